	.target	sm_90a

	.elftype	@"ET_EXEC"


//--------------------- .note.nv.tkinfo           --------------------------
	.section	.note.nv.tkinfo,"",@"SHT_NOTE"
	.sectionflags	@"SHF_NOTE_NV_TKINFO"
	.tkinfo
        /*0018*/ 	.word	0x00000002
        /*0030*/ 	.string	""
        /*0030*/ 	.string	"ptxas"
        /*0030*/ 	.string	"Cuda compilation tools, release 13.0, V13.0.88"
        /*0030*/ 	.string	"Build cuda_13.0.r13.0/compiler.36424714_0"
        /*0030*/ 	.string	"-arch sm_90a -m 64 "



//--------------------- .note.nv.cuinfo           --------------------------
	.section	.note.nv.cuinfo,"",@"SHT_NOTE"
	.sectionflags	@"SHF_NOTE_NV_CUINFO"
        /*0018*/ 	.short	0x0002
        /*001a*/ 	.short	0x005a
        /*001c*/ 	.short	0x0082
	.zero		2


//--------------------- .nv.info                  --------------------------
	.section	.nv.info,"",@"SHT_CUDA_INFO"
	.align	4


	//----- nvinfo : EIATTR_REGCOUNT
	.align		4
        /*0000*/ 	.byte	0x04, 0x2f
        /*0002*/ 	.short	(.L_25 - .L_24)
	.align		4
.L_24:
        /*0004*/ 	.word	index@(_ZN7cutlass13device_kernelIN5flash11enable_sm90INS1_16FlashAttnFwdSm90INS1_25CollectiveMainloopFwdSm90ILi2EN4cute5tupleIJNS5_1CILi1EEES8_S8_EEENS6_IJNS7_ILi128EEESA_NS7_ILi192EEEEEELi128ENS_6half_tEfNS_4arch4Sm90ELb1ELb0ELb0ELb1ELb0ELb1ELb0ELb1ELb1ELb0ELb0ELb0EEENS1_21CollectiveEpilogueFwdINS6_IJSA_SA_SA_EEES9_SD_SF_Li256ELb1ELb0ELb0ELb0EEENS1_36VarlenDynamicPersistentTileSchedulerILi128ELi128ELi256ELi32ELb0ELb0ELb1ELb1ELb1ELb1EEEEEEEEEvNT_6ParamsE)
        /*0008*/ 	.word	0x000000a8


	//----- nvinfo : EIATTR_FRAME_SIZE
	.align		4
.L_25:
        /*000c*/ 	.byte	0x04, 0x11
        /*000e*/ 	.short	(.L_27 - .L_26)
	.align		4
.L_26:
        /*0010*/ 	.word	index@(_ZN7cutlass13device_kernelIN5flash11enable_sm90INS1_16FlashAttnFwdSm90INS1_25CollectiveMainloopFwdSm90ILi2EN4cute5tupleIJNS5_1CILi1EEES8_S8_EEENS6_IJNS7_ILi128EEESA_NS7_ILi192EEEEEELi128ENS_6half_tEfNS_4arch4Sm90ELb1ELb0ELb0ELb1ELb0ELb1ELb0ELb1ELb1ELb0ELb0ELb0EEENS1_21CollectiveEpilogueFwdINS6_IJSA_SA_SA_EEES9_SD_SF_Li256ELb1ELb0ELb0ELb0EEENS1_36VarlenDynamicPersistentTileSchedulerILi128ELi128ELi256ELi32ELb0ELb0ELb1ELb1ELb1ELb1EEEEEEEEEvNT_6ParamsE)
        /*0014*/ 	.word	0x00000038


	//----- nvinfo : EIATTR_REGCOUNT
	.align		4
.L_27:
        /*0018*/ 	.byte	0x04, 0x2f
        /*001a*/ 	.short	(.L_29 - .L_28)
	.align		4
.L_28:
        /*001c*/ 	.word	index@(_ZN7cutlass13device_kernelIN5flash11enable_sm90INS1_16FlashAttnFwdSm90INS1_25CollectiveMainloopFwdSm90ILi2EN4cute5tupleIJNS5_1CILi1EEES8_S8_EEENS6_IJNS7_ILi128EEESA_NS7_ILi192EEEEEELi128ENS_6half_tEfNS_4arch4Sm90ELb1ELb0ELb0ELb1ELb0ELb0ELb0ELb1ELb1ELb0ELb0ELb0EEENS1_21CollectiveEpilogueFwdINS6_IJSA_SA_SA_EEES9_SD_SF_Li256ELb1ELb0ELb0ELb0EEENS1_36VarlenDynamicPersistentTileSchedulerILi128ELi128ELi256ELi32ELb0ELb0ELb1ELb1ELb1ELb1EEEEEEEEEvNT_6ParamsE)
        /*0020*/ 	.word	0x000000a8


	//----- nvinfo : EIATTR_FRAME_SIZE
	.align		4
.L_29:
        /*0024*/ 	.byte	0x04, 0x11
        /*0026*/ 	.short	(.L_31 - .L_30)
	.align		4
.L_30:
        /*0028*/ 	.word	index@(_ZN7cutlass13device_kernelIN5flash11enable_sm90INS1_16FlashAttnFwdSm90INS1_25CollectiveMainloopFwdSm90ILi2EN4cute5tupleIJNS5_1CILi1EEES8_S8_EEENS6_IJNS7_ILi128EEESA_NS7_ILi192EEEEEELi128ENS_6half_tEfNS_4arch4Sm90ELb1ELb0ELb0ELb1ELb0ELb0ELb0ELb1ELb1ELb0ELb0ELb0EEENS1_21CollectiveEpilogueFwdINS6_IJSA_SA_SA_EEES9_SD_SF_Li256ELb1ELb0ELb0ELb0EEENS1_36VarlenDynamicPersistentTileSchedulerILi128ELi128ELi256ELi32ELb0ELb0ELb1ELb1ELb1ELb1EEEEEEEEEvNT_6ParamsE)
        /*002c*/ 	.word	0x00000030


	//----- nvinfo : EIATTR_REGCOUNT
	.align		4
.L_31:
        /*0030*/ 	.byte	0x04, 0x2f
        /*0032*/ 	.short	(.L_33 - .L_32)
	.align		4
.L_32:
        /*0034*/ 	.word	index@(_ZN7cutlass13device_kernelIN5flash11enable_sm90INS1_16FlashAttnFwdSm90INS1_25CollectiveMainloopFwdSm90ILi2EN4cute5tupleIJNS5_1CILi1EEES8_S8_EEENS6_IJNS7_ILi128EEESA_NS7_ILi192EEEEEELi128ENS_6half_tEfNS_4arch4Sm90ELb1ELb0ELb0ELb0ELb0ELb0ELb0ELb1ELb1ELb0ELb0ELb0EEENS1_21CollectiveEpilogueFwdINS6_IJSA_SA_SA_EEES9_SD_SF_Li256ELb0ELb0ELb0ELb0EEENS1_30DynamicPersistentTileSchedulerILi256ELi32ELb0ELb0ELb1EEEEEEEEEvNT_6ParamsE)
        /*0038*/ 	.word	0x000000a8


	//----- nvinfo : EIATTR_FRAME_SIZE
	.align		4
.L_33:
        /*003c*/ 	.byte	0x04, 0x11
        /*003e*/ 	.short	(.L_35 - .L_34)
	.align		4
.L_34:
        /*0040*/ 	.word	index@(_ZN7cutlass13device_kernelIN5flash11enable_sm90INS1_16FlashAttnFwdSm90INS1_25CollectiveMainloopFwdSm90ILi2EN4cute5tupleIJNS5_1CILi1EEES8_S8_EEENS6_IJNS7_ILi128EEESA_NS7_ILi192EEEEEELi128ENS_6half_tEfNS_4arch4Sm90ELb1ELb0ELb0ELb0ELb0ELb0ELb0ELb1ELb1ELb0ELb0ELb0EEENS1_21CollectiveEpilogueFwdINS6_IJSA_SA_SA_EEES9_SD_SF_Li256ELb0ELb0ELb0ELb0EEENS1_30DynamicPersistentTileSchedulerILi256ELi32ELb0ELb0ELb1EEEEEEEEEvNT_6ParamsE)
        /*0044*/ 	.word	0x00000008


	//----- nvinfo : EIATTR_REGCOUNT
	.align		4
.L_35:
        /*0048*/ 	.byte	0x04, 0x2f
        /*004a*/ 	.short	(.L_37 - .L_36)
	.align		4
.L_36:
        /*004c*/ 	.word	index@(_ZN7cutlass13device_kernelIN5flash11enable_sm90INS1_16FlashAttnFwdSm90INS1_25CollectiveMainloopFwdSm90ILi2EN4cute5tupleIJNS5_1CILi1EEES8_S8_EEENS6_IJNS7_ILi128EEENS7_ILi96EEENS7_ILi192EEEEEELi128ENS_6half_tEfNS_4arch4Sm90ELb0ELb1ELb0ELb1ELb0ELb1ELb0ELb1ELb1ELb0ELb0ELb0EEENS1_21CollectiveEpilogueFwdINS6_IJSA_SA_SB_EEES9_SE_SG_Li256ELb1ELb0ELb0ELb0EEENS1_36VarlenDynamicPersistentTileSchedulerILi128ELi96ELi256ELi32ELb0ELb0ELb1ELb1ELb0ELb1EEEEEEEEEvNT_6ParamsE)
        /*0050*/ 	.word	0x000000a8


	//----- nvinfo : EIATTR_FRAME_SIZE
	.align		4
.L_37:
        /*0054*/ 	.byte	0x04, 0x11
        /*0056*/ 	.short	(.L_39 - .L_38)
	.align		4
.L_38:
        /*0058*/ 	.word	index@(_ZN7cutlass13device_kernelIN5flash11enable_sm90INS1_16FlashAttnFwdSm90INS1_25CollectiveMainloopFwdSm90ILi2EN4cute5tupleIJNS5_1CILi1EEES8_S8_EEENS6_IJNS7_ILi128EEENS7_ILi96EEENS7_ILi192EEEEEELi128ENS_6half_tEfNS_4arch4Sm90ELb0ELb1ELb0ELb1ELb0ELb1ELb0ELb1ELb1ELb0ELb0ELb0EEENS1_21CollectiveEpilogueFwdINS6_IJSA_SA_SB_EEES9_SE_SG_Li256ELb1ELb0ELb0ELb0EEENS1_36VarlenDynamicPersistentTileSchedulerILi128ELi96ELi256ELi32ELb0ELb0ELb1ELb1ELb0ELb1EEEEEEEEEvNT_6ParamsE)
        /*005c*/ 	.word	0x00000040


	//----- nvinfo : EIATTR_REGCOUNT
	.align		4
.L_39:
        /*0060*/ 	.byte	0x04, 0x2f
        /*0062*/ 	.short	(.L_41 - .L_40)
	.align		4
.L_40:
        /*0064*/ 	.word	index@(_ZN7cutlass13device_kernelIN5flash11enable_sm90INS1_16FlashAttnFwdSm90INS1_25CollectiveMainloopFwdSm90ILi2EN4cute5tupleIJNS5_1CILi1EEES8_S8_EEENS6_IJNS7_ILi128EEENS7_ILi96EEENS7_ILi192EEEEEELi128ENS_6half_tEfNS_4arch4Sm90ELb0ELb1ELb0ELb1ELb0ELb0ELb0ELb1ELb1ELb0ELb0ELb0EEENS1_21CollectiveEpilogueFwdINS6_IJSA_SA_SB_EEES9_SE_SG_Li256ELb1ELb0ELb0ELb0EEENS1_36VarlenDynamicPersistentTileSchedulerILi128ELi96ELi256ELi32ELb0ELb0ELb1ELb1ELb0ELb1EEEEEEEEEvNT_6ParamsE)
        /*0068*/ 	.word	0x000000a8


	//----- nvinfo : EIATTR_FRAME_SIZE
	.align		4
.L_41:
        /*006c*/ 	.byte	0x04, 0x11
        /*006e*/ 	.short	(.L_43 - .L_42)
	.align		4
.L_42:
        /*0070*/ 	.word	index@(_ZN7cutlass13device_kernelIN5flash11enable_sm90INS1_16FlashAttnFwdSm90INS1_25CollectiveMainloopFwdSm90ILi2EN4cute5tupleIJNS5_1CILi1EEES8_S8_EEENS6_IJNS7_ILi128EEENS7_ILi96EEENS7_ILi192EEEEEELi128ENS_6half_tEfNS_4arch4Sm90ELb0ELb1ELb0ELb1ELb0ELb0ELb0ELb1ELb1ELb0ELb0ELb0EEENS1_21CollectiveEpilogueFwdINS6_IJSA_SA_SB_EEES9_SE_SG_Li256ELb1ELb0ELb0ELb0EEENS1_36VarlenDynamicPersistentTileSchedulerILi128ELi96ELi256ELi32ELb0ELb0ELb1ELb1ELb0ELb1EEEEEEEEEvNT_6ParamsE)
        /*0074*/ 	.word	0x00000028


	//----- nvinfo : EIATTR_REGCOUNT
	.align		4
.L_43:
        /*0078*/ 	.byte	0x04, 0x2f
        /*007a*/ 	.short	(.L_45 - .L_44)
	.align		4
.L_44:
        /*007c*/ 	.word	index@(_ZN7cutlass13device_kernelIN5flash11enable_sm90INS1_16FlashAttnFwdSm90INS1_25CollectiveMainloopFwdSm90ILi2EN4cute5tupleIJNS5_1CILi1EEES8_S8_EEENS6_IJNS7_ILi128EEENS7_ILi96EEENS7_ILi192EEEEEELi128ENS_6half_tEfNS_4arch4Sm90ELb0ELb1ELb0ELb0ELb0ELb0ELb0ELb1ELb1ELb0ELb0ELb0EEENS1_21CollectiveEpilogueFwdINS6_IJSA_SA_SB_EEES9_SE_SG_Li256ELb0ELb0ELb0ELb0EEENS1_30DynamicPersistentTileSchedulerILi256ELi32ELb0ELb0ELb1EEEEEEEEEvNT_6ParamsE)
        /*0080*/ 	.word	0x000000a8


	//----- nvinfo : EIATTR_FRAME_SIZE
	.align		4
.L_45:
        /*0084*/ 	.byte	0x04, 0x11
        /*0086*/ 	.short	(.L_47 - .L_46)
	.align		4
.L_46:
        /*0088*/ 	.word	index@(_ZN7cutlass13device_kernelIN5flash11enable_sm90INS1_16FlashAttnFwdSm90INS1_25CollectiveMainloopFwdSm90ILi2EN4cute5tupleIJNS5_1CILi1EEES8_S8_EEENS6_IJNS7_ILi128EEENS7_ILi96EEENS7_ILi192EEEEEELi128ENS_6half_tEfNS_4arch4Sm90ELb0ELb1ELb0ELb0ELb0ELb0ELb0ELb1ELb1ELb0ELb0ELb0EEENS1_21CollectiveEpilogueFwdINS6_IJSA_SA_SB_EEES9_SE_SG_Li256ELb0ELb0ELb0ELb0EEENS1_30DynamicPersistentTileSchedulerILi256ELi32ELb0ELb0ELb1EEEEEEEEEvNT_6ParamsE)
        /*008c*/ 	.word	0x00000008


	//----- nvinfo : EIATTR_REGCOUNT
	.align		4
.L_47:
        /*0090*/ 	.byte	0x04, 0x2f
        /*0092*/ 	.short	(.L_49 - .L_48)
	.align		4
.L_48:
        /*0094*/ 	.word	index@(_ZN7cutlass13device_kernelIN5flash11enable_sm90INS1_16FlashAttnFwdSm90INS1_25CollectiveMainloopFwdSm90ILi2EN4cute5tupleIJNS5_1CILi1EEES8_S8_EEENS6_IJNS7_ILi128EEESA_NS7_ILi192EEEEEELi128ENS_6half_tEfNS_4arch4Sm90ELb0ELb0ELb0ELb1ELb0ELb1ELb0ELb1ELb1ELb0ELb0ELb0EEENS1_21CollectiveEpilogueFwdINS6_IJSA_SA_SA_EEES9_SD_SF_Li256ELb1ELb0ELb0ELb0EEENS1_36VarlenDynamicPersistentTileSchedulerILi128ELi128ELi256ELi32ELb0ELb0ELb1ELb0ELb1ELb1EEEEEEEEEvNT_6ParamsE)
        /*0098*/ 	.word	0x000000a8


	//----- nvinfo : EIATTR_FRAME_SIZE
	.align		4
.L_49:
        /*009c*/ 	.byte	0x04, 0x11
        /*009e*/ 	.short	(.L_51 - .L_50)
	.align		4
.L_50:
        /*00a0*/ 	.word	index@(_ZN7cutlass13device_kernelIN5flash11enable_sm90INS1_16FlashAttnFwdSm90INS1_25CollectiveMainloopFwdSm90ILi2EN4cute5tupleIJNS5_1CILi1EEES8_S8_EEENS6_IJNS7_ILi128EEESA_NS7_ILi192EEEEEELi128ENS_6half_tEfNS_4arch4Sm90ELb0ELb0ELb0ELb1ELb0ELb1ELb0ELb1ELb1ELb0ELb0ELb0EEENS1_21CollectiveEpilogueFwdINS6_IJSA_SA_SA_EEES9_SD_SF_Li256ELb1ELb0ELb0ELb0EEENS1_36VarlenDynamicPersistentTileSchedulerILi128ELi128ELi256ELi32ELb0ELb0ELb1ELb0ELb1ELb1EEEEEEEEEvNT_6ParamsE)
        /*00a4*/ 	.word	0x00000040


	//----- nvinfo : EIATTR_REGCOUNT
	.align		4
.L_51:
        /*00a8*/ 	.byte	0x04, 0x2f
        /*00aa*/ 	.short	(.L_53 - .L_52)
	.align		4
.L_52:
        /*00ac*/ 	.word	index@(_ZN7cutlass13device_kernelIN5flash11enable_sm90INS1_16FlashAttnFwdSm90INS1_25CollectiveMainloopFwdSm90ILi2EN4cute5tupleIJNS5_1CILi1EEES8_S8_EEENS6_IJNS7_ILi128EEESA_NS7_ILi192EEEEEELi128ENS_6half_tEfNS_4arch4Sm90ELb0ELb0ELb0ELb1ELb0ELb0ELb0ELb1ELb1ELb0ELb0ELb0EEENS1_21CollectiveEpilogueFwdINS6_IJSA_SA_SA_EEES9_SD_SF_Li256ELb1ELb0ELb0ELb0EEENS1_36VarlenDynamicPersistentTileSchedulerILi128ELi128ELi256ELi32ELb0ELb0ELb1ELb0ELb1ELb1EEEEEEEEEvNT_6ParamsE)
        /*00b0*/ 	.word	0x000000a8


	//----- nvinfo : EIATTR_FRAME_SIZE
	.align		4
.L_53:
        /*00b4*/ 	.byte	0x04, 0x11
        /*00b6*/ 	.short	(.L_55 - .L_54)
	.align		4
.L_54:
        /*00b8*/ 	.word	index@(_ZN7cutlass13device_kernelIN5flash11enable_sm90INS1_16FlashAttnFwdSm90INS1_25CollectiveMainloopFwdSm90ILi2EN4cute5tupleIJNS5_1CILi1EEES8_S8_EEENS6_IJNS7_ILi128EEESA_NS7_ILi192EEEEEELi128ENS_6half_tEfNS_4arch4Sm90ELb0ELb0ELb0ELb1ELb0ELb0ELb0ELb1ELb1ELb0ELb0ELb0EEENS1_21CollectiveEpilogueFwdINS6_IJSA_SA_SA_EEES9_SD_SF_Li256ELb1ELb0ELb0ELb0EEENS1_36VarlenDynamicPersistentTileSchedulerILi128ELi128ELi256ELi32ELb0ELb0ELb1ELb0ELb1ELb1EEEEEEEEEvNT_6ParamsE)
        /*00bc*/ 	.word	0x00000038


	//----- nvinfo : EIATTR_REGCOUNT
	.align		4
.L_55:
        /*00c0*/ 	.byte	0x04, 0x2f
        /*00c2*/ 	.short	(.L_57 - .L_56)
	.align		4
.L_56:
        /*00c4*/ 	.word	index@(_ZN7cutlass13device_kernelIN5flash11enable_sm90INS1_16FlashAttnFwdSm90INS1_25CollectiveMainloopFwdSm90ILi2EN4cute5tupleIJNS5_1CILi2EEENS7_ILi1EEES9_EEENS6_IJNS7_ILi128EEESB_NS7_ILi192EEEEEELi128ENS_6half_tEfNS_4arch4Sm90ELb0ELb0ELb0ELb0ELb0ELb0ELb0ELb1ELb1ELb0ELb0ELb0EEENS1_21CollectiveEpilogueFwdINS6_IJSB_SB_SB_EEESA_SE_SG_Li256ELb0ELb0ELb0ELb0EEENS1_29StaticPersistentTileSchedulerILb0EEEEEEEEEvNT_6ParamsE)
        /*00c8*/ 	.word	0x000000a8


	//----- nvinfo : EIATTR_FRAME_SIZE
	.align		4
.L_57:
        /*00cc*/ 	.byte	0x04, 0x11
        /*00ce*/ 	.short	(.L_59 - .L_58)
	.align		4
.L_58:
        /*00d0*/ 	.word	index@(_ZN7cutlass13device_kernelIN5flash11enable_sm90INS1_16FlashAttnFwdSm90INS1_25CollectiveMainloopFwdSm90ILi2EN4cute5tupleIJNS5_1CILi2EEENS7_ILi1EEES9_EEENS6_IJNS7_ILi128EEESB_NS7_ILi192EEEEEELi128ENS_6half_tEfNS_4arch4Sm90ELb0ELb0ELb0ELb0ELb0ELb0ELb0ELb1ELb1ELb0ELb0ELb0EEENS1_21CollectiveEpilogueFwdINS6_IJSB_SB_SB_EEESA_SE_SG_Li256ELb0ELb0ELb0ELb0EEENS1_29StaticPersistentTileSchedulerILb0EEEEEEEEEvNT_6ParamsE)
        /*00d4*/ 	.word	0x00000028


	//----- nvinfo : EIATTR_REGCOUNT
	.align		4
.L_59:
        /*00d8*/ 	.byte	0x04, 0x2f
        /*00da*/ 	.short	(.L_61 - .L_60)
	.align		4
.L_60:
        /*00dc*/ 	.word	index@(_ZN7cutlass13device_kernelIN5flash11enable_sm90INS1_16FlashAttnFwdSm90INS1_25CollectiveMainloopFwdSm90ILi2EN4cute5tupleIJNS5_1CILi1EEES8_S8_EEENS6_IJNS7_ILi128EEESA_NS7_ILi192EEEEEELi128ENS_6half_tEfNS_4arch4Sm90ELb0ELb0ELb0ELb0ELb0ELb0ELb0ELb1ELb1ELb0ELb0ELb0EEENS1_21CollectiveEpilogueFwdINS6_IJSA_SA_SA_EEES9_SD_SF_Li256ELb0ELb0ELb0ELb0EEENS1_29StaticPersistentTileSchedulerILb0EEEEEEEEEvNT_6ParamsE)
        /*00e0*/ 	.word	0x000000a8


	//----- nvinfo : EIATTR_FRAME_SIZE
	.align		4
.L_61:
        /*00e4*/ 	.byte	0x04, 0x11
        /*00e6*/ 	.short	(.L_63 - .L_62)
	.align		4
.L_62:
        /*00e8*/ 	.word	index@(_ZN7cutlass13device_kernelIN5flash11enable_sm90INS1_16FlashAttnFwdSm90INS1_25CollectiveMainloopFwdSm90ILi2EN4cute5tupleIJNS5_1CILi1EEES8_S8_EEENS6_IJNS7_ILi128EEESA_NS7_ILi192EEEEEELi128ENS_6half_tEfNS_4arch4Sm90ELb0ELb0ELb0ELb0ELb0ELb0ELb0ELb1ELb1ELb0ELb0ELb0EEENS1_21CollectiveEpilogueFwdINS6_IJSA_SA_SA_EEES9_SD_SF_Li256ELb0ELb0ELb0ELb0EEENS1_29StaticPersistentTileSchedulerILb0EEEEEEEEEvNT_6ParamsE)
        /*00ec*/ 	.word	0x00000020


	//----- nvinfo : EIATTR_MIN_STACK_SIZE
	.align		4
.L_63:
        /*00f0*/ 	.byte	0x04, 0x12
        /*00f2*/ 	.short	(.L_65 - .L_64)
	.align		4
.L_64:
        /*00f4*/ 	.word	index@(_ZN7cutlass13device_kernelIN5flash11enable_sm90INS1_16FlashAttnFwdSm90INS1_25CollectiveMainloopFwdSm90ILi2EN4cute5tupleIJNS5_1CILi1EEES8_S8_EEENS6_IJNS7_ILi128EEESA_NS7_ILi192EEEEEELi128ENS_6half_tEfNS_4arch4Sm90ELb0ELb0ELb0ELb0ELb0ELb0ELb0ELb1ELb1ELb0ELb0ELb0EEENS1_21CollectiveEpilogueFwdINS6_IJSA_SA_SA_EEES9_SD_SF_Li256ELb0ELb0ELb0ELb0EEENS1_29StaticPersistentTileSchedulerILb0EEEEEEEEEvNT_6ParamsE)
        /*00f8*/ 	.word	0x00000020


	//----- nvinfo : EIATTR_MIN_STACK_SIZE
	.align		4
.L_65:
        /*00fc*/ 	.byte	0x04, 0x12
        /*00fe*/ 	.short	(.L_67 - .L_66)
	.align		4
.L_66:
        /*0100*/ 	.word	index@(_ZN7cutlass13device_kernelIN5flash11enable_sm90INS1_16FlashAttnFwdSm90INS1_25CollectiveMainloopFwdSm90ILi2EN4cute5tupleIJNS5_1CILi2EEENS7_ILi1EEES9_EEENS6_IJNS7_ILi128EEESB_NS7_ILi192EEEEEELi128ENS_6half_tEfNS_4arch4Sm90ELb0ELb0ELb0ELb0ELb0ELb0ELb0ELb1ELb1ELb0ELb0ELb0EEENS1_21CollectiveEpilogueFwdINS6_IJSB_SB_SB_EEESA_SE_SG_Li256ELb0ELb0ELb0ELb0EEENS1_29StaticPersistentTileSchedulerILb0EEEEEEEEEvNT_6ParamsE)
        /*0104*/ 	.word	0x00000028


	//----- nvinfo : EIATTR_MIN_STACK_SIZE
	.align		4
.L_67:
        /*0108*/ 	.byte	0x04, 0x12
        /*010a*/ 	.short	(.L_69 - .L_68)
	.align		4
.L_68:
        /*010c*/ 	.word	index@(_ZN7cutlass13device_kernelIN5flash11enable_sm90INS1_16FlashAttnFwdSm90INS1_25CollectiveMainloopFwdSm90ILi2EN4cute5tupleIJNS5_1CILi1EEES8_S8_EEENS6_IJNS7_ILi128EEESA_NS7_ILi192EEEEEELi128ENS_6half_tEfNS_4arch4Sm90ELb0ELb0ELb0ELb1ELb0ELb0ELb0ELb1ELb1ELb0ELb0ELb0EEENS1_21CollectiveEpilogueFwdINS6_IJSA_SA_SA_EEES9_SD_SF_Li256ELb1ELb0ELb0ELb0EEENS1_36VarlenDynamicPersistentTileSchedulerILi128ELi128ELi256ELi32ELb0ELb0ELb1ELb0ELb1ELb1EEEEEEEEEvNT_6ParamsE)
        /*0110*/ 	.word	0x00000038


	//----- nvinfo : EIATTR_MIN_STACK_SIZE
	.align		4
.L_69:
        /*0114*/ 	.byte	0x04, 0x12
        /*0116*/ 	.short	(.L_71 - .L_70)
	.align		4
.L_70:
        /*0118*/ 	.word	index@(_ZN7cutlass13device_kernelIN5flash11enable_sm90INS1_16FlashAttnFwdSm90INS1_25CollectiveMainloopFwdSm90ILi2EN4cute5tupleIJNS5_1CILi1EEES8_S8_EEENS6_IJNS7_ILi128EEESA_NS7_ILi192EEEEEELi128ENS_6half_tEfNS_4arch4Sm90ELb0ELb0ELb0ELb1ELb0ELb1ELb0ELb1ELb1ELb0ELb0ELb0EEENS1_21CollectiveEpilogueFwdINS6_IJSA_SA_SA_EEES9_SD_SF_Li256ELb1ELb0ELb0ELb0EEENS1_36VarlenDynamicPersistentTileSchedulerILi128ELi128ELi256ELi32ELb0ELb0ELb1ELb0ELb1ELb1EEEEEEEEEvNT_6ParamsE)
        /*011c*/ 	.word	0x00000040


	//----- nvinfo : EIATTR_MIN_STACK_SIZE
	.align		4
.L_71:
        /*0120*/ 	.byte	0x04, 0x12
        /*0122*/ 	.short	(.L_73 - .L_72)
	.align		4
.L_72:
        /*0124*/ 	.word	index@(_ZN7cutlass13device_kernelIN5flash11enable_sm90INS1_16FlashAttnFwdSm90INS1_25CollectiveMainloopFwdSm90ILi2EN4cute5tupleIJNS5_1CILi1EEES8_S8_EEENS6_IJNS7_ILi128EEENS7_ILi96EEENS7_ILi192EEEEEELi128ENS_6half_tEfNS_4arch4Sm90ELb0ELb1ELb0ELb0ELb0ELb0ELb0ELb1ELb1ELb0ELb0ELb0EEENS1_21CollectiveEpilogueFwdINS6_IJSA_SA_SB_EEES9_SE_SG_Li256ELb0ELb0ELb0ELb0EEENS1_30DynamicPersistentTileSchedulerILi256ELi32ELb0ELb0ELb1EEEEEEEEEvNT_6ParamsE)
        /*0128*/ 	.word	0x00000008


	//----- nvinfo : EIATTR_MIN_STACK_SIZE
	.align		4
.L_73:
        /*012c*/ 	.byte	0x04, 0x12
        /*012e*/ 	.short	(.L_75 - .L_74)
	.align		4
.L_74:
        /*0130*/ 	.word	index@(_ZN7cutlass13device_kernelIN5flash11enable_sm90INS1_16FlashAttnFwdSm90INS1_25CollectiveMainloopFwdSm90ILi2EN4cute5tupleIJNS5_1CILi1EEES8_S8_EEENS6_IJNS7_ILi128EEENS7_ILi96EEENS7_ILi192EEEEEELi128ENS_6half_tEfNS_4arch4Sm90ELb0ELb1ELb0ELb1ELb0ELb0ELb0ELb1ELb1ELb0ELb0ELb0EEENS1_21CollectiveEpilogueFwdINS6_IJSA_SA_SB_EEES9_SE_SG_Li256ELb1ELb0ELb0ELb0EEENS1_36VarlenDynamicPersistentTileSchedulerILi128ELi96ELi256ELi32ELb0ELb0ELb1ELb1ELb0ELb1EEEEEEEEEvNT_6ParamsE)
        /*0134*/ 	.word	0x00000028


	//----- nvinfo : EIATTR_MIN_STACK_SIZE
	.align		4
.L_75:
        /*0138*/ 	.byte	0x04, 0x12
        /*013a*/ 	.short	(.L_77 - .L_76)
	.align		4
.L_76:
        /*013c*/ 	.word	index@(_ZN7cutlass13device_kernelIN5flash11enable_sm90INS1_16FlashAttnFwdSm90INS1_25CollectiveMainloopFwdSm90ILi2EN4cute5tupleIJNS5_1CILi1EEES8_S8_EEENS6_IJNS7_ILi128EEENS7_ILi96EEENS7_ILi192EEEEEELi128ENS_6half_tEfNS_4arch4Sm90ELb0ELb1ELb0ELb1ELb0ELb1ELb0ELb1ELb1ELb0ELb0ELb0EEENS1_21CollectiveEpilogueFwdINS6_IJSA_SA_SB_EEES9_SE_SG_Li256ELb1ELb0ELb0ELb0EEENS1_36VarlenDynamicPersistentTileSchedulerILi128ELi96ELi256ELi32ELb0ELb0ELb1ELb1ELb0ELb1EEEEEEEEEvNT_6ParamsE)
        /*0140*/ 	.word	0x00000040


	//----- nvinfo : EIATTR_MIN_STACK_SIZE
	.align		4
.L_77:
        /*0144*/ 	.byte	0x04, 0x12
        /*0146*/ 	.short	(.L_79 - .L_78)
	.align		4
.L_78:
        /*0148*/ 	.word	index@(_ZN7cutlass13device_kernelIN5flash11enable_sm90INS1_16FlashAttnFwdSm90INS1_25CollectiveMainloopFwdSm90ILi2EN4cute5tupleIJNS5_1CILi1EEES8_S8_EEENS6_IJNS7_ILi128EEESA_NS7_ILi192EEEEEELi128ENS_6half_tEfNS_4arch4Sm90ELb1ELb0ELb0ELb0ELb0ELb0ELb0ELb1ELb1ELb0ELb0ELb0EEENS1_21CollectiveEpilogueFwdINS6_IJSA_SA_SA_EEES9_SD_SF_Li256ELb0ELb0ELb0ELb0EEENS1_30DynamicPersistentTileSchedulerILi256ELi32ELb0ELb0ELb1EEEEEEEEEvNT_6ParamsE)
        /*014c*/ 	.word	0x00000008


	//----- nvinfo : EIATTR_MIN_STACK_SIZE
	.align		4
.L_79:
        /*0150*/ 	.byte	0x04, 0x12
        /*0152*/ 	.short	(.L_81 - .L_80)
	.align		4
.L_80:
        /*0154*/ 	.word	index@(_ZN7cutlass13device_kernelIN5flash11enable_sm90INS1_16FlashAttnFwdSm90INS1_25CollectiveMainloopFwdSm90ILi2EN4cute5tupleIJNS5_1CILi1EEES8_S8_EEENS6_IJNS7_ILi128EEESA_NS7_ILi192EEEEEELi128ENS_6half_tEfNS_4arch4Sm90ELb1ELb0ELb0ELb1ELb0ELb0ELb0ELb1ELb1ELb0ELb0ELb0EEENS1_21CollectiveEpilogueFwdINS6_IJSA_SA_SA_EEES9_SD_SF_Li256ELb1ELb0ELb0ELb0EEENS1_36VarlenDynamicPersistentTileSchedulerILi128ELi128ELi256ELi32ELb0ELb0ELb1ELb1ELb1ELb1EEEEEEEEEvNT_6ParamsE)
        /*0158*/ 	.word	0x00000030


	//----- nvinfo : EIATTR_MIN_STACK_SIZE
	.align		4
.L_81:
        /*015c*/ 	.byte	0x04, 0x12
        /*015e*/ 	.short	(.L_83 - .L_82)
	.align		4
.L_82:
        /*0160*/ 	.word	index@(_ZN7cutlass13device_kernelIN5flash11enable_sm90INS1_16FlashAttnFwdSm90INS1_25CollectiveMainloopFwdSm90ILi2EN4cute5tupleIJNS5_1CILi1EEES8_S8_EEENS6_IJNS7_ILi128EEESA_NS7_ILi192EEEEEELi128ENS_6half_tEfNS_4arch4Sm90ELb1ELb0ELb0ELb1ELb0ELb1ELb0ELb1ELb1ELb0ELb0ELb0EEENS1_21CollectiveEpilogueFwdINS6_IJSA_SA_SA_EEES9_SD_SF_Li256ELb1ELb0ELb0ELb0EEENS1_36VarlenDynamicPersistentTileSchedulerILi128ELi128ELi256ELi32ELb0ELb0ELb1ELb1ELb1ELb1EEEEEEEEEvNT_6ParamsE)
        /*0164*/ 	.word	0x00000038
.L_83:


//--------------------- .nv.compat                --------------------------
	.section	.nv.compat,"",@"SHT_CUDA_COMPAT_INFO"
	.align	4
        /*0000*/ 	.byte	0x02, 0x09, 0x01, 0x00, 0x02, 0x02, 0x04, 0x00, 0x02, 0x05, 0x05, 0x00, 0x03, 0x07, 0x01, 0x01
        /*0010*/ 	.byte	0x02, 0x03, 0x01, 0x00, 0x02, 0x06, 0x01, 0x00, 0x04, 0x0b, 0x08, 0x00, 0x00, 0x00, 0x00, 0x00
        /*0020*/ 	.byte	0x00, 0x00, 0x00, 0x00


//--------------------- .nv.info._ZN7cutlass13device_kernelIN5flash11enable_sm90INS1_16FlashAttnFwdSm90INS1_25CollectiveMainloopFwdSm90ILi2EN4cute5tupleIJNS5_1CILi1EEES8_S8_EEENS6_IJNS7_ILi128EEESA_NS7_ILi192EEEEEELi128ENS_6half_tEfNS_4arch4Sm90ELb0ELb0ELb0ELb0ELb0ELb0ELb0ELb1ELb1ELb0ELb0ELb0EEENS1_21CollectiveEpilogueFwdINS6_IJSA_SA_SA_EEES9_SD_SF_Li256ELb0ELb0ELb0ELb0EEENS1_29StaticPersistentTileSchedulerILb0EEEEEEEEEvNT_6ParamsE --------------------------
	.section	.nv.info._ZN7cutlass13device_kernelIN5flash11enable_sm90INS1_16FlashAttnFwdSm90INS1_25CollectiveMainloopFwdSm90ILi2EN4cute5tupleIJNS5_1CILi1EEES8_S8_EEENS6_IJNS7_ILi128EEESA_NS7_ILi192EEEEEELi128ENS_6half_tEfNS_4arch4Sm90ELb0ELb0ELb0ELb0ELb0ELb0ELb0ELb1ELb1ELb0ELb0ELb0EEENS1_21CollectiveEpilogueFwdINS6_IJSA_SA_SA_EEES9_SD_SF_Li256ELb0ELb0ELb0ELb0EEENS1_29StaticPersistentTileSchedulerILb0EEEEEEEEEvNT_6ParamsE,"",@"SHT_CUDA_INFO"
	.sectionflags	@""
	.align	4


	//----- nvinfo : EIATTR_CUDA_API_VERSION
	.align		4
        /*0000*/ 	.byte	0x04, 0x37
        /*0002*/ 	.short	(.L_85 - .L_84)
.L_84:
        /*0004*/ 	.word	0x00000082


	//----- nvinfo : EIATTR_KPARAM_INFO
	.align		4
.L_85:
        /*0008*/ 	.byte	0x04, 0x17
        /*000a*/ 	.short	(.L_87 - .L_86)
.L_86:
        /*000c*/ 	.word	0x00000000
        /*0010*/ 	.short	0x0000
        /*0012*/ 	.short	0x0070
        /*0014*/ 	.byte	0x00, 0xf0, 0x01, 0x2e


	//----- nvinfo : EIATTR_SPARSE_MMA_MASK
	.align		4
.L_87:
        /*0018*/ 	.byte	0x03, 0x50
        /*001a*/ 	.short	0x0000


	//----- nvinfo : EIATTR_MAXREG_COUNT
	.align		4
        /*001c*/ 	.byte	0x03, 0x1b
        /*001e*/ 	.short	0x00a8


	//----- nvinfo : EIATTR_NUM_BARRIERS
	.align		4
        /*0020*/ 	.byte	0x02, 0x4c
        /*0022*/ 	.byte	0x09
	.zero		1


	//----- nvinfo : EIATTR_EXTERNS
	.align		4
        /*0024*/ 	.byte	0x04, 0x0f
        /*0026*/ 	.short	(.L_89 - .L_88)


	//   ....[0]....
	.align		4
.L_88:
        /*0028*/ 	.word	index@(__assertfail)


	//----- nvinfo : EIATTR_ANNOTATIONS
	.align		4
.L_89:
        /*002c*/ 	.byte	0x04, 0x55
        /*002e*/ 	.short	(.L_91 - .L_90)


	//   ....[0]....
.L_90:
        /*0030*/ 	.word	0x00000001
        /*0034*/ 	.byte	0x40, 0x09, 0x00, 0x00, 0x01, 0x00, 0x00, 0x00, 0x00, 0x0a, 0x00, 0x00, 0x01, 0x00, 0x00, 0x00
        /* <DEDUP_REMOVED lines=12> */
        /*0104*/ 	.byte	0x60, 0x9f, 0x00, 0x00, 0x01, 0x00, 0x00, 0x00, 0x00, 0xa1, 0x00, 0x00


	//----- nvinfo : EIATTR_MERCURY_ISA_VERSION
	.align		4
.L_91:
        /*0110*/ 	.byte	0x03, 0x5f
        /*0112*/ 	.short	0x0101


	//----- nvinfo : EIATTR_INT_WARP_WIDE_INSTR_OFFSETS
	.align		4
        /*0114*/ 	.byte	0x04, 0x31
        /*0116*/ 	.short	(.L_93 - .L_92)


	//   ....[0]....
.L_92:
        /*0118*/ 	.word	0x00000180


	//   ....[1]....
        /*011c*/ 	.word	0x000001b0


	//   ....[2]....
        /*0120*/ 	.word	0x00000240


	//   ....[3]....
        /*0124*/ 	.word	0x00007a10


	//   ....[4]....
        /*0128*/ 	.word	0x00007a40


	//   ....[5]....
        /*012c*/ 	.word	0x00007b10


	//   ....[6]....
        /*0130*/ 	.word	0x00007be0


	//----- nvinfo : EIATTR_COOP_GROUP_MASK_REGIDS
	.align		4
.L_93:
        /*0134*/ 	.byte	0x04, 0x29
        /*0136*/ 	.short	(.L_95 - .L_94)


	//   ....[0]....
.L_94:
        /*0138*/ 	.word	0xffffffff


	//   ....[1]....
        /*013c*/ 	.word	0xffffffff


	//   ....[2]....
        /*0140*/ 	.word	0xffffffff


	//   ....[3]....
        /*0144*/ 	.word	0xffffffff


	//   ....[4]....
        /*0148*/ 	.word	0xffffffff


	//   ....[5]....
        /*014c*/ 	.word	0xffffffff


	//   ....[6]....
        /*0150*/ 	.word	0xffffffff


	//   ....[7]....
        /*0154*/ 	.word	0xffffffff


	//   ....[8]....
        /*0158*/ 	.word	0xffffffff


	//   ....[9]....
        /*015c*/ 	.word	0xffffffff


	//   ....[10]....
        /*0160*/ 	.word	0xffffffff


	//   ....[11]....
        /*0164*/ 	.word	0xffffffff


	//   ....[12]....
        /*0168*/ 	.word	0xffffffff


	//   ....[13]....
        /*016c*/ 	.word	0xffffffff


	//   ....[14]....
        /*0170*/ 	.word	0xffffffff


	//   ....[15]....
        /*0174*/ 	.word	0xffffffff


	//   ....[16]....
        /*0178*/ 	.word	0xffffffff


	//   ....[17]....
        /*017c*/ 	.word	0xffffffff


	//   ....[18]....
        /*0180*/ 	.word	0xffffffff


	//   ....[19]....
        /*0184*/ 	.word	0xffffffff


	//   ....[20]....
        /*0188*/ 	.word	0xffffffff


	//   ....[21]....
        /*018c*/ 	.word	0xffffffff


	//   ....[22]....
        /*0190*/ 	.word	0xffffffff


	//   ....[23]....
        /*0194*/ 	.word	0x0500000f


	//   ....[24]....
        /*0198*/ 	.word	0x0500000f


	//----- nvinfo : EIATTR_COOP_GROUP_INSTR_OFFSETS
	.align		4
.L_95:
        /*019c*/ 	.byte	0x04, 0x28
        /*019e*/ 	.short	(.L_97 - .L_96)


	//   ....[0]....
.L_96:
        /*01a0*/ 	.word	0x00000060


	//   ....[1]....
        /*01a4*/ 	.word	0x00000190


	//   ....[2]....
        /*01a8*/ 	.word	0x00000250


	//   ....[3]....
        /*01ac*/ 	.word	0x000003c0


	//   ....[4]....
        /*01b0*/ 	.word	0x00000520


	//   ....[5]....
        /*01b4*/ 	.word	0x00000640


	//   ....[6]....
        /*01b8*/ 	.word	0x000007a0


	//   ....[7]....
        /*01bc*/ 	.word	0x00000d30


	//   ....[8]....
        /*01c0*/ 	.word	0x00002230


	//   ....[9]....
        /*01c4*/ 	.word	0x00002320


	//   ....[10]....
        /*01c8*/ 	.word	0x00002610


	//   ....[11]....
        /*01cc*/ 	.word	0x000027e0


	//   ....[12]....
        /*01d0*/ 	.word	0x00004510


	//   ....[13]....
        /*01d4*/ 	.word	0x00004530


	//   ....[14]....
        /*01d8*/ 	.word	0x00004a10


	//   ....[15]....
        /*01dc*/ 	.word	0x00004ad0


	//   ....[16]....
        /*01e0*/ 	.word	0x00005df0


	//   ....[17]....
        /*01e4*/ 	.word	0x00005e30


	//   ....[18]....
        /*01e8*/ 	.word	0x00005fd0


	//   ....[19]....
        /*01ec*/ 	.word	0x00006000


	//   ....[20]....
        /*01f0*/ 	.word	0x00006f10


	//   ....[21]....
        /*01f4*/ 	.word	0x000071c0


	//   ....[22]....
        /*01f8*/ 	.word	0x0000a080


	//   ....[23]....
        /*01fc*/ 	.word	0x0000a560


	//   ....[24]....
        /*0200*/ 	.word	0x0000aa00


	//----- nvinfo : EIATTR_REG_RECONFIG
	.align		4
.L_97:
        /*0204*/ 	.byte	0x01, 0x54
	.zero		2


	//----- nvinfo : EIATTR_SYSCALL_OFFSETS
	.align		4
        /*0208*/ 	.byte	0x04, 0x46
        /*020a*/ 	.short	(.L_99 - .L_98)


	//   ....[0]....
.L_98:
        /*020c*/ 	.word	0x00001090


	//   ....[1]....
        /*0210*/ 	.word	0x00007620


	//   ....[2]....
        /*0214*/ 	.word	0x00007760


	//   ....[3]....
        /*0218*/ 	.word	0x00007860


	//----- nvinfo : EIATTR_MBARRIER_INSTR_OFFSETS
	.align		4
.L_99:
        /*021c*/ 	.byte	0x04, 0x39
        /*021e*/ 	.short	(.L_101 - .L_100)


	//   ....[0]....
.L_100:
        /*0220*/ 	.word	0x00000270
        /*0224*/ 	.word	0x000000ff
        /*0228*/ 	.word	0x00034800
        /*022c*/ 	.short	0x0100
        /*022e*/ 	.byte	0x06
	.zero		1


	//   ....[1]....
        /*0230*/ 	.word	0x00000280
        /*0234*/ 	.word	0x000000ff
        /*0238*/ 	.word	0x00034820
        /*023c*/ 	.short	0x0100
        /*023e*/ 	.byte	0x06
	.zero		1


	//   ....[2]....
        /*0240*/ 	.word	0x00000370
        /*0244*/ 	.word	0x000000ff
        /*0248*/ 	.word	0x00034830
        /*024c*/ 	.short	0x0100
        /*024e*/ 	.byte	0x08
	.zero		1


	//   ....[3]....
        /*0250*/ 	.word	0x00000380
        /*0254*/ 	.word	0x000000ff
        /*0258*/ 	.word	0x00034840
        /*025c*/ 	.short	0x0100
        /*025e*/ 	.byte	0x08
	.zero		1


	//   ....[4]....
        /*0260*/ 	.word	0x00000390
        /*0264*/ 	.word	0x000000ff
        /*0268*/ 	.word	0x00034838
        /*026c*/ 	.short	0x0100
        /*026e*/ 	.byte	0x08
	.zero		1


	//   ....[5]....
        /*0270*/ 	.word	0x000003a0
        /*0274*/ 	.word	0x000000ff
        /*0278*/ 	.word	0x00034848
        /*027c*/ 	.short	0x0100
        /*027e*/ 	.byte	0x08
	.zero		1


	//   ....[6]....
        /*0280*/ 	.word	0x000004d0
        /*0284*/ 	.word	0x000000ff
        /*0288*/ 	.word	0x00034850
        /*028c*/ 	.short	0x0100
        /*028e*/ 	.byte	0x08
	.zero		1


	//   ....[7]....
        /*0290*/ 	.word	0x000004e0
        /*0294*/ 	.word	0x000000ff
        /*0298*/ 	.word	0x00034860
        /*029c*/ 	.short	0x0100
        /*029e*/ 	.byte	0x08
	.zero		1


	//   ....[8]....
        /*02a0*/ 	.word	0x000004f0
        /*02a4*/ 	.word	0x000000ff
        /*02a8*/ 	.word	0x00034858
        /*02ac*/ 	.short	0x0100
        /*02ae*/ 	.byte	0x08
	.zero		1


	//   ....[9]....
        /*02b0*/ 	.word	0x00000500
        /*02b4*/ 	.word	0x000000ff
        /*02b8*/ 	.word	0x00034868
        /*02bc*/ 	.short	0x0100
        /*02be*/ 	.byte	0x08
	.zero		1


	//   ....[10]....
        /*02c0*/ 	.word	0x000005f0
        /*02c4*/ 	.word	0x000000ff
        /*02c8*/ 	.word	0x00034870
        /*02cc*/ 	.short	0x0100
        /*02ce*/ 	.byte	0x06
	.zero		1


	//   ....[11]....
        /*02d0*/ 	.word	0x00000600
        /*02d4*/ 	.word	0x000000ff
        /*02d8*/ 	.word	0x00034880
        /*02dc*/ 	.short	0x0100
        /*02de*/ 	.byte	0x06
	.zero		1


	//   ....[12]....
        /*02e0*/ 	.word	0x00000610
        /*02e4*/ 	.word	0x000000ff
        /*02e8*/ 	.word	0x00034878
        /*02ec*/ 	.short	0x0100
        /*02ee*/ 	.byte	0x06
	.zero		1


	//   ....[13]....
        /*02f0*/ 	.word	0x00000620
        /*02f4*/ 	.word	0x000000ff
        /*02f8*/ 	.word	0x00034888
        /*02fc*/ 	.short	0x0100
        /*02fe*/ 	.byte	0x06
	.zero		1


	//   ....[14]....
        /*0300*/ 	.word	0x00000750
        /*0304*/ 	.word	0x000000ff
        /*0308*/ 	.word	0x00034890
        /*030c*/ 	.short	0x0100
        /*030e*/ 	.byte	0x08
	.zero		1


	//   ....[15]....
        /*0310*/ 	.word	0x00000760
        /*0314*/ 	.word	0x000000ff
        /*0318*/ 	.word	0x000348a0
        /*031c*/ 	.short	0x0100
        /*031e*/ 	.byte	0x08
	.zero		1


	//   ....[16]....
        /*0320*/ 	.word	0x00000770
        /*0324*/ 	.word	0x000000ff
        /*0328*/ 	.word	0x00034898
        /*032c*/ 	.short	0x0100
        /*032e*/ 	.byte	0x08
	.zero		1


	//   ....[17]....
        /*0330*/ 	.word	0x00000780
        /*0334*/ 	.word	0x000000ff
        /*0338*/ 	.word	0x000348a8
        /*033c*/ 	.short	0x0100
        /*033e*/ 	.byte	0x08
	.zero		1


	//   ....[18]....
        /*0340*/ 	.word	0x000008b0
        /*0344*/ 	.word	0x000000ff
        /*0348*/ 	.word	0x000348b0
        /*034c*/ 	.short	0x0100
        /*034e*/ 	.byte	0x08
	.zero		1


	//   ....[19]....
        /*0350*/ 	.word	0x000008c0
        /*0354*/ 	.word	0x000000ff
        /*0358*/ 	.word	0x000348c0
        /*035c*/ 	.short	0x0100
        /*035e*/ 	.byte	0x08
	.zero		1


	//   ....[20]....
        /*0360*/ 	.word	0x000008d0
        /*0364*/ 	.word	0x000000ff
        /*0368*/ 	.word	0x000348b8
        /*036c*/ 	.short	0x0100
        /*036e*/ 	.byte	0x08
	.zero		1


	//   ....[21]....
        /*0370*/ 	.word	0x000008e0
        /*0374*/ 	.word	0x000000ff
        /*0378*/ 	.word	0x000348c8
        /*037c*/ 	.short	0x0100
        /*037e*/ 	.byte	0x08
	.zero		1


	//   ....[22]....
        /*0380*/ 	.word	0x000010d0
        /*0384*/ 	.word	0x000000ff
        /*0388*/ 	.word	0x00034800
        /*038c*/ 	.short	0x010a
        /*038e*/ 	.byte	0x3c
	.zero		1


	//   ....[23]....
        /*0390*/ 	.word	0x00001150
        /*0394*/ 	.word	0x00000003
        /*0398*/ 	.word	0x00034830
        /*039c*/ 	.short	0x010a
        /*039e*/ 	.byte	0x3f
	.zero		1


	//   ....[24]....
        /*03a0*/ 	.word	0x000011d0
        /*03a4*/ 	.word	0x00000003
        /*03a8*/ 	.word	0x00034830
        /*03ac*/ 	.short	0x010a
        /*03ae*/ 	.byte	0x3f
	.zero		1


	//   ....[25]....
        /*03b0*/ 	.word	0x00002770
        /*03b4*/ 	.word	0x00000003
        /*03b8*/ 	.word	0x00000000
        /*03bc*/ 	.short	0x0101
        /*03be*/ 	.byte	0x3f
	.zero		1


	//   ....[26]....
        /*03c0*/ 	.word	0x000038c0
        /*03c4*/ 	.word	0x000000ff
        /*03c8*/ 	.word	0x00034830
        /*03cc*/ 	.short	0x010a
        /*03ce*/ 	.byte	0x06
	.zero		1


	//   ....[27]....
        /*03d0*/ 	.word	0x00003900
        /*03d4*/ 	.word	0x000000ff
        /*03d8*/ 	.word	0x00034830
        /*03dc*/ 	.short	0x010a
        /*03de*/ 	.byte	0x06
	.zero		1


	//   ....[28]....
        /*03e0*/ 	.word	0x000041c0
        /*03e4*/ 	.word	0x000000ff
        /*03e8*/ 	.word	0x00034850
        /*03ec*/ 	.short	0x010a
        /*03ee*/ 	.byte	0x07
	.zero		1


	//   ....[29]....
        /*03f0*/ 	.word	0x00004200
        /*03f4*/ 	.word	0x000000ff
        /*03f8*/ 	.word	0x00034850
        /*03fc*/ 	.short	0x010a
        /*03fe*/ 	.byte	0x07
	.zero		1


	//   ....[30]....
        /*0400*/ 	.word	0x00005320
        /*0404*/ 	.word	0x0000001b
        /*0408*/ 	.word	0x00000000
        /*040c*/ 	.short	0x0101
        /*040e*/ 	.byte	0x3f
	.zero		1


	//   ....[31]....
        /*0410*/ 	.word	0x00005390
        /*0414*/ 	.word	0x0000001b
        /*0418*/ 	.word	0x00000000
        /*041c*/ 	.short	0x0101
        /*041e*/ 	.byte	0x3f
	.zero		1


	//   ....[32]....
        /*0420*/ 	.word	0x00005d60
        /*0424*/ 	.word	0x000000ff
        /*0428*/ 	.word	0x00034850
        /*042c*/ 	.short	0x010a
        /*042e*/ 	.byte	0x07
	.zero		1


	//   ....[33]....
        /*0430*/ 	.word	0x00005da0
        /*0434*/ 	.word	0x000000ff
        /*0438*/ 	.word	0x00034850
        /*043c*/ 	.short	0x010a
        /*043e*/ 	.byte	0x07
	.zero		1


	//   ....[34]....
        /*0440*/ 	.word	0x00006750
        /*0444*/ 	.word	0x00000007
        /*0448*/ 	.word	0x00000000
        /*044c*/ 	.short	0x0101
        /*044e*/ 	.byte	0x3f
	.zero		1


	//   ....[35]....
        /*0450*/ 	.word	0x000070c0
        /*0454*/ 	.word	0x000000ff
        /*0458*/ 	.word	0x00000000
        /*045c*/ 	.short	0x0101
        /*045e*/ 	.byte	0x06
	.zero		1


	//   ....[36]....
        /*0460*/ 	.word	0x00007f20
        /*0464*/ 	.word	0x00000006
        /*0468*/ 	.word	0x00034840
        /*046c*/ 	.short	0x010a
        /*046e*/ 	.byte	0x3f
	.zero		1


	//   ....[37]....
        /*0470*/ 	.word	0x00008480
        /*0474*/ 	.word	0x00000009
        /*0478*/ 	.word	0x00034820
        /*047c*/ 	.short	0x010a
        /*047e*/ 	.byte	0x3f
	.zero		1


	//   ....[38]....
        /*0480*/ 	.word	0x00008760
        /*0484*/ 	.word	0x00000002
        /*0488*/ 	.word	0x00034840
        /*048c*/ 	.short	0x010a
        /*048e*/ 	.byte	0x3f
	.zero		1


	//   ....[39]....
        /*0490*/ 	.word	0x00008a20
        /*0494*/ 	.word	0x00000002
        /*0498*/ 	.word	0x00000060
        /*049c*/ 	.short	0x010a
        /*049e*/ 	.byte	0x3f
	.zero		1


	//   ....[40]....
        /*04a0*/ 	.word	0x00008f60
        /*04a4*/ 	.word	0x00000002
        /*04a8*/ 	.word	0x00034840
        /*04ac*/ 	.short	0x010a
        /*04ae*/ 	.byte	0x3f
	.zero		1


	//   ....[41]....
        /*04b0*/ 	.word	0x00009220
        /*04b4*/ 	.word	0x00000002
        /*04b8*/ 	.word	0x00000060
        /*04bc*/ 	.short	0x010a
        /*04be*/ 	.byte	0x3f
	.zero		1


	//   ....[42]....
        /*04c0*/ 	.word	0x00009680
        /*04c4*/ 	.word	0x00000002
        /*04c8*/ 	.word	0x00034840
        /*04cc*/ 	.short	0x010a
        /*04ce*/ 	.byte	0x3f
	.zero		1


	//   ....[43]....
        /*04d0*/ 	.word	0x00009960
        /*04d4*/ 	.word	0x00000002
        /*04d8*/ 	.word	0x00000060
        /*04dc*/ 	.short	0x010a
        /*04de*/ 	.byte	0x3f
	.zero		1


	//   ....[44]....
        /*04e0*/ 	.word	0x00009c90
        /*04e4*/ 	.word	0x00000003
        /*04e8*/ 	.word	0x00034860
        /*04ec*/ 	.short	0x010a
        /*04ee*/ 	.byte	0x3f
	.zero		1


	//   ....[45]....
        /*04f0*/ 	.word	0x0000a000
        /*04f4*/ 	.word	0x00000000
        /*04f8*/ 	.word	0x00034820
        /*04fc*/ 	.short	0x010a
        /*04fe*/ 	.byte	0x3f
	.zero		1


	//   ....[46]....
        /*0500*/ 	.word	0x0000a1a0
        /*0504*/ 	.word	0x00000006
        /*0508*/ 	.word	0x00000000
        /*050c*/ 	.short	0x010a
        /*050e*/ 	.byte	0x3f
	.zero		1


	//   ....[47]....
        /*0510*/ 	.word	0x0000a210
        /*0514*/ 	.word	0x00000003
        /*0518*/ 	.word	0x00000000
        /*051c*/ 	.short	0x010a
        /*051e*/ 	.byte	0x3f
	.zero		1


	//   ....[48]....
        /*0520*/ 	.word	0x0000a270
        /*0524*/ 	.word	0x00000010
        /*0528*/ 	.word	0x00000000
        /*052c*/ 	.short	0x010a
        /*052e*/ 	.byte	0x3f
	.zero		1


	//   ....[49]....
        /*0530*/ 	.word	0x0000a2a0
        /*0534*/ 	.word	0x00000003
        /*0538*/ 	.word	0x00000000
        /*053c*/ 	.short	0x010a
        /*053e*/ 	.byte	0x3f
	.zero		1


	//   ....[50]....
        /*0540*/ 	.word	0x0000a310
        /*0544*/ 	.word	0x00000003
        /*0548*/ 	.word	0x00034800
        /*054c*/ 	.short	0x010a
        /*054e*/ 	.byte	0x3f
	.zero		1


	//   ....[51]....
        /*0550*/ 	.word	0x0000a360
        /*0554*/ 	.word	0x00000003
        /*0558*/ 	.word	0x00034830
        /*055c*/ 	.short	0x010a
        /*055e*/ 	.byte	0x3f
	.zero		1


	//   ....[52]....
        /*0560*/ 	.word	0x0000a3c0
        /*0564*/ 	.word	0x00000009
        /*0568*/ 	.word	0x00034830
        /*056c*/ 	.short	0x010a
        /*056e*/ 	.byte	0x3f
	.zero		1


	//   ....[53]....
        /*0570*/ 	.word	0x0000a420
        /*0574*/ 	.word	0x00000007
        /*0578*/ 	.word	0x00034850
        /*057c*/ 	.short	0x010a
        /*057e*/ 	.byte	0x3f
	.zero		1


	//   ....[54]....
        /*0580*/ 	.word	0x0000a480
        /*0584*/ 	.word	0x00000005
        /*0588*/ 	.word	0x00034850
        /*058c*/ 	.short	0x010a
        /*058e*/ 	.byte	0x3f
	.zero		1


	//   ....[55]....
        /*0590*/ 	.word	0x0000a620
        /*0594*/ 	.word	0x00000006
        /*0598*/ 	.word	0x00034840
        /*059c*/ 	.short	0x010a
        /*059e*/ 	.byte	0x3f
	.zero		1


	//   ....[56]....
        /*05a0*/ 	.word	0x0000a6a0
        /*05a4*/ 	.word	0x00000007
        /*05a8*/ 	.word	0x00034820
        /*05ac*/ 	.short	0x010a
        /*05ae*/ 	.byte	0x3f
	.zero		1


	//   ....[57]....
        /*05b0*/ 	.word	0x0000a6f0
        /*05b4*/ 	.word	0x00000002
        /*05b8*/ 	.word	0x00034840
        /*05bc*/ 	.short	0x010a
        /*05be*/ 	.byte	0x3f
	.zero		1


	//   ....[58]....
        /*05c0*/ 	.word	0x0000a740
        /*05c4*/ 	.word	0x00000002
        /*05c8*/ 	.word	0x00000060
        /*05cc*/ 	.short	0x010a
        /*05ce*/ 	.byte	0x3f
	.zero		1


	//   ....[59]....
        /*05d0*/ 	.word	0x0000a790
        /*05d4*/ 	.word	0x00000002
        /*05d8*/ 	.word	0x00034840
        /*05dc*/ 	.short	0x010a
        /*05de*/ 	.byte	0x3f
	.zero		1


	//   ....[60]....
        /*05e0*/ 	.word	0x0000a7e0
        /*05e4*/ 	.word	0x00000002
        /*05e8*/ 	.word	0x00000060
        /*05ec*/ 	.short	0x010a
        /*05ee*/ 	.byte	0x3f
	.zero		1


	//   ....[61]....
        /*05f0*/ 	.word	0x0000a830
        /*05f4*/ 	.word	0x00000002
        /*05f8*/ 	.word	0x00034840
        /*05fc*/ 	.short	0x010a
        /*05fe*/ 	.byte	0x3f
	.zero		1


	//   ....[62]....
        /*0600*/ 	.word	0x0000a880
        /*0604*/ 	.word	0x00000002
        /*0608*/ 	.word	0x00000060
        /*060c*/ 	.short	0x010a
        /*060e*/ 	.byte	0x3f
	.zero		1


	//   ....[63]....
        /*0610*/ 	.word	0x0000a8d0
        /*0614*/ 	.word	0x00000003
        /*0618*/ 	.word	0x00034860
        /*061c*/ 	.short	0x010a
        /*061e*/ 	.byte	0x3f
	.zero		1


	//   ....[64]....
        /*0620*/ 	.word	0x0000a920
        /*0624*/ 	.word	0x00000000
        /*0628*/ 	.word	0x00034820
        /*062c*/ 	.short	0x010a
        /*062e*/ 	.byte	0x3f
	.zero		1


	//   ....[65]....
        /*0630*/ 	.word	0x0000aac0
        /*0634*/ 	.word	0x00000006
        /*0638*/ 	.word	0x00000000
        /*063c*/ 	.short	0x010a
        /*063e*/ 	.byte	0x3f
	.zero		1


	//   ....[66]....
        /*0640*/ 	.word	0x0000ab10
        /*0644*/ 	.word	0x00000003
        /*0648*/ 	.word	0x00000000
        /*064c*/ 	.short	0x010a
        /*064e*/ 	.byte	0x3f
	.zero		1


	//   ....[67]....
        /*0650*/ 	.word	0x0000ab60
        /*0654*/ 	.word	0x00000010
        /*0658*/ 	.word	0x00000000
        /*065c*/ 	.short	0x010a
        /*065e*/ 	.byte	0x3f
	.zero		1


	//----- nvinfo : EIATTR_NUM_MBARRIERS
	.align		4
.L_101:
        /*0660*/ 	.byte	0x03, 0x38
        /*0662*/ 	.short	0x0016


	//----- nvinfo : EIATTR_EXIT_INSTR_OFFSETS
	.align		4
        /*0664*/ 	.byte	0x04, 0x1c
        /*0666*/ 	.short	(.L_103 - .L_102)


	//   ....[0]....
.L_102:
        /*0668*/ 	.word	0x000009f0


	//   ....[1]....
        /*066c*/ 	.word	0x00007180


	//   ....[2]....
        /*0670*/ 	.word	0x000071e0


	//   ....[3]....
        /*0674*/ 	.word	0x0000a2f0


	//----- nvinfo : EIATTR_MAX_THREADS
	.align		4
.L_103:
        /*0678*/ 	.byte	0x04, 0x05
        /*067a*/ 	.short	(.L_105 - .L_104)
.L_104:
        /*067c*/ 	.word	0x00000180
        /*0680*/ 	.word	0x00000001
        /*0684*/ 	.word	0x00000001


	//----- nvinfo : EIATTR_CRS_STACK_SIZE
	.align		4
.L_105:
        /*0688*/ 	.byte	0x04, 0x1e
        /*068a*/ 	.short	(.L_107 - .L_106)
.L_106:
        /*068c*/ 	.word	0x00000000


	//----- nvinfo : EIATTR_CBANK_PARAM_SIZE
	.align		4
.L_107:
        /*0690*/ 	.byte	0x03, 0x19
        /*0692*/ 	.short	0x0bf0


	//----- nvinfo : EIATTR_PARAM_CBANK
	.align		4
        /*0694*/ 	.byte	0x04, 0x0a
        /*0696*/ 	.short	(.L_109 - .L_108)
	.align		4
.L_108:
        /*0698*/ 	.word	index@(.nv.constant0._ZN7cutlass13device_kernelIN5flash11enable_sm90INS1_16FlashAttnFwdSm90INS1_25CollectiveMainloopFwdSm90ILi2EN4cute5tupleIJNS5_1CILi1EEES8_S8_EEENS6_IJNS7_ILi128EEESA_NS7_ILi192EEEEEELi128ENS_6half_tEfNS_4arch4Sm90ELb0ELb0ELb0ELb0ELb0ELb0ELb0ELb1ELb1ELb0ELb0ELb0EEENS1_21CollectiveEpilogueFwdINS6_IJSA_SA_SA_EEES9_SD_SF_Li256ELb0ELb0ELb0ELb0EEENS1_29StaticPersistentTileSchedulerILb0EEEEEEEEEvNT_6ParamsE)
        /*069c*/ 	.short	0x0210
        /*069e*/ 	.short	0x0bf0


	//----- nvinfo : EIATTR_SW_WAR
	.align		4
.L_109:
        /*06a0*/ 	.byte	0x04, 0x36
        /*06a2*/ 	.short	(.L_111 - .L_110)
.L_110:
        /*06a4*/ 	.word	0x00000008
.L_111:


//--------------------- .nv.info._ZN7cutlass13device_kernelIN5flash11enable_sm90INS1_16FlashAttnFwdSm90INS1_25CollectiveMainloopFwdSm90ILi2EN4cute5tupleIJNS5_1CILi2EEENS7_ILi1EEES9_EEENS6_IJNS7_ILi128EEESB_NS7_ILi192EEEEEELi128ENS_6half_tEfNS_4arch4Sm90ELb0ELb0ELb0ELb0ELb0ELb0ELb0ELb1ELb1ELb0ELb0ELb0EEENS1_21CollectiveEpilogueFwdINS6_IJSB_SB_SB_EEESA_SE_SG_Li256ELb0ELb0ELb0ELb0EEENS1_29StaticPersistentTileSchedulerILb0EEEEEEEEEvNT_6ParamsE --------------------------
	.section	.nv.info._ZN7cutlass13device_kernelIN5flash11enable_sm90INS1_16FlashAttnFwdSm90INS1_25CollectiveMainloopFwdSm90ILi2EN4cute5tupleIJNS5_1CILi2EEENS7_ILi1EEES9_EEENS6_IJNS7_ILi128EEESB_NS7_ILi192EEEEEELi128ENS_6half_tEfNS_4arch4Sm90ELb0ELb0ELb0ELb0ELb0ELb0ELb0ELb1ELb1ELb0ELb0ELb0EEENS1_21CollectiveEpilogueFwdINS6_IJSB_SB_SB_EEESA_SE_SG_Li256ELb0ELb0ELb0ELb0EEENS1_29StaticPersistentTileSchedulerILb0EEEEEEEEEvNT_6ParamsE,"",@"SHT_CUDA_INFO"
	.sectionflags	@""
	.align	4


	//----- nvinfo : EIATTR_CUDA_API_VERSION
	.align		4
        /*0000*/ 	.byte	0x04, 0x37
        /*0002*/ 	.short	(.L_113 - .L_112)
.L_112:
        /*0004*/ 	.word	0x00000082


	//----- nvinfo : EIATTR_KPARAM_INFO
	.align		4
.L_113:
        /*0008*/ 	.byte	0x04, 0x17
        /*000a*/ 	.short	(.L_115 - .L_114)
.L_114:
        /*000c*/ 	.word	0x00000000
        /*0010*/ 	.short	0x0000
        /*0012*/ 	.short	0x0070
        /*0014*/ 	.byte	0x00, 0xf0, 0x01, 0x2e


	//----- nvinfo : EIATTR_SPARSE_MMA_MASK
	.align		4
.L_115:
        /*0018*/ 	.byte	0x03, 0x50
        /*001a*/ 	.short	0x0000


	//----- nvinfo : EIATTR_MAXREG_COUNT
	.align		4
        /*001c*/ 	.byte	0x03, 0x1b
        /*001e*/ 	.short	0x00a8


	//----- nvinfo : EIATTR_NUM_BARRIERS
	.align		4
        /*0020*/ 	.byte	0x02, 0x4c
        /*0022*/ 	.byte	0x09
	.zero		1


	//----- nvinfo : EIATTR_EXTERNS
	.align		4
        /*0024*/ 	.byte	0x04, 0x0f
        /*0026*/ 	.short	(.L_117 - .L_116)


	//   ....[0]....
	.align		4
.L_116:
        /*0028*/ 	.word	index@(__assertfail)


	//----- nvinfo : EIATTR_ANNOTATIONS
	.align		4
.L_117:
        /*002c*/ 	.byte	0x04, 0x55
        /*002e*/ 	.short	(.L_119 - .L_118)


	//   ....[0]....
.L_118:
        /* <DEDUP_REMOVED lines=19> */
        /*0154*/ 	.byte	0x40, 0xa6, 0x00, 0x00


	//----- nvinfo : EIATTR_MERCURY_ISA_VERSION
	.align		4
.L_119:
        /*0158*/ 	.byte	0x03, 0x5f
        /*015a*/ 	.short	0x0101


	//----- nvinfo : EIATTR_INT_WARP_WIDE_INSTR_OFFSETS
	.align		4
        /*015c*/ 	.byte	0x04, 0x31
        /*015e*/ 	.short	(.L_121 - .L_120)


	//   ....[0]....
.L_120:
        /*0160*/ 	.word	0x00000190


	//   ....[1]....
        /*0164*/ 	.word	0x000001d0


	//   ....[2]....
        /*0168*/ 	.word	0x00000240


	//   ....[3]....
        /*016c*/ 	.word	0x00007d00


	//   ....[4]....
        /*0170*/ 	.word	0x00007d50


	//   ....[5]....
        /*0174*/ 	.word	0x00007e30


	//   ....[6]....
        /*0178*/ 	.word	0x00007f10


	//----- nvinfo : EIATTR_COOP_GROUP_MASK_REGIDS
	.align		4
.L_121:
        /*017c*/ 	.byte	0x04, 0x29
        /*017e*/ 	.short	(.L_123 - .L_122)


	//   ....[0]....
.L_122:
        /*0180*/ 	.word	0xffffffff


	//   ....[1]....
        /*0184*/ 	.word	0xffffffff


	//   ....[2]....
        /*0188*/ 	.word	0xffffffff


	//   ....[3]....
        /*018c*/ 	.word	0xffffffff


	//   ....[4]....
        /*0190*/ 	.word	0xffffffff


	//   ....[5]....
        /*0194*/ 	.word	0xffffffff


	//   ....[6]....
        /*0198*/ 	.word	0xffffffff


	//   ....[7]....
        /*019c*/ 	.word	0xffffffff


	//   ....[8]....
        /*01a0*/ 	.word	0xffffffff


	//   ....[9]....
        /*01a4*/ 	.word	0xffffffff


	//   ....[10]....
        /*01a8*/ 	.word	0xffffffff


	//   ....[11]....
        /*01ac*/ 	.word	0xffffffff


	//   ....[12]....
        /*01b0*/ 	.word	0xffffffff


	//   ....[13]....
        /*01b4*/ 	.word	0xffffffff


	//   ....[14]....
        /*01b8*/ 	.word	0xffffffff


	//   ....[15]....
        /*01bc*/ 	.word	0xffffffff


	//   ....[16]....
        /*01c0*/ 	.word	0xffffffff


	//   ....[17]....
        /*01c4*/ 	.word	0xffffffff


	//   ....[18]....
        /*01c8*/ 	.word	0xffffffff


	//   ....[19]....
        /*01cc*/ 	.word	0xffffffff


	//   ....[20]....
        /*01d0*/ 	.word	0xffffffff


	//   ....[21]....
        /*01d4*/ 	.word	0xffffffff


	//   ....[22]....
        /*01d8*/ 	.word	0xffffffff


	//   ....[23]....
        /*01dc*/ 	.word	0xffffffff


	//   ....[24]....
        /*01e0*/ 	.word	0x0500000f


	//   ....[25]....
        /*01e4*/ 	.word	0x0500000f


	//----- nvinfo : EIATTR_COOP_GROUP_INSTR_OFFSETS
	.align		4
.L_123:
        /*01e8*/ 	.byte	0x04, 0x28
        /*01ea*/ 	.short	(.L_125 - .L_124)


	//   ....[0]....
.L_124:
        /*01ec*/ 	.word	0x00000060


	//   ....[1]....
        /*01f0*/ 	.word	0x000001a0


	//   ....[2]....
        /*01f4*/ 	.word	0x000001f0


	//   ....[3]....
        /*01f8*/ 	.word	0x00000430


	//   ....[4]....
        /*01fc*/ 	.word	0x00000660


	//   ....[5]....
        /*0200*/ 	.word	0x00000890


	//   ....[6]....
        /*0204*/ 	.word	0x00000b20


	//   ....[7]....
        /*0208*/ 	.word	0x00000e30


	//   ....[8]....
        /*020c*/ 	.word	0x000012e0


	//   ....[9]....
        /*0210*/ 	.word	0x00002610


	//   ....[10]....
        /*0214*/ 	.word	0x00002710


	//   ....[11]....
        /*0218*/ 	.word	0x00002a50


	//   ....[12]....
        /*021c*/ 	.word	0x00002c20


	//   ....[13]....
        /*0220*/ 	.word	0x00004b10


	//   ....[14]....
        /*0224*/ 	.word	0x00004b30


	//   ....[15]....
        /*0228*/ 	.word	0x00004b60


	//   ....[16]....
        /*022c*/ 	.word	0x00004b70


	//   ....[17]....
        /*0230*/ 	.word	0x00006030


	//   ....[18]....
        /*0234*/ 	.word	0x00006060


	//   ....[19]....
        /*0238*/ 	.word	0x00006110


	//   ....[20]....
        /*023c*/ 	.word	0x00006120


	//   ....[21]....
        /*0240*/ 	.word	0x00007100


	//   ....[22]....
        /*0244*/ 	.word	0x000073f0


	//   ....[23]....
        /*0248*/ 	.word	0x0000a5c0


	//   ....[24]....
        /*024c*/ 	.word	0x0000aac0


	//   ....[25]....
        /*0250*/ 	.word	0x0000af60


	//----- nvinfo : EIATTR_REG_RECONFIG
	.align		4
.L_125:
        /*0254*/ 	.byte	0x01, 0x54
	.zero		2


	//----- nvinfo : EIATTR_SYSCALL_OFFSETS
	.align		4
        /*0258*/ 	.byte	0x04, 0x46
        /*025a*/ 	.short	(.L_127 - .L_126)


	//   ....[0]....
.L_126:
        /*025c*/ 	.word	0x00001640


	//   ....[1]....
        /*0260*/ 	.word	0x00007930


	//   ....[2]....
        /*0264*/ 	.word	0x00007a70


	//   ....[3]....
        /*0268*/ 	.word	0x00007b70


	//----- nvinfo : EIATTR_MBARRIER_INSTR_OFFSETS
	.align		4
.L_127:
        /*026c*/ 	.byte	0x04, 0x39
        /*026e*/ 	.short	(.L_129 - .L_128)


	//   ....[0]....
.L_128:
        /*0270*/ 	.word	0x000002d0
        /*0274*/ 	.word	0x000000ff
        /*0278*/ 	.word	0x00034800
        /*027c*/ 	.short	0x0100
        /*027e*/ 	.byte	0x08
	.zero		1


	//   ....[1]....
        /*0280*/ 	.word	0x000002e0
        /*0284*/ 	.word	0x000000ff
        /*0288*/ 	.word	0x00034820
        /*028c*/ 	.short	0x0100
        /*028e*/ 	.byte	0x08
	.zero		1


	//   ....[2]....
        /*0290*/ 	.word	0x000003d0
        /*0294*/ 	.word	0x000000ff
        /*0298*/ 	.word	0x00034830
        /*029c*/ 	.short	0x0100
        /*029e*/ 	.byte	0x08
	.zero		1


	//   ....[3]....
        /*02a0*/ 	.word	0x000003e0
        /*02a4*/ 	.word	0x000000ff
        /*02a8*/ 	.word	0x00034840
        /*02ac*/ 	.short	0x0100
        /*02ae*/ 	.byte	0x08
	.zero		1


	//   ....[4]....
        /*02b0*/ 	.word	0x000003f0
        /*02b4*/ 	.word	0x000000ff
        /*02b8*/ 	.word	0x00034838
        /*02bc*/ 	.short	0x0100
        /*02be*/ 	.byte	0x08
	.zero		1


	//   ....[5]....
        /*02c0*/ 	.word	0x00000400
        /*02c4*/ 	.word	0x000000ff
        /*02c8*/ 	.word	0x00034848
        /*02cc*/ 	.short	0x0100
        /*02ce*/ 	.byte	0x08
	.zero		1


	//   ....[6]....
        /*02d0*/ 	.word	0x00000610
        /*02d4*/ 	.word	0x000000ff
        /*02d8*/ 	.word	0x00034850
        /*02dc*/ 	.short	0x0100
        /*02de*/ 	.byte	0x08
	.zero		1


	//   ....[7]....
        /*02e0*/ 	.word	0x00000620
        /*02e4*/ 	.word	0x000000ff
        /*02e8*/ 	.word	0x00034860
        /*02ec*/ 	.short	0x0100
        /*02ee*/ 	.byte	0x08
	.zero		1


	//   ....[8]....
        /*02f0*/ 	.word	0x00000630
        /*02f4*/ 	.word	0x000000ff
        /*02f8*/ 	.word	0x00034858
        /*02fc*/ 	.short	0x0100
        /*02fe*/ 	.byte	0x08
	.zero		1


	//   ....[9]....
        /*0300*/ 	.word	0x00000640
        /*0304*/ 	.word	0x000000ff
        /*0308*/ 	.word	0x00034868
        /*030c*/ 	.short	0x0100
        /*030e*/ 	.byte	0x08
	.zero		1


	//   ....[10]....
        /*0310*/ 	.word	0x00000840
        /*0314*/ 	.word	0x000000ff
        /*0318*/ 	.word	0x00034870
        /*031c*/ 	.short	0x0100
        /*031e*/ 	.byte	0x08
	.zero		1


	//   ....[11]....
        /*0320*/ 	.word	0x00000850
        /*0324*/ 	.word	0x000000ff
        /*0328*/ 	.word	0x00034880
        /*032c*/ 	.short	0x0100
        /*032e*/ 	.byte	0x08
	.zero		1


	//   ....[12]....
        /*0330*/ 	.word	0x00000860
        /*0334*/ 	.word	0x000000ff
        /*0338*/ 	.word	0x00034878
        /*033c*/ 	.short	0x0100
        /*033e*/ 	.byte	0x08
	.zero		1


	//   ....[13]....
        /*0340*/ 	.word	0x00000870
        /*0344*/ 	.word	0x000000ff
        /*0348*/ 	.word	0x00034888
        /*034c*/ 	.short	0x0100
        /*034e*/ 	.byte	0x08
	.zero		1


	//   ....[14]....
        /*0350*/ 	.word	0x00000ad0
        /*0354*/ 	.word	0x000000ff
        /*0358*/ 	.word	0x00034890
        /*035c*/ 	.short	0x0100
        /*035e*/ 	.byte	0x08
	.zero		1


	//   ....[15]....
        /*0360*/ 	.word	0x00000ae0
        /*0364*/ 	.word	0x000000ff
        /*0368*/ 	.word	0x000348a0
        /*036c*/ 	.short	0x0100
        /*036e*/ 	.byte	0x08
	.zero		1


	//   ....[16]....
        /*0370*/ 	.word	0x00000af0
        /*0374*/ 	.word	0x000000ff
        /*0378*/ 	.word	0x00034898
        /*037c*/ 	.short	0x0100
        /*037e*/ 	.byte	0x08
	.zero		1


	//   ....[17]....
        /*0380*/ 	.word	0x00000b00
        /*0384*/ 	.word	0x000000ff
        /*0388*/ 	.word	0x000348a8
        /*038c*/ 	.short	0x0100
        /*038e*/ 	.byte	0x08
	.zero		1


	//   ....[18]....
        /*0390*/ 	.word	0x00000d80
        /*0394*/ 	.word	0x000000ff
        /*0398*/ 	.word	0x000348b0
        /*039c*/ 	.short	0x0100
        /*039e*/ 	.byte	0x08
	.zero		1


	//   ....[19]....
        /*03a0*/ 	.word	0x00000d90
        /*03a4*/ 	.word	0x000000ff
        /*03a8*/ 	.word	0x000348c0
        /*03ac*/ 	.short	0x0100
        /*03ae*/ 	.byte	0x08
	.zero		1


	//   ....[20]....
        /*03b0*/ 	.word	0x00000da0
        /*03b4*/ 	.word	0x000000ff
        /*03b8*/ 	.word	0x000348b8
        /*03bc*/ 	.short	0x0100
        /*03be*/ 	.byte	0x08
	.zero		1


	//   ....[21]....
        /*03c0*/ 	.word	0x00000db0
        /*03c4*/ 	.word	0x000000ff
        /*03c8*/ 	.word	0x000348c8
        /*03cc*/ 	.short	0x0100
        /*03ce*/ 	.byte	0x08
	.zero		1


	//   ....[22]....
        /*03d0*/ 	.word	0x00001680
        /*03d4*/ 	.word	0x000000ff
        /*03d8*/ 	.word	0x00034800
        /*03dc*/ 	.short	0x010a
        /*03de*/ 	.byte	0x3c
	.zero		1


	//   ....[23]....
        /*03e0*/ 	.word	0x00001720
        /*03e4*/ 	.word	0x00000003
        /*03e8*/ 	.word	0x00034830
        /*03ec*/ 	.short	0x010a
        /*03ee*/ 	.byte	0x3f
	.zero		1


	//   ....[24]....
        /*03f0*/ 	.word	0x00001760
        /*03f4*/ 	.word	0x00000003
        /*03f8*/ 	.word	0x00034830
        /*03fc*/ 	.short	0x010a
        /*03fe*/ 	.byte	0x3f
	.zero		1


	//   ....[25]....
        /*0400*/ 	.word	0x000031a0
        /*0404*/ 	.word	0x00000006
        /*0408*/ 	.word	0x00000000
        /*040c*/ 	.short	0x0101
        /*040e*/ 	.byte	0x3f
	.zero		1


	//   ....[26]....
        /*0410*/ 	.word	0x00003ab0
        /*0414*/ 	.word	0x000000ff
        /*0418*/ 	.word	0x00034830
        /*041c*/ 	.short	0x010a
        /*041e*/ 	.byte	0x06
	.zero		1


	//   ....[27]....
        /*0420*/ 	.word	0x00003af0
        /*0424*/ 	.word	0x000000ff
        /*0428*/ 	.word	0x00034830
        /*042c*/ 	.short	0x010a
        /*042e*/ 	.byte	0x06
	.zero		1


	//   ....[28]....
        /*0430*/ 	.word	0x000043b0
        /*0434*/ 	.word	0x000000ff
        /*0438*/ 	.word	0x00034850
        /*043c*/ 	.short	0x010a
        /*043e*/ 	.byte	0x07
	.zero		1


	//   ....[29]....
        /*0440*/ 	.word	0x000043f0
        /*0444*/ 	.word	0x000000ff
        /*0448*/ 	.word	0x00034850
        /*044c*/ 	.short	0x010a
        /*044e*/ 	.byte	0x07
	.zero		1


	//   ....[30]....
        /*0450*/ 	.word	0x000056d0
        /*0454*/ 	.word	0x00000006
        /*0458*/ 	.word	0x00000000
        /*045c*/ 	.short	0x0101
        /*045e*/ 	.byte	0x3f
	.zero		1


	//   ....[31]....
        /*0460*/ 	.word	0x00005980
        /*0464*/ 	.word	0x0000001b
        /*0468*/ 	.word	0x00000000
        /*046c*/ 	.short	0x0101
        /*046e*/ 	.byte	0x3f
	.zero		1


	//   ....[32]....
        /*0470*/ 	.word	0x00005fa0
        /*0474*/ 	.word	0x000000ff
        /*0478*/ 	.word	0x00034850
        /*047c*/ 	.short	0x010a
        /*047e*/ 	.byte	0x05
	.zero		1


	//   ....[33]....
        /*0480*/ 	.word	0x00005fe0
        /*0484*/ 	.word	0x000000ff
        /*0488*/ 	.word	0x00034850
        /*048c*/ 	.short	0x010a
        /*048e*/ 	.byte	0x05
	.zero		1


	//   ....[34]....
        /*0490*/ 	.word	0x000065e0
        /*0494*/ 	.word	0x00000005
        /*0498*/ 	.word	0x00000000
        /*049c*/ 	.short	0x0101
        /*049e*/ 	.byte	0x3f
	.zero		1


	//   ....[35]....
        /*04a0*/ 	.word	0x000072e0
        /*04a4*/ 	.word	0x000000ff
        /*04a8*/ 	.word	0x00000000
        /*04ac*/ 	.short	0x0101
        /*04ae*/ 	.byte	0x07
	.zero		1


	//   ....[36]....
        /*04b0*/ 	.word	0x000072f0
        /*04b4*/ 	.word	0x000000ff
        /*04b8*/ 	.word	0x00000000
        /*04bc*/ 	.short	0x0101
        /*04be*/ 	.byte	0x06
	.zero		1


	//   ....[37]....
        /*04c0*/ 	.word	0x000082a0
        /*04c4*/ 	.word	0x00000005
        /*04c8*/ 	.word	0x00034840
        /*04cc*/ 	.short	0x010a
        /*04ce*/ 	.byte	0x3f
	.zero		1


	//   ....[38]....
        /*04d0*/ 	.word	0x00008860
        /*04d4*/ 	.word	0x0000000a
        /*04d8*/ 	.word	0x00034820
        /*04dc*/ 	.short	0x010a
        /*04de*/ 	.byte	0x3f
	.zero		1


	//   ....[39]....
        /*04e0*/ 	.word	0x00008b50
        /*04e4*/ 	.word	0x00000002
        /*04e8*/ 	.word	0x00034840
        /*04ec*/ 	.short	0x010a
        /*04ee*/ 	.byte	0x3f
	.zero		1


	//   ....[40]....
        /*04f0*/ 	.word	0x00008e50
        /*04f4*/ 	.word	0x00000002
        /*04f8*/ 	.word	0x00034860
        /*04fc*/ 	.short	0x010a
        /*04fe*/ 	.byte	0x3f
	.zero		1


	//   ....[41]....
        /*0500*/ 	.word	0x00009380
        /*0504*/ 	.word	0x00000002
        /*0508*/ 	.word	0x00034840
        /*050c*/ 	.short	0x010a
        /*050e*/ 	.byte	0x3f
	.zero		1


	//   ....[42]....
        /*0510*/ 	.word	0x00009680
        /*0514*/ 	.word	0x00000002
        /*0518*/ 	.word	0x00034860
        /*051c*/ 	.short	0x010a
        /*051e*/ 	.byte	0x3f
	.zero		1


	//   ....[43]....
        /*0520*/ 	.word	0x00009b20
        /*0524*/ 	.word	0x00000002
        /*0528*/ 	.word	0x00034840
        /*052c*/ 	.short	0x010a
        /*052e*/ 	.byte	0x3f
	.zero		1


	//   ....[44]....
        /*0530*/ 	.word	0x00009e20
        /*0534*/ 	.word	0x00000002
        /*0538*/ 	.word	0x00034860
        /*053c*/ 	.short	0x010a
        /*053e*/ 	.byte	0x3f
	.zero		1


	//   ....[45]....
        /*0540*/ 	.word	0x0000a160
        /*0544*/ 	.word	0x00000003
        /*0548*/ 	.word	0x00034860
        /*054c*/ 	.short	0x010a
        /*054e*/ 	.byte	0x3f
	.zero		1


	//   ....[46]....
        /*0550*/ 	.word	0x0000a540
        /*0554*/ 	.word	0x00000000
        /*0558*/ 	.word	0x00034820
        /*055c*/ 	.short	0x010a
        /*055e*/ 	.byte	0x3f
	.zero		1


	//   ....[47]....
        /*0560*/ 	.word	0x0000a700
        /*0564*/ 	.word	0x00000006
        /*0568*/ 	.word	0x00000000
        /*056c*/ 	.short	0x010a
        /*056e*/ 	.byte	0x3f
	.zero		1


	//   ....[48]....
        /*0570*/ 	.word	0x0000a770
        /*0574*/ 	.word	0x00000003
        /*0578*/ 	.word	0x00000000
        /*057c*/ 	.short	0x010a
        /*057e*/ 	.byte	0x3f
	.zero		1


	//   ....[49]....
        /*0580*/ 	.word	0x0000a7d0
        /*0584*/ 	.word	0x00000010
        /*0588*/ 	.word	0x00000000
        /*058c*/ 	.short	0x010a
        /*058e*/ 	.byte	0x3f
	.zero		1


	//   ....[50]....
        /*0590*/ 	.word	0x0000a800
        /*0594*/ 	.word	0x00000003
        /*0598*/ 	.word	0x00000000
        /*059c*/ 	.short	0x010a
        /*059e*/ 	.byte	0x3f
	.zero		1


	//   ....[51]....
        /*05a0*/ 	.word	0x0000a870
        /*05a4*/ 	.word	0x00000003
        /*05a8*/ 	.word	0x00034800
        /*05ac*/ 	.short	0x010a
        /*05ae*/ 	.byte	0x3f
	.zero		1


	//   ....[52]....
        /*05b0*/ 	.word	0x0000a8c0
        /*05b4*/ 	.word	0x00000003
        /*05b8*/ 	.word	0x00034830
        /*05bc*/ 	.short	0x010a
        /*05be*/ 	.byte	0x3f
	.zero		1


	//   ....[53]....
        /*05c0*/ 	.word	0x0000a920
        /*05c4*/ 	.word	0x00000007
        /*05c8*/ 	.word	0x00034830
        /*05cc*/ 	.short	0x010a
        /*05ce*/ 	.byte	0x3f
	.zero		1


	//   ....[54]....
        /*05d0*/ 	.word	0x0000a980
        /*05d4*/ 	.word	0x00000007
        /*05d8*/ 	.word	0x00034850
        /*05dc*/ 	.short	0x010a
        /*05de*/ 	.byte	0x3f
	.zero		1


	//   ....[55]....
        /*05e0*/ 	.word	0x0000a9e0
        /*05e4*/ 	.word	0x00000005
        /*05e8*/ 	.word	0x00034850
        /*05ec*/ 	.short	0x010a
        /*05ee*/ 	.byte	0x3f
	.zero		1


	//   ....[56]....
        /*05f0*/ 	.word	0x0000ab80
        /*05f4*/ 	.word	0x00000005
        /*05f8*/ 	.word	0x00034840
        /*05fc*/ 	.short	0x010a
        /*05fe*/ 	.byte	0x3f
	.zero		1


	//   ....[57]....
        /*0600*/ 	.word	0x0000ac00
        /*0604*/ 	.word	0x00000007
        /*0608*/ 	.word	0x00034820
        /*060c*/ 	.short	0x010a
        /*060e*/ 	.byte	0x3f
	.zero		1


	//   ....[58]....
        /*0610*/ 	.word	0x0000ac50
        /*0614*/ 	.word	0x00000002
        /*0618*/ 	.word	0x00034840
        /*061c*/ 	.short	0x010a
        /*061e*/ 	.byte	0x3f
	.zero		1


	//   ....[59]....
        /*0620*/ 	.word	0x0000aca0
        /*0624*/ 	.word	0x00000002
        /*0628*/ 	.word	0x00034860
        /*062c*/ 	.short	0x010a
        /*062e*/ 	.byte	0x3f
	.zero		1


	//   ....[60]....
        /*0630*/ 	.word	0x0000acf0
        /*0634*/ 	.word	0x00000002
        /*0638*/ 	.word	0x00034840
        /*063c*/ 	.short	0x010a
        /*063e*/ 	.byte	0x3f
	.zero		1


	//   ....[61]....
        /*0640*/ 	.word	0x0000ad40
        /*0644*/ 	.word	0x00000002
        /*0648*/ 	.word	0x00034860
        /*064c*/ 	.short	0x010a
        /*064e*/ 	.byte	0x3f
	.zero		1


	//   ....[62]....
        /*0650*/ 	.word	0x0000ad90
        /*0654*/ 	.word	0x00000002
        /*0658*/ 	.word	0x00034840
        /*065c*/ 	.short	0x010a
        /*065e*/ 	.byte	0x3f
	.zero		1


	//   ....[63]....
        /*0660*/ 	.word	0x0000ade0
        /*0664*/ 	.word	0x00000002
        /*0668*/ 	.word	0x00034860
        /*066c*/ 	.short	0x010a
        /*066e*/ 	.byte	0x3f
	.zero		1


	//   ....[64]....
        /*0670*/ 	.word	0x0000ae30
        /*0674*/ 	.word	0x00000003
        /*0678*/ 	.word	0x00034860
        /*067c*/ 	.short	0x010a
        /*067e*/ 	.byte	0x3f
	.zero		1


	//   ....[65]....
        /*0680*/ 	.word	0x0000ae80
        /*0684*/ 	.word	0x00000000
        /*0688*/ 	.word	0x00034820
        /*068c*/ 	.short	0x010a
        /*068e*/ 	.byte	0x3f
	.zero		1


	//   ....[66]....
        /*0690*/ 	.word	0x0000b020
        /*0694*/ 	.word	0x00000006
        /*0698*/ 	.word	0x00000000
        /*069c*/ 	.short	0x010a
        /*069e*/ 	.byte	0x3f
	.zero		1


	//   ....[67]....
        /*06a0*/ 	.word	0x0000b070
        /*06a4*/ 	.word	0x00000003
        /*06a8*/ 	.word	0x00000000
        /*06ac*/ 	.short	0x010a
        /*06ae*/ 	.byte	0x3f
	.zero		1


	//   ....[68]....
        /*06b0*/ 	.word	0x0000b0c0
        /*06b4*/ 	.word	0x00000010
        /*06b8*/ 	.word	0x00000000
        /*06bc*/ 	.short	0x010a
        /*06be*/ 	.byte	0x3f
	.zero		1


	//----- nvinfo : EIATTR_NUM_MBARRIERS
	.align		4
.L_129:
        /*06c0*/ 	.byte	0x03, 0x38
        /*06c2*/ 	.short	0x0016


	//----- nvinfo : EIATTR_EXIT_INSTR_OFFSETS
	.align		4
        /*06c4*/ 	.byte	0x04, 0x1c
        /*06c6*/ 	.short	(.L_131 - .L_130)


	//   ....[0]....
.L_130:
        /*06c8*/ 	.word	0x00000f70


	//   ....[1]....
        /*06cc*/ 	.word	0x000073b0


	//   ....[2]....
        /*06d0*/ 	.word	0x00007410


	//   ....[3]....
        /*06d4*/ 	.word	0x0000a850


	//----- nvinfo : EIATTR_MAX_THREADS
	.align		4
.L_131:
        /*06d8*/ 	.byte	0x04, 0x05
        /*06da*/ 	.short	(.L_133 - .L_132)
.L_132:
        /*06dc*/ 	.word	0x00000180
        /*06e0*/ 	.word	0x00000001
        /*06e4*/ 	.word	0x00000001


	//----- nvinfo : EIATTR_CRS_STACK_SIZE
	.align		4
.L_133:
        /*06e8*/ 	.byte	0x04, 0x1e
        /*06ea*/ 	.short	(.L_135 - .L_134)
.L_134:
        /*06ec*/ 	.word	0x00000000


	//----- nvinfo : EIATTR_CBANK_PARAM_SIZE
	.align		4
.L_135:
        /*06f0*/ 	.byte	0x03, 0x19
        /*06f2*/ 	.short	0x0bf0


	//----- nvinfo : EIATTR_PARAM_CBANK
	.align		4
        /*06f4*/ 	.byte	0x04, 0x0a
        /*06f6*/ 	.short	(.L_137 - .L_136)
	.align		4
.L_136:
        /*06f8*/ 	.word	index@(.nv.constant0._ZN7cutlass13device_kernelIN5flash11enable_sm90INS1_16FlashAttnFwdSm90INS1_25CollectiveMainloopFwdSm90ILi2EN4cute5tupleIJNS5_1CILi2EEENS7_ILi1EEES9_EEENS6_IJNS7_ILi128EEESB_NS7_ILi192EEEEEELi128ENS_6half_tEfNS_4arch4Sm90ELb0ELb0ELb0ELb0ELb0ELb0ELb0ELb1ELb1ELb0ELb0ELb0EEENS1_21CollectiveEpilogueFwdINS6_IJSB_SB_SB_EEESA_SE_SG_Li256ELb0ELb0ELb0ELb0EEENS1_29StaticPersistentTileSchedulerILb0EEEEEEEEEvNT_6ParamsE)
        /*06fc*/ 	.short	0x0210
        /*06fe*/ 	.short	0x0bf0


	//----- nvinfo : EIATTR_SW_WAR
	.align		4
.L_137:
        /*0700*/ 	.byte	0x04, 0x36
        /*0702*/ 	.short	(.L_139 - .L_138)
.L_138:
        /*0704*/ 	.word	0x00000008
.L_139:


//--------------------- .nv.info._ZN7cutlass13device_kernelIN5flash11enable_sm90INS1_16FlashAttnFwdSm90INS1_25CollectiveMainloopFwdSm90ILi2EN4cute5tupleIJNS5_1CILi1EEES8_S8_EEENS6_IJNS7_ILi128EEESA_NS7_ILi192EEEEEELi128ENS_6half_tEfNS_4arch4Sm90ELb0ELb0ELb0ELb1ELb0ELb0ELb0ELb1ELb1ELb0ELb0ELb0EEENS1_21CollectiveEpilogueFwdINS6_IJSA_SA_SA_EEES9_SD_SF_Li256ELb1ELb0ELb0ELb0EEENS1_36VarlenDynamicPersistentTileSchedulerILi128ELi128ELi256ELi32ELb0ELb0ELb1ELb0ELb1ELb1EEEEEEEEEvNT_6ParamsE --------------------------
	.section	.nv.info._ZN7cutlass13device_kernelIN5flash11enable_sm90INS1_16FlashAttnFwdSm90INS1_25CollectiveMainloopFwdSm90ILi2EN4cute5tupleIJNS5_1CILi1EEES8_S8_EEENS6_IJNS7_ILi128EEESA_NS7_ILi192EEEEEELi128ENS_6half_tEfNS_4arch4Sm90ELb0ELb0ELb0ELb1ELb0ELb0ELb0ELb1ELb1ELb0ELb0ELb0EEENS1_21CollectiveEpilogueFwdINS6_IJSA_SA_SA_EEES9_SD_SF_Li256ELb1ELb0ELb0ELb0EEENS1_36VarlenDynamicPersistentTileSchedulerILi128ELi128ELi256ELi32ELb0ELb0ELb1ELb0ELb1ELb1EEEEEEEEEvNT_6ParamsE,"",@"SHT_CUDA_INFO"
	.sectionflags	@""
	.align	4


	//----- nvinfo : EIATTR_CUDA_API_VERSION
	.align		4
        /*0000*/ 	.byte	0x04, 0x37
        /*0002*/ 	.short	(.L_141 - .L_140)
.L_140:
        /*0004*/ 	.word	0x00000082


	//----- nvinfo : EIATTR_KPARAM_INFO
	.align		4
.L_141:
        /*0008*/ 	.byte	0x04, 0x17
        /*000a*/ 	.short	(.L_143 - .L_142)
.L_142:
        /*000c*/ 	.word	0x00000000
        /*0010*/ 	.short	0x0000
        /*0012*/ 	.short	0x0070
        /*0014*/ 	.byte	0x00, 0xf0, 0x01, 0x28


	//----- nvinfo : EIATTR_SPARSE_MMA_MASK
	.align		4
.L_143:
        /*0018*/ 	.byte	0x03, 0x50
        /*001a*/ 	.short	0x0000


	//----- nvinfo : EIATTR_MAXREG_COUNT
	.align		4
        /*001c*/ 	.byte	0x03, 0x1b
        /*001e*/ 	.short	0x00a8


	//----- nvinfo : EIATTR_NUM_BARRIERS
	.align		4
        /*0020*/ 	.byte	0x02, 0x4c
        /*0022*/ 	.byte	0x09
	.zero		1


	//----- nvinfo : EIATTR_EXTERNS
	.align		4
        /*0024*/ 	.byte	0x04, 0x0f
        /*0026*/ 	.short	(.L_145 - .L_144)


	//   ....[0]....
	.align		4
.L_144:
        /*0028*/ 	.word	index@(__assertfail)


	//----- nvinfo : EIATTR_ANNOTATIONS
	.align		4
.L_145:
        /*002c*/ 	.byte	0x04, 0x55
        /*002e*/ 	.short	(.L_147 - .L_146)


	//   ....[0]....
.L_146:
        /* <DEDUP_REMOVED lines=39> */


	//----- nvinfo : EIATTR_MERCURY_ISA_VERSION
	.align		4
.L_147:
        /*0290*/ 	.byte	0x03, 0x5f
        /*0292*/ 	.short	0x0101


	//----- nvinfo : EIATTR_UNUSED_LOAD_BYTE_OFFSET
	.align		4
        /*0294*/ 	.byte	0x04, 0x44
        /*0296*/ 	.short	(.L_149 - .L_148)


	//   ....[0]....
.L_148:
        /*0298*/ 	.word	0x00000a40
        /*029c*/ 	.word	0x0000fff0


	//   ....[1]....
        /*02a0*/ 	.word	0x00006d90
        /*02a4*/ 	.word	0x0000fff0


	//----- nvinfo : EIATTR_INT_WARP_WIDE_INSTR_OFFSETS
	.align		4
.L_149:
        /*02a8*/ 	.byte	0x04, 0x31
        /*02aa*/ 	.short	(.L_151 - .L_150)


	//   ....[0]....
.L_150:
        /*02ac*/ 	.word	0x00000160


	//   ....[1]....
        /*02b0*/ 	.word	0x000001a0


	//   ....[2]....
        /*02b4*/ 	.word	0x00000210


	//   ....[3]....
        /*02b8*/ 	.word	0x00009d20


	//   ....[4]....
        /*02bc*/ 	.word	0x00009dc0


	//   ....[5]....
        /*02c0*/ 	.word	0x0000a250


	//   ....[6]....
        /*02c4*/ 	.word	0x0000a280


	//   ....[7]....
        /*02c8*/ 	.word	0x0000a490


	//   ....[8]....
        /*02cc*/ 	.word	0x0000a580


	//   ....[9]....
        /*02d0*/ 	.word	0x0000c900


	//   ....[10]....
        /*02d4*/ 	.word	0x0000c9a0


	//----- nvinfo : EIATTR_COOP_GROUP_MASK_REGIDS
	.align		4
.L_151:
        /*02d8*/ 	.byte	0x04, 0x29
        /*02da*/ 	.short	(.L_153 - .L_152)


	//   ....[0]....
.L_152:
        /*02dc*/ 	.word	0xffffffff


	//   ....[1]....
        /*02e0*/ 	.word	0xffffffff


	//   ....[2]....
        /*02e4*/ 	.word	0xffffffff


	//   ....[3]....
        /*02e8*/ 	.word	0xffffffff


	//   ....[4]....
        /*02ec*/ 	.word	0xffffffff


	//   ....[5]....
        /*02f0*/ 	.word	0xffffffff


	//   ....[6]....
        /*02f4*/ 	.word	0xffffffff


	//   ....[7]....
        /*02f8*/ 	.word	0xffffffff


	//   ....[8]....
        /*02fc*/ 	.word	0xffffffff


	//   ....[9]....
        /*0300*/ 	.word	0xffffffff


	//   ....[10]....
        /*0304*/ 	.word	0xffffffff


	//   ....[11]....
        /*0308*/ 	.word	0xffffffff


	//   ....[12]....
        /*030c*/ 	.word	0xffffffff


	//   ....[13]....
        /*0310*/ 	.word	0xffffffff


	//   ....[14]....
        /*0314*/ 	.word	0xffffffff


	//   ....[15]....
        /*0318*/ 	.word	0xffffffff


	//   ....[16]....
        /*031c*/ 	.word	0xffffffff


	//   ....[17]....
        /*0320*/ 	.word	0xffffffff


	//   ....[18]....
        /*0324*/ 	.word	0xffffffff


	//   ....[19]....
        /*0328*/ 	.word	0xffffffff


	//   ....[20]....
        /*032c*/ 	.word	0xffffffff


	//   ....[21]....
        /*0330*/ 	.word	0xffffffff


	//   ....[22]....
        /*0334*/ 	.word	0xffffffff


	//   ....[23]....
        /*0338*/ 	.word	0xffffffff


	//   ....[24]....
        /*033c*/ 	.word	0xffffffff


	//   ....[25]....
        /*0340*/ 	.word	0xffffffff


	//   ....[26]....
        /*0344*/ 	.word	0xffffffff


	//   ....[27]....
        /*0348*/ 	.word	0xffffffff


	//   ....[28]....
        /*034c*/ 	.word	0xffffffff


	//   ....[29]....
        /*0350*/ 	.word	0xffffffff


	//   ....[30]....
        /*0354*/ 	.word	0xffffffff


	//   ....[31]....
        /*0358*/ 	.word	0xffffffff


	//   ....[32]....
        /*035c*/ 	.word	0xffffffff


	//   ....[33]....
        /*0360*/ 	.word	0xffffffff


	//   ....[34]....
        /*0364*/ 	.word	0xffffffff


	//   ....[35]....
        /*0368*/ 	.word	0xffffffff


	//   ....[36]....
        /*036c*/ 	.word	0xffffffff


	//   ....[37]....
        /*0370*/ 	.word	0xffffffff


	//   ....[38]....
        /*0374*/ 	.word	0xffffffff


	//   ....[39]....
        /*0378*/ 	.word	0xffffffff


	//   ....[40]....
        /*037c*/ 	.word	0xffffffff


	//   ....[41]....
        /*0380*/ 	.word	0xffffffff


	//   ....[42]....
        /*0384*/ 	.word	0xffffffff


	//   ....[43]....
        /*0388*/ 	.word	0xffffffff


	//   ....[44]....
        /*038c*/ 	.word	0xffffffff


	//   ....[45]....
        /*0390*/ 	.word	0xffffffff


	//   ....[46]....
        /*0394*/ 	.word	0xffffffff


	//   ....[47]....
        /*0398*/ 	.word	0xffffffff


	//   ....[48]....
        /*039c*/ 	.word	0xffffffff


	//   ....[49]....
        /*03a0*/ 	.word	0xffffffff


	//   ....[50]....
        /*03a4*/ 	.word	0xffffffff


	//   ....[51]....
        /*03a8*/ 	.word	0xffffffff


	//   ....[52]....
        /*03ac*/ 	.word	0xffffffff


	//   ....[53]....
        /*03b0*/ 	.word	0xffffffff


	//   ....[54]....
        /*03b4*/ 	.word	0x0500000f


	//   ....[55]....
        /*03b8*/ 	.word	0x0500000f


	//   ....[56]....
        /*03bc*/ 	.word	0x0500000f


	//   ....[57]....
        /*03c0*/ 	.word	0x0500000f


	//   ....[58]....
        /*03c4*/ 	.word	0x0500000f


	//   ....[59]....
        /*03c8*/ 	.word	0x0500000f


	//   ....[60]....
        /*03cc*/ 	.word	0x0500000f


	//   ....[61]....
        /*03d0*/ 	.word	0x0500000f


	//   ....[62]....
        /*03d4*/ 	.word	0x0500000f


	//   ....[63]....
        /*03d8*/ 	.word	0x0500000f


	//   ....[64]....
        /*03dc*/ 	.word	0x0500000f


	//   ....[65]....
        /*03e0*/ 	.word	0x0500000f


	//   ....[66]....
        /*03e4*/ 	.word	0x0500000f


	//   ....[67]....
        /*03e8*/ 	.word	0x0500000f


	//   ....[68]....
        /*03ec*/ 	.word	0x0500000f


	//   ....[69]....
        /*03f0*/ 	.word	0x0500000f


	//   ....[70]....
        /*03f4*/ 	.word	0x0500000f


	//   ....[71]....
        /*03f8*/ 	.word	0x0500000f


	//   ....[72]....
        /*03fc*/ 	.word	0x0500000f


	//----- nvinfo : EIATTR_COOP_GROUP_INSTR_OFFSETS
	.align		4
.L_153:
        /*0400*/ 	.byte	0x04, 0x28
        /*0402*/ 	.short	(.L_155 - .L_154)


	//   ....[0]....
.L_154:
        /*0404*/ 	.word	0x00000060


	//   ....[1]....
        /*0408*/ 	.word	0x00000170


	//   ....[2]....
        /*040c*/ 	.word	0x000001c0


	//   ....[3]....
        /*0410*/ 	.word	0x000003f0


	//   ....[4]....
        /*0414*/ 	.word	0x00000550


	//   ....[5]....
        /*0418*/ 	.word	0x00000670


	//   ....[6]....
        /*041c*/ 	.word	0x000007d0


	//   ....[7]....
        /*0420*/ 	.word	0x000013b0


	//   ....[8]....
        /*0424*/ 	.word	0x000027c0


	//   ....[9]....
        /*0428*/ 	.word	0x000028c0


	//   ....[10]....
        /*042c*/ 	.word	0x00002be0


	//   ....[11]....
        /*0430*/ 	.word	0x00002d90


	//   ....[12]....
        /*0434*/ 	.word	0x00004ab0


	//   ....[13]....
        /*0438*/ 	.word	0x00004ae0


	//   ....[14]....
        /*043c*/ 	.word	0x00004fb0


	//   ....[15]....
        /*0440*/ 	.word	0x00005080


	//   ....[16]....
        /*0444*/ 	.word	0x00006390


	//   ....[17]....
        /*0448*/ 	.word	0x000063f0


	//   ....[18]....
        /*044c*/ 	.word	0x000064d0


	//   ....[19]....
        /*0450*/ 	.word	0x00006820


	//   ....[20]....
        /*0454*/ 	.word	0x00008e40


	//   ....[21]....
        /*0458*/ 	.word	0x00008fe0


	//   ....[22]....
        /*045c*/ 	.word	0x00009010


	//   ....[23]....
        /*0460*/ 	.word	0x00009050


	//   ....[24]....
        /*0464*/ 	.word	0x000090b0


	//   ....[25]....
        /*0468*/ 	.word	0x00009110


	//   ....[26]....
        /*046c*/ 	.word	0x00009150


	//   ....[27]....
        /*0470*/ 	.word	0x00009310


	//   ....[28]....
        /*0474*/ 	.word	0x00009370


	//   ....[29]....
        /*0478*/ 	.word	0x000093b0


	//   ....[30]....
        /*047c*/ 	.word	0x000093f0


	//   ....[31]....
        /*0480*/ 	.word	0x00009420


	//   ....[32]....
        /*0484*/ 	.word	0x00009450


	//   ....[33]....
        /*0488*/ 	.word	0x000094e0


	//   ....[34]....
        /*048c*/ 	.word	0x00009510


	//   ....[35]....
        /*0490*/ 	.word	0x000095a0


	//   ....[36]....
        /*0494*/ 	.word	0x0000cdc0


	//   ....[37]....
        /*0498*/ 	.word	0x0000cdd0


	//   ....[38]....
        /*049c*/ 	.word	0x0000cef0


	//   ....[39]....
        /*04a0*/ 	.word	0x0000cf50


	//   ....[40]....
        /*04a4*/ 	.word	0x0000cf90


	//   ....[41]....
        /*04a8*/ 	.word	0x0000cfd0


	//   ....[42]....
        /*04ac*/ 	.word	0x0000d000


	//   ....[43]....
        /*04b0*/ 	.word	0x0000d030


	//   ....[44]....
        /*04b4*/ 	.word	0x0000d1d0


	//   ....[45]....
        /*04b8*/ 	.word	0x0000d230


	//   ....[46]....
        /*04bc*/ 	.word	0x0000d270


	//   ....[47]....
        /*04c0*/ 	.word	0x0000d2b0


	//   ....[48]....
        /*04c4*/ 	.word	0x0000d2e0


	//   ....[49]....
        /*04c8*/ 	.word	0x0000d310


	//   ....[50]....
        /*04cc*/ 	.word	0x0000d3d0


	//   ....[51]....
        /*04d0*/ 	.word	0x0000d3f0


	//   ....[52]....
        /*04d4*/ 	.word	0x0000d460


	//   ....[53]....
        /*04d8*/ 	.word	0x0000d8b0


	//   ....[54]....
        /*04dc*/ 	.word	0x0000ddb0


	//   ....[55]....
        /*04e0*/ 	.word	0x0000e1d0


	//   ....[56]....
        /*04e4*/ 	.word	0x0000e260


	//   ....[57]....
        /*04e8*/ 	.word	0x0000e300


	//   ....[58]....
        /*04ec*/ 	.word	0x0000e3b0


	//   ....[59]....
        /*04f0*/ 	.word	0x0000e430


	//   ....[60]....
        /*04f4*/ 	.word	0x0000e4b0


	//   ....[61]....
        /*04f8*/ 	.word	0x0000e530


	//   ....[62]....
        /*04fc*/ 	.word	0x0000e5b0


	//   ....[63]....
        /*0500*/ 	.word	0x0000e640


	//   ....[64]....
        /*0504*/ 	.word	0x0000e6f0


	//   ....[65]....
        /*0508*/ 	.word	0x0000e770


	//   ....[66]....
        /*050c*/ 	.word	0x0000e7f0


	//   ....[67]....
        /*0510*/ 	.word	0x0000e870


	//   ....[68]....
        /*0514*/ 	.word	0x0000e8f0


	//   ....[69]....
        /*0518*/ 	.word	0x0000e960


	//   ....[70]....
        /*051c*/ 	.word	0x0000ea00


	//   ....[71]....
        /*0520*/ 	.word	0x0000ea90


	//   ....[72]....
        /*0524*/ 	.word	0x0000ebb0


	//----- nvinfo : EIATTR_REG_RECONFIG
	.align		4
.L_155:
        /*0528*/ 	.byte	0x01, 0x54
	.zero		2


	//----- nvinfo : EIATTR_SYSCALL_OFFSETS
	.align		4
        /*052c*/ 	.byte	0x04, 0x46
        /*052e*/ 	.short	(.L_157 - .L_156)


	//   ....[0]....
.L_156:
        /*0530*/ 	.word	0x000015a0


	//   ....[1]....
        /*0534*/ 	.word	0x00009f50


	//   ....[2]....
        /*0538*/ 	.word	0x0000a090


	//   ....[3]....
        /*053c*/ 	.word	0x0000a190


	//----- nvinfo : EIATTR_MBARRIER_INSTR_OFFSETS
	.align		4
.L_157:
        /*0540*/ 	.byte	0x04, 0x39
        /*0542*/ 	.short	(.L_159 - .L_158)


	//   ....[0]....
.L_158:
        /*0544*/ 	.word	0x000002a0
        /*0548*/ 	.word	0x000000ff
        /*054c*/ 	.word	0x00034800
        /*0550*/ 	.short	0x0100
        /*0552*/ 	.byte	0x08
	.zero		1


	//   ....[1]....
        /*0554*/ 	.word	0x000002b0
        /*0558*/ 	.word	0x000000ff
        /*055c*/ 	.word	0x00034820
        /*0560*/ 	.short	0x0100
        /*0562*/ 	.byte	0x08
	.zero		1


	//   ....[2]....
        /*0564*/ 	.word	0x000003a0
        /*0568*/ 	.word	0x000000ff
        /*056c*/ 	.word	0x00034830
        /*0570*/ 	.short	0x0100
        /*0572*/ 	.byte	0x08
	.zero		1


	//   ....[3]....
        /*0574*/ 	.word	0x000003b0
        /*0578*/ 	.word	0x000000ff
        /*057c*/ 	.word	0x00034840
        /*0580*/ 	.short	0x0100
        /*0582*/ 	.byte	0x08
	.zero		1


	//   ....[4]....
        /*0584*/ 	.word	0x000003c0
        /*0588*/ 	.word	0x000000ff
        /*058c*/ 	.word	0x00034838
        /*0590*/ 	.short	0x0100
        /*0592*/ 	.byte	0x08
	.zero		1


	//   ....[5]....
        /*0594*/ 	.word	0x000003d0
        /*0598*/ 	.word	0x000000ff
        /*059c*/ 	.word	0x00034848
        /*05a0*/ 	.short	0x0100
        /*05a2*/ 	.byte	0x08
	.zero		1


	//   ....[6]....
        /*05a4*/ 	.word	0x00000500
        /*05a8*/ 	.word	0x000000ff
        /*05ac*/ 	.word	0x00034850
        /*05b0*/ 	.short	0x0100
        /*05b2*/ 	.byte	0x08
	.zero		1


	//   ....[7]....
        /*05b4*/ 	.word	0x00000510
        /*05b8*/ 	.word	0x000000ff
        /*05bc*/ 	.word	0x00034860
        /*05c0*/ 	.short	0x0100
        /*05c2*/ 	.byte	0x08
	.zero		1


	//   ....[8]....
        /*05c4*/ 	.word	0x00000520
        /*05c8*/ 	.word	0x000000ff
        /*05cc*/ 	.word	0x00034858
        /*05d0*/ 	.short	0x0100
        /*05d2*/ 	.byte	0x08
	.zero		1


	//   ....[9]....
        /*05d4*/ 	.word	0x00000530
        /*05d8*/ 	.word	0x000000ff
        /*05dc*/ 	.word	0x00034868
        /*05e0*/ 	.short	0x0100
        /*05e2*/ 	.byte	0x08
	.zero		1


	//   ....[10]....
        /*05e4*/ 	.word	0x00000620
        /*05e8*/ 	.word	0x000000ff
        /*05ec*/ 	.word	0x00034870
        /*05f0*/ 	.short	0x0100
        /*05f2*/ 	.byte	0x06
	.zero		1


	//   ....[11]....
        /*05f4*/ 	.word	0x00000630
        /*05f8*/ 	.word	0x000000ff
        /*05fc*/ 	.word	0x00034880
        /*0600*/ 	.short	0x0100
        /*0602*/ 	.byte	0x06
	.zero		1


	//   ....[12]....
        /*0604*/ 	.word	0x00000640
        /*0608*/ 	.word	0x000000ff
        /*060c*/ 	.word	0x00034878
        /*0610*/ 	.short	0x0100
        /*0612*/ 	.byte	0x06
	.zero		1


	//   ....[13]....
        /*0614*/ 	.word	0x00000650
        /*0618*/ 	.word	0x000000ff
        /*061c*/ 	.word	0x00034888
        /*0620*/ 	.short	0x0100
        /*0622*/ 	.byte	0x06
	.zero		1


	//   ....[14]....
        /*0624*/ 	.word	0x00000780
        /*0628*/ 	.word	0x000000ff
        /*062c*/ 	.word	0x00034890
        /*0630*/ 	.short	0x0100
        /*0632*/ 	.byte	0x08
	.zero		1


	//   ....[15]....
        /*0634*/ 	.word	0x00000790
        /*0638*/ 	.word	0x000000ff
        /*063c*/ 	.word	0x000348a0
        /*0640*/ 	.short	0x0100
        /*0642*/ 	.byte	0x08
	.zero		1


	//   ....[16]....
        /*0644*/ 	.word	0x000007a0
        /*0648*/ 	.word	0x000000ff
        /*064c*/ 	.word	0x00034898
        /*0650*/ 	.short	0x0100
        /*0652*/ 	.byte	0x08
	.zero		1


	//   ....[17]....
        /*0654*/ 	.word	0x000007b0
        /*0658*/ 	.word	0x000000ff
        /*065c*/ 	.word	0x000348a8
        /*0660*/ 	.short	0x0100
        /*0662*/ 	.byte	0x08
	.zero		1


	//   ....[18]....
        /*0664*/ 	.word	0x000008e0
        /*0668*/ 	.word	0x000000ff
        /*066c*/ 	.word	0x000348b0
        /*0670*/ 	.short	0x0100
        /*0672*/ 	.byte	0x08
	.zero		1


	//   ....[19]....
        /*0674*/ 	.word	0x000008f0
        /*0678*/ 	.word	0x000000ff
        /*067c*/ 	.word	0x000348c0
        /*0680*/ 	.short	0x0100
        /*0682*/ 	.byte	0x08
	.zero		1


	//   ....[20]....
        /*0684*/ 	.word	0x00000900
        /*0688*/ 	.word	0x000000ff
        /*068c*/ 	.word	0x000348b8
        /*0690*/ 	.short	0x0100
        /*0692*/ 	.byte	0x08
	.zero		1


	//   ....[21]....
        /*0694*/ 	.word	0x00000910
        /*0698*/ 	.word	0x000000ff
        /*069c*/ 	.word	0x000348c8
        /*06a0*/ 	.short	0x0100
        /*06a2*/ 	.byte	0x08
	.zero		1


	//   ....[22]....
        /*06a4*/ 	.word	0x00001670
        /*06a8*/ 	.word	0x00000000
        /*06ac*/ 	.word	0x00034800
        /*06b0*/ 	.short	0x010a
        /*06b2*/ 	.byte	0x3f
	.zero		1


	//   ....[23]....
        /*06b4*/ 	.word	0x000016e0
        /*06b8*/ 	.word	0x00000005
        /*06bc*/ 	.word	0x00034830
        /*06c0*/ 	.short	0x010a
        /*06c2*/ 	.byte	0x3f
	.zero		1


	//   ....[24]....
        /*06c4*/ 	.word	0x00001750
        /*06c8*/ 	.word	0x00000005
        /*06cc*/ 	.word	0x00034830
        /*06d0*/ 	.short	0x010a
        /*06d2*/ 	.byte	0x3f
	.zero		1


	//   ....[25]....
        /*06d4*/ 	.word	0x00002980
        /*06d8*/ 	.word	0x00000005
        /*06dc*/ 	.word	0x00000000
        /*06e0*/ 	.short	0x0101
        /*06e2*/ 	.byte	0x3f
	.zero		1


	//   ....[26]....
        /*06e4*/ 	.word	0x00003e90
        /*06e8*/ 	.word	0x000000ff
        /*06ec*/ 	.word	0x00034830
        /*06f0*/ 	.short	0x010a
        /*06f2*/ 	.byte	0x06
	.zero		1


	//   ....[27]....
        /*06f4*/ 	.word	0x00003ed0
        /*06f8*/ 	.word	0x000000ff
        /*06fc*/ 	.word	0x00034830
        /*0700*/ 	.short	0x010a
        /*0702*/ 	.byte	0x06
	.zero		1


	//   ....[28]....
        /*0704*/ 	.word	0x00004760
        /*0708*/ 	.word	0x00000008
        /*070c*/ 	.word	0x00034850
        /*0710*/ 	.short	0x010a
        /*0712*/ 	.byte	0x3f
	.zero		1


	//   ....[29]....
        /*0714*/ 	.word	0x000047a0
        /*0718*/ 	.word	0x00000008
        /*071c*/ 	.word	0x00034850
        /*0720*/ 	.short	0x010a
        /*0722*/ 	.byte	0x3f
	.zero		1


	//   ....[30]....
        /*0724*/ 	.word	0x00005830
        /*0728*/ 	.word	0x0000001b
        /*072c*/ 	.word	0x00000000
        /*0730*/ 	.short	0x0101
        /*0732*/ 	.byte	0x3f
	.zero		1


	//   ....[31]....
        /*0734*/ 	.word	0x00005900
        /*0738*/ 	.word	0x0000001b
        /*073c*/ 	.word	0x00000000
        /*0740*/ 	.short	0x0101
        /*0742*/ 	.byte	0x3f
	.zero		1


	//   ....[32]....
        /*0744*/ 	.word	0x000062f0
        /*0748*/ 	.word	0x0000000e
        /*074c*/ 	.word	0x00034850
        /*0750*/ 	.short	0x010a
        /*0752*/ 	.byte	0x3f
	.zero		1


	//   ....[33]....
        /*0754*/ 	.word	0x00006330
        /*0758*/ 	.word	0x0000000e
        /*075c*/ 	.word	0x00034850
        /*0760*/ 	.short	0x010a
        /*0762*/ 	.byte	0x3f
	.zero		1


	//   ....[34]....
        /*0764*/ 	.word	0x00006940
        /*0768*/ 	.word	0x00000007
        /*076c*/ 	.word	0x00000000
        /*0770*/ 	.short	0x0101
        /*0772*/ 	.byte	0x3f
	.zero		1


	//   ....[35]....
        /*0774*/ 	.word	0x00007cb0
        /*0778*/ 	.word	0x00000003
        /*077c*/ 	.word	0x00000000
        /*0780*/ 	.short	0x0101
        /*0782*/ 	.byte	0x3f
	.zero		1


	//   ....[36]....
        /*0784*/ 	.word	0x0000a8f0
        /*0788*/ 	.word	0x00000008
        /*078c*/ 	.word	0x00034840
        /*0790*/ 	.short	0x010a
        /*0792*/ 	.byte	0x3f
	.zero		1


	//   ....[37]....
        /*0794*/ 	.word	0x0000aeb0
        /*0798*/ 	.word	0x00000009
        /*079c*/ 	.word	0x00034820
        /*07a0*/ 	.short	0x010a
        /*07a2*/ 	.byte	0x3f
	.zero		1


	//   ....[38]....
        /*07a4*/ 	.word	0x0000b200
        /*07a8*/ 	.word	0x00000002
        /*07ac*/ 	.word	0x00034840
        /*07b0*/ 	.short	0x010a
        /*07b2*/ 	.byte	0x3f
	.zero		1


	//   ....[39]....
        /*07b4*/ 	.word	0x0000b500
        /*07b8*/ 	.word	0x00000003
        /*07bc*/ 	.word	0x00000060
        /*07c0*/ 	.short	0x010a
        /*07c2*/ 	.byte	0x3f
	.zero		1


	//   ....[40]....
        /*07c4*/ 	.word	0x0000bae0
        /*07c8*/ 	.word	0x00000002
        /*07cc*/ 	.word	0x00034840
        /*07d0*/ 	.short	0x010a
        /*07d2*/ 	.byte	0x3f
	.zero		1


	//   ....[41]....
        /*07d4*/ 	.word	0x0000bde0
        /*07d8*/ 	.word	0x00000002
        /*07dc*/ 	.word	0x00000060
        /*07e0*/ 	.short	0x010a
        /*07e2*/ 	.byte	0x3f
	.zero		1


	//   ....[42]....
        /*07e4*/ 	.word	0x0000c2c0
        /*07e8*/ 	.word	0x00000002
        /*07ec*/ 	.word	0x00034840
        /*07f0*/ 	.short	0x010a
        /*07f2*/ 	.byte	0x3f
	.zero		1


	//   ....[43]....
        /*07f4*/ 	.word	0x0000c5d0
        /*07f8*/ 	.word	0x00000002
        /*07fc*/ 	.word	0x00000060
        /*0800*/ 	.short	0x010a
        /*0802*/ 	.byte	0x3f
	.zero		1


	//   ....[44]....
        /*0804*/ 	.word	0x0000ca60
        /*0808*/ 	.word	0x00000003
        /*080c*/ 	.word	0x00034860
        /*0810*/ 	.short	0x010a
        /*0812*/ 	.byte	0x3f
	.zero		1


	//   ....[45]....
        /*0814*/ 	.word	0x0000d830
        /*0818*/ 	.word	0x00000000
        /*081c*/ 	.word	0x00034820
        /*0820*/ 	.short	0x010a
        /*0822*/ 	.byte	0x3f
	.zero		1


	//   ....[46]....
        /*0824*/ 	.word	0x0000da10
        /*0828*/ 	.word	0x00000006
        /*082c*/ 	.word	0x00000000
        /*0830*/ 	.short	0x010a
        /*0832*/ 	.byte	0x3f
	.zero		1


	//   ....[47]....
        /*0834*/ 	.word	0x0000da80
        /*0838*/ 	.word	0x00000007
        /*083c*/ 	.word	0x00000000
        /*0840*/ 	.short	0x010a
        /*0842*/ 	.byte	0x3f
	.zero		1


	//   ....[48]....
        /*0844*/ 	.word	0x0000daf0
        /*0848*/ 	.word	0x00000004
        /*084c*/ 	.word	0x00000000
        /*0850*/ 	.short	0x010a
        /*0852*/ 	.byte	0x3f
	.zero		1


	//   ....[49]....
        /*0854*/ 	.word	0x0000db20
        /*0858*/ 	.word	0x00000003
        /*085c*/ 	.word	0x00000000
        /*0860*/ 	.short	0x010a
        /*0862*/ 	.byte	0x3f
	.zero		1


	//   ....[50]....
        /*0864*/ 	.word	0x0000db80
        /*0868*/ 	.word	0x00000000
        /*086c*/ 	.word	0x00034800
        /*0870*/ 	.short	0x010a
        /*0872*/ 	.byte	0x3f
	.zero		1


	//   ....[51]....
        /*0874*/ 	.word	0x0000dbd0
        /*0878*/ 	.word	0x00000005
        /*087c*/ 	.word	0x00034830
        /*0880*/ 	.short	0x010a
        /*0882*/ 	.byte	0x3f
	.zero		1


	//   ....[52]....
        /*0884*/ 	.word	0x0000dc30
        /*0888*/ 	.word	0x00000004
        /*088c*/ 	.word	0x00034830
        /*0890*/ 	.short	0x010a
        /*0892*/ 	.byte	0x3f
	.zero		1


	//   ....[53]....
        /*0894*/ 	.word	0x0000dc80
        /*0898*/ 	.word	0x00000008
        /*089c*/ 	.word	0x00034850
        /*08a0*/ 	.short	0x010a
        /*08a2*/ 	.byte	0x3f
	.zero		1


	//   ....[54]....
        /*08a4*/ 	.word	0x0000dcd0
        /*08a8*/ 	.word	0x0000000e
        /*08ac*/ 	.word	0x00034850
        /*08b0*/ 	.short	0x010a
        /*08b2*/ 	.byte	0x3f
	.zero		1


	//   ....[55]....
        /*08b4*/ 	.word	0x0000de70
        /*08b8*/ 	.word	0x00000008
        /*08bc*/ 	.word	0x00034840
        /*08c0*/ 	.short	0x010a
        /*08c2*/ 	.byte	0x3f
	.zero		1


	//   ....[56]....
        /*08c4*/ 	.word	0x0000def0
        /*08c8*/ 	.word	0x00000008
        /*08cc*/ 	.word	0x00034820
        /*08d0*/ 	.short	0x010a
        /*08d2*/ 	.byte	0x3f
	.zero		1


	//   ....[57]....
        /*08d4*/ 	.word	0x0000df40
        /*08d8*/ 	.word	0x00000002
        /*08dc*/ 	.word	0x00034840
        /*08e0*/ 	.short	0x010a
        /*08e2*/ 	.byte	0x3f
	.zero		1


	//   ....[58]....
        /*08e4*/ 	.word	0x0000df90
        /*08e8*/ 	.word	0x00000003
        /*08ec*/ 	.word	0x00000060
        /*08f0*/ 	.short	0x010a
        /*08f2*/ 	.byte	0x3f
	.zero		1


	//   ....[59]....
        /*08f4*/ 	.word	0x0000dfe0
        /*08f8*/ 	.word	0x00000002
        /*08fc*/ 	.word	0x00034840
        /*0900*/ 	.short	0x010a
        /*0902*/ 	.byte	0x3f
	.zero		1


	//   ....[60]....
        /*0904*/ 	.word	0x0000e030
        /*0908*/ 	.word	0x00000002
        /*090c*/ 	.word	0x00000060
        /*0910*/ 	.short	0x010a
        /*0912*/ 	.byte	0x3f
	.zero		1


	//   ....[61]....
        /*0914*/ 	.word	0x0000e080
        /*0918*/ 	.word	0x00000002
        /*091c*/ 	.word	0x00034840
        /*0920*/ 	.short	0x010a
        /*0922*/ 	.byte	0x3f
	.zero		1


	//   ....[62]....
        /*0924*/ 	.word	0x0000e0d0
        /*0928*/ 	.word	0x00000002
        /*092c*/ 	.word	0x00000060
        /*0930*/ 	.short	0x010a
        /*0932*/ 	.byte	0x3f
	.zero		1


	//   ....[63]....
        /*0934*/ 	.word	0x0000e120
        /*0938*/ 	.word	0x00000003
        /*093c*/ 	.word	0x00034860
        /*0940*/ 	.short	0x010a
        /*0942*/ 	.byte	0x3f
	.zero		1


	//   ....[64]....
        /*0944*/ 	.word	0x0000ead0
        /*0948*/ 	.word	0x00000000
        /*094c*/ 	.word	0x00034820
        /*0950*/ 	.short	0x010a
        /*0952*/ 	.byte	0x3f
	.zero		1


	//   ....[65]....
        /*0954*/ 	.word	0x0000ec70
        /*0958*/ 	.word	0x00000006
        /*095c*/ 	.word	0x00000000
        /*0960*/ 	.short	0x010a
        /*0962*/ 	.byte	0x3f
	.zero		1


	//   ....[66]....
        /*0964*/ 	.word	0x0000ecc0
        /*0968*/ 	.word	0x00000007
        /*096c*/ 	.word	0x00000000
        /*0970*/ 	.short	0x010a
        /*0972*/ 	.byte	0x3f
	.zero		1


	//   ....[67]....
        /*0974*/ 	.word	0x0000ed10
        /*0978*/ 	.word	0x00000004
        /*097c*/ 	.word	0x00000000
        /*0980*/ 	.short	0x010a
        /*0982*/ 	.byte	0x3f
	.zero		1


	//----- nvinfo : EIATTR_NUM_MBARRIERS
	.align		4
.L_159:
        /*0984*/ 	.byte	0x03, 0x38
        /*0986*/ 	.short	0x0016


	//----- nvinfo : EIATTR_EXIT_INSTR_OFFSETS
	.align		4
        /*0988*/ 	.byte	0x04, 0x1c
        /*098a*/ 	.short	(.L_161 - .L_160)


	//   ....[0]....
.L_160:
        /*098c*/ 	.word	0x00000a80


	//   ....[1]....
        /*0990*/ 	.word	0x00008e00


	//   ....[2]....
        /*0994*/ 	.word	0x00008e60


	//   ....[3]....
        /*0998*/ 	.word	0x0000db70


	//----- nvinfo : EIATTR_MAX_THREADS
	.align		4
.L_161:
        /*099c*/ 	.byte	0x04, 0x05
        /*099e*/ 	.short	(.L_163 - .L_162)
.L_162:
        /*09a0*/ 	.word	0x00000180
        /*09a4*/ 	.word	0x00000001
        /*09a8*/ 	.word	0x00000001


	//----- nvinfo : EIATTR_CRS_STACK_SIZE
	.align		4
.L_163:
        /*09ac*/ 	.byte	0x04, 0x1e
        /*09ae*/ 	.short	(.L_165 - .L_164)
.L_164:
        /*09b0*/ 	.word	0x00000000


	//----- nvinfo : EIATTR_CBANK_PARAM_SIZE
	.align		4
.L_165:
        /*09b4*/ 	.byte	0x03, 0x19
        /*09b6*/ 	.short	0x0a70


	//----- nvinfo : EIATTR_PARAM_CBANK
	.align		4
        /*09b8*/ 	.byte	0x04, 0x0a
        /*09ba*/ 	.short	(.L_167 - .L_166)
	.align		4
.L_166:
        /*09bc*/ 	.word	index@(.nv.constant0._ZN7cutlass13device_kernelIN5flash11enable_sm90INS1_16FlashAttnFwdSm90INS1_25CollectiveMainloopFwdSm90ILi2EN4cute5tupleIJNS5_1CILi1EEES8_S8_EEENS6_IJNS7_ILi128EEESA_NS7_ILi192EEEEEELi128ENS_6half_tEfNS_4arch4Sm90ELb0ELb0ELb0ELb1ELb0ELb0ELb0ELb1ELb1ELb0ELb0ELb0EEENS1_21CollectiveEpilogueFwdINS6_IJSA_SA_SA_EEES9_SD_SF_Li256ELb1ELb0ELb0ELb0EEENS1_36VarlenDynamicPersistentTileSchedulerILi128ELi128ELi256ELi32ELb0ELb0ELb1ELb0ELb1ELb1EEEEEEEEEvNT_6ParamsE)
        /*09c0*/ 	.short	0x0210
        /*09c2*/ 	.short	0x0a70


	//----- nvinfo : EIATTR_SW_WAR
	.align		4
.L_167:
        /*09c4*/ 	.byte	0x04, 0x36
        /*09c6*/ 	.short	(.L_169 - .L_168)
.L_168:
        /*09c8*/ 	.word	0x00000008
.L_169:


//--------------------- .nv.info._ZN7cutlass13device_kernelIN5flash11enable_sm90INS1_16FlashAttnFwdSm90INS1_25CollectiveMainloopFwdSm90ILi2EN4cute5tupleIJNS5_1CILi1EEES8_S8_EEENS6_IJNS7_ILi128EEESA_NS7_ILi192EEEEEELi128ENS_6half_tEfNS_4arch4Sm90ELb0ELb0ELb0ELb1ELb0ELb1ELb0ELb1ELb1ELb0ELb0ELb0EEENS1_21CollectiveEpilogueFwdINS6_IJSA_SA_SA_EEES9_SD_SF_Li256ELb1ELb0ELb0ELb0EEENS1_36VarlenDynamicPersistentTileSchedulerILi128ELi128ELi256ELi32ELb0ELb0ELb1ELb0ELb1ELb1EEEEEEEEEvNT_6ParamsE --------------------------
	.section	.nv.info._ZN7cutlass13device_kernelIN5flash11enable_sm90INS1_16FlashAttnFwdSm90INS1_25CollectiveMainloopFwdSm90ILi2EN4cute5tupleIJNS5_1CILi1EEES8_S8_EEENS6_IJNS7_ILi128EEESA_NS7_ILi192EEEEEELi128ENS_6half_tEfNS_4arch4Sm90ELb0ELb0ELb0ELb1ELb0ELb1ELb0ELb1ELb1ELb0ELb0ELb0EEENS1_21CollectiveEpilogueFwdINS6_IJSA_SA_SA_EEES9_SD_SF_Li256ELb1ELb0ELb0ELb0EEENS1_36VarlenDynamicPersistentTileSchedulerILi128ELi128ELi256ELi32ELb0ELb0ELb1ELb0ELb1ELb1EEEEEEEEEvNT_6ParamsE,"",@"SHT_CUDA_INFO"
	.sectionflags	@""
	.align	4


	//----- nvinfo : EIATTR_CUDA_API_VERSION
	.align		4
        /*0000*/ 	.byte	0x04, 0x37
        /*0002*/ 	.short	(.L_171 - .L_170)
.L_170:
        /*0004*/ 	.word	0x00000082


	//----- nvinfo : EIATTR_KPARAM_INFO
	.align		4
.L_171:
        /*0008*/ 	.byte	0x04, 0x17
        /*000a*/ 	.short	(.L_173 - .L_172)
.L_172:
        /*000c*/ 	.word	0x00000000
        /*0010*/ 	.short	0x0000
        /*0012*/ 	.short	0x0070
        /*0014*/ 	.byte	0x00, 0xf0, 0x01, 0x28


	//----- nvinfo : EIATTR_SPARSE_MMA_MASK
	.align		4
.L_173:
        /*0018*/ 	.byte	0x03, 0x50
        /*001a*/ 	.short	0x0000


	//----- nvinfo : EIATTR_MAXREG_COUNT
	.align		4
        /*001c*/ 	.byte	0x03, 0x1b
        /*001e*/ 	.short	0x00a8


	//----- nvinfo : EIATTR_NUM_BARRIERS
	.align		4
        /*0020*/ 	.byte	0x02, 0x4c
        /*0022*/ 	.byte	0x10
	.zero		1


	//----- nvinfo : EIATTR_EXTERNS
	.align		4
        /*0024*/ 	.byte	0x04, 0x0f
        /*0026*/ 	.short	(.L_175 - .L_174)


	//   ....[0]....
	.align		4
.L_174:
        /*0028*/ 	.word	index@(__assertfail)


	//----- nvinfo : EIATTR_ANNOTATIONS
	.align		4
.L_175:
        /*002c*/ 	.byte	0x04, 0x55
        /*002e*/ 	.short	(.L_177 - .L_176)


	//   ....[0]....
.L_176:
        /* <DEDUP_REMOVED lines=56> */


	//----- nvinfo : EIATTR_MERCURY_ISA_VERSION
	.align		4
.L_177:
        /*03a0*/ 	.byte	0x03, 0x5f
        /*03a2*/ 	.short	0x0101


	//----- nvinfo : EIATTR_UNUSED_LOAD_BYTE_OFFSET
	.align		4
        /*03a4*/ 	.byte	0x04, 0x44
        /*03a6*/ 	.short	(.L_179 - .L_178)


	//   ....[0]....
.L_178:
        /*03a8*/ 	.word	0x00000ab0
        /*03ac*/ 	.word	0x0000fff0


	//   ....[1]....
        /*03b0*/ 	.word	0x00015c30
        /*03b4*/ 	.word	0x0000fff0


	//----- nvinfo : EIATTR_INT_WARP_WIDE_INSTR_OFFSETS
	.align		4
.L_179:
        /*03b8*/ 	.byte	0x04, 0x31
        /*03ba*/ 	.short	(.L_181 - .L_180)


	//   ....[0]....
.L_180:
        /*03bc*/ 	.word	0x000001b0


	//   ....[1]....
        /*03c0*/ 	.word	0x000001f0


	//   ....[2]....
        /*03c4*/ 	.word	0x000002b0


	//   ....[3]....
        /*03c8*/ 	.word	0x00019820


	//   ....[4]....
        /*03cc*/ 	.word	0x000198b0


	//   ....[5]....
        /*03d0*/ 	.word	0x00019d30


	//   ....[6]....
        /*03d4*/ 	.word	0x00019d60


	//   ....[7]....
        /*03d8*/ 	.word	0x00019f70


	//   ....[8]....
        /*03dc*/ 	.word	0x0001a060


	//   ....[9]....
        /*03e0*/ 	.word	0x0001c3a0


	//   ....[10]....
        /*03e4*/ 	.word	0x0001c430


	//----- nvinfo : EIATTR_COOP_GROUP_MASK_REGIDS
	.align		4
.L_181:
        /*03e8*/ 	.byte	0x04, 0x29
        /*03ea*/ 	.short	(.L_183 - .L_182)


	//   ....[0]....
.L_182:
        /*03ec*/ 	.word	0xffffffff


	//   ....[1]....
        /*03f0*/ 	.word	0xffffffff


	//   ....[2]....
        /*03f4*/ 	.word	0xffffffff


	//   ....[3]....
        /*03f8*/ 	.word	0xffffffff


	//   ....[4]....
        /*03fc*/ 	.word	0xffffffff


	//   ....[5]....
        /*0400*/ 	.word	0xffffffff


	//   ....[6]....
        /*0404*/ 	.word	0xffffffff


	//   ....[7]....
        /*0408*/ 	.word	0xffffffff


	//   ....[8]....
        /*040c*/ 	.word	0xffffffff


	//   ....[9]....
        /*0410*/ 	.word	0xffffffff


	//   ....[10]....
        /*0414*/ 	.word	0xffffffff


	//   ....[11]....
        /*0418*/ 	.word	0xffffffff


	//   ....[12]....
        /*041c*/ 	.word	0xffffffff


	//   ....[13]....
        /*0420*/ 	.word	0xffffffff


	//   ....[14]....
        /*0424*/ 	.word	0xffffffff


	//   ....[15]....
        /*0428*/ 	.word	0xffffffff


	//   ....[16]....
        /*042c*/ 	.word	0xffffffff


	//   ....[17]....
        /*0430*/ 	.word	0xffffffff


	//   ....[18]....
        /*0434*/ 	.word	0xffffffff


	//   ....[19]....
        /*0438*/ 	.word	0xffffffff


	//   ....[20]....
        /*043c*/ 	.word	0xffffffff


	//   ....[21]....
        /*0440*/ 	.word	0xffffffff


	//   ....[22]....
        /*0444*/ 	.word	0xffffffff


	//   ....[23]....
        /*0448*/ 	.word	0xffffffff


	//   ....[24]....
        /*044c*/ 	.word	0xffffffff


	//   ....[25]....
        /*0450*/ 	.word	0xffffffff


	//   ....[26]....
        /*0454*/ 	.word	0xffffffff


	//   ....[27]....
        /*0458*/ 	.word	0xffffffff


	//   ....[28]....
        /*045c*/ 	.word	0xffffffff


	//   ....[29]....
        /*0460*/ 	.word	0xffffffff


	//   ....[30]....
        /*0464*/ 	.word	0xffffffff


	//   ....[31]....
        /*0468*/ 	.word	0xffffffff


	//   ....[32]....
        /*046c*/ 	.word	0xffffffff


	//   ....[33]....
        /*0470*/ 	.word	0xffffffff


	//   ....[34]....
        /*0474*/ 	.word	0xffffffff


	//   ....[35]....
        /*0478*/ 	.word	0xffffffff


	//   ....[36]....
        /*047c*/ 	.word	0xffffffff


	//   ....[37]....
        /*0480*/ 	.word	0xffffffff


	//   ....[38]....
        /*0484*/ 	.word	0xffffffff


	//   ....[39]....
        /*0488*/ 	.word	0xffffffff


	//   ....[40]....
        /*048c*/ 	.word	0xffffffff


	//   ....[41]....
        /*0490*/ 	.word	0xffffffff


	//   ....[42]....
        /*0494*/ 	.word	0xffffffff


	//   ....[43]....
        /*0498*/ 	.word	0xffffffff


	//   ....[44]....
        /*049c*/ 	.word	0xffffffff


	//   ....[45]....
        /*04a0*/ 	.word	0xffffffff


	//   ....[46]....
        /*04a4*/ 	.word	0xffffffff


	//   ....[47]....
        /*04a8*/ 	.word	0xffffffff


	//   ....[48]....
        /*04ac*/ 	.word	0xffffffff


	//   ....[49]....
        /*04b0*/ 	.word	0xffffffff


	//   ....[50]....
        /*04b4*/ 	.word	0xffffffff


	//   ....[51]....
        /*04b8*/ 	.word	0xffffffff


	//   ....[52]....
        /*04bc*/ 	.word	0xffffffff


	//   ....[53]....
        /*04c0*/ 	.word	0xffffffff


	//   ....[54]....
        /*04c4*/ 	.word	0x0500000f


	//   ....[55]....
        /*04c8*/ 	.word	0x0500000f


	//   ....[56]....
        /*04cc*/ 	.word	0x0500000f


	//   ....[57]....
        /*04d0*/ 	.word	0x0500000f


	//   ....[58]....
        /*04d4*/ 	.word	0x0500000f


	//   ....[59]....
        /*04d8*/ 	.word	0x0500000f


	//   ....[60]....
        /*04dc*/ 	.word	0x0500000f


	//   ....[61]....
        /*04e0*/ 	.word	0x0500000f


	//   ....[62]....
        /*04e4*/ 	.word	0x0500000f


	//   ....[63]....
        /*04e8*/ 	.word	0x0500000f


	//   ....[64]....
        /*04ec*/ 	.word	0x0500000f


	//   ....[65]....
        /*04f0*/ 	.word	0x0500000f


	//   ....[66]....
        /*04f4*/ 	.word	0x0500000f


	//   ....[67]....
        /*04f8*/ 	.word	0x0500000f


	//   ....[68]....
        /*04fc*/ 	.word	0x0500000f


	//   ....[69]....
        /*0500*/ 	.word	0x0500000f


	//   ....[70]....
        /*0504*/ 	.word	0x0500000f


	//   ....[71]....
        /*0508*/ 	.word	0x0500000f


	//   ....[72]....
        /*050c*/ 	.word	0x0500000f


	//   ....[73]....
        /*0510*/ 	.word	0x0500000f


	//   ....[74]....
        /*0514*/ 	.word	0x0500000f


	//   ....[75]....
        /*0518*/ 	.word	0x0500000f


	//   ....[76]....
        /*051c*/ 	.word	0x0500000f


	//   ....[77]....
        /*0520*/ 	.word	0x0500000f


	//   ....[78]....
        /*0524*/ 	.word	0x0500000f


	//   ....[79]....
        /*0528*/ 	.word	0x0500000f


	//   ....[80]....
        /*052c*/ 	.word	0x0500000f


	//   ....[81]....
        /*0530*/ 	.word	0x0500000f


	//----- nvinfo : EIATTR_COOP_GROUP_INSTR_OFFSETS
	.align		4
.L_183:
        /*0534*/ 	.byte	0x04, 0x28
        /*0536*/ 	.short	(.L_185 - .L_184)


	//   ....[0]....
.L_184:
        /*0538*/ 	.word	0x00000060


	//   ....[1]....
        /*053c*/ 	.word	0x000001c0


	//   ....[2]....
        /*0540*/ 	.word	0x000002c0


	//   ....[3]....
        /*0544*/ 	.word	0x00000430


	//   ....[4]....
        /*0548*/ 	.word	0x00000590


	//   ....[5]....
        /*054c*/ 	.word	0x000006b0


	//   ....[6]....
        /*0550*/ 	.word	0x00000810


	//   ....[7]....
        /*0554*/ 	.word	0x0000a340


	//   ....[8]....
        /*0558*/ 	.word	0x00011240


	//   ....[9]....
        /*055c*/ 	.word	0x00011340


	//   ....[10]....
        /*0560*/ 	.word	0x00011910


	//   ....[11]....
        /*0564*/ 	.word	0x000119b0


	//   ....[12]....
        /*0568*/ 	.word	0x00013910


	//   ....[13]....
        /*056c*/ 	.word	0x00013a00


	//   ....[14]....
        /*0570*/ 	.word	0x00014070


	//   ....[15]....
        /*0574*/ 	.word	0x00014090


	//   ....[16]....
        /*0578*/ 	.word	0x00015290


	//   ....[17]....
        /*057c*/ 	.word	0x000152d0


	//   ....[18]....
        /*0580*/ 	.word	0x000153b0


	//   ....[19]....
        /*0584*/ 	.word	0x000153d0


	//   ....[20]....
        /*0588*/ 	.word	0x000179e0


	//   ....[21]....
        /*058c*/ 	.word	0x00017b60


	//   ....[22]....
        /*0590*/ 	.word	0x00017b90


	//   ....[23]....
        /*0594*/ 	.word	0x00017bd0


	//   ....[24]....
        /*0598*/ 	.word	0x00017c30


	//   ....[25]....
        /*059c*/ 	.word	0x00017c90


	//   ....[26]....
        /*05a0*/ 	.word	0x00017cd0


	//   ....[27]....
        /*05a4*/ 	.word	0x00017e80


	//   ....[28]....
        /*05a8*/ 	.word	0x00017ee0


	//   ....[29]....
        /*05ac*/ 	.word	0x00017f20


	//   ....[30]....
        /*05b0*/ 	.word	0x00017f60


	//   ....[31]....
        /*05b4*/ 	.word	0x00017f90


	//   ....[32]....
        /*05b8*/ 	.word	0x00017fc0


	//   ....[33]....
        /*05bc*/ 	.word	0x00018050


	//   ....[34]....
        /*05c0*/ 	.word	0x00018080


	//   ....[35]....
        /*05c4*/ 	.word	0x00018110


	//   ....[36]....
        /*05c8*/ 	.word	0x0001c850


	//   ....[37]....
        /*05cc*/ 	.word	0x0001c860


	//   ....[38]....
        /*05d0*/ 	.word	0x0001c970


	//   ....[39]....
        /*05d4*/ 	.word	0x0001c9d0


	//   ....[40]....
        /*05d8*/ 	.word	0x0001ca10


	//   ....[41]....
        /*05dc*/ 	.word	0x0001ca50


	//   ....[42]....
        /*05e0*/ 	.word	0x0001ca80


	//   ....[43]....
        /*05e4*/ 	.word	0x0001cab0


	//   ....[44]....
        /*05e8*/ 	.word	0x0001cc40


	//   ....[45]....
        /*05ec*/ 	.word	0x0001cca0


	//   ....[46]....
        /*05f0*/ 	.word	0x0001cce0


	//   ....[47]....
        /*05f4*/ 	.word	0x0001cd20


	//   ....[48]....
        /*05f8*/ 	.word	0x0001cd50


	//   ....[49]....
        /*05fc*/ 	.word	0x0001cd80


	//   ....[50]....
        /*0600*/ 	.word	0x0001ce40


	//   ....[51]....
        /*0604*/ 	.word	0x0001ce60


	//   ....[52]....
        /*0608*/ 	.word	0x0001ced0


	//   ....[53]....
        /*060c*/ 	.word	0x0001d320


	//   ....[54]....
        /*0610*/ 	.word	0x0001d760


	//   ....[55]....
        /*0614*/ 	.word	0x0001d800


	//   ....[56]....
        /*0618*/ 	.word	0x0001d8a0


	//   ....[57]....
        /*061c*/ 	.word	0x0001d940


	//   ....[58]....
        /*0620*/ 	.word	0x0001da30


	//   ....[59]....
        /*0624*/ 	.word	0x0001dad0


	//   ....[60]....
        /*0628*/ 	.word	0x0001db70


	//   ....[61]....
        /*062c*/ 	.word	0x0001dc10


	//   ....[62]....
        /*0630*/ 	.word	0x0001de70


	//   ....[63]....
        /*0634*/ 	.word	0x0001e150


	//   ....[64]....
        /*0638*/ 	.word	0x0001e570


	//   ....[65]....
        /*063c*/ 	.word	0x0001e600


	//   ....[66]....
        /*0640*/ 	.word	0x0001e6a0


	//   ....[67]....
        /*0644*/ 	.word	0x0001e750


	//   ....[68]....
        /*0648*/ 	.word	0x0001e7d0


	//   ....[69]....
        /*064c*/ 	.word	0x0001e850


	//   ....[70]....
        /*0650*/ 	.word	0x0001e8d0


	//   ....[71]....
        /*0654*/ 	.word	0x0001e950


	//   ....[72]....
        /*0658*/ 	.word	0x0001e9e0


	//   ....[73]....
        /*065c*/ 	.word	0x0001ea90


	//   ....[74]....
        /*0660*/ 	.word	0x0001eb10


	//   ....[75]....
        /*0664*/ 	.word	0x0001eb90


	//   ....[76]....
        /*0668*/ 	.word	0x0001ec10


	//   ....[77]....
        /*066c*/ 	.word	0x0001ec90


	//   ....[78]....
        /*0670*/ 	.word	0x0001ed00


	//   ....[79]....
        /*0674*/ 	.word	0x0001eda0


	//   ....[80]....
        /*0678*/ 	.word	0x0001ee30


	//   ....[81]....
        /*067c*/ 	.word	0x0001ef50


	//----- nvinfo : EIATTR_REG_RECONFIG
	.align		4
.L_185:
        /*0680*/ 	.byte	0x01, 0x54
	.zero		2


	//----- nvinfo : EIATTR_SYSCALL_OFFSETS
	.align		4
        /*0684*/ 	.byte	0x04, 0x46
        /*0686*/ 	.short	(.L_187 - .L_186)


	//   ....[0]....
.L_186:
        /*0688*/ 	.word	0x000018d0


	//   ....[1]....
        /*068c*/ 	.word	0x00001a20


	//   ....[2]....
        /*0690*/ 	.word	0x0000a4d0


	//   ....[3]....
        /*0694*/ 	.word	0x0000a940


	//   ....[4]....
        /*0698*/ 	.word	0x00019a40


	//   ....[5]....
        /*069c*/ 	.word	0x00019b80


	//   ....[6]....
        /*06a0*/ 	.word	0x00019c80


	//----- nvinfo : EIATTR_MBARRIER_INSTR_OFFSETS
	.align		4
.L_187:
        /*06a4*/ 	.byte	0x04, 0x39
        /*06a6*/ 	.short	(.L_189 - .L_188)


	//   ....[0]....
.L_188:
        /*06a8*/ 	.word	0x000002e0
        /*06ac*/ 	.word	0x000000ff
        /*06b0*/ 	.word	0x00034800
        /*06b4*/ 	.short	0x0100
        /*06b6*/ 	.byte	0x08
	.zero		1


	//   ....[1]....
        /*06b8*/ 	.word	0x000002f0
        /*06bc*/ 	.word	0x000000ff
        /*06c0*/ 	.word	0x00034820
        /*06c4*/ 	.short	0x0100
        /*06c6*/ 	.byte	0x08
	.zero		1


	//   ....[2]....
        /*06c8*/ 	.word	0x000003e0
        /*06cc*/ 	.word	0x000000ff
        /*06d0*/ 	.word	0x00034830
        /*06d4*/ 	.short	0x0100
        /*06d6*/ 	.byte	0x08
	.zero		1


	//   ....[3]....
        /*06d8*/ 	.word	0x000003f0
        /*06dc*/ 	.word	0x000000ff
        /*06e0*/ 	.word	0x00034840
        /*06e4*/ 	.short	0x0100
        /*06e6*/ 	.byte	0x08
	.zero		1


	//   ....[4]....
        /*06e8*/ 	.word	0x00000400
        /*06ec*/ 	.word	0x000000ff
        /*06f0*/ 	.word	0x00034838
        /*06f4*/ 	.short	0x0100
        /*06f6*/ 	.byte	0x08
	.zero		1


	//   ....[5]....
        /*06f8*/ 	.word	0x00000410
        /*06fc*/ 	.word	0x000000ff
        /*0700*/ 	.word	0x00034848
        /*0704*/ 	.short	0x0100
        /*0706*/ 	.byte	0x08
	.zero		1


	//   ....[6]....
        /*0708*/ 	.word	0x00000540
        /*070c*/ 	.word	0x000000ff
        /*0710*/ 	.word	0x00034850
        /*0714*/ 	.short	0x0100
        /*0716*/ 	.byte	0x08
	.zero		1


	//   ....[7]....
        /*0718*/ 	.word	0x00000550
        /*071c*/ 	.word	0x000000ff
        /*0720*/ 	.word	0x00034860
        /*0724*/ 	.short	0x0100
        /*0726*/ 	.byte	0x08
	.zero		1


	//   ....[8]....
        /*0728*/ 	.word	0x00000560
        /*072c*/ 	.word	0x000000ff
        /*0730*/ 	.word	0x00034858
        /*0734*/ 	.short	0x0100
        /*0736*/ 	.byte	0x08
	.zero		1


	//   ....[9]....
        /*0738*/ 	.word	0x00000570
        /*073c*/ 	.word	0x000000ff
        /*0740*/ 	.word	0x00034868
        /*0744*/ 	.short	0x0100
        /*0746*/ 	.byte	0x08
	.zero		1


	//   ....[10]....
        /*0748*/ 	.word	0x00000660
        /*074c*/ 	.word	0x000000ff
        /*0750*/ 	.word	0x00034870
        /*0754*/ 	.short	0x0100
        /*0756*/ 	.byte	0x06
	.zero		1


	//   ....[11]....
        /*0758*/ 	.word	0x00000670
        /*075c*/ 	.word	0x000000ff
        /*0760*/ 	.word	0x00034880
        /*0764*/ 	.short	0x0100
        /*0766*/ 	.byte	0x06
	.zero		1


	//   ....[12]....
        /*0768*/ 	.word	0x00000680
        /*076c*/ 	.word	0x000000ff
        /*0770*/ 	.word	0x00034878
        /*0774*/ 	.short	0x0100
        /*0776*/ 	.byte	0x06
	.zero		1


	//   ....[13]....
        /*0778*/ 	.word	0x00000690
        /*077c*/ 	.word	0x000000ff
        /*0780*/ 	.word	0x00034888
        /*0784*/ 	.short	0x0100
        /*0786*/ 	.byte	0x06
	.zero		1


	//   ....[14]....
        /*0788*/ 	.word	0x000007c0
        /*078c*/ 	.word	0x000000ff
        /*0790*/ 	.word	0x00034890
        /*0794*/ 	.short	0x0100
        /*0796*/ 	.byte	0x08
	.zero		1


	//   ....[15]....
        /*0798*/ 	.word	0x000007d0
        /*079c*/ 	.word	0x000000ff
        /*07a0*/ 	.word	0x000348a0
        /*07a4*/ 	.short	0x0100
        /*07a6*/ 	.byte	0x08
	.zero		1


	//   ....[16]....
        /*07a8*/ 	.word	0x000007e0
        /*07ac*/ 	.word	0x000000ff
        /*07b0*/ 	.word	0x00034898
        /*07b4*/ 	.short	0x0100
        /*07b6*/ 	.byte	0x08
	.zero		1


	//   ....[17]....
        /*07b8*/ 	.word	0x000007f0
        /*07bc*/ 	.word	0x000000ff
        /*07c0*/ 	.word	0x000348a8
        /*07c4*/ 	.short	0x0100
        /*07c6*/ 	.byte	0x08
	.zero		1


	//   ....[18]....
        /*07c8*/ 	.word	0x00000920
        /*07cc*/ 	.word	0x000000ff
        /*07d0*/ 	.word	0x000348b0
        /*07d4*/ 	.short	0x0100
        /*07d6*/ 	.byte	0x08
	.zero		1


	//   ....[19]....
        /*07d8*/ 	.word	0x00000930
        /*07dc*/ 	.word	0x000000ff
        /*07e0*/ 	.word	0x000348c0
        /*07e4*/ 	.short	0x0100
        /*07e6*/ 	.byte	0x08
	.zero		1


	//   ....[20]....
        /*07e8*/ 	.word	0x00000940
        /*07ec*/ 	.word	0x000000ff
        /*07f0*/ 	.word	0x000348b8
        /*07f4*/ 	.short	0x0100
        /*07f6*/ 	.byte	0x08
	.zero		1


	//   ....[21]....
        /*07f8*/ 	.word	0x00000950
        /*07fc*/ 	.word	0x000000ff
        /*0800*/ 	.word	0x000348c8
        /*0804*/ 	.short	0x0100
        /*0806*/ 	.byte	0x08
	.zero		1


	//   ....[22]....
        /*0808*/ 	.word	0x00003510
        /*080c*/ 	.word	0x00000003
        /*0810*/ 	.word	0x00034890
        /*0814*/ 	.short	0x010a
        /*0816*/ 	.byte	0x3f
	.zero		1


	//   ....[23]....
        /*0818*/ 	.word	0x00006770
        /*081c*/ 	.word	0x00000003
        /*0820*/ 	.word	0x00034890
        /*0824*/ 	.short	0x010a
        /*0826*/ 	.byte	0x3f
	.zero		1


	//   ....[24]....
        /*0828*/ 	.word	0x00009730
        /*082c*/ 	.word	0x00000003
        /*0830*/ 	.word	0x00034890
        /*0834*/ 	.short	0x010a
        /*0836*/ 	.byte	0x3f
	.zero		1


	//   ....[25]....
        /*0838*/ 	.word	0x00009b00
        /*083c*/ 	.word	0x0000002c
        /*0840*/ 	.word	0x00000000
        /*0844*/ 	.short	0x0101
        /*0846*/ 	.byte	0x3f
	.zero		1


	//   ....[26]....
        /*0848*/ 	.word	0x00009b40
        /*084c*/ 	.word	0x00000003
        /*0850*/ 	.word	0x000348b0
        /*0854*/ 	.short	0x010a
        /*0856*/ 	.byte	0x3f
	.zero		1


	//   ....[27]....
        /*0858*/ 	.word	0x00009ff0
        /*085c*/ 	.word	0x00000003
        /*0860*/ 	.word	0x00000000
        /*0864*/ 	.short	0x0101
        /*0866*/ 	.byte	0x3f
	.zero		1


	//   ....[28]....
        /*0868*/ 	.word	0x0000a550
        /*086c*/ 	.word	0x00000002
        /*0870*/ 	.word	0x00034800
        /*0874*/ 	.short	0x010a
        /*0876*/ 	.byte	0x3f
	.zero		1


	//   ....[29]....
        /*0878*/ 	.word	0x0000a5a0
        /*087c*/ 	.word	0x00000002
        /*0880*/ 	.word	0x00034800
        /*0884*/ 	.short	0x010a
        /*0886*/ 	.byte	0x3f
	.zero		1


	//   ....[30]....
        /*0888*/ 	.word	0x0000b190
        /*088c*/ 	.word	0x00000002
        /*0890*/ 	.word	0x00034800
        /*0894*/ 	.short	0x010a
        /*0896*/ 	.byte	0x3f
	.zero		1


	//   ....[31]....
        /*0898*/ 	.word	0x0000d9d0
        /*089c*/ 	.word	0x00000002
        /*08a0*/ 	.word	0x00034800
        /*08a4*/ 	.short	0x010a
        /*08a6*/ 	.byte	0x3f
	.zero		1


	//   ....[32]....
        /*08a8*/ 	.word	0x0000fe70
        /*08ac*/ 	.word	0x00000004
        /*08b0*/ 	.word	0x00034830
        /*08b4*/ 	.short	0x010a
        /*08b6*/ 	.byte	0x3f
	.zero		1


	//   ....[33]....
        /*08b8*/ 	.word	0x0000fef0
        /*08bc*/ 	.word	0x00000004
        /*08c0*/ 	.word	0x00034830
        /*08c4*/ 	.short	0x010a
        /*08c6*/ 	.byte	0x3f
	.zero		1


	//   ....[34]....
        /*08c8*/ 	.word	0x000113d0
        /*08cc*/ 	.word	0x00000004
        /*08d0*/ 	.word	0x00000000
        /*08d4*/ 	.short	0x0101
        /*08d6*/ 	.byte	0x3f
	.zero		1


	//   ....[35]....
        /*08d8*/ 	.word	0x00012900
        /*08dc*/ 	.word	0x00000015
        /*08e0*/ 	.word	0x00034830
        /*08e4*/ 	.short	0x010a
        /*08e6*/ 	.byte	0x3f
	.zero		1


	//   ....[36]....
        /*08e8*/ 	.word	0x00012970
        /*08ec*/ 	.word	0x00000015
        /*08f0*/ 	.word	0x00034830
        /*08f4*/ 	.short	0x010a
        /*08f6*/ 	.byte	0x3f
	.zero		1


	//   ....[37]....
        /*08f8*/ 	.word	0x000134f0
        /*08fc*/ 	.word	0x000000ca
        /*0900*/ 	.word	0x00034850
        /*0904*/ 	.short	0x010a
        /*0906*/ 	.byte	0x3f
	.zero		1


	//   ....[38]....
        /*0908*/ 	.word	0x00013540
        /*090c*/ 	.word	0x000000ca
        /*0910*/ 	.word	0x00034850
        /*0914*/ 	.short	0x010a
        /*0916*/ 	.byte	0x3f
	.zero		1


	//   ....[39]....
        /*0918*/ 	.word	0x00014c70
        /*091c*/ 	.word	0x00000015
        /*0920*/ 	.word	0x00000000
        /*0924*/ 	.short	0x0101
        /*0926*/ 	.byte	0x3f
	.zero		1


	//   ....[40]....
        /*0928*/ 	.word	0x00014cc0
        /*092c*/ 	.word	0x000000ca
        /*0930*/ 	.word	0x00000000
        /*0934*/ 	.short	0x0101
        /*0936*/ 	.byte	0x3f
	.zero		1


	//   ....[41]....
        /*0938*/ 	.word	0x00015170
        /*093c*/ 	.word	0x0000000d
        /*0940*/ 	.word	0x00034850
        /*0944*/ 	.short	0x010a
        /*0946*/ 	.byte	0x3f
	.zero		1


	//   ....[42]....
        /*0948*/ 	.word	0x00015210
        /*094c*/ 	.word	0x0000000d
        /*0950*/ 	.word	0x00034850
        /*0954*/ 	.short	0x010a
        /*0956*/ 	.byte	0x3f
	.zero		1


	//   ....[43]....
        /*0958*/ 	.word	0x000157b0
        /*095c*/ 	.word	0x0000000a
        /*0960*/ 	.word	0x00000000
        /*0964*/ 	.short	0x0101
        /*0966*/ 	.byte	0x3f
	.zero		1


	//   ....[44]....
        /*0968*/ 	.word	0x00016a10
        /*096c*/ 	.word	0x00000000
        /*0970*/ 	.word	0x00000000
        /*0974*/ 	.short	0x0101
        /*0976*/ 	.byte	0x3f
	.zero		1


	//   ....[45]....
        /*0978*/ 	.word	0x00018b30
        /*097c*/ 	.word	0x00000005
        /*0980*/ 	.word	0x00034820
        /*0984*/ 	.short	0x010a
        /*0986*/ 	.byte	0x3f
	.zero		1


	//   ....[46]....
        /*0988*/ 	.word	0x00018bc0
        /*098c*/ 	.word	0x00000006
        /*0990*/ 	.word	0x000348a0
        /*0994*/ 	.short	0x010a
        /*0996*/ 	.byte	0x3f
	.zero		1


	//   ....[47]....
        /*0998*/ 	.word	0x00018e50
        /*099c*/ 	.word	0x00000006
        /*09a0*/ 	.word	0x000348c0
        /*09a4*/ 	.short	0x010a
        /*09a6*/ 	.byte	0x3f
	.zero		1


	//   ....[48]....
        /*09a8*/ 	.word	0x00019210
        /*09ac*/ 	.word	0x00000007
        /*09b0*/ 	.word	0x000348a0
        /*09b4*/ 	.short	0x010a
        /*09b6*/ 	.byte	0x3f
	.zero		1


	//   ....[49]....
        /*09b8*/ 	.word	0x00019480
        /*09bc*/ 	.word	0x00000007
        /*09c0*/ 	.word	0x000348c0
        /*09c4*/ 	.short	0x010a
        /*09c6*/ 	.byte	0x3f
	.zero		1


	//   ....[50]....
        /*09c8*/ 	.word	0x0001a3c0
        /*09cc*/ 	.word	0x00000006
        /*09d0*/ 	.word	0x00034840
        /*09d4*/ 	.short	0x010a
        /*09d6*/ 	.byte	0x3f
	.zero		1


	//   ....[51]....
        /*09d8*/ 	.word	0x0001a980
        /*09dc*/ 	.word	0x00000007
        /*09e0*/ 	.word	0x00034820
        /*09e4*/ 	.short	0x010a
        /*09e6*/ 	.byte	0x3f
	.zero		1


	//   ....[52]....
        /*09e8*/ 	.word	0x0001acd0
        /*09ec*/ 	.word	0x00000008
        /*09f0*/ 	.word	0x00034840
        /*09f4*/ 	.short	0x010a
        /*09f6*/ 	.byte	0x3f
	.zero		1


	//   ....[53]....
        /*09f8*/ 	.word	0x0001afd0
        /*09fc*/ 	.word	0x00000009
        /*0a00*/ 	.word	0x00000060
        /*0a04*/ 	.short	0x010a
        /*0a06*/ 	.byte	0x3f
	.zero		1


	//   ....[54]....
        /*0a08*/ 	.word	0x0001b5a0
        /*0a0c*/ 	.word	0x00000002
        /*0a10*/ 	.word	0x00034840
        /*0a14*/ 	.short	0x010a
        /*0a16*/ 	.byte	0x3f
	.zero		1


	//   ....[55]....
        /*0a18*/ 	.word	0x0001b8a0
        /*0a1c*/ 	.word	0x00000003
        /*0a20*/ 	.word	0x00000060
        /*0a24*/ 	.short	0x010a
        /*0a26*/ 	.byte	0x3f
	.zero		1


	//   ....[56]....
        /*0a28*/ 	.word	0x0001bd70
        /*0a2c*/ 	.word	0x00000002
        /*0a30*/ 	.word	0x00034840
        /*0a34*/ 	.short	0x010a
        /*0a36*/ 	.byte	0x3f
	.zero		1


	//   ....[57]....
        /*0a38*/ 	.word	0x0001c080
        /*0a3c*/ 	.word	0x00000002
        /*0a40*/ 	.word	0x00000060
        /*0a44*/ 	.short	0x010a
        /*0a46*/ 	.byte	0x3f
	.zero		1


	//   ....[58]....
        /*0a48*/ 	.word	0x0001c4f0
        /*0a4c*/ 	.word	0x00000003
        /*0a50*/ 	.word	0x00034860
        /*0a54*/ 	.short	0x010a
        /*0a56*/ 	.byte	0x3f
	.zero		1


	//   ....[59]....
        /*0a58*/ 	.word	0x0001d2a0
        /*0a5c*/ 	.word	0x00000000
        /*0a60*/ 	.word	0x00034820
        /*0a64*/ 	.short	0x010a
        /*0a66*/ 	.byte	0x3f
	.zero		1


	//   ....[60]....
        /*0a68*/ 	.word	0x0001d450
        /*0a6c*/ 	.word	0x00000006
        /*0a70*/ 	.word	0x00000000
        /*0a74*/ 	.short	0x010a
        /*0a76*/ 	.byte	0x3f
	.zero		1


	//   ....[61]....
        /*0a78*/ 	.word	0x0001d4c0
        /*0a7c*/ 	.word	0x00000007
        /*0a80*/ 	.word	0x00000000
        /*0a84*/ 	.short	0x010a
        /*0a86*/ 	.byte	0x3f
	.zero		1


	//   ....[62]....
        /*0a88*/ 	.word	0x0001d530
        /*0a8c*/ 	.word	0x00000004
        /*0a90*/ 	.word	0x00000000
        /*0a94*/ 	.short	0x010a
        /*0a96*/ 	.byte	0x3f
	.zero		1


	//   ....[63]....
        /*0a98*/ 	.word	0x0001d560
        /*0a9c*/ 	.word	0x00000003
        /*0aa0*/ 	.word	0x00000000
        /*0aa4*/ 	.short	0x010a
        /*0aa6*/ 	.byte	0x3f
	.zero		1


	//   ....[64]....
        /*0aa8*/ 	.word	0x0001d5c0
        /*0aac*/ 	.word	0x00000003
        /*0ab0*/ 	.word	0x00034890
        /*0ab4*/ 	.short	0x010a
        /*0ab6*/ 	.byte	0x3f
	.zero		1


	//   ....[65]....
        /*0ab8*/ 	.word	0x0001d610
        /*0abc*/ 	.word	0x00000003
        /*0ac0*/ 	.word	0x00034890
        /*0ac4*/ 	.short	0x010a
        /*0ac6*/ 	.byte	0x3f
	.zero		1


	//   ....[66]....
        /*0ac8*/ 	.word	0x0001d660
        /*0acc*/ 	.word	0x00000003
        /*0ad0*/ 	.word	0x00034890
        /*0ad4*/ 	.short	0x010a
        /*0ad6*/ 	.byte	0x3f
	.zero		1


	//   ....[67]....
        /*0ad8*/ 	.word	0x0001d6b0
        /*0adc*/ 	.word	0x00000003
        /*0ae0*/ 	.word	0x000348b0
        /*0ae4*/ 	.short	0x010a
        /*0ae6*/ 	.byte	0x3f
	.zero		1


	//   ....[68]....
        /*0ae8*/ 	.word	0x0001d980
        /*0aec*/ 	.word	0x00000002
        /*0af0*/ 	.word	0x00034800
        /*0af4*/ 	.short	0x010a
        /*0af6*/ 	.byte	0x3f
	.zero		1


	//   ....[69]....
        /*0af8*/ 	.word	0x0001dc50
        /*0afc*/ 	.word	0x00000002
        /*0b00*/ 	.word	0x00034800
        /*0b04*/ 	.short	0x010a
        /*0b06*/ 	.byte	0x3f
	.zero		1


	//   ....[70]....
        /*0b08*/ 	.word	0x0001dca0
        /*0b0c*/ 	.word	0x00000004
        /*0b10*/ 	.word	0x00034830
        /*0b14*/ 	.short	0x010a
        /*0b16*/ 	.byte	0x3f
	.zero		1


	//   ....[71]....
        /*0b18*/ 	.word	0x0001dcf0
        /*0b1c*/ 	.word	0x00000015
        /*0b20*/ 	.word	0x00034830
        /*0b24*/ 	.short	0x010a
        /*0b26*/ 	.byte	0x3f
	.zero		1


	//   ....[72]....
        /*0b28*/ 	.word	0x0001dd40
        /*0b2c*/ 	.word	0x000000ca
        /*0b30*/ 	.word	0x00034850
        /*0b34*/ 	.short	0x010a
        /*0b36*/ 	.byte	0x3f
	.zero		1


	//   ....[73]....
        /*0b38*/ 	.word	0x0001dd90
        /*0b3c*/ 	.word	0x0000000d
        /*0b40*/ 	.word	0x00034850
        /*0b44*/ 	.short	0x010a
        /*0b46*/ 	.byte	0x3f
	.zero		1


	//   ....[74]....
        /*0b48*/ 	.word	0x0001df30
        /*0b4c*/ 	.word	0x00000005
        /*0b50*/ 	.word	0x00034820
        /*0b54*/ 	.short	0x010a
        /*0b56*/ 	.byte	0x3f
	.zero		1


	//   ....[75]....
        /*0b58*/ 	.word	0x0001df80
        /*0b5c*/ 	.word	0x00000006
        /*0b60*/ 	.word	0x000348a0
        /*0b64*/ 	.short	0x010a
        /*0b66*/ 	.byte	0x3f
	.zero		1


	//   ....[76]....
        /*0b68*/ 	.word	0x0001dfd0
        /*0b6c*/ 	.word	0x00000006
        /*0b70*/ 	.word	0x000348c0
        /*0b74*/ 	.short	0x010a
        /*0b76*/ 	.byte	0x3f
	.zero		1


	//   ....[77]....
        /*0b78*/ 	.word	0x0001e020
        /*0b7c*/ 	.word	0x00000007
        /*0b80*/ 	.word	0x000348a0
        /*0b84*/ 	.short	0x010a
        /*0b86*/ 	.byte	0x3f
	.zero		1


	//   ....[78]....
        /*0b88*/ 	.word	0x0001e070
        /*0b8c*/ 	.word	0x00000007
        /*0b90*/ 	.word	0x000348c0
        /*0b94*/ 	.short	0x010a
        /*0b96*/ 	.byte	0x3f
	.zero		1


	//   ....[79]....
        /*0b98*/ 	.word	0x0001e210
        /*0b9c*/ 	.word	0x00000006
        /*0ba0*/ 	.word	0x00034840
        /*0ba4*/ 	.short	0x010a
        /*0ba6*/ 	.byte	0x3f
	.zero		1


	//   ....[80]....
        /*0ba8*/ 	.word	0x0001e290
        /*0bac*/ 	.word	0x00000006
        /*0bb0*/ 	.word	0x00034820
        /*0bb4*/ 	.short	0x010a
        /*0bb6*/ 	.byte	0x3f
	.zero		1


	//   ....[81]....
        /*0bb8*/ 	.word	0x0001e2e0
        /*0bbc*/ 	.word	0x00000008
        /*0bc0*/ 	.word	0x00034840
        /*0bc4*/ 	.short	0x010a
        /*0bc6*/ 	.byte	0x3f
	.zero		1


	//   ....[82]....
        /*0bc8*/ 	.word	0x0001e330
        /*0bcc*/ 	.word	0x00000009
        /*0bd0*/ 	.word	0x00000060
        /*0bd4*/ 	.short	0x010a
        /*0bd6*/ 	.byte	0x3f
	.zero		1


	//   ....[83]....
        /*0bd8*/ 	.word	0x0001e380
        /*0bdc*/ 	.word	0x00000002
        /*0be0*/ 	.word	0x00034840
        /*0be4*/ 	.short	0x010a
        /*0be6*/ 	.byte	0x3f
	.zero		1


	//   ....[84]....
        /*0be8*/ 	.word	0x0001e3d0
        /*0bec*/ 	.word	0x00000003
        /*0bf0*/ 	.word	0x00000060
        /*0bf4*/ 	.short	0x010a
        /*0bf6*/ 	.byte	0x3f
	.zero		1


	//   ....[85]....
        /*0bf8*/ 	.word	0x0001e420
        /*0bfc*/ 	.word	0x00000002
        /*0c00*/ 	.word	0x00034840
        /*0c04*/ 	.short	0x010a
        /*0c06*/ 	.byte	0x3f
	.zero		1


	//   ....[86]....
        /*0c08*/ 	.word	0x0001e470
        /*0c0c*/ 	.word	0x00000002
        /*0c10*/ 	.word	0x00000060
        /*0c14*/ 	.short	0x010a
        /*0c16*/ 	.byte	0x3f
	.zero		1


	//   ....[87]....
        /*0c18*/ 	.word	0x0001e4c0
        /*0c1c*/ 	.word	0x00000003
        /*0c20*/ 	.word	0x00034860
        /*0c24*/ 	.short	0x010a
        /*0c26*/ 	.byte	0x3f
	.zero		1


	//   ....[88]....
        /*0c28*/ 	.word	0x0001ee70
        /*0c2c*/ 	.word	0x00000000
        /*0c30*/ 	.word	0x00034820
        /*0c34*/ 	.short	0x010a
        /*0c36*/ 	.byte	0x3f
	.zero		1


	//   ....[89]....
        /*0c38*/ 	.word	0x0001f010
        /*0c3c*/ 	.word	0x00000006
        /*0c40*/ 	.word	0x00000000
        /*0c44*/ 	.short	0x010a
        /*0c46*/ 	.byte	0x3f
	.zero		1


	//   ....[90]....
        /*0c48*/ 	.word	0x0001f060
        /*0c4c*/ 	.word	0x00000007
        /*0c50*/ 	.word	0x00000000
        /*0c54*/ 	.short	0x010a
        /*0c56*/ 	.byte	0x3f
	.zero		1


	//   ....[91]....
        /*0c58*/ 	.word	0x0001f0b0
        /*0c5c*/ 	.word	0x00000004
        /*0c60*/ 	.word	0x00000000
        /*0c64*/ 	.short	0x010a
        /*0c66*/ 	.byte	0x3f
	.zero		1


	//----- nvinfo : EIATTR_NUM_MBARRIERS
	.align		4
.L_189:
        /*0c68*/ 	.byte	0x03, 0x38
        /*0c6a*/ 	.short	0x0016


	//----- nvinfo : EIATTR_EXIT_INSTR_OFFSETS
	.align		4
        /*0c6c*/ 	.byte	0x04, 0x1c
        /*0c6e*/ 	.short	(.L_191 - .L_190)


	//   ....[0]....
.L_190:
        /*0c70*/ 	.word	0x0001d5b0


	//----- nvinfo : EIATTR_MAX_THREADS
	.align		4
.L_191:
        /*0c74*/ 	.byte	0x04, 0x05
        /*0c76*/ 	.short	(.L_193 - .L_192)
.L_192:
        /*0c78*/ 	.word	0x00000180
        /*0c7c*/ 	.word	0x00000001
        /*0c80*/ 	.word	0x00000001


	//----- nvinfo : EIATTR_CRS_STACK_SIZE
	.align		4
.L_193:
        /*0c84*/ 	.byte	0x04, 0x1e
        /*0c86*/ 	.short	(.L_195 - .L_194)
.L_194:
        /*0c88*/ 	.word	0x00000000


	//----- nvinfo : EIATTR_CBANK_PARAM_SIZE
	.align		4
.L_195:
        /*0c8c*/ 	.byte	0x03, 0x19
        /*0c8e*/ 	.short	0x0a70


	//----- nvinfo : EIATTR_PARAM_CBANK
	.align		4
        /*0c90*/ 	.byte	0x04, 0x0a
        /*0c92*/ 	.short	(.L_197 - .L_196)
	.align		4
.L_196:
        /*0c94*/ 	.word	index@(.nv.constant0._ZN7cutlass13device_kernelIN5flash11enable_sm90INS1_16FlashAttnFwdSm90INS1_25CollectiveMainloopFwdSm90ILi2EN4cute5tupleIJNS5_1CILi1EEES8_S8_EEENS6_IJNS7_ILi128EEESA_NS7_ILi192EEEEEELi128ENS_6half_tEfNS_4arch4Sm90ELb0ELb0ELb0ELb1ELb0ELb1ELb0ELb1ELb1ELb0ELb0ELb0EEENS1_21CollectiveEpilogueFwdINS6_IJSA_SA_SA_EEES9_SD_SF_Li256ELb1ELb0ELb0ELb0EEENS1_36VarlenDynamicPersistentTileSchedulerILi128ELi128ELi256ELi32ELb0ELb0ELb1ELb0ELb1ELb1EEEEEEEEEvNT_6ParamsE)
        /*0c98*/ 	.short	0x0210
        /*0c9a*/ 	.short	0x0a70


	//----- nvinfo : EIATTR_SW_WAR
	.align		4
.L_197:
        /*0c9c*/ 	.byte	0x04, 0x36
        /*0c9e*/ 	.short	(.L_199 - .L_198)
.L_198:
        /*0ca0*/ 	.word	0x00000008
.L_199:


//--------------------- .nv.info._ZN7cutlass13device_kernelIN5flash11enable_sm90INS1_16FlashAttnFwdSm90INS1_25CollectiveMainloopFwdSm90ILi2EN4cute5tupleIJNS5_1CILi1EEES8_S8_EEENS6_IJNS7_ILi128EEENS7_ILi96EEENS7_ILi192EEEEEELi128ENS_6half_tEfNS_4arch4Sm90ELb0ELb1ELb0ELb0ELb0ELb0ELb0ELb1ELb1ELb0ELb0ELb0EEENS1_21CollectiveEpilogueFwdINS6_IJSA_SA_SB_EEES9_SE_SG_Li256ELb0ELb0ELb0ELb0EEENS1_30DynamicPersistentTileSchedulerILi256ELi32ELb0ELb0ELb1EEEEEEEEEvNT_6ParamsE --------------------------
	.section	.nv.info._ZN7cutlass13device_kernelIN5flash11enable_sm90INS1_16FlashAttnFwdSm90INS1_25CollectiveMainloopFwdSm90ILi2EN4cute5tupleIJNS5_1CILi1EEES8_S8_EEENS6_IJNS7_ILi128EEENS7_ILi96EEENS7_ILi192EEEEEELi128ENS_6half_tEfNS_4arch4Sm90ELb0ELb1ELb0ELb0ELb0ELb0ELb0ELb1ELb1ELb0ELb0ELb0EEENS1_21CollectiveEpilogueFwdINS6_IJSA_SA_SB_EEES9_SE_SG_Li256ELb0ELb0ELb0ELb0EEENS1_30DynamicPersistentTileSchedulerILi256ELi32ELb0ELb0ELb1EEEEEEEEEvNT_6ParamsE,"",@"SHT_CUDA_INFO"
	.sectionflags	@""
	.align	4


	//----- nvinfo : EIATTR_CUDA_API_VERSION
	.align		4
        /*0000*/ 	.byte	0x04, 0x37
        /*0002*/ 	.short	(.L_201 - .L_200)
.L_200:
        /*0004*/ 	.word	0x00000082


	//----- nvinfo : EIATTR_KPARAM_INFO
	.align		4
.L_201:
        /*0008*/ 	.byte	0x04, 0x17
        /*000a*/ 	.short	(.L_203 - .L_202)
.L_202:
        /*000c*/ 	.word	0x00000000
        /*0010*/ 	.short	0x0000
        /*0012*/ 	.short	0x0070
        /*0014*/ 	.byte	0x00, 0xf0, 0x01, 0x2e


	//----- nvinfo : EIATTR_SPARSE_MMA_MASK
	.align		4
.L_203:
        /*0018*/ 	.byte	0x03, 0x50
        /*001a*/ 	.short	0x0000


	//----- nvinfo : EIATTR_MAXREG_COUNT
	.align		4
        /*001c*/ 	.byte	0x03, 0x1b
        /*001e*/ 	.short	0x00a8


	//----- nvinfo : EIATTR_NUM_BARRIERS
	.align		4
        /*0020*/ 	.byte	0x02, 0x4c
        /*0022*/ 	.byte	0x09
	.zero		1


	//----- nvinfo : EIATTR_EXTERNS
	.align		4
        /*0024*/ 	.byte	0x04, 0x0f
        /*0026*/ 	.short	(.L_205 - .L_204)


	//   ....[0]....
	.align		4
.L_204:
        /*0028*/ 	.word	index@(__assertfail)


	//----- nvinfo : EIATTR_ANNOTATIONS
	.align		4
.L_205:
        /*002c*/ 	.byte	0x04, 0x55
        /*002e*/ 	.short	(.L_207 - .L_206)


	//   ....[0]....
.L_206:
        /*0030*/ 	.word	0x00000001
        /*0034*/ 	.byte	0x80, 0x09, 0x00, 0x00, 0x01, 0x00, 0x00, 0x00, 0x50, 0x0a, 0x00, 0x00, 0x01, 0x00, 0x00, 0x00
        /*0044*/ 	.byte	0x20, 0x0e, 0x01, 0x00


	//----- nvinfo : EIATTR_MERCURY_ISA_VERSION
	.align		4
.L_207:
        /*0048*/ 	.byte	0x03, 0x5f
        /*004a*/ 	.short	0x0101


	//----- nvinfo : EIATTR_INT_WARP_WIDE_INSTR_OFFSETS
	.align		4
        /*004c*/ 	.byte	0x04, 0x31
        /*004e*/ 	.short	(.L_209 - .L_208)


	//   ....[0]....
.L_208:
        /*0050*/ 	.word	0x00000190


	//   ....[1]....
        /*0054*/ 	.word	0x000001c0


	//   ....[2]....
        /*0058*/ 	.word	0x000001d0


	//   ....[3]....
        /*005c*/ 	.word	0x0000e520


	//   ....[4]....
        /*0060*/ 	.word	0x0000e5b0


	//   ....[5]....
        /*0064*/ 	.word	0x0000eb20


	//   ....[6]....
        /*0068*/ 	.word	0x00010830


	//   ....[7]....
        /*006c*/ 	.word	0x000108c0


	//----- nvinfo : EIATTR_COOP_GROUP_MASK_REGIDS
	.align		4
.L_209:
        /*0070*/ 	.byte	0x04, 0x29
        /*0072*/ 	.short	(.L_211 - .L_210)


	//   ....[0]....
.L_210:
        /*0074*/ 	.word	0xffffffff


	//   ....[1]....
        /*0078*/ 	.word	0xffffffff


	//   ....[2]....
        /*007c*/ 	.word	0xffffffff


	//   ....[3]....
        /*0080*/ 	.word	0xffffffff


	//   ....[4]....
        /*0084*/ 	.word	0xffffffff


	//   ....[5]....
        /*0088*/ 	.word	0xffffffff


	//   ....[6]....
        /*008c*/ 	.word	0xffffffff


	//   ....[7]....
        /*0090*/ 	.word	0xffffffff


	//   ....[8]....
        /*0094*/ 	.word	0xffffffff


	//   ....[9]....
        /*0098*/ 	.word	0xffffffff


	//   ....[10]....
        /*009c*/ 	.word	0xffffffff


	//   ....[11]....
        /*00a0*/ 	.word	0xffffffff


	//   ....[12]....
        /*00a4*/ 	.word	0xffffffff


	//   ....[13]....
        /*00a8*/ 	.word	0xffffffff


	//   ....[14]....
        /*00ac*/ 	.word	0xffffffff


	//   ....[15]....
        /*00b0*/ 	.word	0xffffffff


	//   ....[16]....
        /*00b4*/ 	.word	0xffffffff


	//   ....[17]....
        /*00b8*/ 	.word	0xffffffff


	//   ....[18]....
        /*00bc*/ 	.word	0xffffffff


	//   ....[19]....
        /*00c0*/ 	.word	0xffffffff


	//   ....[20]....
        /*00c4*/ 	.word	0xffffffff


	//   ....[21]....
        /*00c8*/ 	.word	0xffffffff


	//   ....[22]....
        /*00cc*/ 	.word	0xffffffff


	//   ....[23]....
        /*00d0*/ 	.word	0xffffffff


	//   ....[24]....
        /*00d4*/ 	.word	0xffffffff


	//   ....[25]....
        /*00d8*/ 	.word	0xffffffff


	//   ....[26]....
        /*00dc*/ 	.word	0xffffffff


	//   ....[27]....
        /*00e0*/ 	.word	0xffffffff


	//   ....[28]....
        /*00e4*/ 	.word	0xffffffff


	//   ....[29]....
        /*00e8*/ 	.word	0xffffffff


	//   ....[30]....
        /*00ec*/ 	.word	0xffffffff


	//   ....[31]....
        /*00f0*/ 	.word	0xffffffff


	//   ....[32]....
        /*00f4*/ 	.word	0x0500000f


	//   ....[33]....
        /*00f8*/ 	.word	0x0500000f


	//----- nvinfo : EIATTR_COOP_GROUP_INSTR_OFFSETS
	.align		4
.L_211:
        /*00fc*/ 	.byte	0x04, 0x28
        /*00fe*/ 	.short	(.L_213 - .L_212)


	//   ....[0]....
.L_212:
        /*0100*/ 	.word	0x00000060


	//   ....[1]....
        /*0104*/ 	.word	0x000001a0


	//   ....[2]....
        /*0108*/ 	.word	0x000001f0


	//   ....[3]....
        /*010c*/ 	.word	0x000003e0


	//   ....[4]....
        /*0110*/ 	.word	0x00000540


	//   ....[5]....
        /*0114*/ 	.word	0x00000660


	//   ....[6]....
        /*0118*/ 	.word	0x000007c0


	//   ....[7]....
        /*011c*/ 	.word	0x000016f0


	//   ....[8]....
        /*0120*/ 	.word	0x00003080


	//   ....[9]....
        /*0124*/ 	.word	0x00003190


	//   ....[10]....
        /*0128*/ 	.word	0x000036d0


	//   ....[11]....
        /*012c*/ 	.word	0x00003790


	//   ....[12]....
        /*0130*/ 	.word	0x00006260


	//   ....[13]....
        /*0134*/ 	.word	0x00006300


	//   ....[14]....
        /*0138*/ 	.word	0x00006740


	//   ....[15]....
        /*013c*/ 	.word	0x000067a0


	//   ....[16]....
        /*0140*/ 	.word	0x00007fa0


	//   ....[17]....
        /*0144*/ 	.word	0x00007fc0


	//   ....[18]....
        /*0148*/ 	.word	0x000085c0


	//   ....[19]....
        /*014c*/ 	.word	0x00008630


	//   ....[20]....
        /*0150*/ 	.word	0x0000abe0


	//   ....[21]....
        /*0154*/ 	.word	0x0000ae30


	//   ....[22]....
        /*0158*/ 	.word	0x0000b300


	//   ....[23]....
        /*015c*/ 	.word	0x0000b390


	//   ....[24]....
        /*0160*/ 	.word	0x0000c180


	//   ....[25]....
        /*0164*/ 	.word	0x0000c1b0


	//   ....[26]....
        /*0168*/ 	.word	0x0000c2b0


	//   ....[27]....
        /*016c*/ 	.word	0x0000c2d0


	//   ....[28]....
        /*0170*/ 	.word	0x0000d0a0


	//   ....[29]....
        /*0174*/ 	.word	0x0000dc70


	//   ....[30]....
        /*0178*/ 	.word	0x00010bf0


	//   ....[31]....
        /*017c*/ 	.word	0x00010dc0


	//   ....[32]....
        /*0180*/ 	.word	0x00011410


	//   ....[33]....
        /*0184*/ 	.word	0x000117f0


	//----- nvinfo : EIATTR_REG_RECONFIG
	.align		4
.L_213:
        /*0188*/ 	.byte	0x01, 0x54
	.zero		2


	//----- nvinfo : EIATTR_SYSCALL_OFFSETS
	.align		4
        /*018c*/ 	.byte	0x04, 0x46
        /*018e*/ 	.short	(.L_215 - .L_214)


	//   ....[0]....
.L_214:
        /*0190*/ 	.word	0x000018a0


	//   ....[1]....
        /*0194*/ 	.word	0x0000e740


	//   ....[2]....
        /*0198*/ 	.word	0x0000e880


	//   ....[3]....
        /*019c*/ 	.word	0x0000e970


	//----- nvinfo : EIATTR_MBARRIER_INSTR_OFFSETS
	.align		4
.L_215:
        /*01a0*/ 	.byte	0x04, 0x39
        /*01a2*/ 	.short	(.L_217 - .L_216)


	//   ....[0]....
.L_216:
        /*01a4*/ 	.word	0x00000290
        /*01a8*/ 	.word	0x000000ff
        /*01ac*/ 	.word	0x0002a800
        /*01b0*/ 	.short	0x0100
        /*01b2*/ 	.byte	0x06
	.zero		1


	//   ....[1]....
        /*01b4*/ 	.word	0x000002a0
        /*01b8*/ 	.word	0x000000ff
        /*01bc*/ 	.word	0x0002a820
        /*01c0*/ 	.short	0x0100
        /*01c2*/ 	.byte	0x06
	.zero		1


	//   ....[2]....
        /*01c4*/ 	.word	0x00000390
        /*01c8*/ 	.word	0x000000ff
        /*01cc*/ 	.word	0x0002a830
        /*01d0*/ 	.short	0x0100
        /*01d2*/ 	.byte	0x08
	.zero		1


	//   ....[3]....
        /*01d4*/ 	.word	0x000003a0
        /*01d8*/ 	.word	0x000000ff
        /*01dc*/ 	.word	0x0002a840
        /*01e0*/ 	.short	0x0100
        /*01e2*/ 	.byte	0x08
	.zero		1


	//   ....[4]....
        /*01e4*/ 	.word	0x000003b0
        /*01e8*/ 	.word	0x000000ff
        /*01ec*/ 	.word	0x0002a838
        /*01f0*/ 	.short	0x0100
        /*01f2*/ 	.byte	0x08
	.zero		1


	//   ....[5]....
        /*01f4*/ 	.word	0x000003c0
        /*01f8*/ 	.word	0x000000ff
        /*01fc*/ 	.word	0x0002a848
        /*0200*/ 	.short	0x0100
        /*0202*/ 	.byte	0x08
	.zero		1


	//   ....[6]....
        /*0204*/ 	.word	0x000004f0
        /*0208*/ 	.word	0x000000ff
        /*020c*/ 	.word	0x0002a850
        /*0210*/ 	.short	0x0100
        /*0212*/ 	.byte	0x08
	.zero		1


	//   ....[7]....
        /*0214*/ 	.word	0x00000500
        /*0218*/ 	.word	0x000000ff
        /*021c*/ 	.word	0x0002a860
        /*0220*/ 	.short	0x0100
        /*0222*/ 	.byte	0x08
	.zero		1


	//   ....[8]....
        /*0224*/ 	.word	0x00000510
        /*0228*/ 	.word	0x000000ff
        /*022c*/ 	.word	0x0002a858
        /*0230*/ 	.short	0x0100
        /*0232*/ 	.byte	0x08
	.zero		1


	//   ....[9]....
        /*0234*/ 	.word	0x00000520
        /*0238*/ 	.word	0x000000ff
        /*023c*/ 	.word	0x0002a868
        /*0240*/ 	.short	0x0100
        /*0242*/ 	.byte	0x08
	.zero		1


	//   ....[10]....
        /*0244*/ 	.word	0x00000610
        /*0248*/ 	.word	0x000000ff
        /*024c*/ 	.word	0x0002a870
        /*0250*/ 	.short	0x0100
        /*0252*/ 	.byte	0x06
	.zero		1


	//   ....[11]....
        /*0254*/ 	.word	0x00000620
        /*0258*/ 	.word	0x000000ff
        /*025c*/ 	.word	0x0002a880
        /*0260*/ 	.short	0x0100
        /*0262*/ 	.byte	0x06
	.zero		1


	//   ....[12]....
        /*0264*/ 	.word	0x00000630
        /*0268*/ 	.word	0x000000ff
        /*026c*/ 	.word	0x0002a878
        /*0270*/ 	.short	0x0100
        /*0272*/ 	.byte	0x06
	.zero		1


	//   ....[13]....
        /*0274*/ 	.word	0x00000640
        /*0278*/ 	.word	0x000000ff
        /*027c*/ 	.word	0x0002a888
        /*0280*/ 	.short	0x0100
        /*0282*/ 	.byte	0x06
	.zero		1


	//   ....[14]....
        /*0284*/ 	.word	0x00000770
        /*0288*/ 	.word	0x000000ff
        /*028c*/ 	.word	0x0002a890
        /*0290*/ 	.short	0x0100
        /*0292*/ 	.byte	0x08
	.zero		1


	//   ....[15]....
        /*0294*/ 	.word	0x00000780
        /*0298*/ 	.word	0x000000ff
        /*029c*/ 	.word	0x0002a8a0
        /*02a0*/ 	.short	0x0100
        /*02a2*/ 	.byte	0x08
	.zero		1


	//   ....[16]....
        /*02a4*/ 	.word	0x00000790
        /*02a8*/ 	.word	0x000000ff
        /*02ac*/ 	.word	0x0002a898
        /*02b0*/ 	.short	0x0100
        /*02b2*/ 	.byte	0x08
	.zero		1


	//   ....[17]....
        /*02b4*/ 	.word	0x000007a0
        /*02b8*/ 	.word	0x000000ff
        /*02bc*/ 	.word	0x0002a8a8
        /*02c0*/ 	.short	0x0100
        /*02c2*/ 	.byte	0x08
	.zero		1


	//   ....[18]....
        /*02c4*/ 	.word	0x000008d0
        /*02c8*/ 	.word	0x000000ff
        /*02cc*/ 	.word	0x0002a8b0
        /*02d0*/ 	.short	0x0100
        /*02d2*/ 	.byte	0x08
	.zero		1


	//   ....[19]....
        /*02d4*/ 	.word	0x000008e0
        /*02d8*/ 	.word	0x000000ff
        /*02dc*/ 	.word	0x0002a8c0
        /*02e0*/ 	.short	0x0100
        /*02e2*/ 	.byte	0x08
	.zero		1


	//   ....[20]....
        /*02e4*/ 	.word	0x000008f0
        /*02e8*/ 	.word	0x000000ff
        /*02ec*/ 	.word	0x0002a8b8
        /*02f0*/ 	.short	0x0100
        /*02f2*/ 	.byte	0x08
	.zero		1


	//   ....[21]....
        /*02f4*/ 	.word	0x00000900
        /*02f8*/ 	.word	0x000000ff
        /*02fc*/ 	.word	0x0002a8c8
        /*0300*/ 	.short	0x0100
        /*0302*/ 	.byte	0x08
	.zero		1


	//   ....[22]....
        /*0304*/ 	.word	0x00001910
        /*0308*/ 	.word	0x000000ff
        /*030c*/ 	.word	0x0002a800
        /*0310*/ 	.short	0x010a
        /*0312*/ 	.byte	0x25
	.zero		1


	//   ....[23]....
        /*0314*/ 	.word	0x000019a0
        /*0318*/ 	.word	0x00000003
        /*031c*/ 	.word	0x0002a830
        /*0320*/ 	.short	0x010a
        /*0322*/ 	.byte	0x3f
	.zero		1


	//   ....[24]....
        /*0324*/ 	.word	0x00001a20
        /*0328*/ 	.word	0x00000003
        /*032c*/ 	.word	0x0002a830
        /*0330*/ 	.short	0x010a
        /*0332*/ 	.byte	0x3f
	.zero		1


	//   ....[25]....
        /*0334*/ 	.word	0x000021b0
        /*0338*/ 	.word	0x00000002
        /*033c*/ 	.word	0x00000000
        /*0340*/ 	.short	0x0101
        /*0342*/ 	.byte	0x3f
	.zero		1


	//   ....[26]....
        /*0344*/ 	.word	0x000044c0
        /*0348*/ 	.word	0x000000ff
        /*034c*/ 	.word	0x0002a830
        /*0350*/ 	.short	0x010a
        /*0352*/ 	.byte	0x26
	.zero		1


	//   ....[27]....
        /*0354*/ 	.word	0x00004500
        /*0358*/ 	.word	0x000000ff
        /*035c*/ 	.word	0x0002a830
        /*0360*/ 	.short	0x010a
        /*0362*/ 	.byte	0x26
	.zero		1


	//   ....[28]....
        /*0364*/ 	.word	0x00004da0
        /*0368*/ 	.word	0x000000ff
        /*036c*/ 	.word	0x0002a850
        /*0370*/ 	.short	0x010a
        /*0372*/ 	.byte	0x06
	.zero		1


	//   ....[29]....
        /*0374*/ 	.word	0x00004de0
        /*0378*/ 	.word	0x000000ff
        /*037c*/ 	.word	0x0002a850
        /*0380*/ 	.short	0x010a
        /*0382*/ 	.byte	0x06
	.zero		1


	//   ....[30]....
        /*0384*/ 	.word	0x00005100
        /*0388*/ 	.word	0x00000000
        /*038c*/ 	.word	0x00000000
        /*0390*/ 	.short	0x0101
        /*0392*/ 	.byte	0x3f
	.zero		1


	//   ....[31]....
        /*0394*/ 	.word	0x00006cd0
        /*0398*/ 	.word	0x0000005b
        /*039c*/ 	.word	0x00000000
        /*03a0*/ 	.short	0x0101
        /*03a2*/ 	.byte	0x3f
	.zero		1


	//   ....[32]....
        /*03a4*/ 	.word	0x000073c0
        /*03a8*/ 	.word	0x000000ff
        /*03ac*/ 	.word	0x0002a830
        /*03b0*/ 	.short	0x010a
        /*03b2*/ 	.byte	0x06
	.zero		1


	//   ....[33]....
        /*03b4*/ 	.word	0x00007400
        /*03b8*/ 	.word	0x000000ff
        /*03bc*/ 	.word	0x0002a830
        /*03c0*/ 	.short	0x010a
        /*03c2*/ 	.byte	0x06
	.zero		1


	//   ....[34]....
        /*03c4*/ 	.word	0x00007ca0
        /*03c8*/ 	.word	0x000000ff
        /*03cc*/ 	.word	0x0002a850
        /*03d0*/ 	.short	0x010a
        /*03d2*/ 	.byte	0x0b
	.zero		1


	//   ....[35]....
        /*03d4*/ 	.word	0x00007ce0
        /*03d8*/ 	.word	0x000000ff
        /*03dc*/ 	.word	0x0002a850
        /*03e0*/ 	.short	0x010a
        /*03e2*/ 	.byte	0x0b
	.zero		1


	//   ....[36]....
        /*03e4*/ 	.word	0x00008b60
        /*03e8*/ 	.word	0x0000005a
        /*03ec*/ 	.word	0x00000000
        /*03f0*/ 	.short	0x0101
        /*03f2*/ 	.byte	0x3f
	.zero		1


	//   ....[37]....
        /*03f4*/ 	.word	0x00008c20
        /*03f8*/ 	.word	0x0000005a
        /*03fc*/ 	.word	0x00000000
        /*0400*/ 	.short	0x0101
        /*0402*/ 	.byte	0x3f
	.zero		1


	//   ....[38]....
        /*0404*/ 	.word	0x00009050
        /*0408*/ 	.word	0x000000ff
        /*040c*/ 	.word	0x0002a830
        /*0410*/ 	.short	0x010a
        /*0412*/ 	.byte	0x06
	.zero		1


	//   ....[39]....
        /*0414*/ 	.word	0x00009090
        /*0418*/ 	.word	0x000000ff
        /*041c*/ 	.word	0x0002a830
        /*0420*/ 	.short	0x010a
        /*0422*/ 	.byte	0x06
	.zero		1


	//   ....[40]....
        /*0424*/ 	.word	0x00009930
        /*0428*/ 	.word	0x000000ff
        /*042c*/ 	.word	0x0002a850
        /*0430*/ 	.short	0x010a
        /*0432*/ 	.byte	0x0a
	.zero		1


	//   ....[41]....
        /*0434*/ 	.word	0x00009970
        /*0438*/ 	.word	0x000000ff
        /*043c*/ 	.word	0x0002a850
        /*0440*/ 	.short	0x010a
        /*0442*/ 	.byte	0x0a
	.zero		1


	//   ....[42]....
        /*0444*/ 	.word	0x00009ca0
        /*0448*/ 	.word	0x00000000
        /*044c*/ 	.word	0x00000000
        /*0450*/ 	.short	0x0101
        /*0452*/ 	.byte	0x3f
	.zero		1


	//   ....[43]....
        /*0454*/ 	.word	0x0000b8f0
        /*0458*/ 	.word	0x0000005b
        /*045c*/ 	.word	0x00000000
        /*0460*/ 	.short	0x0101
        /*0462*/ 	.byte	0x3f
	.zero		1


	//   ....[44]....
        /*0464*/ 	.word	0x0000c0f0
        /*0468*/ 	.word	0x000000ff
        /*046c*/ 	.word	0x0002a850
        /*0470*/ 	.short	0x010a
        /*0472*/ 	.byte	0x05
	.zero		1


	//   ....[45]....
        /*0474*/ 	.word	0x0000c130
        /*0478*/ 	.word	0x000000ff
        /*047c*/ 	.word	0x0002a850
        /*0480*/ 	.short	0x010a
        /*0482*/ 	.byte	0x05
	.zero		1


	//   ....[46]....
        /*0484*/ 	.word	0x0000c5f0
        /*0488*/ 	.word	0x00000008
        /*048c*/ 	.word	0x00000000
        /*0490*/ 	.short	0x0101
        /*0492*/ 	.byte	0x3f
	.zero		1


	//   ....[47]....
        /*0494*/ 	.word	0x0000d370
        /*0498*/ 	.word	0x000000ff
        /*049c*/ 	.word	0x00000000
        /*04a0*/ 	.short	0x0101
        /*04a2*/ 	.byte	0x05
	.zero		1


	//   ....[48]....
        /*04a4*/ 	.word	0x0000edf0
        /*04a8*/ 	.word	0x00000008
        /*04ac*/ 	.word	0x0002a840
        /*04b0*/ 	.short	0x010a
        /*04b2*/ 	.byte	0x3f
	.zero		1


	//   ....[49]....
        /*04b4*/ 	.word	0x0000f280
        /*04b8*/ 	.word	0x000000ff
        /*04bc*/ 	.word	0x0002a820
        /*04c0*/ 	.short	0x010a
        /*04c2*/ 	.byte	0x26
	.zero		1


	//   ....[50]....
        /*04c4*/ 	.word	0x0000f560
        /*04c8*/ 	.word	0x00000003
        /*04cc*/ 	.word	0x0002a840
        /*04d0*/ 	.short	0x010a
        /*04d2*/ 	.byte	0x3f
	.zero		1


	//   ....[51]....
        /*04d4*/ 	.word	0x0000f7d0
        /*04d8*/ 	.word	0x00000002
        /*04dc*/ 	.word	0x00000060
        /*04e0*/ 	.short	0x010a
        /*04e2*/ 	.byte	0x3f
	.zero		1


	//   ....[52]....
        /*04e4*/ 	.word	0x0000fca0
        /*04e8*/ 	.word	0x00000003
        /*04ec*/ 	.word	0x0002a840
        /*04f0*/ 	.short	0x010a
        /*04f2*/ 	.byte	0x3f
	.zero		1


	//   ....[53]....
        /*04f4*/ 	.word	0x0000ff10
        /*04f8*/ 	.word	0x00000002
        /*04fc*/ 	.word	0x00000060
        /*0500*/ 	.short	0x010a
        /*0502*/ 	.byte	0x3f
	.zero		1


	//   ....[54]....
        /*0504*/ 	.word	0x00010300
        /*0508*/ 	.word	0x00000002
        /*050c*/ 	.word	0x0002a840
        /*0510*/ 	.short	0x010a
        /*0512*/ 	.byte	0x3f
	.zero		1


	//   ....[55]....
        /*0514*/ 	.word	0x000105a0
        /*0518*/ 	.word	0x00000002
        /*051c*/ 	.word	0x00000060
        /*0520*/ 	.short	0x010a
        /*0522*/ 	.byte	0x3f
	.zero		1


	//   ....[56]....
        /*0524*/ 	.word	0x00010960
        /*0528*/ 	.word	0x00000003
        /*052c*/ 	.word	0x0002a860
        /*0530*/ 	.short	0x010a
        /*0532*/ 	.byte	0x3f
	.zero		1


	//   ....[57]....
        /*0534*/ 	.word	0x00010d70
        /*0538*/ 	.word	0x00000007
        /*053c*/ 	.word	0x0002a820
        /*0540*/ 	.short	0x010a
        /*0542*/ 	.byte	0x3f
	.zero		1


	//   ....[58]....
        /*0544*/ 	.word	0x00010ee0
        /*0548*/ 	.word	0x00000005
        /*054c*/ 	.word	0x00000000
        /*0550*/ 	.short	0x010a
        /*0552*/ 	.byte	0x3f
	.zero		1


	//   ....[59]....
        /*0554*/ 	.word	0x00010f50
        /*0558*/ 	.word	0x00000003
        /*055c*/ 	.word	0x00000000
        /*0560*/ 	.short	0x010a
        /*0562*/ 	.byte	0x3f
	.zero		1


	//   ....[60]....
        /*0564*/ 	.word	0x00010fb0
        /*0568*/ 	.word	0x00000005
        /*056c*/ 	.word	0x00000000
        /*0570*/ 	.short	0x010a
        /*0572*/ 	.byte	0x3f
	.zero		1


	//   ....[61]....
        /*0574*/ 	.word	0x00010fe0
        /*0578*/ 	.word	0x00000003
        /*057c*/ 	.word	0x00000000
        /*0580*/ 	.short	0x010a
        /*0582*/ 	.byte	0x3f
	.zero		1


	//   ....[62]....
        /*0584*/ 	.word	0x00011050
        /*0588*/ 	.word	0x00000003
        /*058c*/ 	.word	0x0002a800
        /*0590*/ 	.short	0x010a
        /*0592*/ 	.byte	0x3f
	.zero		1


	//   ....[63]....
        /*0594*/ 	.word	0x000110a0
        /*0598*/ 	.word	0x00000003
        /*059c*/ 	.word	0x0002a830
        /*05a0*/ 	.short	0x010a
        /*05a2*/ 	.byte	0x3f
	.zero		1


	//   ....[64]....
        /*05a4*/ 	.word	0x00011100
        /*05a8*/ 	.word	0x00000059
        /*05ac*/ 	.word	0x0002a830
        /*05b0*/ 	.short	0x010a
        /*05b2*/ 	.byte	0x3f
	.zero		1


	//   ....[65]....
        /*05b4*/ 	.word	0x00011160
        /*05b8*/ 	.word	0x000000af
        /*05bc*/ 	.word	0x0002a850
        /*05c0*/ 	.short	0x010a
        /*05c2*/ 	.byte	0x3f
	.zero		1


	//   ....[66]....
        /*05c4*/ 	.word	0x000111c0
        /*05c8*/ 	.word	0x0000000c
        /*05cc*/ 	.word	0x0002a830
        /*05d0*/ 	.short	0x010a
        /*05d2*/ 	.byte	0x3f
	.zero		1


	//   ....[67]....
        /*05d4*/ 	.word	0x00011220
        /*05d8*/ 	.word	0x00000003
        /*05dc*/ 	.word	0x0002a850
        /*05e0*/ 	.short	0x010a
        /*05e2*/ 	.byte	0x3f
	.zero		1


	//   ....[68]....
        /*05e4*/ 	.word	0x00011280
        /*05e8*/ 	.word	0x0000000c
        /*05ec*/ 	.word	0x0002a830
        /*05f0*/ 	.short	0x010a
        /*05f2*/ 	.byte	0x3f
	.zero		1


	//   ....[69]....
        /*05f4*/ 	.word	0x000112e0
        /*05f8*/ 	.word	0x00000003
        /*05fc*/ 	.word	0x0002a850
        /*0600*/ 	.short	0x010a
        /*0602*/ 	.byte	0x3f
	.zero		1


	//   ....[70]....
        /*0604*/ 	.word	0x00011340
        /*0608*/ 	.word	0x00000005
        /*060c*/ 	.word	0x0002a850
        /*0610*/ 	.short	0x010a
        /*0612*/ 	.byte	0x3f
	.zero		1


	//   ....[71]....
        /*0614*/ 	.word	0x000114c0
        /*0618*/ 	.word	0x00000008
        /*061c*/ 	.word	0x0002a840
        /*0620*/ 	.short	0x010a
        /*0622*/ 	.byte	0x3f
	.zero		1


	//   ....[72]....
        /*0624*/ 	.word	0x00011520
        /*0628*/ 	.word	0x00000008
        /*062c*/ 	.word	0x0002a820
        /*0630*/ 	.short	0x010a
        /*0632*/ 	.byte	0x3f
	.zero		1


	//   ....[73]....
        /*0634*/ 	.word	0x00011570
        /*0638*/ 	.word	0x00000003
        /*063c*/ 	.word	0x0002a840
        /*0640*/ 	.short	0x010a
        /*0642*/ 	.byte	0x3f
	.zero		1


	//   ....[74]....
        /*0644*/ 	.word	0x000115c0
        /*0648*/ 	.word	0x00000002
        /*064c*/ 	.word	0x00000060
        /*0650*/ 	.short	0x010a
        /*0652*/ 	.byte	0x3f
	.zero		1


	//   ....[75]....
        /*0654*/ 	.word	0x00011610
        /*0658*/ 	.word	0x00000003
        /*065c*/ 	.word	0x0002a840
        /*0660*/ 	.short	0x010a
        /*0662*/ 	.byte	0x3f
	.zero		1


	//   ....[76]....
        /*0664*/ 	.word	0x00011660
        /*0668*/ 	.word	0x00000002
        /*066c*/ 	.word	0x00000060
        /*0670*/ 	.short	0x010a
        /*0672*/ 	.byte	0x3f
	.zero		1


	//   ....[77]....
        /*0674*/ 	.word	0x000116b0
        /*0678*/ 	.word	0x00000002
        /*067c*/ 	.word	0x0002a840
        /*0680*/ 	.short	0x010a
        /*0682*/ 	.byte	0x3f
	.zero		1


	//   ....[78]....
        /*0684*/ 	.word	0x00011700
        /*0688*/ 	.word	0x00000002
        /*068c*/ 	.word	0x00000060
        /*0690*/ 	.short	0x010a
        /*0692*/ 	.byte	0x3f
	.zero		1


	//   ....[79]....
        /*0694*/ 	.word	0x00011750
        /*0698*/ 	.word	0x00000003
        /*069c*/ 	.word	0x0002a860
        /*06a0*/ 	.short	0x010a
        /*06a2*/ 	.byte	0x3f
	.zero		1


	//   ....[80]....
        /*06a4*/ 	.word	0x00011830
        /*06a8*/ 	.word	0x00000007
        /*06ac*/ 	.word	0x0002a820
        /*06b0*/ 	.short	0x010a
        /*06b2*/ 	.byte	0x3f
	.zero		1


	//   ....[81]....
        /*06b4*/ 	.word	0x00011880
        /*06b8*/ 	.word	0x00000005
        /*06bc*/ 	.word	0x00000000
        /*06c0*/ 	.short	0x010a
        /*06c2*/ 	.byte	0x3f
	.zero		1


	//   ....[82]....
        /*06c4*/ 	.word	0x000118d0
        /*06c8*/ 	.word	0x00000003
        /*06cc*/ 	.word	0x00000000
        /*06d0*/ 	.short	0x010a
        /*06d2*/ 	.byte	0x3f
	.zero		1


	//   ....[83]....
        /*06d4*/ 	.word	0x00011920
        /*06d8*/ 	.word	0x00000005
        /*06dc*/ 	.word	0x00000000
        /*06e0*/ 	.short	0x010a
        /*06e2*/ 	.byte	0x3f
	.zero		1


	//----- nvinfo : EIATTR_NUM_MBARRIERS
	.align		4
.L_217:
        /*06e4*/ 	.byte	0x03, 0x38
        /*06e6*/ 	.short	0x0016


	//----- nvinfo : EIATTR_EXIT_INSTR_OFFSETS
	.align		4
        /*06e8*/ 	.byte	0x04, 0x1c
        /*06ea*/ 	.short	(.L_219 - .L_218)


	//   ....[0]....
.L_218:
        /*06ec*/ 	.word	0x00000a40


	//   ....[1]....
        /*06f0*/ 	.word	0x0000dc30


	//   ....[2]....
        /*06f4*/ 	.word	0x0000dc90


	//   ....[3]....
        /*06f8*/ 	.word	0x00010de0


	//   ....[4]....
        /*06fc*/ 	.word	0x00011030


	//----- nvinfo : EIATTR_MAX_THREADS
	.align		4
.L_219:
        /*0700*/ 	.byte	0x04, 0x05
        /*0702*/ 	.short	(.L_221 - .L_220)
.L_220:
        /*0704*/ 	.word	0x00000180
        /*0708*/ 	.word	0x00000001
        /*070c*/ 	.word	0x00000001


	//----- nvinfo : EIATTR_CRS_STACK_SIZE
	.align		4
.L_221:
        /*0710*/ 	.byte	0x04, 0x1e
        /*0712*/ 	.short	(.L_223 - .L_222)
.L_222:
        /*0714*/ 	.word	0x00000000


	//----- nvinfo : EIATTR_CBANK_PARAM_SIZE
	.align		4
.L_223:
        /*0718*/ 	.byte	0x03, 0x19
        /*071a*/ 	.short	0x0bf0


	//----- nvinfo : EIATTR_PARAM_CBANK
	.align		4
        /*071c*/ 	.byte	0x04, 0x0a
        /*071e*/ 	.short	(.L_225 - .L_224)
	.align		4
.L_224:
        /*0720*/ 	.word	index@(.nv.constant0._ZN7cutlass13device_kernelIN5flash11enable_sm90INS1_16FlashAttnFwdSm90INS1_25CollectiveMainloopFwdSm90ILi2EN4cute5tupleIJNS5_1CILi1EEES8_S8_EEENS6_IJNS7_ILi128EEENS7_ILi96EEENS7_ILi192EEEEEELi128ENS_6half_tEfNS_4arch4Sm90ELb0ELb1ELb0ELb0ELb0ELb0ELb0ELb1ELb1ELb0ELb0ELb0EEENS1_21CollectiveEpilogueFwdINS6_IJSA_SA_SB_EEES9_SE_SG_Li256ELb0ELb0ELb0ELb0EEENS1_30DynamicPersistentTileSchedulerILi256ELi32ELb0ELb0ELb1EEEEEEEEEvNT_6ParamsE)
        /*0724*/ 	.short	0x0210
        /*0726*/ 	.short	0x0bf0


	//----- nvinfo : EIATTR_SW_WAR
	.align		4
.L_225:
        /*0728*/ 	.byte	0x04, 0x36
        /*072a*/ 	.short	(.L_227 - .L_226)
.L_226:
        /*072c*/ 	.word	0x00000008
.L_227:


//--------------------- .nv.info._ZN7cutlass13device_kernelIN5flash11enable_sm90INS1_16FlashAttnFwdSm90INS1_25CollectiveMainloopFwdSm90ILi2EN4cute5tupleIJNS5_1CILi1EEES8_S8_EEENS6_IJNS7_ILi128EEENS7_ILi96EEENS7_ILi192EEEEEELi128ENS_6half_tEfNS_4arch4Sm90ELb0ELb1ELb0ELb1ELb0ELb0ELb0ELb1ELb1ELb0ELb0ELb0EEENS1_21CollectiveEpilogueFwdINS6_IJSA_SA_SB_EEES9_SE_SG_Li256ELb1ELb0ELb0ELb0EEENS1_36VarlenDynamicPersistentTileSchedulerILi128ELi96ELi256ELi32ELb0ELb0ELb1ELb1ELb0ELb1EEEEEEEEEvNT_6ParamsE --------------------------
	.section	.nv.info._ZN7cutlass13device_kernelIN5flash11enable_sm90INS1_16FlashAttnFwdSm90INS1_25CollectiveMainloopFwdSm90ILi2EN4cute5tupleIJNS5_1CILi1EEES8_S8_EEENS6_IJNS7_ILi128EEENS7_ILi96EEENS7_ILi192EEEEEELi128ENS_6half_tEfNS_4arch4Sm90ELb0ELb1ELb0ELb1ELb0ELb0ELb0ELb1ELb1ELb0ELb0ELb0EEENS1_21CollectiveEpilogueFwdINS6_IJSA_SA_SB_EEES9_SE_SG_Li256ELb1ELb0ELb0ELb0EEENS1_36VarlenDynamicPersistentTileSchedulerILi128ELi96ELi256ELi32ELb0ELb0ELb1ELb1ELb0ELb1EEEEEEEEEvNT_6ParamsE,"",@"SHT_CUDA_INFO"
	.sectionflags	@""
	.align	4


	//----- nvinfo : EIATTR_CUDA_API_VERSION
	.align		4
        /*0000*/ 	.byte	0x04, 0x37
        /*0002*/ 	.short	(.L_229 - .L_228)
.L_228:
        /*0004*/ 	.word	0x00000082


	//----- nvinfo : EIATTR_KPARAM_INFO
	.align		4
.L_229:
        /*0008*/ 	.byte	0x04, 0x17
        /*000a*/ 	.short	(.L_231 - .L_230)
.L_230:
        /*000c*/ 	.word	0x00000000
        /*0010*/ 	.short	0x0000
        /*0012*/ 	.short	0x0070
        /*0014*/ 	.byte	0x00, 0xf0, 0x01, 0x28


	//----- nvinfo : EIATTR_SPARSE_MMA_MASK
	.align		4
.L_231:
        /*0018*/ 	.byte	0x03, 0x50
        /*001a*/ 	.short	0x0000


	//----- nvinfo : EIATTR_MAXREG_COUNT
	.align		4
        /*001c*/ 	.byte	0x03, 0x1b
        /*001e*/ 	.short	0x00a8


	//----- nvinfo : EIATTR_NUM_BARRIERS
	.align		4
        /*0020*/ 	.byte	0x02, 0x4c
        /*0022*/ 	.byte	0x09
	.zero		1


	//----- nvinfo : EIATTR_EXTERNS
	.align		4
        /*0024*/ 	.byte	0x04, 0x0f
        /*0026*/ 	.short	(.L_233 - .L_232)


	//   ....[0]....
	.align		4
.L_232:
        /*0028*/ 	.word	index@(__assertfail)


	//----- nvinfo : EIATTR_ANNOTATIONS
	.align		4
.L_233:
        /*002c*/ 	.byte	0x04, 0x55
        /*002e*/ 	.short	(.L_235 - .L_234)


	//   ....[0]....
.L_234:
        /* <DEDUP_REMOVED lines=34> */


	//----- nvinfo : EIATTR_MERCURY_ISA_VERSION
	.align		4
.L_235:
        /*0240*/ 	.byte	0x03, 0x5f
        /*0242*/ 	.short	0x0101


	//----- nvinfo : EIATTR_UNUSED_LOAD_BYTE_OFFSET
	.align		4
        /*0244*/ 	.byte	0x04, 0x44
        /*0246*/ 	.short	(.L_237 - .L_236)


	//   ....[0]....
.L_236:
        /*0248*/ 	.word	0x00000a20
        /*024c*/ 	.word	0x0000fff0


	//   ....[1]....
        /*0250*/ 	.word	0x0000c930
        /*0254*/ 	.word	0x0000fff0


	//----- nvinfo : EIATTR_INT_WARP_WIDE_INSTR_OFFSETS
	.align		4
.L_237:
        /*0258*/ 	.byte	0x04, 0x31
        /*025a*/ 	.short	(.L_239 - .L_238)


	//   ....[0]....
.L_238:
        /*025c*/ 	.word	0x00000150


	//   ....[1]....
        /*0260*/ 	.word	0x00000190


	//   ....[2]....
        /*0264*/ 	.word	0x00000250


	//   ....[3]....
        /*0268*/ 	.word	0x0000fb30


	//   ....[4]....
        /*026c*/ 	.word	0x0000fbc0


	//   ....[5]....
        /*0270*/ 	.word	0x000100c0


	//   ....[6]....
        /*0274*/ 	.word	0x00010140


	//   ....[7]....
        /*0278*/ 	.word	0x00010250


	//   ....[8]....
        /*027c*/ 	.word	0x00010340


	//   ....[9]....
        /*0280*/ 	.word	0x00012660


	//   ....[10]....
        /*0284*/ 	.word	0x000126f0


	//----- nvinfo : EIATTR_COOP_GROUP_MASK_REGIDS
	.align		4
.L_239:
        /*0288*/ 	.byte	0x04, 0x29
        /*028a*/ 	.short	(.L_241 - .L_240)


	//   ....[0]....
.L_240:
        /*028c*/ 	.word	0xffffffff


	//   ....[1]....
        /*0290*/ 	.word	0xffffffff


	//   ....[2]....
        /*0294*/ 	.word	0xffffffff


	//   ....[3]....
        /*0298*/ 	.word	0xffffffff


	//   ....[4]....
        /*029c*/ 	.word	0xffffffff


	//   ....[5]....
        /*02a0*/ 	.word	0xffffffff


	//   ....[6]....
        /*02a4*/ 	.word	0xffffffff


	//   ....[7]....
        /*02a8*/ 	.word	0xffffffff


	//   ....[8]....
        /*02ac*/ 	.word	0xffffffff


	//   ....[9]....
        /*02b0*/ 	.word	0xffffffff


	//   ....[10]....
        /*02b4*/ 	.word	0xffffffff


	//   ....[11]....
        /*02b8*/ 	.word	0xffffffff


	//   ....[12]....
        /*02bc*/ 	.word	0xffffffff


	//   ....[13]....
        /*02c0*/ 	.word	0xffffffff


	//   ....[14]....
        /*02c4*/ 	.word	0xffffffff


	//   ....[15]....
        /*02c8*/ 	.word	0xffffffff


	//   ....[16]....
        /*02cc*/ 	.word	0xffffffff


	//   ....[17]....
        /*02d0*/ 	.word	0xffffffff


	//   ....[18]....
        /*02d4*/ 	.word	0xffffffff


	//   ....[19]....
        /*02d8*/ 	.word	0xffffffff


	//   ....[20]....
        /*02dc*/ 	.word	0xffffffff


	//   ....[21]....
        /*02e0*/ 	.word	0xffffffff


	//   ....[22]....
        /*02e4*/ 	.word	0xffffffff


	//   ....[23]....
        /*02e8*/ 	.word	0xffffffff


	//   ....[24]....
        /*02ec*/ 	.word	0xffffffff


	//   ....[25]....
        /*02f0*/ 	.word	0xffffffff


	//   ....[26]....
        /*02f4*/ 	.word	0xffffffff


	//   ....[27]....
        /*02f8*/ 	.word	0xffffffff


	//   ....[28]....
        /*02fc*/ 	.word	0xffffffff


	//   ....[29]....
        /*0300*/ 	.word	0xffffffff


	//   ....[30]....
        /*0304*/ 	.word	0xffffffff


	//   ....[31]....
        /*0308*/ 	.word	0xffffffff


	//   ....[32]....
        /*030c*/ 	.word	0xffffffff


	//   ....[33]....
        /*0310*/ 	.word	0xffffffff


	//   ....[34]....
        /*0314*/ 	.word	0xffffffff


	//   ....[35]....
        /*0318*/ 	.word	0xffffffff


	//   ....[36]....
        /*031c*/ 	.word	0xffffffff


	//   ....[37]....
        /*0320*/ 	.word	0xffffffff


	//   ....[38]....
        /*0324*/ 	.word	0xffffffff


	//   ....[39]....
        /*0328*/ 	.word	0xffffffff


	//   ....[40]....
        /*032c*/ 	.word	0xffffffff


	//   ....[41]....
        /*0330*/ 	.word	0xffffffff


	//   ....[42]....
        /*0334*/ 	.word	0xffffffff


	//   ....[43]....
        /*0338*/ 	.word	0xffffffff


	//   ....[44]....
        /*033c*/ 	.word	0xffffffff


	//   ....[45]....
        /*0340*/ 	.word	0xffffffff


	//   ....[46]....
        /*0344*/ 	.word	0xffffffff


	//   ....[47]....
        /*0348*/ 	.word	0xffffffff


	//   ....[48]....
        /*034c*/ 	.word	0xffffffff


	//   ....[49]....
        /*0350*/ 	.word	0xffffffff


	//   ....[50]....
        /*0354*/ 	.word	0xffffffff


	//   ....[51]....
        /*0358*/ 	.word	0xffffffff


	//   ....[52]....
        /*035c*/ 	.word	0xffffffff


	//   ....[53]....
        /*0360*/ 	.word	0xffffffff


	//   ....[54]....
        /*0364*/ 	.word	0xffffffff


	//   ....[55]....
        /*0368*/ 	.word	0xffffffff


	//   ....[56]....
        /*036c*/ 	.word	0xffffffff


	//   ....[57]....
        /*0370*/ 	.word	0xffffffff


	//   ....[58]....
        /*0374*/ 	.word	0xffffffff


	//   ....[59]....
        /*0378*/ 	.word	0xffffffff


	//   ....[60]....
        /*037c*/ 	.word	0xffffffff


	//   ....[61]....
        /*0380*/ 	.word	0xffffffff


	//   ....[62]....
        /*0384*/ 	.word	0x0500000f


	//   ....[63]....
        /*0388*/ 	.word	0x0500000f


	//   ....[64]....
        /*038c*/ 	.word	0x0500000f


	//   ....[65]....
        /*0390*/ 	.word	0x0500000f


	//   ....[66]....
        /*0394*/ 	.word	0x0500000f


	//   ....[67]....
        /*0398*/ 	.word	0x0500000f


	//   ....[68]....
        /*039c*/ 	.word	0x0500000f


	//   ....[69]....
        /*03a0*/ 	.word	0x0500000f


	//   ....[70]....
        /*03a4*/ 	.word	0x0500000f


	//   ....[71]....
        /*03a8*/ 	.word	0x0500000f


	//   ....[72]....
        /*03ac*/ 	.word	0x0500000f


	//   ....[73]....
        /*03b0*/ 	.word	0x0500000f


	//   ....[74]....
        /*03b4*/ 	.word	0x0500000f


	//   ....[75]....
        /*03b8*/ 	.word	0x0500000f


	//   ....[76]....
        /*03bc*/ 	.word	0x0500000f


	//   ....[77]....
        /*03c0*/ 	.word	0x0500000f


	//   ....[78]....
        /*03c4*/ 	.word	0x0500000f


	//   ....[79]....
        /*03c8*/ 	.word	0x0500000f


	//   ....[80]....
        /*03cc*/ 	.word	0x0500000f


	//----- nvinfo : EIATTR_COOP_GROUP_INSTR_OFFSETS
	.align		4
.L_241:
        /*03d0*/ 	.byte	0x04, 0x28
        /*03d2*/ 	.short	(.L_243 - .L_242)


	//   ....[0]....
.L_242:
        /*03d4*/ 	.word	0x00000060


	//   ....[1]....
        /*03d8*/ 	.word	0x00000160


	//   ....[2]....
        /*03dc*/ 	.word	0x00000260


	//   ....[3]....
        /*03e0*/ 	.word	0x000003d0


	//   ....[4]....
        /*03e4*/ 	.word	0x00000530


	//   ....[5]....
        /*03e8*/ 	.word	0x00000650


	//   ....[6]....
        /*03ec*/ 	.word	0x000007b0


	//   ....[7]....
        /*03f0*/ 	.word	0x00001670


	//   ....[8]....
        /*03f4*/ 	.word	0x00002f80


	//   ....[9]....
        /*03f8*/ 	.word	0x00003090


	//   ....[10]....
        /*03fc*/ 	.word	0x000035e0


	//   ....[11]....
        /*0400*/ 	.word	0x00003680


	//   ....[12]....
        /*0404*/ 	.word	0x000061c0


	//   ....[13]....
        /*0408*/ 	.word	0x00006260


	//   ....[14]....
        /*040c*/ 	.word	0x00006640


	//   ....[15]....
        /*0410*/ 	.word	0x000066a0


	//   ....[16]....
        /*0414*/ 	.word	0x00007ec0


	//   ....[17]....
        /*0418*/ 	.word	0x00007ee0


	//   ....[18]....
        /*041c*/ 	.word	0x000080f0


	//   ....[19]....
        /*0420*/ 	.word	0x00008110


	//   ....[20]....
        /*0424*/ 	.word	0x0000aaf0


	//   ....[21]....
        /*0428*/ 	.word	0x0000ac10


	//   ....[22]....
        /*042c*/ 	.word	0x0000b1e0


	//   ....[23]....
        /*0430*/ 	.word	0x0000b240


	//   ....[24]....
        /*0434*/ 	.word	0x0000c090


	//   ....[25]....
        /*0438*/ 	.word	0x0000c0c0


	//   ....[26]....
        /*043c*/ 	.word	0x0000c1b0


	//   ....[27]....
        /*0440*/ 	.word	0x0000c1c0


	//   ....[28]....
        /*0444*/ 	.word	0x0000e6b0


	//   ....[29]....
        /*0448*/ 	.word	0x0000e840


	//   ....[30]....
        /*044c*/ 	.word	0x0000e870


	//   ....[31]....
        /*0450*/ 	.word	0x0000e8a0


	//   ....[32]....
        /*0454*/ 	.word	0x0000e8e0


	//   ....[33]....
        /*0458*/ 	.word	0x0000e930


	//   ....[34]....
        /*045c*/ 	.word	0x0000e990


	//   ....[35]....
        /*0460*/ 	.word	0x0000eb70


	//   ....[36]....
        /*0464*/ 	.word	0x0000ebd0


	//   ....[37]....
        /*0468*/ 	.word	0x0000ec10


	//   ....[38]....
        /*046c*/ 	.word	0x0000ec50


	//   ....[39]....
        /*0470*/ 	.word	0x0000ec80


	//   ....[40]....
        /*0474*/ 	.word	0x0000ecb0


	//   ....[41]....
        /*0478*/ 	.word	0x0000ed40


	//   ....[42]....
        /*047c*/ 	.word	0x0000eda0


	//   ....[43]....
        /*0480*/ 	.word	0x0000ee30


	//   ....[44]....
        /*0484*/ 	.word	0x00012b00


	//   ....[45]....
        /*0488*/ 	.word	0x00012b10


	//   ....[46]....
        /*048c*/ 	.word	0x00012c20


	//   ....[47]....
        /*0490*/ 	.word	0x00012c80


	//   ....[48]....
        /*0494*/ 	.word	0x00012cc0


	//   ....[49]....
        /*0498*/ 	.word	0x00012d00


	//   ....[50]....
        /*049c*/ 	.word	0x00012d30


	//   ....[51]....
        /*04a0*/ 	.word	0x00012d60


	//   ....[52]....
        /*04a4*/ 	.word	0x00012ef0


	//   ....[53]....
        /*04a8*/ 	.word	0x00012f50


	//   ....[54]....
        /*04ac*/ 	.word	0x00012f90


	//   ....[55]....
        /*04b0*/ 	.word	0x00012fd0


	//   ....[56]....
        /*04b4*/ 	.word	0x00013000


	//   ....[57]....
        /*04b8*/ 	.word	0x00013030


	//   ....[58]....
        /*04bc*/ 	.word	0x000130f0


	//   ....[59]....
        /*04c0*/ 	.word	0x00013110


	//   ....[60]....
        /*04c4*/ 	.word	0x00013180


	//   ....[61]....
        /*04c8*/ 	.word	0x00013810


	//   ....[62]....
        /*04cc*/ 	.word	0x00013ea0


	//   ....[63]....
        /*04d0*/ 	.word	0x000142c0


	//   ....[64]....
        /*04d4*/ 	.word	0x00014350


	//   ....[65]....
        /*04d8*/ 	.word	0x000143f0


	//   ....[66]....
        /*04dc*/ 	.word	0x000144a0


	//   ....[67]....
        /*04e0*/ 	.word	0x00014520


	//   ....[68]....
        /*04e4*/ 	.word	0x000145a0


	//   ....[69]....
        /*04e8*/ 	.word	0x00014620


	//   ....[70]....
        /*04ec*/ 	.word	0x000146a0


	//   ....[71]....
        /*04f0*/ 	.word	0x00014730


	//   ....[72]....
        /*04f4*/ 	.word	0x000147e0


	//   ....[73]....
        /*04f8*/ 	.word	0x00014860


	//   ....[74]....
        /*04fc*/ 	.word	0x000148e0


	//   ....[75]....
        /*0500*/ 	.word	0x00014960


	//   ....[76]....
        /*0504*/ 	.word	0x000149e0


	//   ....[77]....
        /*0508*/ 	.word	0x00014a50


	//   ....[78]....
        /*050c*/ 	.word	0x00014af0


	//   ....[79]....
        /*0510*/ 	.word	0x00014b80


	//   ....[80]....
        /*0514*/ 	.word	0x00014cb0


	//----- nvinfo : EIATTR_REG_RECONFIG
	.align		4
.L_243:
        /*0518*/ 	.byte	0x01, 0x54
	.zero		2


	//----- nvinfo : EIATTR_SYSCALL_OFFSETS
	.align		4
        /*051c*/ 	.byte	0x04, 0x46
        /*051e*/ 	.short	(.L_245 - .L_244)


	//   ....[0]....
.L_244:
        /*0520*/ 	.word	0x00001850


	//   ....[1]....
        /*0524*/ 	.word	0x0000fd50


	//   ....[2]....
        /*0528*/ 	.word	0x0000fe90


	//   ....[3]....
        /*052c*/ 	.word	0x0000ff90


	//----- nvinfo : EIATTR_MBARRIER_INSTR_OFFSETS
	.align		4
.L_245:
        /*0530*/ 	.byte	0x04, 0x39
        /*0532*/ 	.short	(.L_247 - .L_246)


	//   ....[0]....
.L_246:
        /*0534*/ 	.word	0x00000280
        /*0538*/ 	.word	0x000000ff
        /*053c*/ 	.word	0x0002a800
        /*0540*/ 	.short	0x0100
        /*0542*/ 	.byte	0x08
	.zero		1


	//   ....[1]....
        /*0544*/ 	.word	0x00000290
        /*0548*/ 	.word	0x000000ff
        /*054c*/ 	.word	0x0002a820
        /*0550*/ 	.short	0x0100
        /*0552*/ 	.byte	0x08
	.zero		1


	//   ....[2]....
        /*0554*/ 	.word	0x00000380
        /*0558*/ 	.word	0x000000ff
        /*055c*/ 	.word	0x0002a830
        /*0560*/ 	.short	0x0100
        /*0562*/ 	.byte	0x08
	.zero		1


	//   ....[3]....
        /*0564*/ 	.word	0x00000390
        /*0568*/ 	.word	0x000000ff
        /*056c*/ 	.word	0x0002a840
        /*0570*/ 	.short	0x0100
        /*0572*/ 	.byte	0x08
	.zero		1


	//   ....[4]....
        /*0574*/ 	.word	0x000003a0
        /*0578*/ 	.word	0x000000ff
        /*057c*/ 	.word	0x0002a838
        /*0580*/ 	.short	0x0100
        /*0582*/ 	.byte	0x08
	.zero		1


	//   ....[5]....
        /*0584*/ 	.word	0x000003b0
        /*0588*/ 	.word	0x000000ff
        /*058c*/ 	.word	0x0002a848
        /*0590*/ 	.short	0x0100
        /*0592*/ 	.byte	0x08
	.zero		1


	//   ....[6]....
        /*0594*/ 	.word	0x000004e0
        /*0598*/ 	.word	0x000000ff
        /*059c*/ 	.word	0x0002a850
        /*05a0*/ 	.short	0x0100
        /*05a2*/ 	.byte	0x08
	.zero		1


	//   ....[7]....
        /*05a4*/ 	.word	0x000004f0
        /*05a8*/ 	.word	0x000000ff
        /*05ac*/ 	.word	0x0002a860
        /*05b0*/ 	.short	0x0100
        /*05b2*/ 	.byte	0x08
	.zero		1


	//   ....[8]....
        /*05b4*/ 	.word	0x00000500
        /*05b8*/ 	.word	0x000000ff
        /*05bc*/ 	.word	0x0002a858
        /*05c0*/ 	.short	0x0100
        /*05c2*/ 	.byte	0x08
	.zero		1


	//   ....[9]....
        /*05c4*/ 	.word	0x00000510
        /*05c8*/ 	.word	0x000000ff
        /*05cc*/ 	.word	0x0002a868
        /*05d0*/ 	.short	0x0100
        /*05d2*/ 	.byte	0x08
	.zero		1


	//   ....[10]....
        /*05d4*/ 	.word	0x00000600
        /*05d8*/ 	.word	0x000000ff
        /*05dc*/ 	.word	0x0002a870
        /*05e0*/ 	.short	0x0100
        /*05e2*/ 	.byte	0x06
	.zero		1


	//   ....[11]....
        /*05e4*/ 	.word	0x00000610
        /*05e8*/ 	.word	0x000000ff
        /*05ec*/ 	.word	0x0002a880
        /*05f0*/ 	.short	0x0100
        /*05f2*/ 	.byte	0x06
	.zero		1


	//   ....[12]....
        /*05f4*/ 	.word	0x00000620
        /*05f8*/ 	.word	0x000000ff
        /*05fc*/ 	.word	0x0002a878
        /*0600*/ 	.short	0x0100
        /*0602*/ 	.byte	0x06
	.zero		1


	//   ....[13]....
        /*0604*/ 	.word	0x00000630
        /*0608*/ 	.word	0x000000ff
        /*060c*/ 	.word	0x0002a888
        /*0610*/ 	.short	0x0100
        /*0612*/ 	.byte	0x06
	.zero		1


	//   ....[14]....
        /*0614*/ 	.word	0x00000760
        /*0618*/ 	.word	0x000000ff
        /*061c*/ 	.word	0x0002a890
        /*0620*/ 	.short	0x0100
        /*0622*/ 	.byte	0x08
	.zero		1


	//   ....[15]....
        /*0624*/ 	.word	0x00000770
        /*0628*/ 	.word	0x000000ff
        /*062c*/ 	.word	0x0002a8a0
        /*0630*/ 	.short	0x0100
        /*0632*/ 	.byte	0x08
	.zero		1


	//   ....[16]....
        /*0634*/ 	.word	0x00000780
        /*0638*/ 	.word	0x000000ff
        /*063c*/ 	.word	0x0002a898
        /*0640*/ 	.short	0x0100
        /*0642*/ 	.byte	0x08
	.zero		1


	//   ....[17]....
        /*0644*/ 	.word	0x00000790
        /*0648*/ 	.word	0x000000ff
        /*064c*/ 	.word	0x0002a8a8
        /*0650*/ 	.short	0x0100
        /*0652*/ 	.byte	0x08
	.zero		1


	//   ....[18]....
        /*0654*/ 	.word	0x000008c0
        /*0658*/ 	.word	0x000000ff
        /*065c*/ 	.word	0x0002a8b0
        /*0660*/ 	.short	0x0100
        /*0662*/ 	.byte	0x08
	.zero		1


	//   ....[19]....
        /*0664*/ 	.word	0x000008d0
        /*0668*/ 	.word	0x000000ff
        /*066c*/ 	.word	0x0002a8c0
        /*0670*/ 	.short	0x0100
        /*0672*/ 	.byte	0x08
	.zero		1


	//   ....[20]....
        /*0674*/ 	.word	0x000008e0
        /*0678*/ 	.word	0x000000ff
        /*067c*/ 	.word	0x0002a8b8
        /*0680*/ 	.short	0x0100
        /*0682*/ 	.byte	0x08
	.zero		1


	//   ....[21]....
        /*0684*/ 	.word	0x000008f0
        /*0688*/ 	.word	0x000000ff
        /*068c*/ 	.word	0x0002a8c8
        /*0690*/ 	.short	0x0100
        /*0692*/ 	.byte	0x08
	.zero		1


	//   ....[22]....
        /*0694*/ 	.word	0x000018b0
        /*0698*/ 	.word	0x000000ff
        /*069c*/ 	.word	0x0002a800
        /*06a0*/ 	.short	0x010a
        /*06a2*/ 	.byte	0x26
	.zero		1


	//   ....[23]....
        /*06a4*/ 	.word	0x00001930
        /*06a8*/ 	.word	0x00000003
        /*06ac*/ 	.word	0x0002a830
        /*06b0*/ 	.short	0x010a
        /*06b2*/ 	.byte	0x3f
	.zero		1


	//   ....[24]....
        /*06b4*/ 	.word	0x000019d0
        /*06b8*/ 	.word	0x00000003
        /*06bc*/ 	.word	0x0002a830
        /*06c0*/ 	.short	0x010a
        /*06c2*/ 	.byte	0x3f
	.zero		1


	//   ....[25]....
        /*06c4*/ 	.word	0x000020e0
        /*06c8*/ 	.word	0x00000000
        /*06cc*/ 	.word	0x00000000
        /*06d0*/ 	.short	0x0101
        /*06d2*/ 	.byte	0x3f
	.zero		1


	//   ....[26]....
        /*06d4*/ 	.word	0x00004400
        /*06d8*/ 	.word	0x000000ff
        /*06dc*/ 	.word	0x0002a830
        /*06e0*/ 	.short	0x010a
        /*06e2*/ 	.byte	0x05
	.zero		1


	//   ....[27]....
        /*06e4*/ 	.word	0x00004440
        /*06e8*/ 	.word	0x000000ff
        /*06ec*/ 	.word	0x0002a830
        /*06f0*/ 	.short	0x010a
        /*06f2*/ 	.byte	0x05
	.zero		1


	//   ....[28]....
        /*06f4*/ 	.word	0x00004cc0
        /*06f8*/ 	.word	0x000000ff
        /*06fc*/ 	.word	0x0002a850
        /*0700*/ 	.short	0x010a
        /*0702*/ 	.byte	0x0b
	.zero		1


	//   ....[29]....
        /*0704*/ 	.word	0x00004d00
        /*0708*/ 	.word	0x000000ff
        /*070c*/ 	.word	0x0002a850
        /*0710*/ 	.short	0x010a
        /*0712*/ 	.byte	0x0b
	.zero		1


	//   ....[30]....
        /*0714*/ 	.word	0x00005060
        /*0718*/ 	.word	0x00000000
        /*071c*/ 	.word	0x00000000
        /*0720*/ 	.short	0x0101
        /*0722*/ 	.byte	0x3f
	.zero		1


	//   ....[31]....
        /*0724*/ 	.word	0x00006c80
        /*0728*/ 	.word	0x0000005b
        /*072c*/ 	.word	0x00000000
        /*0730*/ 	.short	0x0101
        /*0732*/ 	.byte	0x3f
	.zero		1


	//   ....[32]....
        /*0734*/ 	.word	0x00007330
        /*0738*/ 	.word	0x000000ff
        /*073c*/ 	.word	0x0002a830
        /*0740*/ 	.short	0x010a
        /*0742*/ 	.byte	0x05
	.zero		1


	//   ....[33]....
        /*0744*/ 	.word	0x00007370
        /*0748*/ 	.word	0x000000ff
        /*074c*/ 	.word	0x0002a830
        /*0750*/ 	.short	0x010a
        /*0752*/ 	.byte	0x05
	.zero		1


	//   ....[34]....
        /*0754*/ 	.word	0x00007bf0
        /*0758*/ 	.word	0x000000ff
        /*075c*/ 	.word	0x0002a850
        /*0760*/ 	.short	0x010a
        /*0762*/ 	.byte	0x0a
	.zero		1


	//   ....[35]....
        /*0764*/ 	.word	0x00007c30
        /*0768*/ 	.word	0x000000ff
        /*076c*/ 	.word	0x0002a850
        /*0770*/ 	.short	0x010a
        /*0772*/ 	.byte	0x0a
	.zero		1


	//   ....[36]....
        /*0774*/ 	.word	0x00008d70
        /*0778*/ 	.word	0x0000000e
        /*077c*/ 	.word	0x00000000
        /*0780*/ 	.short	0x0101
        /*0782*/ 	.byte	0x3f
	.zero		1


	//   ....[37]....
        /*0784*/ 	.word	0x00008de0
        /*0788*/ 	.word	0x0000000e
        /*078c*/ 	.word	0x00000000
        /*0790*/ 	.short	0x0101
        /*0792*/ 	.byte	0x3f
	.zero		1


	//   ....[38]....
        /*0794*/ 	.word	0x00008f90
        /*0798*/ 	.word	0x000000ff
        /*079c*/ 	.word	0x0002a830
        /*07a0*/ 	.short	0x010a
        /*07a2*/ 	.byte	0x05
	.zero		1


	//   ....[39]....
        /*07a4*/ 	.word	0x00008fd0
        /*07a8*/ 	.word	0x000000ff
        /*07ac*/ 	.word	0x0002a830
        /*07b0*/ 	.short	0x010a
        /*07b2*/ 	.byte	0x05
	.zero		1


	//   ....[40]....
        /*07b4*/ 	.word	0x00009850
        /*07b8*/ 	.word	0x000000ff
        /*07bc*/ 	.word	0x0002a850
        /*07c0*/ 	.short	0x010a
        /*07c2*/ 	.byte	0x0a
	.zero		1


	//   ....[41]....
        /*07c4*/ 	.word	0x00009890
        /*07c8*/ 	.word	0x000000ff
        /*07cc*/ 	.word	0x0002a850
        /*07d0*/ 	.short	0x010a
        /*07d2*/ 	.byte	0x0a
	.zero		1


	//   ....[42]....
        /*07d4*/ 	.word	0x00009be0
        /*07d8*/ 	.word	0x00000000
        /*07dc*/ 	.word	0x00000000
        /*07e0*/ 	.short	0x0101
        /*07e2*/ 	.byte	0x3f
	.zero		1


	//   ....[43]....
        /*07e4*/ 	.word	0x0000b690
        /*07e8*/ 	.word	0x0000005b
        /*07ec*/ 	.word	0x00000000
        /*07f0*/ 	.short	0x0101
        /*07f2*/ 	.byte	0x3f
	.zero		1


	//   ....[44]....
        /*07f4*/ 	.word	0x0000c000
        /*07f8*/ 	.word	0x000000ff
        /*07fc*/ 	.word	0x0002a850
        /*0800*/ 	.short	0x010a
        /*0802*/ 	.byte	0x05
	.zero		1


	//   ....[45]....
        /*0804*/ 	.word	0x0000c040
        /*0808*/ 	.word	0x000000ff
        /*080c*/ 	.word	0x0002a850
        /*0810*/ 	.short	0x010a
        /*0812*/ 	.byte	0x05
	.zero		1


	//   ....[46]....
        /*0814*/ 	.word	0x0000c4f0
        /*0818*/ 	.word	0x00000007
        /*081c*/ 	.word	0x00000000
        /*0820*/ 	.short	0x0101
        /*0822*/ 	.byte	0x3f
	.zero		1


	//   ....[47]....
        /*0824*/ 	.word	0x0000d6f0
        /*0828*/ 	.word	0x00000003
        /*082c*/ 	.word	0x00000000
        /*0830*/ 	.short	0x0101
        /*0832*/ 	.byte	0x3f
	.zero		1


	//   ....[48]....
        /*0834*/ 	.word	0x00010680
        /*0838*/ 	.word	0x00000009
        /*083c*/ 	.word	0x0002a840
        /*0840*/ 	.short	0x010a
        /*0842*/ 	.byte	0x3f
	.zero		1


	//   ....[49]....
        /*0844*/ 	.word	0x00010c30
        /*0848*/ 	.word	0x0000000a
        /*084c*/ 	.word	0x0002a820
        /*0850*/ 	.short	0x010a
        /*0852*/ 	.byte	0x3f
	.zero		1


	//   ....[50]....
        /*0854*/ 	.word	0x00010f70
        /*0858*/ 	.word	0x00000002
        /*085c*/ 	.word	0x0002a840
        /*0860*/ 	.short	0x010a
        /*0862*/ 	.byte	0x3f
	.zero		1


	//   ....[51]....
        /*0864*/ 	.word	0x00011270
        /*0868*/ 	.word	0x00000003
        /*086c*/ 	.word	0x00000060
        /*0870*/ 	.short	0x010a
        /*0872*/ 	.byte	0x3f
	.zero		1


	//   ....[52]....
        /*0874*/ 	.word	0x00011860
        /*0878*/ 	.word	0x00000002
        /*087c*/ 	.word	0x0002a840
        /*0880*/ 	.short	0x010a
        /*0882*/ 	.byte	0x3f
	.zero		1


	//   ....[53]....
        /*0884*/ 	.word	0x00011b60
        /*0888*/ 	.word	0x00000003
        /*088c*/ 	.word	0x00000060
        /*0890*/ 	.short	0x010a
        /*0892*/ 	.byte	0x3f
	.zero		1


	//   ....[54]....
        /*0894*/ 	.word	0x00012030
        /*0898*/ 	.word	0x00000002
        /*089c*/ 	.word	0x0002a840
        /*08a0*/ 	.short	0x010a
        /*08a2*/ 	.byte	0x3f
	.zero		1


	//   ....[55]....
        /*08a4*/ 	.word	0x00012340
        /*08a8*/ 	.word	0x00000002
        /*08ac*/ 	.word	0x00000060
        /*08b0*/ 	.short	0x010a
        /*08b2*/ 	.byte	0x3f
	.zero		1


	//   ....[56]....
        /*08b4*/ 	.word	0x000127b0
        /*08b8*/ 	.word	0x00000003
        /*08bc*/ 	.word	0x0002a860
        /*08c0*/ 	.short	0x010a
        /*08c2*/ 	.byte	0x3f
	.zero		1


	//   ....[57]....
        /*08c4*/ 	.word	0x00013790
        /*08c8*/ 	.word	0x00000000
        /*08cc*/ 	.word	0x0002a820
        /*08d0*/ 	.short	0x010a
        /*08d2*/ 	.byte	0x3f
	.zero		1


	//   ....[58]....
        /*08d4*/ 	.word	0x00013950
        /*08d8*/ 	.word	0x00000006
        /*08dc*/ 	.word	0x00000000
        /*08e0*/ 	.short	0x010a
        /*08e2*/ 	.byte	0x3f
	.zero		1


	//   ....[59]....
        /*08e4*/ 	.word	0x000139c0
        /*08e8*/ 	.word	0x00000007
        /*08ec*/ 	.word	0x00000000
        /*08f0*/ 	.short	0x010a
        /*08f2*/ 	.byte	0x3f
	.zero		1


	//   ....[60]....
        /*08f4*/ 	.word	0x00013a30
        /*08f8*/ 	.word	0x00000004
        /*08fc*/ 	.word	0x00000000
        /*0900*/ 	.short	0x010a
        /*0902*/ 	.byte	0x3f
	.zero		1


	//   ....[61]....
        /*0904*/ 	.word	0x00013a60
        /*0908*/ 	.word	0x00000003
        /*090c*/ 	.word	0x00000000
        /*0910*/ 	.short	0x010a
        /*0912*/ 	.byte	0x3f
	.zero		1


	//   ....[62]....
        /*0914*/ 	.word	0x00013ad0
        /*0918*/ 	.word	0x00000003
        /*091c*/ 	.word	0x0002a800
        /*0920*/ 	.short	0x010a
        /*0922*/ 	.byte	0x3f
	.zero		1


	//   ....[63]....
        /*0924*/ 	.word	0x00013b20
        /*0928*/ 	.word	0x00000003
        /*092c*/ 	.word	0x0002a830
        /*0930*/ 	.short	0x010a
        /*0932*/ 	.byte	0x3f
	.zero		1


	//   ....[64]....
        /*0934*/ 	.word	0x00013b80
        /*0938*/ 	.word	0x00000059
        /*093c*/ 	.word	0x0002a830
        /*0940*/ 	.short	0x010a
        /*0942*/ 	.byte	0x3f
	.zero		1


	//   ....[65]....
        /*0944*/ 	.word	0x00013be0
        /*0948*/ 	.word	0x000000af
        /*094c*/ 	.word	0x0002a850
        /*0950*/ 	.short	0x010a
        /*0952*/ 	.byte	0x3f
	.zero		1


	//   ....[66]....
        /*0954*/ 	.word	0x00013c40
        /*0958*/ 	.word	0x0000000a
        /*095c*/ 	.word	0x0002a830
        /*0960*/ 	.short	0x010a
        /*0962*/ 	.byte	0x3f
	.zero		1


	//   ....[67]....
        /*0964*/ 	.word	0x00013ca0
        /*0968*/ 	.word	0x00000003
        /*096c*/ 	.word	0x0002a850
        /*0970*/ 	.short	0x010a
        /*0972*/ 	.byte	0x3f
	.zero		1


	//   ....[68]....
        /*0974*/ 	.word	0x00013d00
        /*0978*/ 	.word	0x0000000a
        /*097c*/ 	.word	0x0002a830
        /*0980*/ 	.short	0x010a
        /*0982*/ 	.byte	0x3f
	.zero		1


	//   ....[69]....
        /*0984*/ 	.word	0x00013d60
        /*0988*/ 	.word	0x00000003
        /*098c*/ 	.word	0x0002a850
        /*0990*/ 	.short	0x010a
        /*0992*/ 	.byte	0x3f
	.zero		1


	//   ....[70]....
        /*0994*/ 	.word	0x00013dc0
        /*0998*/ 	.word	0x00000007
        /*099c*/ 	.word	0x0002a850
        /*09a0*/ 	.short	0x010a
        /*09a2*/ 	.byte	0x3f
	.zero		1


	//   ....[71]....
        /*09a4*/ 	.word	0x00013f60
        /*09a8*/ 	.word	0x00000009
        /*09ac*/ 	.word	0x0002a840
        /*09b0*/ 	.short	0x010a
        /*09b2*/ 	.byte	0x3f
	.zero		1


	//   ....[72]....
        /*09b4*/ 	.word	0x00013fe0
        /*09b8*/ 	.word	0x00000008
        /*09bc*/ 	.word	0x0002a820
        /*09c0*/ 	.short	0x010a
        /*09c2*/ 	.byte	0x3f
	.zero		1


	//   ....[73]....
        /*09c4*/ 	.word	0x00014030
        /*09c8*/ 	.word	0x00000002
        /*09cc*/ 	.word	0x0002a840
        /*09d0*/ 	.short	0x010a
        /*09d2*/ 	.byte	0x3f
	.zero		1


	//   ....[74]....
        /*09d4*/ 	.word	0x00014080
        /*09d8*/ 	.word	0x00000003
        /*09dc*/ 	.word	0x00000060
        /*09e0*/ 	.short	0x010a
        /*09e2*/ 	.byte	0x3f
	.zero		1


	//   ....[75]....
        /*09e4*/ 	.word	0x000140d0
        /*09e8*/ 	.word	0x00000002
        /*09ec*/ 	.word	0x0002a840
        /*09f0*/ 	.short	0x010a
        /*09f2*/ 	.byte	0x3f
	.zero		1


	//   ....[76]....
        /*09f4*/ 	.word	0x00014120
        /*09f8*/ 	.word	0x00000003
        /*09fc*/ 	.word	0x00000060
        /*0a00*/ 	.short	0x010a
        /*0a02*/ 	.byte	0x3f
	.zero		1


	//   ....[77]....
        /*0a04*/ 	.word	0x00014170
        /*0a08*/ 	.word	0x00000002
        /*0a0c*/ 	.word	0x0002a840
        /*0a10*/ 	.short	0x010a
        /*0a12*/ 	.byte	0x3f
	.zero		1


	//   ....[78]....
        /*0a14*/ 	.word	0x000141c0
        /*0a18*/ 	.word	0x00000002
        /*0a1c*/ 	.word	0x00000060
        /*0a20*/ 	.short	0x010a
        /*0a22*/ 	.byte	0x3f
	.zero		1


	//   ....[79]....
        /*0a24*/ 	.word	0x00014210
        /*0a28*/ 	.word	0x00000003
        /*0a2c*/ 	.word	0x0002a860
        /*0a30*/ 	.short	0x010a
        /*0a32*/ 	.byte	0x3f
	.zero		1


	//   ....[80]....
        /*0a34*/ 	.word	0x00014bd0
        /*0a38*/ 	.word	0x00000000
        /*0a3c*/ 	.word	0x0002a820
        /*0a40*/ 	.short	0x010a
        /*0a42*/ 	.byte	0x3f
	.zero		1


	//   ....[81]....
        /*0a44*/ 	.word	0x00014d70
        /*0a48*/ 	.word	0x00000006
        /*0a4c*/ 	.word	0x00000000
        /*0a50*/ 	.short	0x010a
        /*0a52*/ 	.byte	0x3f
	.zero		1


	//   ....[82]....
        /*0a54*/ 	.word	0x00014dc0
        /*0a58*/ 	.word	0x00000007
        /*0a5c*/ 	.word	0x00000000
        /*0a60*/ 	.short	0x010a
        /*0a62*/ 	.byte	0x3f
	.zero		1


	//   ....[83]....
        /*0a64*/ 	.word	0x00014e10
        /*0a68*/ 	.word	0x00000004
        /*0a6c*/ 	.word	0x00000000
        /*0a70*/ 	.short	0x010a
        /*0a72*/ 	.byte	0x3f
	.zero		1


	//----- nvinfo : EIATTR_NUM_MBARRIERS
	.align		4
.L_247:
        /*0a74*/ 	.byte	0x03, 0x38
        /*0a76*/ 	.short	0x0016


	//----- nvinfo : EIATTR_EXIT_INSTR_OFFSETS
	.align		4
        /*0a78*/ 	.byte	0x04, 0x1c
        /*0a7a*/ 	.short	(.L_249 - .L_248)


	//   ....[0]....
.L_248:
        /*0a7c*/ 	.word	0x00000a60


	//   ....[1]....
        /*0a80*/ 	.word	0x0000e670


	//   ....[2]....
        /*0a84*/ 	.word	0x0000e6d0


	//   ....[3]....
        /*0a88*/ 	.word	0x00013ab0


	//----- nvinfo : EIATTR_MAX_THREADS
	.align		4
.L_249:
        /*0a8c*/ 	.byte	0x04, 0x05
        /*0a8e*/ 	.short	(.L_251 - .L_250)
.L_250:
        /*0a90*/ 	.word	0x00000180
        /*0a94*/ 	.word	0x00000001
        /*0a98*/ 	.word	0x00000001


	//----- nvinfo : EIATTR_CRS_STACK_SIZE
	.align		4
.L_251:
        /*0a9c*/ 	.byte	0x04, 0x1e
        /*0a9e*/ 	.short	(.L_253 - .L_252)
.L_252:
        /*0aa0*/ 	.word	0x00000000


	//----- nvinfo : EIATTR_CBANK_PARAM_SIZE
	.align		4
.L_253:
        /*0aa4*/ 	.byte	0x03, 0x19
        /*0aa6*/ 	.short	0x0a70


	//----- nvinfo : EIATTR_PARAM_CBANK
	.align		4
        /*0aa8*/ 	.byte	0x04, 0x0a
        /*0aaa*/ 	.short	(.L_255 - .L_254)
	.align		4
.L_254:
        /*0aac*/ 	.word	index@(.nv.constant0._ZN7cutlass13device_kernelIN5flash11enable_sm90INS1_16FlashAttnFwdSm90INS1_25CollectiveMainloopFwdSm90ILi2EN4cute5tupleIJNS5_1CILi1EEES8_S8_EEENS6_IJNS7_ILi128EEENS7_ILi96EEENS7_ILi192EEEEEELi128ENS_6half_tEfNS_4arch4Sm90ELb0ELb1ELb0ELb1ELb0ELb0ELb0ELb1ELb1ELb0ELb0ELb0EEENS1_21CollectiveEpilogueFwdINS6_IJSA_SA_SB_EEES9_SE_SG_Li256ELb1ELb0ELb0ELb0EEENS1_36VarlenDynamicPersistentTileSchedulerILi128ELi96ELi256ELi32ELb0ELb0ELb1ELb1ELb0ELb1EEEEEEEEEvNT_6ParamsE)
        /*0ab0*/ 	.short	0x0210
        /*0ab2*/ 	.short	0x0a70


	//----- nvinfo : EIATTR_SW_WAR
	.align		4
.L_255:
        /*0ab4*/ 	.byte	0x04, 0x36
        /*0ab6*/ 	.short	(.L_257 - .L_256)
.L_256:
        /*0ab8*/ 	.word	0x00000008
.L_257:


//--------------------- .nv.info._ZN7cutlass13device_kernelIN5flash11enable_sm90INS1_16FlashAttnFwdSm90INS1_25CollectiveMainloopFwdSm90ILi2EN4cute5tupleIJNS5_1CILi1EEES8_S8_EEENS6_IJNS7_ILi128EEENS7_ILi96EEENS7_ILi192EEEEEELi128ENS_6half_tEfNS_4arch4Sm90ELb0ELb1ELb0ELb1ELb0ELb1ELb0ELb1ELb1ELb0ELb0ELb0EEENS1_21CollectiveEpilogueFwdINS6_IJSA_SA_SB_EEES9_SE_SG_Li256ELb1ELb0ELb0ELb0EEENS1_36VarlenDynamicPersistentTileSchedulerILi128ELi96ELi256ELi32ELb0ELb0ELb1ELb1ELb0ELb1EEEEEEEEEvNT_6ParamsE --------------------------
	.section	.nv.info._ZN7cutlass13device_kernelIN5flash11enable_sm90INS1_16FlashAttnFwdSm90INS1_25CollectiveMainloopFwdSm90ILi2EN4cute5tupleIJNS5_1CILi1EEES8_S8_EEENS6_IJNS7_ILi128EEENS7_ILi96EEENS7_ILi192EEEEEELi128ENS_6half_tEfNS_4arch4Sm90ELb0ELb1ELb0ELb1ELb0ELb1ELb0ELb1ELb1ELb0ELb0ELb0EEENS1_21CollectiveEpilogueFwdINS6_IJSA_SA_SB_EEES9_SE_SG_Li256ELb1ELb0ELb0ELb0EEENS1_36VarlenDynamicPersistentTileSchedulerILi128ELi96ELi256ELi32ELb0ELb0ELb1ELb1ELb0ELb1EEEEEEEEEvNT_6ParamsE,"",@"SHT_CUDA_INFO"
	.sectionflags	@""
	.align	4


	//----- nvinfo : EIATTR_CUDA_API_VERSION
	.align		4
        /*0000*/ 	.byte	0x04, 0x37
        /*0002*/ 	.short	(.L_259 - .L_258)
.L_258:
        /*0004*/ 	.word	0x00000082


	//----- nvinfo : EIATTR_KPARAM_INFO
	.align		4
.L_259:
        /*0008*/ 	.byte	0x04, 0x17
        /*000a*/ 	.short	(.L_261 - .L_260)
.L_260:
        /*000c*/ 	.word	0x00000000
        /*0010*/ 	.short	0x0000
        /*0012*/ 	.short	0x0070
        /*0014*/ 	.byte	0x00, 0xf0, 0x01, 0x28


	//----- nvinfo : EIATTR_SPARSE_MMA_MASK
	.align		4
.L_261:
        /*0018*/ 	.byte	0x03, 0x50
        /*001a*/ 	.short	0x0000


	//----- nvinfo : EIATTR_MAXREG_COUNT
	.align		4
        /*001c*/ 	.byte	0x03, 0x1b
        /*001e*/ 	.short	0x00a8


	//----- nvinfo : EIATTR_NUM_BARRIERS
	.align		4
        /*0020*/ 	.byte	0x02, 0x4c
        /*0022*/ 	.byte	0x10
	.zero		1


	//----- nvinfo : EIATTR_EXTERNS
	.align		4
        /*0024*/ 	.byte	0x04, 0x0f
        /*0026*/ 	.short	(.L_263 - .L_262)


	//   ....[0]....
	.align		4
.L_262:
        /*0028*/ 	.word	index@(__assertfail)


	//----- nvinfo : EIATTR_ANNOTATIONS
	.align		4
.L_263:
        /*002c*/ 	.byte	0x04, 0x55
        /*002e*/ 	.short	(.L_265 - .L_264)


	//   ....[0]....
.L_264:
        /* <DEDUP_REMOVED lines=62> */


	//----- nvinfo : EIATTR_MERCURY_ISA_VERSION
	.align		4
.L_265:
        /*03f8*/ 	.byte	0x03, 0x5f
        /*03fa*/ 	.short	0x0101


	//----- nvinfo : EIATTR_UNUSED_LOAD_BYTE_OFFSET
	.align		4
        /*03fc*/ 	.byte	0x04, 0x44
        /*03fe*/ 	.short	(.L_267 - .L_266)


	//   ....[0]....
.L_266:
        /*0400*/ 	.word	0x00000ab0
        /*0404*/ 	.word	0x0000fff0


	//   ....[1]....
        /*0408*/ 	.word	0x0001dd80
        /*040c*/ 	.word	0x0000fff0


	//----- nvinfo : EIATTR_INT_WARP_WIDE_INSTR_OFFSETS
	.align		4
.L_267:
        /*0410*/ 	.byte	0x04, 0x31
        /*0412*/ 	.short	(.L_269 - .L_268)


	//   ....[0]....
.L_268:
        /*0414*/ 	.word	0x000001c0


	//   ....[1]....
        /*0418*/ 	.word	0x00000200


	//   ....[2]....
        /*041c*/ 	.word	0x00000270


	//   ....[3]....
        /*0420*/ 	.word	0x000223c0


	//   ....[4]....
        /*0424*/ 	.word	0x00022460


	//   ....[5]....
        /*0428*/ 	.word	0x00022960


	//   ....[6]....
        /*042c*/ 	.word	0x000229a0


	//   ....[7]....
        /*0430*/ 	.word	0x00022b00


	//   ....[8]....
        /*0434*/ 	.word	0x00022bf0


	//   ....[9]....
        /*0438*/ 	.word	0x00024f40


	//   ....[10]....
        /*043c*/ 	.word	0x00024fe0


	//----- nvinfo : EIATTR_COOP_GROUP_MASK_REGIDS
	.align		4
.L_269:
        /*0440*/ 	.byte	0x04, 0x29
        /*0442*/ 	.short	(.L_271 - .L_270)


	//   ....[0]....
.L_270:
        /*0444*/ 	.word	0xffffffff


	//   ....[1]....
        /*0448*/ 	.word	0xffffffff


	//   ....[2]....
        /*044c*/ 	.word	0xffffffff


	//   ....[3]....
        /*0450*/ 	.word	0xffffffff


	//   ....[4]....
        /*0454*/ 	.word	0xffffffff


	//   ....[5]....
        /*0458*/ 	.word	0xffffffff


	//   ....[6]....
        /*045c*/ 	.word	0xffffffff


	//   ....[7]....
        /*0460*/ 	.word	0xffffffff


	//   ....[8]....
        /*0464*/ 	.word	0xffffffff


	//   ....[9]....
        /*0468*/ 	.word	0xffffffff


	//   ....[10]....
        /*046c*/ 	.word	0xffffffff


	//   ....[11]....
        /*0470*/ 	.word	0xffffffff


	//   ....[12]....
        /*0474*/ 	.word	0xffffffff


	//   ....[13]....
        /*0478*/ 	.word	0xffffffff


	//   ....[14]....
        /*047c*/ 	.word	0xffffffff


	//   ....[15]....
        /*0480*/ 	.word	0xffffffff


	//   ....[16]....
        /*0484*/ 	.word	0xffffffff


	//   ....[17]....
        /*0488*/ 	.word	0xffffffff


	//   ....[18]....
        /*048c*/ 	.word	0xffffffff


	//   ....[19]....
        /*0490*/ 	.word	0xffffffff


	//   ....[20]....
        /*0494*/ 	.word	0xffffffff


	//   ....[21]....
        /*0498*/ 	.word	0xffffffff


	//   ....[22]....
        /*049c*/ 	.word	0xffffffff


	//   ....[23]....
        /*04a0*/ 	.word	0xffffffff


	//   ....[24]....
        /*04a4*/ 	.word	0xffffffff


	//   ....[25]....
        /*04a8*/ 	.word	0xffffffff


	//   ....[26]....
        /*04ac*/ 	.word	0xffffffff


	//   ....[27]....
        /*04b0*/ 	.word	0xffffffff


	//   ....[28]....
        /*04b4*/ 	.word	0xffffffff


	//   ....[29]....
        /*04b8*/ 	.word	0xffffffff


	//   ....[30]....
        /*04bc*/ 	.word	0xffffffff


	//   ....[31]....
        /*04c0*/ 	.word	0xffffffff


	//   ....[32]....
        /*04c4*/ 	.word	0xffffffff


	//   ....[33]....
        /*04c8*/ 	.word	0xffffffff


	//   ....[34]....
        /*04cc*/ 	.word	0xffffffff


	//   ....[35]....
        /*04d0*/ 	.word	0xffffffff


	//   ....[36]....
        /*04d4*/ 	.word	0xffffffff


	//   ....[37]....
        /*04d8*/ 	.word	0xffffffff


	//   ....[38]....
        /*04dc*/ 	.word	0xffffffff


	//   ....[39]....
        /*04e0*/ 	.word	0xffffffff


	//   ....[40]....
        /*04e4*/ 	.word	0xffffffff


	//   ....[41]....
        /*04e8*/ 	.word	0xffffffff


	//   ....[42]....
        /*04ec*/ 	.word	0xffffffff


	//   ....[43]....
        /*04f0*/ 	.word	0xffffffff


	//   ....[44]....
        /*04f4*/ 	.word	0xffffffff


	//   ....[45]....
        /*04f8*/ 	.word	0xffffffff


	//   ....[46]....
        /*04fc*/ 	.word	0xffffffff


	//   ....[47]....
        /*0500*/ 	.word	0xffffffff


	//   ....[48]....
        /*0504*/ 	.word	0xffffffff


	//   ....[49]....
        /*0508*/ 	.word	0xffffffff


	//   ....[50]....
        /*050c*/ 	.word	0xffffffff


	//   ....[51]....
        /*0510*/ 	.word	0xffffffff


	//   ....[52]....
        /*0514*/ 	.word	0xffffffff


	//   ....[53]....
        /*0518*/ 	.word	0xffffffff


	//   ....[54]....
        /*051c*/ 	.word	0xffffffff


	//   ....[55]....
        /*0520*/ 	.word	0xffffffff


	//   ....[56]....
        /*0524*/ 	.word	0xffffffff


	//   ....[57]....
        /*0528*/ 	.word	0xffffffff


	//   ....[58]....
        /*052c*/ 	.word	0xffffffff


	//   ....[59]....
        /*0530*/ 	.word	0xffffffff


	//   ....[60]....
        /*0534*/ 	.word	0xffffffff


	//   ....[61]....
        /*0538*/ 	.word	0xffffffff


	//   ....[62]....
        /*053c*/ 	.word	0x0500000f


	//   ....[63]....
        /*0540*/ 	.word	0x0500000f


	//   ....[64]....
        /*0544*/ 	.word	0x0500000f


	//   ....[65]....
        /*0548*/ 	.word	0x0500000f


	//   ....[66]....
        /*054c*/ 	.word	0x0500000f


	//   ....[67]....
        /*0550*/ 	.word	0x0500000f


	//   ....[68]....
        /*0554*/ 	.word	0x0500000f


	//   ....[69]....
        /*0558*/ 	.word	0x0500000f


	//   ....[70]....
        /*055c*/ 	.word	0x0500000f


	//   ....[71]....
        /*0560*/ 	.word	0x0500000f


	//   ....[72]....
        /*0564*/ 	.word	0x0500000f


	//   ....[73]....
        /*0568*/ 	.word	0x0500000f


	//   ....[74]....
        /*056c*/ 	.word	0x0500000f


	//   ....[75]....
        /*0570*/ 	.word	0x0500000f


	//   ....[76]....
        /*0574*/ 	.word	0x0500000f


	//   ....[77]....
        /*0578*/ 	.word	0x0500000f


	//   ....[78]....
        /*057c*/ 	.word	0x0500000f


	//   ....[79]....
        /*0580*/ 	.word	0x0500000f


	//   ....[80]....
        /*0584*/ 	.word	0x0500000f


	//   ....[81]....
        /*0588*/ 	.word	0x0500000f


	//   ....[82]....
        /*058c*/ 	.word	0x0500000f


	//   ....[83]....
        /*0590*/ 	.word	0x0500000f


	//   ....[84]....
        /*0594*/ 	.word	0x0500000f


	//   ....[85]....
        /*0598*/ 	.word	0x0500000f


	//   ....[86]....
        /*059c*/ 	.word	0x0500000f


	//   ....[87]....
        /*05a0*/ 	.word	0x0500000f


	//   ....[88]....
        /*05a4*/ 	.word	0x0500000f


	//   ....[89]....
        /*05a8*/ 	.word	0x0500000f


	//   ....[90]....
        /*05ac*/ 	.word	0x0500000f


	//   ....[91]....
        /*05b0*/ 	.word	0x0500000f


	//   ....[92]....
        /*05b4*/ 	.word	0x0500000f


	//   ....[93]....
        /*05b8*/ 	.word	0x0500000f


	//   ....[94]....
        /*05bc*/ 	.word	0x0500000f


	//   ....[95]....
        /*05c0*/ 	.word	0x0500000f


	//   ....[96]....
        /*05c4*/ 	.word	0x0500000f


	//   ....[97]....
        /*05c8*/ 	.word	0x0500000f


	//----- nvinfo : EIATTR_COOP_GROUP_INSTR_OFFSETS
	.align		4
.L_271:
        /*05cc*/ 	.byte	0x04, 0x28
        /*05ce*/ 	.short	(.L_273 - .L_272)


	//   ....[0]....
.L_272:
        /*05d0*/ 	.word	0x00000060


	//   ....[1]....
        /*05d4*/ 	.word	0x000001d0


	//   ....[2]....
        /*05d8*/ 	.word	0x00000220


	//   ....[3]....
        /*05dc*/ 	.word	0x00000450


	//   ....[4]....
        /*05e0*/ 	.word	0x000005b0


	//   ....[5]....
        /*05e4*/ 	.word	0x000006d0


	//   ....[6]....
        /*05e8*/ 	.word	0x00000830


	//   ....[7]....
        /*05ec*/ 	.word	0x0000add0


	//   ....[8]....
        /*05f0*/ 	.word	0x000136b0


	//   ....[9]....
        /*05f4*/ 	.word	0x000137b0


	//   ....[10]....
        /*05f8*/ 	.word	0x00013dc0


	//   ....[11]....
        /*05fc*/ 	.word	0x00013e20


	//   ....[12]....
        /*0600*/ 	.word	0x00016b20


	//   ....[13]....
        /*0604*/ 	.word	0x00016c40


	//   ....[14]....
        /*0608*/ 	.word	0x00017240


	//   ....[15]....
        /*060c*/ 	.word	0x000172d0


	//   ....[16]....
        /*0610*/ 	.word	0x00018e90


	//   ....[17]....
        /*0614*/ 	.word	0x00018f10


	//   ....[18]....
        /*0618*/ 	.word	0x00019230


	//   ....[19]....
        /*061c*/ 	.word	0x00019320


	//   ....[20]....
        /*0620*/ 	.word	0x0001be70


	//   ....[21]....
        /*0624*/ 	.word	0x0001bf80


	//   ....[22]....
        /*0628*/ 	.word	0x0001c560


	//   ....[23]....
        /*062c*/ 	.word	0x0001c5f0


	//   ....[24]....
        /*0630*/ 	.word	0x0001d4c0


	//   ....[25]....
        /*0634*/ 	.word	0x0001d6f0


	//   ....[26]....
        /*0638*/ 	.word	0x0001d7c0


	//   ....[27]....
        /*063c*/ 	.word	0x0001d7f0


	//   ....[28]....
        /*0640*/ 	.word	0x0001fc50


	//   ....[29]....
        /*0644*/ 	.word	0x0001fde0


	//   ....[30]....
        /*0648*/ 	.word	0x0001fe10


	//   ....[31]....
        /*064c*/ 	.word	0x0001fe50


	//   ....[32]....
        /*0650*/ 	.word	0x0001feb0


	//   ....[33]....
        /*0654*/ 	.word	0x0001ff10


	//   ....[34]....
        /*0658*/ 	.word	0x0001ff60


	//   ....[35]....
        /*065c*/ 	.word	0x00020120


	//   ....[36]....
        /*0660*/ 	.word	0x00020180


	//   ....[37]....
        /*0664*/ 	.word	0x000201c0


	//   ....[38]....
        /*0668*/ 	.word	0x00020200


	//   ....[39]....
        /*066c*/ 	.word	0x00020230


	//   ....[40]....
        /*0670*/ 	.word	0x00020260


	//   ....[41]....
        /*0674*/ 	.word	0x00020300


	//   ....[42]....
        /*0678*/ 	.word	0x00020360


	//   ....[43]....
        /*067c*/ 	.word	0x000203f0


	//   ....[44]....
        /*0680*/ 	.word	0x000253f0


	//   ....[45]....
        /*0684*/ 	.word	0x00025400


	//   ....[46]....
        /*0688*/ 	.word	0x00025520


	//   ....[47]....
        /*068c*/ 	.word	0x00025580


	//   ....[48]....
        /*0690*/ 	.word	0x000255c0


	//   ....[49]....
        /*0694*/ 	.word	0x00025600


	//   ....[50]....
        /*0698*/ 	.word	0x00025630


	//   ....[51]....
        /*069c*/ 	.word	0x00025660


	//   ....[52]....
        /*06a0*/ 	.word	0x00025800


	//   ....[53]....
        /*06a4*/ 	.word	0x00025860


	//   ....[54]....
        /*06a8*/ 	.word	0x000258a0


	//   ....[55]....
        /*06ac*/ 	.word	0x000258e0


	//   ....[56]....
        /*06b0*/ 	.word	0x00025910


	//   ....[57]....
        /*06b4*/ 	.word	0x00025940


	//   ....[58]....
        /*06b8*/ 	.word	0x00025a00


	//   ....[59]....
        /*06bc*/ 	.word	0x00025a20


	//   ....[60]....
        /*06c0*/ 	.word	0x00025a90


	//   ....[61]....
        /*06c4*/ 	.word	0x00026130


	//   ....[62]....
        /*06c8*/ 	.word	0x00026570


	//   ....[63]....
        /*06cc*/ 	.word	0x00026610


	//   ....[64]....
        /*06d0*/ 	.word	0x000266b0


	//   ....[65]....
        /*06d4*/ 	.word	0x00026750


	//   ....[66]....
        /*06d8*/ 	.word	0x000267f0


	//   ....[67]....
        /*06dc*/ 	.word	0x00026890


	//   ....[68]....
        /*06e0*/ 	.word	0x00026930


	//   ....[69]....
        /*06e4*/ 	.word	0x000269d0


	//   ....[70]....
        /*06e8*/ 	.word	0x00026ac0


	//   ....[71]....
        /*06ec*/ 	.word	0x00026b60


	//   ....[72]....
        /*06f0*/ 	.word	0x00026c00


	//   ....[73]....
        /*06f4*/ 	.word	0x00026ca0


	//   ....[74]....
        /*06f8*/ 	.word	0x00026d40


	//   ....[75]....
        /*06fc*/ 	.word	0x00026de0


	//   ....[76]....
        /*0700*/ 	.word	0x00026e80


	//   ....[77]....
        /*0704*/ 	.word	0x00026f20


	//   ....[78]....
        /*0708*/ 	.word	0x000272c0


	//   ....[79]....
        /*070c*/ 	.word	0x000275a0


	//   ....[80]....
        /*0710*/ 	.word	0x000279c0


	//   ....[81]....
        /*0714*/ 	.word	0x00027a50


	//   ....[82]....
        /*0718*/ 	.word	0x00027af0


	//   ....[83]....
        /*071c*/ 	.word	0x00027ba0


	//   ....[84]....
        /*0720*/ 	.word	0x00027c20


	//   ....[85]....
        /*0724*/ 	.word	0x00027ca0


	//   ....[86]....
        /*0728*/ 	.word	0x00027d20


	//   ....[87]....
        /*072c*/ 	.word	0x00027da0


	//   ....[88]....
        /*0730*/ 	.word	0x00027e30


	//   ....[89]....
        /*0734*/ 	.word	0x00027ee0


	//   ....[90]....
        /*0738*/ 	.word	0x00027f60


	//   ....[91]....
        /*073c*/ 	.word	0x00027fe0


	//   ....[92]....
        /*0740*/ 	.word	0x00028060


	//   ....[93]....
        /*0744*/ 	.word	0x000280e0


	//   ....[94]....
        /*0748*/ 	.word	0x00028150


	//   ....[95]....
        /*074c*/ 	.word	0x000281f0


	//   ....[96]....
        /*0750*/ 	.word	0x00028280


	//   ....[97]....
        /*0754*/ 	.word	0x000283b0


	//----- nvinfo : EIATTR_REG_RECONFIG
	.align		4
.L_273:
        /*0758*/ 	.byte	0x01, 0x54
	.zero		2


	//----- nvinfo : EIATTR_SYSCALL_OFFSETS
	.align		4
        /*075c*/ 	.byte	0x04, 0x46
        /*075e*/ 	.short	(.L_275 - .L_274)


	//   ....[0]....
.L_274:
        /*0760*/ 	.word	0x00001c50


	//   ....[1]....
        /*0764*/ 	.word	0x00001da0


	//   ....[2]....
        /*0768*/ 	.word	0x0000af70


	//   ....[3]....
        /*076c*/ 	.word	0x0000b410


	//   ....[4]....
        /*0770*/ 	.word	0x000225f0


	//   ....[5]....
        /*0774*/ 	.word	0x00022730


	//   ....[6]....
        /*0778*/ 	.word	0x00022830


	//----- nvinfo : EIATTR_MBARRIER_INSTR_OFFSETS
	.align		4
.L_275:
        /*077c*/ 	.byte	0x04, 0x39
        /*077e*/ 	.short	(.L_277 - .L_276)


	//   ....[0]....
.L_276:
        /*0780*/ 	.word	0x00000300
        /*0784*/ 	.word	0x000000ff
        /*0788*/ 	.word	0x0002a800
        /*078c*/ 	.short	0x0100
        /*078e*/ 	.byte	0x08
	.zero		1


	//   ....[1]....
        /*0790*/ 	.word	0x00000310
        /*0794*/ 	.word	0x000000ff
        /*0798*/ 	.word	0x0002a820
        /*079c*/ 	.short	0x0100
        /*079e*/ 	.byte	0x08
	.zero		1


	//   ....[2]....
        /*07a0*/ 	.word	0x00000400
        /*07a4*/ 	.word	0x000000ff
        /*07a8*/ 	.word	0x0002a830
        /*07ac*/ 	.short	0x0100
        /*07ae*/ 	.byte	0x08
	.zero		1


	//   ....[3]....
        /*07b0*/ 	.word	0x00000410
        /*07b4*/ 	.word	0x000000ff
        /*07b8*/ 	.word	0x0002a840
        /*07bc*/ 	.short	0x0100
        /*07be*/ 	.byte	0x08
	.zero		1


	//   ....[4]....
        /*07c0*/ 	.word	0x00000420
        /*07c4*/ 	.word	0x000000ff
        /*07c8*/ 	.word	0x0002a838
        /*07cc*/ 	.short	0x0100
        /*07ce*/ 	.byte	0x08
	.zero		1


	//   ....[5]....
        /*07d0*/ 	.word	0x00000430
        /*07d4*/ 	.word	0x000000ff
        /*07d8*/ 	.word	0x0002a848
        /*07dc*/ 	.short	0x0100
        /*07de*/ 	.byte	0x08
	.zero		1


	//   ....[6]....
        /*07e0*/ 	.word	0x00000560
        /*07e4*/ 	.word	0x000000ff
        /*07e8*/ 	.word	0x0002a850
        /*07ec*/ 	.short	0x0100
        /*07ee*/ 	.byte	0x08
	.zero		1


	//   ....[7]....
        /*07f0*/ 	.word	0x00000570
        /*07f4*/ 	.word	0x000000ff
        /*07f8*/ 	.word	0x0002a860
        /*07fc*/ 	.short	0x0100
        /*07fe*/ 	.byte	0x08
	.zero		1


	//   ....[8]....
        /*0800*/ 	.word	0x00000580
        /*0804*/ 	.word	0x000000ff
        /*0808*/ 	.word	0x0002a858
        /*080c*/ 	.short	0x0100
        /*080e*/ 	.byte	0x08
	.zero		1


	//   ....[9]....
        /*0810*/ 	.word	0x00000590
        /*0814*/ 	.word	0x000000ff
        /*0818*/ 	.word	0x0002a868
        /*081c*/ 	.short	0x0100
        /*081e*/ 	.byte	0x08
	.zero		1


	//   ....[10]....
        /*0820*/ 	.word	0x00000680
        /*0824*/ 	.word	0x000000ff
        /*0828*/ 	.word	0x0002a870
        /*082c*/ 	.short	0x0100
        /*082e*/ 	.byte	0x06
	.zero		1


	//   ....[11]....
        /*0830*/ 	.word	0x00000690
        /*0834*/ 	.word	0x000000ff
        /*0838*/ 	.word	0x0002a880
        /*083c*/ 	.short	0x0100
        /*083e*/ 	.byte	0x06
	.zero		1


	//   ....[12]....
        /*0840*/ 	.word	0x000006a0
        /*0844*/ 	.word	0x000000ff
        /*0848*/ 	.word	0x0002a878
        /*084c*/ 	.short	0x0100
        /*084e*/ 	.byte	0x06
	.zero		1


	//   ....[13]....
        /*0850*/ 	.word	0x000006b0
        /*0854*/ 	.word	0x000000ff
        /*0858*/ 	.word	0x0002a888
        /*085c*/ 	.short	0x0100
        /*085e*/ 	.byte	0x06
	.zero		1


	//   ....[14]....
        /*0860*/ 	.word	0x000007e0
        /*0864*/ 	.word	0x000000ff
        /*0868*/ 	.word	0x0002a890
        /*086c*/ 	.short	0x0100
        /*086e*/ 	.byte	0x08
	.zero		1


	//   ....[15]....
        /*0870*/ 	.word	0x000007f0
        /*0874*/ 	.word	0x000000ff
        /*0878*/ 	.word	0x0002a8a0
        /*087c*/ 	.short	0x0100
        /*087e*/ 	.byte	0x08
	.zero		1


	//   ....[16]....
        /*0880*/ 	.word	0x00000800
        /*0884*/ 	.word	0x000000ff
        /*0888*/ 	.word	0x0002a898
        /*088c*/ 	.short	0x0100
        /*088e*/ 	.byte	0x08
	.zero		1


	//   ....[17]....
        /*0890*/ 	.word	0x00000810
        /*0894*/ 	.word	0x000000ff
        /*0898*/ 	.word	0x0002a8a8
        /*089c*/ 	.short	0x0100
        /*089e*/ 	.byte	0x08
	.zero		1


	//   ....[18]....
        /*08a0*/ 	.word	0x00000940
        /*08a4*/ 	.word	0x000000ff
        /*08a8*/ 	.word	0x0002a8b0
        /*08ac*/ 	.short	0x0100
        /*08ae*/ 	.byte	0x08
	.zero		1


	//   ....[19]....
        /*08b0*/ 	.word	0x00000950
        /*08b4*/ 	.word	0x000000ff
        /*08b8*/ 	.word	0x0002a8c0
        /*08bc*/ 	.short	0x0100
        /*08be*/ 	.byte	0x08
	.zero		1


	//   ....[20]....
        /*08c0*/ 	.word	0x00000960
        /*08c4*/ 	.word	0x000000ff
        /*08c8*/ 	.word	0x0002a8b8
        /*08cc*/ 	.short	0x0100
        /*08ce*/ 	.byte	0x08
	.zero		1


	//   ....[21]....
        /*08d0*/ 	.word	0x00000970
        /*08d4*/ 	.word	0x000000ff
        /*08d8*/ 	.word	0x0002a8c8
        /*08dc*/ 	.short	0x0100
        /*08de*/ 	.byte	0x08
	.zero		1


	//   ....[22]....
        /*08e0*/ 	.word	0x00003a00
        /*08e4*/ 	.word	0x00000004
        /*08e8*/ 	.word	0x0002a890
        /*08ec*/ 	.short	0x010a
        /*08ee*/ 	.byte	0x3f
	.zero		1


	//   ....[23]....
        /*08f0*/ 	.word	0x00006de0
        /*08f4*/ 	.word	0x00000004
        /*08f8*/ 	.word	0x0002a890
        /*08fc*/ 	.short	0x010a
        /*08fe*/ 	.byte	0x3f
	.zero		1


	//   ....[24]....
        /*0900*/ 	.word	0x00009e50
        /*0904*/ 	.word	0x00000004
        /*0908*/ 	.word	0x0002a890
        /*090c*/ 	.short	0x010a
        /*090e*/ 	.byte	0x3f
	.zero		1


	//   ....[25]....
        /*0910*/ 	.word	0x0000a240
        /*0914*/ 	.word	0x00000020
        /*0918*/ 	.word	0x00000000
        /*091c*/ 	.short	0x0101
        /*091e*/ 	.byte	0x3f
	.zero		1


	//   ....[26]....
        /*0920*/ 	.word	0x0000a280
        /*0924*/ 	.word	0x00000004
        /*0928*/ 	.word	0x0002a8b0
        /*092c*/ 	.short	0x010a
        /*092e*/ 	.byte	0x3f
	.zero		1


	//   ....[27]....
        /*0930*/ 	.word	0x0000a750
        /*0934*/ 	.word	0x00000004
        /*0938*/ 	.word	0x00000000
        /*093c*/ 	.short	0x0101
        /*093e*/ 	.byte	0x3f
	.zero		1


	//   ....[28]....
        /*0940*/ 	.word	0x0000aff0
        /*0944*/ 	.word	0x00000012
        /*0948*/ 	.word	0x0002a800
        /*094c*/ 	.short	0x010a
        /*094e*/ 	.byte	0x3f
	.zero		1


	//   ....[29]....
        /*0950*/ 	.word	0x0000b040
        /*0954*/ 	.word	0x00000012
        /*0958*/ 	.word	0x0002a800
        /*095c*/ 	.short	0x010a
        /*095e*/ 	.byte	0x3f
	.zero		1


	//   ....[30]....
        /*0960*/ 	.word	0x0000c3f0
        /*0964*/ 	.word	0x00000012
        /*0968*/ 	.word	0x0002a800
        /*096c*/ 	.short	0x010a
        /*096e*/ 	.byte	0x3f
	.zero		1


	//   ....[31]....
        /*0970*/ 	.word	0x0000f580
        /*0974*/ 	.word	0x00000012
        /*0978*/ 	.word	0x0002a800
        /*097c*/ 	.short	0x010a
        /*097e*/ 	.byte	0x3f
	.zero		1


	//   ....[32]....
        /*0980*/ 	.word	0x00011d90
        /*0984*/ 	.word	0x00000003
        /*0988*/ 	.word	0x0002a830
        /*098c*/ 	.short	0x010a
        /*098e*/ 	.byte	0x3f
	.zero		1


	//   ....[33]....
        /*0990*/ 	.word	0x00011e00
        /*0994*/ 	.word	0x00000003
        /*0998*/ 	.word	0x0002a830
        /*099c*/ 	.short	0x010a
        /*099e*/ 	.byte	0x3f
	.zero		1


	//   ....[34]....
        /*09a0*/ 	.word	0x00012800
        /*09a4*/ 	.word	0x00000000
        /*09a8*/ 	.word	0x00000000
        /*09ac*/ 	.short	0x0101
        /*09ae*/ 	.byte	0x3f
	.zero		1


	//   ....[35]....
        /*09b0*/ 	.word	0x00014c10
        /*09b4*/ 	.word	0x00000007
        /*09b8*/ 	.word	0x0002a830
        /*09bc*/ 	.short	0x010a
        /*09be*/ 	.byte	0x3f
	.zero		1


	//   ....[36]....
        /*09c0*/ 	.word	0x00014c80
        /*09c4*/ 	.word	0x00000007
        /*09c8*/ 	.word	0x0002a830
        /*09cc*/ 	.short	0x010a
        /*09ce*/ 	.byte	0x3f
	.zero		1


	//   ....[37]....
        /*09d0*/ 	.word	0x00015800
        /*09d4*/ 	.word	0x0000000e
        /*09d8*/ 	.word	0x0002a850
        /*09dc*/ 	.short	0x010a
        /*09de*/ 	.byte	0x3f
	.zero		1


	//   ....[38]....
        /*09e0*/ 	.word	0x000158a0
        /*09e4*/ 	.word	0x0000000e
        /*09e8*/ 	.word	0x0002a850
        /*09ec*/ 	.short	0x010a
        /*09ee*/ 	.byte	0x3f
	.zero		1


	//   ....[39]....
        /*09f0*/ 	.word	0x00015c30
        /*09f4*/ 	.word	0x00000007
        /*09f8*/ 	.word	0x00000000
        /*09fc*/ 	.short	0x0101
        /*09fe*/ 	.byte	0x3f
	.zero		1


	//   ....[40]....
        /*0a00*/ 	.word	0x00017300
        /*0a04*/ 	.word	0x00000063
        /*0a08*/ 	.word	0x00000000
        /*0a0c*/ 	.short	0x0101
        /*0a0e*/ 	.byte	0x3f
	.zero		1


	//   ....[41]....
        /*0a10*/ 	.word	0x00017f30
        /*0a14*/ 	.word	0x00000003
        /*0a18*/ 	.word	0x0002a830
        /*0a1c*/ 	.short	0x010a
        /*0a1e*/ 	.byte	0x3f
	.zero		1


	//   ....[42]....
        /*0a20*/ 	.word	0x00017fa0
        /*0a24*/ 	.word	0x00000003
        /*0a28*/ 	.word	0x0002a830
        /*0a2c*/ 	.short	0x010a
        /*0a2e*/ 	.byte	0x3f
	.zero		1


	//   ....[43]....
        /*0a30*/ 	.word	0x00018b20
        /*0a34*/ 	.word	0x000000aa
        /*0a38*/ 	.word	0x0002a850
        /*0a3c*/ 	.short	0x010a
        /*0a3e*/ 	.byte	0x3f
	.zero		1


	//   ....[44]....
        /*0a40*/ 	.word	0x00018b70
        /*0a44*/ 	.word	0x000000aa
        /*0a48*/ 	.word	0x0002a850
        /*0a4c*/ 	.short	0x010a
        /*0a4e*/ 	.byte	0x3f
	.zero		1


	//   ....[45]....
        /*0a50*/ 	.word	0x000199e0
        /*0a54*/ 	.word	0x0000005b
        /*0a58*/ 	.word	0x00000000
        /*0a5c*/ 	.short	0x0101
        /*0a5e*/ 	.byte	0x3f
	.zero		1


	//   ....[46]....
        /*0a60*/ 	.word	0x00019a50
        /*0a64*/ 	.word	0x000000aa
        /*0a68*/ 	.word	0x00000000
        /*0a6c*/ 	.short	0x0101
        /*0a6e*/ 	.byte	0x3f
	.zero		1


	//   ....[47]....
        /*0a70*/ 	.word	0x00019f40
        /*0a74*/ 	.word	0x00000004
        /*0a78*/ 	.word	0x0002a830
        /*0a7c*/ 	.short	0x010a
        /*0a7e*/ 	.byte	0x3f
	.zero		1


	//   ....[48]....
        /*0a80*/ 	.word	0x00019fb0
        /*0a84*/ 	.word	0x00000004
        /*0a88*/ 	.word	0x0002a830
        /*0a8c*/ 	.short	0x010a
        /*0a8e*/ 	.byte	0x3f
	.zero		1


	//   ....[49]....
        /*0a90*/ 	.word	0x0001ab30
        /*0a94*/ 	.word	0x0000000c
        /*0a98*/ 	.word	0x0002a850
        /*0a9c*/ 	.short	0x010a
        /*0a9e*/ 	.byte	0x3f
	.zero		1


	//   ....[50]....
        /*0aa0*/ 	.word	0x0001abd0
        /*0aa4*/ 	.word	0x0000000c
        /*0aa8*/ 	.word	0x0002a850
        /*0aac*/ 	.short	0x010a
        /*0aae*/ 	.byte	0x3f
	.zero		1


	//   ....[51]....
        /*0ab0*/ 	.word	0x0001af70
        /*0ab4*/ 	.word	0x00000004
        /*0ab8*/ 	.word	0x00000000
        /*0abc*/ 	.short	0x0101
        /*0abe*/ 	.byte	0x3f
	.zero		1


	//   ....[52]....
        /*0ac0*/ 	.word	0x0001c630
        /*0ac4*/ 	.word	0x0000006f
        /*0ac8*/ 	.word	0x00000000
        /*0acc*/ 	.short	0x0101
        /*0ace*/ 	.byte	0x3f
	.zero		1


	//   ....[53]....
        /*0ad0*/ 	.word	0x0001d3a0
        /*0ad4*/ 	.word	0x0000000d
        /*0ad8*/ 	.word	0x0002a850
        /*0adc*/ 	.short	0x010a
        /*0ade*/ 	.byte	0x3f
	.zero		1


	//   ....[54]....
        /*0ae0*/ 	.word	0x0001d440
        /*0ae4*/ 	.word	0x0000000d
        /*0ae8*/ 	.word	0x0002a850
        /*0aec*/ 	.short	0x010a
        /*0aee*/ 	.byte	0x3f
	.zero		1


	//   ....[55]....
        /*0af0*/ 	.word	0x0001d910
        /*0af4*/ 	.word	0x0000000b
        /*0af8*/ 	.word	0x00000000
        /*0afc*/ 	.short	0x0101
        /*0afe*/ 	.byte	0x3f
	.zero		1


	//   ....[56]....
        /*0b00*/ 	.word	0x0001eba0
        /*0b04*/ 	.word	0x00000000
        /*0b08*/ 	.word	0x00000000
        /*0b0c*/ 	.short	0x0101
        /*0b0e*/ 	.byte	0x3f
	.zero		1


	//   ....[57]....
        /*0b10*/ 	.word	0x00021420
        /*0b14*/ 	.word	0x00000008
        /*0b18*/ 	.word	0x0002a820
        /*0b1c*/ 	.short	0x010a
        /*0b1e*/ 	.byte	0x3f
	.zero		1


	//   ....[58]....
        /*0b20*/ 	.word	0x000214b0
        /*0b24*/ 	.word	0x00000009
        /*0b28*/ 	.word	0x0002a8a0
        /*0b2c*/ 	.short	0x010a
        /*0b2e*/ 	.byte	0x3f
	.zero		1


	//   ....[59]....
        /*0b30*/ 	.word	0x00021740
        /*0b34*/ 	.word	0x00000009
        /*0b38*/ 	.word	0x0002a8c0
        /*0b3c*/ 	.short	0x010a
        /*0b3e*/ 	.byte	0x3f
	.zero		1


	//   ....[60]....
        /*0b40*/ 	.word	0x00021a80
        /*0b44*/ 	.word	0x00000009
        /*0b48*/ 	.word	0x0002a8a0
        /*0b4c*/ 	.short	0x010a
        /*0b4e*/ 	.byte	0x3f
	.zero		1


	//   ....[61]....
        /*0b50*/ 	.word	0x00021d00
        /*0b54*/ 	.word	0x00000009
        /*0b58*/ 	.word	0x0002a8c0
        /*0b5c*/ 	.short	0x010a
        /*0b5e*/ 	.byte	0x3f
	.zero		1


	//   ....[62]....
        /*0b60*/ 	.word	0x00022f30
        /*0b64*/ 	.word	0x00000007
        /*0b68*/ 	.word	0x0002a840
        /*0b6c*/ 	.short	0x010a
        /*0b6e*/ 	.byte	0x3f
	.zero		1


	//   ....[63]....
        /*0b70*/ 	.word	0x000234e0
        /*0b74*/ 	.word	0x0000000a
        /*0b78*/ 	.word	0x0002a820
        /*0b7c*/ 	.short	0x010a
        /*0b7e*/ 	.byte	0x3f
	.zero		1


	//   ....[64]....
        /*0b80*/ 	.word	0x00023830
        /*0b84*/ 	.word	0x00000003
        /*0b88*/ 	.word	0x0002a840
        /*0b8c*/ 	.short	0x010a
        /*0b8e*/ 	.byte	0x3f
	.zero		1


	//   ....[65]....
        /*0b90*/ 	.word	0x00023b30
        /*0b94*/ 	.word	0x00000008
        /*0b98*/ 	.word	0x00000060
        /*0b9c*/ 	.short	0x010a
        /*0b9e*/ 	.byte	0x3f
	.zero		1


	//   ....[66]....
        /*0ba0*/ 	.word	0x00024130
        /*0ba4*/ 	.word	0x00000002
        /*0ba8*/ 	.word	0x0002a840
        /*0bac*/ 	.short	0x010a
        /*0bae*/ 	.byte	0x3f
	.zero		1


	//   ....[67]....
        /*0bb0*/ 	.word	0x00024430
        /*0bb4*/ 	.word	0x00000003
        /*0bb8*/ 	.word	0x00000060
        /*0bbc*/ 	.short	0x010a
        /*0bbe*/ 	.byte	0x3f
	.zero		1


	//   ....[68]....
        /*0bc0*/ 	.word	0x00024910
        /*0bc4*/ 	.word	0x00000002
        /*0bc8*/ 	.word	0x0002a840
        /*0bcc*/ 	.short	0x010a
        /*0bce*/ 	.byte	0x3f
	.zero		1


	//   ....[69]....
        /*0bd0*/ 	.word	0x00024c20
        /*0bd4*/ 	.word	0x00000002
        /*0bd8*/ 	.word	0x00000060
        /*0bdc*/ 	.short	0x010a
        /*0bde*/ 	.byte	0x3f
	.zero		1


	//   ....[70]....
        /*0be0*/ 	.word	0x000250a0
        /*0be4*/ 	.word	0x00000003
        /*0be8*/ 	.word	0x0002a860
        /*0bec*/ 	.short	0x010a
        /*0bee*/ 	.byte	0x3f
	.zero		1


	//   ....[71]....
        /*0bf0*/ 	.word	0x000260b0
        /*0bf4*/ 	.word	0x00000000
        /*0bf8*/ 	.word	0x0002a820
        /*0bfc*/ 	.short	0x010a
        /*0bfe*/ 	.byte	0x3f
	.zero		1


	//   ....[72]....
        /*0c00*/ 	.word	0x00026260
        /*0c04*/ 	.word	0x00000006
        /*0c08*/ 	.word	0x00000000
        /*0c0c*/ 	.short	0x010a
        /*0c0e*/ 	.byte	0x3f
	.zero		1


	//   ....[73]....
        /*0c10*/ 	.word	0x000262d0
        /*0c14*/ 	.word	0x00000007
        /*0c18*/ 	.word	0x00000000
        /*0c1c*/ 	.short	0x010a
        /*0c1e*/ 	.byte	0x3f
	.zero		1


	//   ....[74]....
        /*0c20*/ 	.word	0x00026340
        /*0c24*/ 	.word	0x00000004
        /*0c28*/ 	.word	0x00000000
        /*0c2c*/ 	.short	0x010a
        /*0c2e*/ 	.byte	0x3f
	.zero		1


	//   ....[75]....
        /*0c30*/ 	.word	0x00026370
        /*0c34*/ 	.word	0x00000003
        /*0c38*/ 	.word	0x00000000
        /*0c3c*/ 	.short	0x010a
        /*0c3e*/ 	.byte	0x3f
	.zero		1


	//   ....[76]....
        /*0c40*/ 	.word	0x000263d0
        /*0c44*/ 	.word	0x00000004
        /*0c48*/ 	.word	0x0002a890
        /*0c4c*/ 	.short	0x010a
        /*0c4e*/ 	.byte	0x3f
	.zero		1


	//   ....[77]....
        /*0c50*/ 	.word	0x00026420
        /*0c54*/ 	.word	0x00000004
        /*0c58*/ 	.word	0x0002a890
        /*0c5c*/ 	.short	0x010a
        /*0c5e*/ 	.byte	0x3f
	.zero		1


	//   ....[78]....
        /*0c60*/ 	.word	0x00026470
        /*0c64*/ 	.word	0x00000004
        /*0c68*/ 	.word	0x0002a890
        /*0c6c*/ 	.short	0x010a
        /*0c6e*/ 	.byte	0x3f
	.zero		1


	//   ....[79]....
        /*0c70*/ 	.word	0x000264c0
        /*0c74*/ 	.word	0x00000004
        /*0c78*/ 	.word	0x0002a8b0
        /*0c7c*/ 	.short	0x010a
        /*0c7e*/ 	.byte	0x3f
	.zero		1


	//   ....[80]....
        /*0c80*/ 	.word	0x00026a10
        /*0c84*/ 	.word	0x00000012
        /*0c88*/ 	.word	0x0002a800
        /*0c8c*/ 	.short	0x010a
        /*0c8e*/ 	.byte	0x3f
	.zero		1


	//   ....[81]....
        /*0c90*/ 	.word	0x00026f60
        /*0c94*/ 	.word	0x00000012
        /*0c98*/ 	.word	0x0002a800
        /*0c9c*/ 	.short	0x010a
        /*0c9e*/ 	.byte	0x3f
	.zero		1


	//   ....[82]....
        /*0ca0*/ 	.word	0x00026fb0
        /*0ca4*/ 	.word	0x00000003
        /*0ca8*/ 	.word	0x0002a830
        /*0cac*/ 	.short	0x010a
        /*0cae*/ 	.byte	0x3f
	.zero		1


	//   ....[83]....
        /*0cb0*/ 	.word	0x00027000
        /*0cb4*/ 	.word	0x00000007
        /*0cb8*/ 	.word	0x0002a830
        /*0cbc*/ 	.short	0x010a
        /*0cbe*/ 	.byte	0x3f
	.zero		1


	//   ....[84]....
        /*0cc0*/ 	.word	0x00027050
        /*0cc4*/ 	.word	0x0000000e
        /*0cc8*/ 	.word	0x0002a850
        /*0ccc*/ 	.short	0x010a
        /*0cce*/ 	.byte	0x3f
	.zero		1


	//   ....[85]....
        /*0cd0*/ 	.word	0x000270a0
        /*0cd4*/ 	.word	0x00000003
        /*0cd8*/ 	.word	0x0002a830
        /*0cdc*/ 	.short	0x010a
        /*0cde*/ 	.byte	0x3f
	.zero		1


	//   ....[86]....
        /*0ce0*/ 	.word	0x000270f0
        /*0ce4*/ 	.word	0x000000aa
        /*0ce8*/ 	.word	0x0002a850
        /*0cec*/ 	.short	0x010a
        /*0cee*/ 	.byte	0x3f
	.zero		1


	//   ....[87]....
        /*0cf0*/ 	.word	0x00027140
        /*0cf4*/ 	.word	0x00000004
        /*0cf8*/ 	.word	0x0002a830
        /*0cfc*/ 	.short	0x010a
        /*0cfe*/ 	.byte	0x3f
	.zero		1


	//   ....[88]....
        /*0d00*/ 	.word	0x00027190
        /*0d04*/ 	.word	0x0000000c
        /*0d08*/ 	.word	0x0002a850
        /*0d0c*/ 	.short	0x010a
        /*0d0e*/ 	.byte	0x3f
	.zero		1


	//   ....[89]....
        /*0d10*/ 	.word	0x000271e0
        /*0d14*/ 	.word	0x0000000d
        /*0d18*/ 	.word	0x0002a850
        /*0d1c*/ 	.short	0x010a
        /*0d1e*/ 	.byte	0x3f
	.zero		1


	//   ....[90]....
        /*0d20*/ 	.word	0x00027380
        /*0d24*/ 	.word	0x00000008
        /*0d28*/ 	.word	0x0002a820
        /*0d2c*/ 	.short	0x010a
        /*0d2e*/ 	.byte	0x3f
	.zero		1


	//   ....[91]....
        /*0d30*/ 	.word	0x000273d0
        /*0d34*/ 	.word	0x00000009
        /*0d38*/ 	.word	0x0002a8a0
        /*0d3c*/ 	.short	0x010a
        /*0d3e*/ 	.byte	0x3f
	.zero		1


	//   ....[92]....
        /*0d40*/ 	.word	0x00027420
        /*0d44*/ 	.word	0x00000009
        /*0d48*/ 	.word	0x0002a8c0
        /*0d4c*/ 	.short	0x010a
        /*0d4e*/ 	.byte	0x3f
	.zero		1


	//   ....[93]....
        /*0d50*/ 	.word	0x00027470
        /*0d54*/ 	.word	0x00000009
        /*0d58*/ 	.word	0x0002a8a0
        /*0d5c*/ 	.short	0x010a
        /*0d5e*/ 	.byte	0x3f
	.zero		1


	//   ....[94]....
        /*0d60*/ 	.word	0x000274c0
        /*0d64*/ 	.word	0x00000009
        /*0d68*/ 	.word	0x0002a8c0
        /*0d6c*/ 	.short	0x010a
        /*0d6e*/ 	.byte	0x3f
	.zero		1


	//   ....[95]....
        /*0d70*/ 	.word	0x00027660
        /*0d74*/ 	.word	0x00000007
        /*0d78*/ 	.word	0x0002a840
        /*0d7c*/ 	.short	0x010a
        /*0d7e*/ 	.byte	0x3f
	.zero		1


	//   ....[96]....
        /*0d80*/ 	.word	0x000276e0
        /*0d84*/ 	.word	0x00000003
        /*0d88*/ 	.word	0x0002a820
        /*0d8c*/ 	.short	0x010a
        /*0d8e*/ 	.byte	0x3f
	.zero		1


	//   ....[97]....
        /*0d90*/ 	.word	0x00027730
        /*0d94*/ 	.word	0x00000003
        /*0d98*/ 	.word	0x0002a840
        /*0d9c*/ 	.short	0x010a
        /*0d9e*/ 	.byte	0x3f
	.zero		1


	//   ....[98]....
        /*0da0*/ 	.word	0x00027780
        /*0da4*/ 	.word	0x00000008
        /*0da8*/ 	.word	0x00000060
        /*0dac*/ 	.short	0x010a
        /*0dae*/ 	.byte	0x3f
	.zero		1


	//   ....[99]....
        /*0db0*/ 	.word	0x000277d0
        /*0db4*/ 	.word	0x00000002
        /*0db8*/ 	.word	0x0002a840
        /*0dbc*/ 	.short	0x010a
        /*0dbe*/ 	.byte	0x3f
	.zero		1


	//   ....[100]....
        /*0dc0*/ 	.word	0x00027820
        /*0dc4*/ 	.word	0x00000003
        /*0dc8*/ 	.word	0x00000060
        /*0dcc*/ 	.short	0x010a
        /*0dce*/ 	.byte	0x3f
	.zero		1


	//   ....[101]....
        /*0dd0*/ 	.word	0x00027870
        /*0dd4*/ 	.word	0x00000002
        /*0dd8*/ 	.word	0x0002a840
        /*0ddc*/ 	.short	0x010a
        /*0dde*/ 	.byte	0x3f
	.zero		1


	//   ....[102]....
        /*0de0*/ 	.word	0x000278c0
        /*0de4*/ 	.word	0x00000002
        /*0de8*/ 	.word	0x00000060
        /*0dec*/ 	.short	0x010a
        /*0dee*/ 	.byte	0x3f
	.zero		1


	//   ....[103]....
        /*0df0*/ 	.word	0x00027910
        /*0df4*/ 	.word	0x00000003
        /*0df8*/ 	.word	0x0002a860
        /*0dfc*/ 	.short	0x010a
        /*0dfe*/ 	.byte	0x3f
	.zero		1


	//   ....[104]....
        /*0e00*/ 	.word	0x000282d0
        /*0e04*/ 	.word	0x00000000
        /*0e08*/ 	.word	0x0002a820
        /*0e0c*/ 	.short	0x010a
        /*0e0e*/ 	.byte	0x3f
	.zero		1


	//   ....[105]....
        /*0e10*/ 	.word	0x00028470
        /*0e14*/ 	.word	0x00000006
        /*0e18*/ 	.word	0x00000000
        /*0e1c*/ 	.short	0x010a
        /*0e1e*/ 	.byte	0x3f
	.zero		1


	//   ....[106]....
        /*0e20*/ 	.word	0x000284c0
        /*0e24*/ 	.word	0x00000007
        /*0e28*/ 	.word	0x00000000
        /*0e2c*/ 	.short	0x010a
        /*0e2e*/ 	.byte	0x3f
	.zero		1


	//   ....[107]....
        /*0e30*/ 	.word	0x00028510
        /*0e34*/ 	.word	0x00000004
        /*0e38*/ 	.word	0x00000000
        /*0e3c*/ 	.short	0x010a
        /*0e3e*/ 	.byte	0x3f
	.zero		1


	//----- nvinfo : EIATTR_NUM_MBARRIERS
	.align		4
.L_277:
        /*0e40*/ 	.byte	0x03, 0x38
        /*0e42*/ 	.short	0x0016


	//----- nvinfo : EIATTR_EXIT_INSTR_OFFSETS
	.align		4
        /*0e44*/ 	.byte	0x04, 0x1c
        /*0e46*/ 	.short	(.L_279 - .L_278)


	//   ....[0]....
.L_278:
        /*0e48*/ 	.word	0x000263c0


	//----- nvinfo : EIATTR_MAX_THREADS
	.align		4
.L_279:
        /*0e4c*/ 	.byte	0x04, 0x05
        /*0e4e*/ 	.short	(.L_281 - .L_280)
.L_280:
        /*0e50*/ 	.word	0x00000180
        /*0e54*/ 	.word	0x00000001
        /*0e58*/ 	.word	0x00000001


	//----- nvinfo : EIATTR_CRS_STACK_SIZE
	.align		4
.L_281:
        /*0e5c*/ 	.byte	0x04, 0x1e
        /*0e5e*/ 	.short	(.L_283 - .L_282)
.L_282:
        /*0e60*/ 	.word	0x00000000


	//----- nvinfo : EIATTR_CBANK_PARAM_SIZE
	.align		4
.L_283:
        /*0e64*/ 	.byte	0x03, 0x19
        /*0e66*/ 	.short	0x0a70


	//----- nvinfo : EIATTR_PARAM_CBANK
	.align		4
        /*0e68*/ 	.byte	0x04, 0x0a
        /*0e6a*/ 	.short	(.L_285 - .L_284)
	.align		4
.L_284:
        /*0e6c*/ 	.word	index@(.nv.constant0._ZN7cutlass13device_kernelIN5flash11enable_sm90INS1_16FlashAttnFwdSm90INS1_25CollectiveMainloopFwdSm90ILi2EN4cute5tupleIJNS5_1CILi1EEES8_S8_EEENS6_IJNS7_ILi128EEENS7_ILi96EEENS7_ILi192EEEEEELi128ENS_6half_tEfNS_4arch4Sm90ELb0ELb1ELb0ELb1ELb0ELb1ELb0ELb1ELb1ELb0ELb0ELb0EEENS1_21CollectiveEpilogueFwdINS6_IJSA_SA_SB_EEES9_SE_SG_Li256ELb1ELb0ELb0ELb0EEENS1_36VarlenDynamicPersistentTileSchedulerILi128ELi96ELi256ELi32ELb0ELb0ELb1ELb1ELb0ELb1EEEEEEEEEvNT_6ParamsE)
        /*0e70*/ 	.short	0x0210
        /*0e72*/ 	.short	0x0a70


	//----- nvinfo : EIATTR_SW_WAR
	.align		4
.L_285:
        /*0e74*/ 	.byte	0x04, 0x36
        /*0e76*/ 	.short	(.L_287 - .L_286)
.L_286:
        /*0e78*/ 	.word	0x00000008
.L_287:


//--------------------- .nv.info._ZN7cutlass13device_kernelIN5flash11enable_sm90INS1_16FlashAttnFwdSm90INS1_25CollectiveMainloopFwdSm90ILi2EN4cute5tupleIJNS5_1CILi1EEES8_S8_EEENS6_IJNS7_ILi128EEESA_NS7_ILi192EEEEEELi128ENS_6half_tEfNS_4arch4Sm90ELb1ELb0ELb0ELb0ELb0ELb0ELb0ELb1ELb1ELb0ELb0ELb0EEENS1_21CollectiveEpilogueFwdINS6_IJSA_SA_SA_EEES9_SD_SF_Li256ELb0ELb0ELb0ELb0EEENS1_30DynamicPersistentTileSchedulerILi256ELi32ELb0ELb0ELb1EEEEEEEEEvNT_6ParamsE --------------------------
	.section	.nv.info._ZN7cutlass13device_kernelIN5flash11enable_sm90INS1_16FlashAttnFwdSm90INS1_25CollectiveMainloopFwdSm90ILi2EN4cute5tupleIJNS5_1CILi1EEES8_S8_EEENS6_IJNS7_ILi128EEESA_NS7_ILi192EEEEEELi128ENS_6half_tEfNS_4arch4Sm90ELb1ELb0ELb0ELb0ELb0ELb0ELb0ELb1ELb1ELb0ELb0ELb0EEENS1_21CollectiveEpilogueFwdINS6_IJSA_SA_SA_EEES9_SD_SF_Li256ELb0ELb0ELb0ELb0EEENS1_30DynamicPersistentTileSchedulerILi256ELi32ELb0ELb0ELb1EEEEEEEEEvNT_6ParamsE,"",@"SHT_CUDA_INFO"
	.sectionflags	@""
	.align	4


	//----- nvinfo : EIATTR_CUDA_API_VERSION
	.align		4
        /*0000*/ 	.byte	0x04, 0x37
        /*0002*/ 	.short	(.L_289 - .L_288)
.L_288:
        /*0004*/ 	.word	0x00000082


	//----- nvinfo : EIATTR_KPARAM_INFO
	.align		4
.L_289:
        /*0008*/ 	.byte	0x04, 0x17
        /*000a*/ 	.short	(.L_291 - .L_290)
.L_290:
        /*000c*/ 	.word	0x00000000
        /*0010*/ 	.short	0x0000
        /*0012*/ 	.short	0x0070
        /*0014*/ 	.byte	0x00, 0xf0, 0x01, 0x2e


	//----- nvinfo : EIATTR_SPARSE_MMA_MASK
	.align		4
.L_291:
        /*0018*/ 	.byte	0x03, 0x50
        /*001a*/ 	.short	0x0000


	//----- nvinfo : EIATTR_MAXREG_COUNT
	.align		4
        /*001c*/ 	.byte	0x03, 0x1b
        /*001e*/ 	.short	0x00a8


	//----- nvinfo : EIATTR_NUM_BARRIERS
	.align		4
        /*0020*/ 	.byte	0x02, 0x4c
        /*0022*/ 	.byte	0x09
	.zero		1


	//----- nvinfo : EIATTR_EXTERNS
	.align		4
        /*0024*/ 	.byte	0x04, 0x0f
        /*0026*/ 	.short	(.L_293 - .L_292)


	//   ....[0]....
	.align		4
.L_292:
        /*0028*/ 	.word	index@(__assertfail)


	//----- nvinfo : EIATTR_ANNOTATIONS
	.align		4
.L_293:
        /*002c*/ 	.byte	0x04, 0x55
        /*002e*/ 	.short	(.L_295 - .L_294)


	//   ....[0]....
.L_294:
        /*0030*/ 	.word	0x00000001
        /*0034*/ 	.byte	0x80, 0x09, 0x00, 0x00, 0x01, 0x00, 0x00, 0x00, 0x50, 0x0a, 0x00, 0x00, 0x01, 0x00, 0x00, 0x00
        /*0044*/ 	.byte	0xe0, 0xd9, 0x00, 0x00


	//----- nvinfo : EIATTR_MERCURY_ISA_VERSION
	.align		4
.L_295:
        /*0048*/ 	.byte	0x03, 0x5f
        /*004a*/ 	.short	0x0101


	//----- nvinfo : EIATTR_INT_WARP_WIDE_INSTR_OFFSETS
	.align		4
        /*004c*/ 	.byte	0x04, 0x31
        /*004e*/ 	.short	(.L_297 - .L_296)


	//   ....[0]....
.L_296:
        /*0050*/ 	.word	0x00000190


	//   ....[1]....
        /*0054*/ 	.word	0x000001c0


	//   ....[2]....
        /*0058*/ 	.word	0x000001d0


	//   ....[3]....
        /*005c*/ 	.word	0x0000b230


	//   ....[4]....
        /*0060*/ 	.word	0x0000b2c0


	//   ....[5]....
        /*0064*/ 	.word	0x0000b810


	//   ....[6]....
        /*0068*/ 	.word	0x0000d430


	//   ....[7]....
        /*006c*/ 	.word	0x0000d4c0


	//----- nvinfo : EIATTR_COOP_GROUP_MASK_REGIDS
	.align		4
.L_297:
        /*0070*/ 	.byte	0x04, 0x29
        /*0072*/ 	.short	(.L_299 - .L_298)


	//   ....[0]....
.L_298:
        /*0074*/ 	.word	0xffffffff


	//   ....[1]....
        /*0078*/ 	.word	0xffffffff


	//   ....[2]....
        /*007c*/ 	.word	0xffffffff


	//   ....[3]....
        /*0080*/ 	.word	0xffffffff


	//   ....[4]....
        /*0084*/ 	.word	0xffffffff


	//   ....[5]....
        /*0088*/ 	.word	0xffffffff


	//   ....[6]....
        /*008c*/ 	.word	0xffffffff


	//   ....[7]....
        /*0090*/ 	.word	0xffffffff


	//   ....[8]....
        /*0094*/ 	.word	0xffffffff


	//   ....[9]....
        /*0098*/ 	.word	0xffffffff


	//   ....[10]....
        /*009c*/ 	.word	0xffffffff


	//   ....[11]....
        /*00a0*/ 	.word	0xffffffff


	//   ....[12]....
        /*00a4*/ 	.word	0xffffffff


	//   ....[13]....
        /*00a8*/ 	.word	0xffffffff


	//   ....[14]....
        /*00ac*/ 	.word	0xffffffff


	//   ....[15]....
        /*00b0*/ 	.word	0xffffffff


	//   ....[16]....
        /*00b4*/ 	.word	0xffffffff


	//   ....[17]....
        /*00b8*/ 	.word	0xffffffff


	//   ....[18]....
        /*00bc*/ 	.word	0xffffffff


	//   ....[19]....
        /*00c0*/ 	.word	0xffffffff


	//   ....[20]....
        /*00c4*/ 	.word	0xffffffff


	//   ....[21]....
        /*00c8*/ 	.word	0xffffffff


	//   ....[22]....
        /*00cc*/ 	.word	0xffffffff


	//   ....[23]....
        /*00d0*/ 	.word	0xffffffff


	//   ....[24]....
        /*00d4*/ 	.word	0xffffffff


	//   ....[25]....
        /*00d8*/ 	.word	0xffffffff


	//   ....[26]....
        /*00dc*/ 	.word	0xffffffff


	//   ....[27]....
        /*00e0*/ 	.word	0xffffffff


	//   ....[28]....
        /*00e4*/ 	.word	0x0500000f


	//   ....[29]....
        /*00e8*/ 	.word	0x0500000f


	//----- nvinfo : EIATTR_COOP_GROUP_INSTR_OFFSETS
	.align		4
.L_299:
        /*00ec*/ 	.byte	0x04, 0x28
        /*00ee*/ 	.short	(.L_301 - .L_300)


	//   ....[0]....
.L_300:
        /*00f0*/ 	.word	0x00000060


	//   ....[1]....
        /*00f4*/ 	.word	0x000001a0


	//   ....[2]....
        /*00f8*/ 	.word	0x000001f0


	//   ....[3]....
        /*00fc*/ 	.word	0x000003e0


	//   ....[4]....
        /*0100*/ 	.word	0x00000540


	//   ....[5]....
        /*0104*/ 	.word	0x00000660


	//   ....[6]....
        /*0108*/ 	.word	0x000007c0


	//   ....[7]....
        /*010c*/ 	.word	0x00001430


	//   ....[8]....
        /*0110*/ 	.word	0x00002830


	//   ....[9]....
        /*0114*/ 	.word	0x00002880


	//   ....[10]....
        /*0118*/ 	.word	0x00003320


	//   ....[11]....
        /*011c*/ 	.word	0x00003380


	//   ....[12]....
        /*0120*/ 	.word	0x000053a0


	//   ....[13]....
        /*0124*/ 	.word	0x00005420


	//   ....[14]....
        /*0128*/ 	.word	0x00005eb0


	//   ....[15]....
        /*012c*/ 	.word	0x00005f10


	//   ....[16]....
        /*0130*/ 	.word	0x00007800


	//   ....[17]....
        /*0134*/ 	.word	0x00007830


	//   ....[18]....
        /*0138*/ 	.word	0x00007ac0


	//   ....[19]....
        /*013c*/ 	.word	0x00007c20


	//   ....[20]....
        /*0140*/ 	.word	0x00009110


	//   ....[21]....
        /*0144*/ 	.word	0x00009150


	//   ....[22]....
        /*0148*/ 	.word	0x00009240


	//   ....[23]....
        /*014c*/ 	.word	0x00009260


	//   ....[24]....
        /*0150*/ 	.word	0x0000a210


	//   ....[25]....
        /*0154*/ 	.word	0x0000acc0


	//   ....[26]....
        /*0158*/ 	.word	0x0000d7d0


	//   ....[27]....
        /*015c*/ 	.word	0x0000d980


	//   ....[28]....
        /*0160*/ 	.word	0x0000df10


	//   ....[29]....
        /*0164*/ 	.word	0x0000e2f0


	//----- nvinfo : EIATTR_REG_RECONFIG
	.align		4
.L_301:
        /*0168*/ 	.byte	0x01, 0x54
	.zero		2


	//----- nvinfo : EIATTR_SYSCALL_OFFSETS
	.align		4
        /*016c*/ 	.byte	0x04, 0x46
        /*016e*/ 	.short	(.L_303 - .L_302)


	//   ....[0]....
.L_302:
        /*0170*/ 	.word	0x000015e0


	//   ....[1]....
        /*0174*/ 	.word	0x0000b450


	//   ....[2]....
        /*0178*/ 	.word	0x0000b590


	//   ....[3]....
        /*017c*/ 	.word	0x0000b690


	//----- nvinfo : EIATTR_MBARRIER_INSTR_OFFSETS
	.align		4
.L_303:
        /*0180*/ 	.byte	0x04, 0x39
        /*0182*/ 	.short	(.L_305 - .L_304)


	//   ....[0]....
.L_304:
        /*0184*/ 	.word	0x00000290
        /*0188*/ 	.word	0x000000ff
        /*018c*/ 	.word	0x00034800
        /*0190*/ 	.short	0x0100
        /*0192*/ 	.byte	0x06
	.zero		1


	//   ....[1]....
        /*0194*/ 	.word	0x000002a0
        /*0198*/ 	.word	0x000000ff
        /*019c*/ 	.word	0x00034820
        /*01a0*/ 	.short	0x0100
        /*01a2*/ 	.byte	0x06
	.zero		1


	//   ....[2]....
        /*01a4*/ 	.word	0x00000390
        /*01a8*/ 	.word	0x000000ff
        /*01ac*/ 	.word	0x00034830
        /*01b0*/ 	.short	0x0100
        /*01b2*/ 	.byte	0x08
	.zero		1


	//   ....[3]....
        /*01b4*/ 	.word	0x000003a0
        /*01b8*/ 	.word	0x000000ff
        /*01bc*/ 	.word	0x00034840
        /*01c0*/ 	.short	0x0100
        /*01c2*/ 	.byte	0x08
	.zero		1


	//   ....[4]....
        /*01c4*/ 	.word	0x000003b0
        /*01c8*/ 	.word	0x000000ff
        /*01cc*/ 	.word	0x00034838
        /*01d0*/ 	.short	0x0100
        /*01d2*/ 	.byte	0x08
	.zero		1


	//   ....[5]....
        /*01d4*/ 	.word	0x000003c0
        /*01d8*/ 	.word	0x000000ff
        /*01dc*/ 	.word	0x00034848
        /*01e0*/ 	.short	0x0100
        /*01e2*/ 	.byte	0x08
	.zero		1


	//   ....[6]....
        /*01e4*/ 	.word	0x000004f0
        /*01e8*/ 	.word	0x000000ff
        /*01ec*/ 	.word	0x00034850
        /*01f0*/ 	.short	0x0100
        /*01f2*/ 	.byte	0x08
	.zero		1


	//   ....[7]....
        /*01f4*/ 	.word	0x00000500
        /*01f8*/ 	.word	0x000000ff
        /*01fc*/ 	.word	0x00034860
        /*0200*/ 	.short	0x0100
        /*0202*/ 	.byte	0x08
	.zero		1


	//   ....[8]....
        /*0204*/ 	.word	0x00000510
        /*0208*/ 	.word	0x000000ff
        /*020c*/ 	.word	0x00034858
        /*0210*/ 	.short	0x0100
        /*0212*/ 	.byte	0x08
	.zero		1


	//   ....[9]....
        /*0214*/ 	.word	0x00000520
        /*0218*/ 	.word	0x000000ff
        /*021c*/ 	.word	0x00034868
        /*0220*/ 	.short	0x0100
        /*0222*/ 	.byte	0x08
	.zero		1


	//   ....[10]....
        /*0224*/ 	.word	0x00000610
        /*0228*/ 	.word	0x000000ff
        /*022c*/ 	.word	0x00034870
        /*0230*/ 	.short	0x0100
        /*0232*/ 	.byte	0x06
	.zero		1


	//   ....[11]....
        /*0234*/ 	.word	0x00000620
        /*0238*/ 	.word	0x000000ff
        /*023c*/ 	.word	0x00034880
        /*0240*/ 	.short	0x0100
        /*0242*/ 	.byte	0x06
	.zero		1


	//   ....[12]....
        /*0244*/ 	.word	0x00000630
        /*0248*/ 	.word	0x000000ff
        /*024c*/ 	.word	0x00034878
        /*0250*/ 	.short	0x0100
        /*0252*/ 	.byte	0x06
	.zero		1


	//   ....[13]....
        /*0254*/ 	.word	0x00000640
        /*0258*/ 	.word	0x000000ff
        /*025c*/ 	.word	0x00034888
        /*0260*/ 	.short	0x0100
        /*0262*/ 	.byte	0x06
	.zero		1


	//   ....[14]....
        /*0264*/ 	.word	0x00000770
        /*0268*/ 	.word	0x000000ff
        /*026c*/ 	.word	0x00034890
        /*0270*/ 	.short	0x0100
        /*0272*/ 	.byte	0x08
	.zero		1


	//   ....[15]....
        /*0274*/ 	.word	0x00000780
        /*0278*/ 	.word	0x000000ff
        /*027c*/ 	.word	0x000348a0
        /*0280*/ 	.short	0x0100
        /*0282*/ 	.byte	0x08
	.zero		1


	//   ....[16]....
        /*0284*/ 	.word	0x00000790
        /*0288*/ 	.word	0x000000ff
        /*028c*/ 	.word	0x00034898
        /*0290*/ 	.short	0x0100
        /*0292*/ 	.byte	0x08
	.zero		1


	//   ....[17]....
        /*0294*/ 	.word	0x000007a0
        /*0298*/ 	.word	0x000000ff
        /*029c*/ 	.word	0x000348a8
        /*02a0*/ 	.short	0x0100
        /*02a2*/ 	.byte	0x08
	.zero		1


	//   ....[18]....
        /*02a4*/ 	.word	0x000008d0
        /*02a8*/ 	.word	0x000000ff
        /*02ac*/ 	.word	0x000348b0
        /*02b0*/ 	.short	0x0100
        /*02b2*/ 	.byte	0x08
	.zero		1


	//   ....[19]....
        /*02b4*/ 	.word	0x000008e0
        /*02b8*/ 	.word	0x000000ff
        /*02bc*/ 	.word	0x000348c0
        /*02c0*/ 	.short	0x0100
        /*02c2*/ 	.byte	0x08
	.zero		1


	//   ....[20]....
        /*02c4*/ 	.word	0x000008f0
        /*02c8*/ 	.word	0x000000ff
        /*02cc*/ 	.word	0x000348b8
        /*02d0*/ 	.short	0x0100
        /*02d2*/ 	.byte	0x08
	.zero		1


	//   ....[21]....
        /*02d4*/ 	.word	0x00000900
        /*02d8*/ 	.word	0x000000ff
        /*02dc*/ 	.word	0x000348c8
        /*02e0*/ 	.short	0x0100
        /*02e2*/ 	.byte	0x08
	.zero		1


	//   ....[22]....
        /*02e4*/ 	.word	0x00001680
        /*02e8*/ 	.word	0x000000ff
        /*02ec*/ 	.word	0x00034800
        /*02f0*/ 	.short	0x010a
        /*02f2*/ 	.byte	0x25
	.zero		1


	//   ....[23]....
        /*02f4*/ 	.word	0x00001700
        /*02f8*/ 	.word	0x00000002
        /*02fc*/ 	.word	0x00034830
        /*0300*/ 	.short	0x010a
        /*0302*/ 	.byte	0x3f
	.zero		1


	//   ....[24]....
        /*0304*/ 	.word	0x00001770
        /*0308*/ 	.word	0x00000002
        /*030c*/ 	.word	0x00034830
        /*0310*/ 	.short	0x010a
        /*0312*/ 	.byte	0x3f
	.zero		1


	//   ....[25]....
        /*0314*/ 	.word	0x000021f0
        /*0318*/ 	.word	0x00000002
        /*031c*/ 	.word	0x00000000
        /*0320*/ 	.short	0x0101
        /*0322*/ 	.byte	0x3f
	.zero		1


	//   ....[26]....
        /*0324*/ 	.word	0x00004170
        /*0328*/ 	.word	0x000000ff
        /*032c*/ 	.word	0x00034830
        /*0330*/ 	.short	0x010a
        /*0332*/ 	.byte	0x07
	.zero		1


	//   ....[27]....
        /*0334*/ 	.word	0x000041b0
        /*0338*/ 	.word	0x000000ff
        /*033c*/ 	.word	0x00034830
        /*0340*/ 	.short	0x010a
        /*0342*/ 	.byte	0x07
	.zero		1


	//   ....[28]....
        /*0344*/ 	.word	0x00004a50
        /*0348*/ 	.word	0x000000ff
        /*034c*/ 	.word	0x00034850
        /*0350*/ 	.short	0x010a
        /*0352*/ 	.byte	0x05
	.zero		1


	//   ....[29]....
        /*0354*/ 	.word	0x00004a90
        /*0358*/ 	.word	0x000000ff
        /*035c*/ 	.word	0x00034850
        /*0360*/ 	.short	0x010a
        /*0362*/ 	.byte	0x05
	.zero		1


	//   ....[30]....
        /*0364*/ 	.word	0x00006880
        /*0368*/ 	.word	0x00000005
        /*036c*/ 	.word	0x00000000
        /*0370*/ 	.short	0x0101
        /*0372*/ 	.byte	0x3f
	.zero		1


	//   ....[31]....
        /*0374*/ 	.word	0x000068d0
        /*0378*/ 	.word	0x00000036
        /*037c*/ 	.word	0x00000000
        /*0380*/ 	.short	0x0101
        /*0382*/ 	.byte	0x3f
	.zero		1


	//   ....[32]....
        /*0384*/ 	.word	0x00006be0
        /*0388*/ 	.word	0x000000ff
        /*038c*/ 	.word	0x00034830
        /*0390*/ 	.short	0x010a
        /*0392*/ 	.byte	0x05
	.zero		1


	//   ....[33]....
        /*0394*/ 	.word	0x00006c20
        /*0398*/ 	.word	0x000000ff
        /*039c*/ 	.word	0x00034830
        /*03a0*/ 	.short	0x010a
        /*03a2*/ 	.byte	0x05
	.zero		1


	//   ....[34]....
        /*03a4*/ 	.word	0x000074c0
        /*03a8*/ 	.word	0x000000ff
        /*03ac*/ 	.word	0x00034850
        /*03b0*/ 	.short	0x010a
        /*03b2*/ 	.byte	0x05
	.zero		1


	//   ....[35]....
        /*03b4*/ 	.word	0x00007500
        /*03b8*/ 	.word	0x000000ff
        /*03bc*/ 	.word	0x00034850
        /*03c0*/ 	.short	0x010a
        /*03c2*/ 	.byte	0x05
	.zero		1


	//   ....[36]....
        /*03c4*/ 	.word	0x000087b0
        /*03c8*/ 	.word	0x0000001b
        /*03cc*/ 	.word	0x00000000
        /*03d0*/ 	.short	0x0101
        /*03d2*/ 	.byte	0x3f
	.zero		1


	//   ....[37]....
        /*03d4*/ 	.word	0x00008840
        /*03d8*/ 	.word	0x0000001f
        /*03dc*/ 	.word	0x00000000
        /*03e0*/ 	.short	0x0101
        /*03e2*/ 	.byte	0x3f
	.zero		1


	//   ....[38]....
        /*03e4*/ 	.word	0x00009080
        /*03e8*/ 	.word	0x000000ff
        /*03ec*/ 	.word	0x00034850
        /*03f0*/ 	.short	0x010a
        /*03f2*/ 	.byte	0x05
	.zero		1


	//   ....[39]....
        /*03f4*/ 	.word	0x000090c0
        /*03f8*/ 	.word	0x000000ff
        /*03fc*/ 	.word	0x00034850
        /*0400*/ 	.short	0x010a
        /*0402*/ 	.byte	0x05
	.zero		1


	//   ....[40]....
        /*0404*/ 	.word	0x00009600
        /*0408*/ 	.word	0x00000000
        /*040c*/ 	.word	0x00000000
        /*0410*/ 	.short	0x0101
        /*0412*/ 	.byte	0x3f
	.zero		1


	//   ....[41]....
        /*0414*/ 	.word	0x0000a3b0
        /*0418*/ 	.word	0x000000ff
        /*041c*/ 	.word	0x00000000
        /*0420*/ 	.short	0x0101
        /*0422*/ 	.byte	0x05
	.zero		1


	//   ....[42]....
        /*0424*/ 	.word	0x0000baf0
        /*0428*/ 	.word	0x00000008
        /*042c*/ 	.word	0x00034840
        /*0430*/ 	.short	0x010a
        /*0432*/ 	.byte	0x3f
	.zero		1


	//   ....[43]....
        /*0434*/ 	.word	0x0000bf60
        /*0438*/ 	.word	0x000000ff
        /*043c*/ 	.word	0x00034820
        /*0440*/ 	.short	0x010a
        /*0442*/ 	.byte	0x26
	.zero		1


	//   ....[44]....
        /*0444*/ 	.word	0x0000c250
        /*0448*/ 	.word	0x00000003
        /*044c*/ 	.word	0x00034840
        /*0450*/ 	.short	0x010a
        /*0452*/ 	.byte	0x3f
	.zero		1


	//   ....[45]....
        /*0454*/ 	.word	0x0000c4a0
        /*0458*/ 	.word	0x00000002
        /*045c*/ 	.word	0x00000060
        /*0460*/ 	.short	0x010a
        /*0462*/ 	.byte	0x3f
	.zero		1


	//   ....[46]....
        /*0464*/ 	.word	0x0000c930
        /*0468*/ 	.word	0x00000003
        /*046c*/ 	.word	0x00034840
        /*0470*/ 	.short	0x010a
        /*0472*/ 	.byte	0x3f
	.zero		1


	//   ....[47]....
        /*0474*/ 	.word	0x0000cb80
        /*0478*/ 	.word	0x00000002
        /*047c*/ 	.word	0x00000060
        /*0480*/ 	.short	0x010a
        /*0482*/ 	.byte	0x3f
	.zero		1


	//   ....[48]....
        /*0484*/ 	.word	0x0000cf70
        /*0488*/ 	.word	0x00000002
        /*048c*/ 	.word	0x00034840
        /*0490*/ 	.short	0x010a
        /*0492*/ 	.byte	0x3f
	.zero		1


	//   ....[49]....
        /*0494*/ 	.word	0x0000d1c0
        /*0498*/ 	.word	0x00000002
        /*049c*/ 	.word	0x00000060
        /*04a0*/ 	.short	0x010a
        /*04a2*/ 	.byte	0x3f
	.zero		1


	//   ....[50]....
        /*04a4*/ 	.word	0x0000d560
        /*04a8*/ 	.word	0x00000003
        /*04ac*/ 	.word	0x00034860
        /*04b0*/ 	.short	0x010a
        /*04b2*/ 	.byte	0x3f
	.zero		1


	//   ....[51]....
        /*04b4*/ 	.word	0x0000d930
        /*04b8*/ 	.word	0x00000007
        /*04bc*/ 	.word	0x00034820
        /*04c0*/ 	.short	0x010a
        /*04c2*/ 	.byte	0x3f
	.zero		1


	//   ....[52]....
        /*04c4*/ 	.word	0x0000daa0
        /*04c8*/ 	.word	0x00000005
        /*04cc*/ 	.word	0x00000000
        /*04d0*/ 	.short	0x010a
        /*04d2*/ 	.byte	0x3f
	.zero		1


	//   ....[53]....
        /*04d4*/ 	.word	0x0000db10
        /*04d8*/ 	.word	0x00000003
        /*04dc*/ 	.word	0x00000000
        /*04e0*/ 	.short	0x010a
        /*04e2*/ 	.byte	0x3f
	.zero		1


	//   ....[54]....
        /*04e4*/ 	.word	0x0000db70
        /*04e8*/ 	.word	0x00000005
        /*04ec*/ 	.word	0x00000000
        /*04f0*/ 	.short	0x010a
        /*04f2*/ 	.byte	0x3f
	.zero		1


	//   ....[55]....
        /*04f4*/ 	.word	0x0000dba0
        /*04f8*/ 	.word	0x00000003
        /*04fc*/ 	.word	0x00000000
        /*0500*/ 	.short	0x010a
        /*0502*/ 	.byte	0x3f
	.zero		1


	//   ....[56]....
        /*0504*/ 	.word	0x0000dc10
        /*0508*/ 	.word	0x00000003
        /*050c*/ 	.word	0x00034800
        /*0510*/ 	.short	0x010a
        /*0512*/ 	.byte	0x3f
	.zero		1


	//   ....[57]....
        /*0514*/ 	.word	0x0000dc60
        /*0518*/ 	.word	0x00000002
        /*051c*/ 	.word	0x00034830
        /*0520*/ 	.short	0x010a
        /*0522*/ 	.byte	0x3f
	.zero		1


	//   ....[58]....
        /*0524*/ 	.word	0x0000dcc0
        /*0528*/ 	.word	0x00000007
        /*052c*/ 	.word	0x00034830
        /*0530*/ 	.short	0x010a
        /*0532*/ 	.byte	0x3f
	.zero		1


	//   ....[59]....
        /*0534*/ 	.word	0x0000dd20
        /*0538*/ 	.word	0x00000003
        /*053c*/ 	.word	0x00034850
        /*0540*/ 	.short	0x010a
        /*0542*/ 	.byte	0x3f
	.zero		1


	//   ....[60]....
        /*0544*/ 	.word	0x0000dd80
        /*0548*/ 	.word	0x00000007
        /*054c*/ 	.word	0x00034830
        /*0550*/ 	.short	0x010a
        /*0552*/ 	.byte	0x3f
	.zero		1


	//   ....[61]....
        /*0554*/ 	.word	0x0000dde0
        /*0558*/ 	.word	0x00000003
        /*055c*/ 	.word	0x00034850
        /*0560*/ 	.short	0x010a
        /*0562*/ 	.byte	0x3f
	.zero		1


	//   ....[62]....
        /*0564*/ 	.word	0x0000de40
        /*0568*/ 	.word	0x00000003
        /*056c*/ 	.word	0x00034850
        /*0570*/ 	.short	0x010a
        /*0572*/ 	.byte	0x3f
	.zero		1


	//   ....[63]....
        /*0574*/ 	.word	0x0000dfc0
        /*0578*/ 	.word	0x00000008
        /*057c*/ 	.word	0x00034840
        /*0580*/ 	.short	0x010a
        /*0582*/ 	.byte	0x3f
	.zero		1


	//   ....[64]....
        /*0584*/ 	.word	0x0000e020
        /*0588*/ 	.word	0x00000008
        /*058c*/ 	.word	0x00034820
        /*0590*/ 	.short	0x010a
        /*0592*/ 	.byte	0x3f
	.zero		1


	//   ....[65]....
        /*0594*/ 	.word	0x0000e070
        /*0598*/ 	.word	0x00000003
        /*059c*/ 	.word	0x00034840
        /*05a0*/ 	.short	0x010a
        /*05a2*/ 	.byte	0x3f
	.zero		1


	//   ....[66]....
        /*05a4*/ 	.word	0x0000e0c0
        /*05a8*/ 	.word	0x00000002
        /*05ac*/ 	.word	0x00000060
        /*05b0*/ 	.short	0x010a
        /*05b2*/ 	.byte	0x3f
	.zero		1


	//   ....[67]....
        /*05b4*/ 	.word	0x0000e110
        /*05b8*/ 	.word	0x00000003
        /*05bc*/ 	.word	0x00034840
        /*05c0*/ 	.short	0x010a
        /*05c2*/ 	.byte	0x3f
	.zero		1


	//   ....[68]....
        /*05c4*/ 	.word	0x0000e160
        /*05c8*/ 	.word	0x00000002
        /*05cc*/ 	.word	0x00000060
        /*05d0*/ 	.short	0x010a
        /*05d2*/ 	.byte	0x3f
	.zero		1


	//   ....[69]....
        /*05d4*/ 	.word	0x0000e1b0
        /*05d8*/ 	.word	0x00000002
        /*05dc*/ 	.word	0x00034840
        /*05e0*/ 	.short	0x010a
        /*05e2*/ 	.byte	0x3f
	.zero		1


	//   ....[70]....
        /*05e4*/ 	.word	0x0000e200
        /*05e8*/ 	.word	0x00000002
        /*05ec*/ 	.word	0x00000060
        /*05f0*/ 	.short	0x010a
        /*05f2*/ 	.byte	0x3f
	.zero		1


	//   ....[71]....
        /*05f4*/ 	.word	0x0000e250
        /*05f8*/ 	.word	0x00000003
        /*05fc*/ 	.word	0x00034860
        /*0600*/ 	.short	0x010a
        /*0602*/ 	.byte	0x3f
	.zero		1


	//   ....[72]....
        /*0604*/ 	.word	0x0000e330
        /*0608*/ 	.word	0x00000007
        /*060c*/ 	.word	0x00034820
        /*0610*/ 	.short	0x010a
        /*0612*/ 	.byte	0x3f
	.zero		1


	//   ....[73]....
        /*0614*/ 	.word	0x0000e380
        /*0618*/ 	.word	0x00000005
        /*061c*/ 	.word	0x00000000
        /*0620*/ 	.short	0x010a
        /*0622*/ 	.byte	0x3f
	.zero		1


	//   ....[74]....
        /*0624*/ 	.word	0x0000e3d0
        /*0628*/ 	.word	0x00000003
        /*062c*/ 	.word	0x00000000
        /*0630*/ 	.short	0x010a
        /*0632*/ 	.byte	0x3f
	.zero		1


	//   ....[75]....
        /*0634*/ 	.word	0x0000e420
        /*0638*/ 	.word	0x00000005
        /*063c*/ 	.word	0x00000000
        /*0640*/ 	.short	0x010a
        /*0642*/ 	.byte	0x3f
	.zero		1


	//----- nvinfo : EIATTR_NUM_MBARRIERS
	.align		4
.L_305:
        /*0644*/ 	.byte	0x03, 0x38
        /*0646*/ 	.short	0x0016


	//----- nvinfo : EIATTR_EXIT_INSTR_OFFSETS
	.align		4
        /*0648*/ 	.byte	0x04, 0x1c
        /*064a*/ 	.short	(.L_307 - .L_306)


	//   ....[0]....
.L_306:
        /*064c*/ 	.word	0x00000a40


	//   ....[1]....
        /*0650*/ 	.word	0x0000ac80


	//   ....[2]....
        /*0654*/ 	.word	0x0000ace0


	//   ....[3]....
        /*0658*/ 	.word	0x0000d9a0


	//   ....[4]....
        /*065c*/ 	.word	0x0000dbf0


	//----- nvinfo : EIATTR_MAX_THREADS
	.align		4
.L_307:
        /*0660*/ 	.byte	0x04, 0x05
        /*0662*/ 	.short	(.L_309 - .L_308)
.L_308:
        /*0664*/ 	.word	0x00000180
        /*0668*/ 	.word	0x00000001
        /*066c*/ 	.word	0x00000001


	//----- nvinfo : EIATTR_CRS_STACK_SIZE
	.align		4
.L_309:
        /*0670*/ 	.byte	0x04, 0x1e
        /*0672*/ 	.short	(.L_311 - .L_310)
.L_310:
        /*0674*/ 	.word	0x00000000


	//----- nvinfo : EIATTR_CBANK_PARAM_SIZE
	.align		4
.L_311:
        /*0678*/ 	.byte	0x03, 0x19
        /*067a*/ 	.short	0x0bf0


	//----- nvinfo : EIATTR_PARAM_CBANK
	.align		4
        /*067c*/ 	.byte	0x04, 0x0a
        /*067e*/ 	.short	(.L_313 - .L_312)
	.align		4
.L_312:
        /*0680*/ 	.word	index@(.nv.constant0._ZN7cutlass13device_kernelIN5flash11enable_sm90INS1_16FlashAttnFwdSm90INS1_25CollectiveMainloopFwdSm90ILi2EN4cute5tupleIJNS5_1CILi1EEES8_S8_EEENS6_IJNS7_ILi128EEESA_NS7_ILi192EEEEEELi128ENS_6half_tEfNS_4arch4Sm90ELb1ELb0ELb0ELb0ELb0ELb0ELb0ELb1ELb1ELb0ELb0ELb0EEENS1_21CollectiveEpilogueFwdINS6_IJSA_SA_SA_EEES9_SD_SF_Li256ELb0ELb0ELb0ELb0EEENS1_30DynamicPersistentTileSchedulerILi256ELi32ELb0ELb0ELb1EEEEEEEEEvNT_6ParamsE)
        /*0684*/ 	.short	0x0210
        /*0686*/ 	.short	0x0bf0


	//----- nvinfo : EIATTR_SW_WAR
	.align		4
.L_313:
        /*0688*/ 	.byte	0x04, 0x36
        /*068a*/ 	.short	(.L_315 - .L_314)
.L_314:
        /*068c*/ 	.word	0x00000008
.L_315:


//--------------------- .nv.info._ZN7cutlass13device_kernelIN5flash11enable_sm90INS1_16FlashAttnFwdSm90INS1_25CollectiveMainloopFwdSm90ILi2EN4cute5tupleIJNS5_1CILi1EEES8_S8_EEENS6_IJNS7_ILi128EEESA_NS7_ILi192EEEEEELi128ENS_6half_tEfNS_4arch4Sm90ELb1ELb0ELb0ELb1ELb0ELb0ELb0ELb1ELb1ELb0ELb0ELb0EEENS1_21CollectiveEpilogueFwdINS6_IJSA_SA_SA_EEES9_SD_SF_Li256ELb1ELb0ELb0ELb0EEENS1_36VarlenDynamicPersistentTileSchedulerILi128ELi128ELi256ELi32ELb0ELb0ELb1ELb1ELb1ELb1EEEEEEEEEvNT_6ParamsE --------------------------
	.section	.nv.info._ZN7cutlass13device_kernelIN5flash11enable_sm90INS1_16FlashAttnFwdSm90INS1_25CollectiveMainloopFwdSm90ILi2EN4cute5tupleIJNS5_1CILi1EEES8_S8_EEENS6_IJNS7_ILi128EEESA_NS7_ILi192EEEEEELi128ENS_6half_tEfNS_4arch4Sm90ELb1ELb0ELb0ELb1ELb0ELb0ELb0ELb1ELb1ELb0ELb0ELb0EEENS1_21CollectiveEpilogueFwdINS6_IJSA_SA_SA_EEES9_SD_SF_Li256ELb1ELb0ELb0ELb0EEENS1_36VarlenDynamicPersistentTileSchedulerILi128ELi128ELi256ELi32ELb0ELb0ELb1ELb1ELb1ELb1EEEEEEEEEvNT_6ParamsE,"",@"SHT_CUDA_INFO"
	.sectionflags	@""
	.align	4


	//----- nvinfo : EIATTR_CUDA_API_VERSION
	.align		4
        /*0000*/ 	.byte	0x04, 0x37
        /*0002*/ 	.short	(.L_317 - .L_316)
.L_316:
        /*0004*/ 	.word	0x00000082


	//----- nvinfo : EIATTR_KPARAM_INFO
	.align		4
.L_317:
        /*0008*/ 	.byte	0x04, 0x17
        /*000a*/ 	.short	(.L_319 - .L_318)
.L_318:
        /*000c*/ 	.word	0x00000000
        /*0010*/ 	.short	0x0000
        /*0012*/ 	.short	0x0070
        /*0014*/ 	.byte	0x00, 0xf0, 0x01, 0x28


	//----- nvinfo : EIATTR_SPARSE_MMA_MASK
	.align		4
.L_319:
        /*0018*/ 	.byte	0x03, 0x50
        /*001a*/ 	.short	0x0000


	//----- nvinfo : EIATTR_MAXREG_COUNT
	.align		4
        /*001c*/ 	.byte	0x03, 0x1b
        /*001e*/ 	.short	0x00a8


	//----- nvinfo : EIATTR_NUM_BARRIERS
	.align		4
        /*0020*/ 	.byte	0x02, 0x4c
        /*0022*/ 	.byte	0x09
	.zero		1


	//----- nvinfo : EIATTR_EXTERNS
	.align		4
        /*0024*/ 	.byte	0x04, 0x0f
        /*0026*/ 	.short	(.L_321 - .L_320)


	//   ....[0]....
	.align		4
.L_320:
        /*0028*/ 	.word	index@(__assertfail)


	//----- nvinfo : EIATTR_ANNOTATIONS
	.align		4
.L_321:
        /*002c*/ 	.byte	0x04, 0x55
        /*002e*/ 	.short	(.L_323 - .L_322)


	//   ....[0]....
.L_322:
        /* <DEDUP_REMOVED lines=33> */


	//----- nvinfo : EIATTR_MERCURY_ISA_VERSION
	.align		4
.L_323:
        /*0230*/ 	.byte	0x03, 0x5f
        /*0232*/ 	.short	0x0101


	//----- nvinfo : EIATTR_UNUSED_LOAD_BYTE_OFFSET
	.align		4
        /*0234*/ 	.byte	0x04, 0x44
        /*0236*/ 	.short	(.L_325 - .L_324)


	//   ....[0]....
.L_324:
        /*0238*/ 	.word	0x00000a40
        /*023c*/ 	.word	0x0000fff0


	//   ....[1]....
        /*0240*/ 	.word	0x00009cf0
        /*0244*/ 	.word	0x0000fff0


	//----- nvinfo : EIATTR_INT_WARP_WIDE_INSTR_OFFSETS
	.align		4
.L_325:
        /*0248*/ 	.byte	0x04, 0x31
        /*024a*/ 	.short	(.L_327 - .L_326)


	//   ....[0]....
.L_326:
        /*024c*/ 	.word	0x00000160


	//   ....[1]....
        /*0250*/ 	.word	0x000001a0


	//   ....[2]....
        /*0254*/ 	.word	0x00000210


	//   ....[3]....
        /*0258*/ 	.word	0x0000d120


	//   ....[4]....
        /*025c*/ 	.word	0x0000d1c0


	//   ....[5]....
        /*0260*/ 	.word	0x0000d650


	//   ....[6]....
        /*0264*/ 	.word	0x0000d680


	//   ....[7]....
        /*0268*/ 	.word	0x0000d890


	//   ....[8]....
        /*026c*/ 	.word	0x0000d980


	//   ....[9]....
        /*0270*/ 	.word	0x0000fc80


	//   ....[10]....
        /*0274*/ 	.word	0x0000fd20


	//----- nvinfo : EIATTR_COOP_GROUP_MASK_REGIDS
	.align		4
.L_327:
        /*0278*/ 	.byte	0x04, 0x29
        /*027a*/ 	.short	(.L_329 - .L_328)


	//   ....[0]....
.L_328:
        /*027c*/ 	.word	0xffffffff


	//   ....[1]....
        /*0280*/ 	.word	0xffffffff


	//   ....[2]....
        /*0284*/ 	.word	0xffffffff


	//   ....[3]....
        /*0288*/ 	.word	0xffffffff


	//   ....[4]....
        /*028c*/ 	.word	0xffffffff


	//   ....[5]....
        /*0290*/ 	.word	0xffffffff


	//   ....[6]....
        /*0294*/ 	.word	0xffffffff


	//   ....[7]....
        /*0298*/ 	.word	0xffffffff


	//   ....[8]....
        /*029c*/ 	.word	0xffffffff


	//   ....[9]....
        /*02a0*/ 	.word	0xffffffff


	//   ....[10]....
        /*02a4*/ 	.word	0xffffffff


	//   ....[11]....
        /*02a8*/ 	.word	0xffffffff


	//   ....[12]....
        /*02ac*/ 	.word	0xffffffff


	//   ....[13]....
        /*02b0*/ 	.word	0xffffffff


	//   ....[14]....
        /*02b4*/ 	.word	0xffffffff


	//   ....[15]....
        /*02b8*/ 	.word	0xffffffff


	//   ....[16]....
        /*02bc*/ 	.word	0xffffffff


	//   ....[17]....
        /*02c0*/ 	.word	0xffffffff


	//   ....[18]....
        /*02c4*/ 	.word	0xffffffff


	//   ....[19]....
        /*02c8*/ 	.word	0xffffffff


	//   ....[20]....
        /*02cc*/ 	.word	0xffffffff


	//   ....[21]....
        /*02d0*/ 	.word	0xffffffff


	//   ....[22]....
        /*02d4*/ 	.word	0xffffffff


	//   ....[23]....
        /*02d8*/ 	.word	0xffffffff


	//   ....[24]....
        /*02dc*/ 	.word	0xffffffff


	//   ....[25]....
        /*02e0*/ 	.word	0xffffffff


	//   ....[26]....
        /*02e4*/ 	.word	0xffffffff


	//   ....[27]....
        /*02e8*/ 	.word	0xffffffff


	//   ....[28]....
        /*02ec*/ 	.word	0xffffffff


	//   ....[29]....
        /*02f0*/ 	.word	0xffffffff


	//   ....[30]....
        /*02f4*/ 	.word	0xffffffff


	//   ....[31]....
        /*02f8*/ 	.word	0xffffffff


	//   ....[32]....
        /*02fc*/ 	.word	0xffffffff


	//   ....[33]....
        /*0300*/ 	.word	0xffffffff


	//   ....[34]....
        /*0304*/ 	.word	0xffffffff


	//   ....[35]....
        /*0308*/ 	.word	0xffffffff


	//   ....[36]....
        /*030c*/ 	.word	0xffffffff


	//   ....[37]....
        /*0310*/ 	.word	0xffffffff


	//   ....[38]....
        /*0314*/ 	.word	0xffffffff


	//   ....[39]....
        /*0318*/ 	.word	0xffffffff


	//   ....[40]....
        /*031c*/ 	.word	0xffffffff


	//   ....[41]....
        /*0320*/ 	.word	0xffffffff


	//   ....[42]....
        /*0324*/ 	.word	0xffffffff


	//   ....[43]....
        /*0328*/ 	.word	0xffffffff


	//   ....[44]....
        /*032c*/ 	.word	0xffffffff


	//   ....[45]....
        /*0330*/ 	.word	0xffffffff


	//   ....[46]....
        /*0334*/ 	.word	0xffffffff


	//   ....[47]....
        /*0338*/ 	.word	0xffffffff


	//   ....[48]....
        /*033c*/ 	.word	0xffffffff


	//   ....[49]....
        /*0340*/ 	.word	0xffffffff


	//   ....[50]....
        /*0344*/ 	.word	0xffffffff


	//   ....[51]....
        /*0348*/ 	.word	0xffffffff


	//   ....[52]....
        /*034c*/ 	.word	0xffffffff


	//   ....[53]....
        /*0350*/ 	.word	0xffffffff


	//   ....[54]....
        /*0354*/ 	.word	0xffffffff


	//   ....[55]....
        /*0358*/ 	.word	0xffffffff


	//   ....[56]....
        /*035c*/ 	.word	0xffffffff


	//   ....[57]....
        /*0360*/ 	.word	0xffffffff


	//   ....[58]....
        /*0364*/ 	.word	0x0500000f


	//   ....[59]....
        /*0368*/ 	.word	0x0500000f


	//   ....[60]....
        /*036c*/ 	.word	0x0500000f


	//   ....[61]....
        /*0370*/ 	.word	0x0500000f


	//   ....[62]....
        /*0374*/ 	.word	0x0500000f


	//   ....[63]....
        /*0378*/ 	.word	0x0500000f


	//   ....[64]....
        /*037c*/ 	.word	0x0500000f


	//   ....[65]....
        /*0380*/ 	.word	0x0500000f


	//   ....[66]....
        /*0384*/ 	.word	0x0500000f


	//   ....[67]....
        /*0388*/ 	.word	0x0500000f


	//   ....[68]....
        /*038c*/ 	.word	0x0500000f


	//   ....[69]....
        /*0390*/ 	.word	0x0500000f


	//   ....[70]....
        /*0394*/ 	.word	0x0500000f


	//   ....[71]....
        /*0398*/ 	.word	0x0500000f


	//   ....[72]....
        /*039c*/ 	.word	0x0500000f


	//   ....[73]....
        /*03a0*/ 	.word	0x0500000f


	//   ....[74]....
        /*03a4*/ 	.word	0x0500000f


	//   ....[75]....
        /*03a8*/ 	.word	0x0500000f


	//   ....[76]....
        /*03ac*/ 	.word	0x0500000f


	//----- nvinfo : EIATTR_COOP_GROUP_INSTR_OFFSETS
	.align		4
.L_329:
        /*03b0*/ 	.byte	0x04, 0x28
        /*03b2*/ 	.short	(.L_331 - .L_330)


	//   ....[0]....
.L_330:
        /*03b4*/ 	.word	0x00000060


	//   ....[1]....
        /*03b8*/ 	.word	0x00000170


	//   ....[2]....
        /*03bc*/ 	.word	0x000001c0


	//   ....[3]....
        /*03c0*/ 	.word	0x000003f0


	//   ....[4]....
        /*03c4*/ 	.word	0x00000550


	//   ....[5]....
        /*03c8*/ 	.word	0x00000670


	//   ....[6]....
        /*03cc*/ 	.word	0x000007d0


	//   ....[7]....
        /*03d0*/ 	.word	0x00001670


	//   ....[8]....
        /*03d4*/ 	.word	0x00002aa0


	//   ....[9]....
        /*03d8*/ 	.word	0x00002ad0


	//   ....[10]....
        /*03dc*/ 	.word	0x00003500


	//   ....[11]....
        /*03e0*/ 	.word	0x00003560


	//   ....[12]....
        /*03e4*/ 	.word	0x000055b0


	//   ....[13]....
        /*03e8*/ 	.word	0x00005650


	//   ....[14]....
        /*03ec*/ 	.word	0x000060b0


	//   ....[15]....
        /*03f0*/ 	.word	0x00006120


	//   ....[16]....
        /*03f4*/ 	.word	0x00007a90


	//   ....[17]....
        /*03f8*/ 	.word	0x00007ac0


	//   ....[18]....
        /*03fc*/ 	.word	0x00007d50


	//   ....[19]....
        /*0400*/ 	.word	0x00007eb0


	//   ....[20]....
        /*0404*/ 	.word	0x000093a0


	//   ....[21]....
        /*0408*/ 	.word	0x000093e0


	//   ....[22]....
        /*040c*/ 	.word	0x000094d0


	//   ....[23]....
        /*0410*/ 	.word	0x000094f0


	//   ....[24]....
        /*0414*/ 	.word	0x0000bec0


	//   ....[25]....
        /*0418*/ 	.word	0x0000c050


	//   ....[26]....
        /*041c*/ 	.word	0x0000c080


	//   ....[27]....
        /*0420*/ 	.word	0x0000c0c0


	//   ....[28]....
        /*0424*/ 	.word	0x0000c130


	//   ....[29]....
        /*0428*/ 	.word	0x0000c190


	//   ....[30]....
        /*042c*/ 	.word	0x0000c1d0


	//   ....[31]....
        /*0430*/ 	.word	0x0000c380


	//   ....[32]....
        /*0434*/ 	.word	0x0000c3e0


	//   ....[33]....
        /*0438*/ 	.word	0x0000c420


	//   ....[34]....
        /*043c*/ 	.word	0x0000c460


	//   ....[35]....
        /*0440*/ 	.word	0x0000c490


	//   ....[36]....
        /*0444*/ 	.word	0x0000c4c0


	//   ....[37]....
        /*0448*/ 	.word	0x0000c560


	//   ....[38]....
        /*044c*/ 	.word	0x0000c5c0


	//   ....[39]....
        /*0450*/ 	.word	0x0000c650


	//   ....[40]....
        /*0454*/ 	.word	0x00010130


	//   ....[41]....
        /*0458*/ 	.word	0x00010140


	//   ....[42]....
        /*045c*/ 	.word	0x00010260


	//   ....[43]....
        /*0460*/ 	.word	0x000102c0


	//   ....[44]....
        /*0464*/ 	.word	0x00010300


	//   ....[45]....
        /*0468*/ 	.word	0x00010340


	//   ....[46]....
        /*046c*/ 	.word	0x00010370


	//   ....[47]....
        /*0470*/ 	.word	0x000103a0


	//   ....[48]....
        /*0474*/ 	.word	0x00010540


	//   ....[49]....
        /*0478*/ 	.word	0x000105a0


	//   ....[50]....
        /*047c*/ 	.word	0x000105e0


	//   ....[51]....
        /*0480*/ 	.word	0x00010620


	//   ....[52]....
        /*0484*/ 	.word	0x00010650


	//   ....[53]....
        /*0488*/ 	.word	0x00010680


	//   ....[54]....
        /*048c*/ 	.word	0x00010740


	//   ....[55]....
        /*0490*/ 	.word	0x00010760


	//   ....[56]....
        /*0494*/ 	.word	0x000107d0


	//   ....[57]....
        /*0498*/ 	.word	0x00010e70


	//   ....[58]....
        /*049c*/ 	.word	0x00011460


	//   ....[59]....
        /*04a0*/ 	.word	0x00011880


	//   ....[60]....
        /*04a4*/ 	.word	0x00011910


	//   ....[61]....
        /*04a8*/ 	.word	0x000119b0


	//   ....[62]....
        /*04ac*/ 	.word	0x00011a60


	//   ....[63]....
        /*04b0*/ 	.word	0x00011ae0


	//   ....[64]....
        /*04b4*/ 	.word	0x00011b60


	//   ....[65]....
        /*04b8*/ 	.word	0x00011be0


	//   ....[66]....
        /*04bc*/ 	.word	0x00011c60


	//   ....[67]....
        /*04c0*/ 	.word	0x00011cf0


	//   ....[68]....
        /*04c4*/ 	.word	0x00011da0


	//   ....[69]....
        /*04c8*/ 	.word	0x00011e20


	//   ....[70]....
        /*04cc*/ 	.word	0x00011ea0


	//   ....[71]....
        /*04d0*/ 	.word	0x00011f20


	//   ....[72]....
        /*04d4*/ 	.word	0x00011fa0


	//   ....[73]....
        /*04d8*/ 	.word	0x00012010


	//   ....[74]....
        /*04dc*/ 	.word	0x000120b0


	//   ....[75]....
        /*04e0*/ 	.word	0x00012140


	//   ....[76]....
        /*04e4*/ 	.word	0x00012270


	//----- nvinfo : EIATTR_REG_RECONFIG
	.align		4
.L_331:
        /*04e8*/ 	.byte	0x01, 0x54
	.zero		2


	//----- nvinfo : EIATTR_SYSCALL_OFFSETS
	.align		4
        /*04ec*/ 	.byte	0x04, 0x46
        /*04ee*/ 	.short	(.L_333 - .L_332)


	//   ....[0]....
.L_332:
        /*04f0*/ 	.word	0x00001850


	//   ....[1]....
        /*04f4*/ 	.word	0x0000d350


	//   ....[2]....
        /*04f8*/ 	.word	0x0000d490


	//   ....[3]....
        /*04fc*/ 	.word	0x0000d590


	//----- nvinfo : EIATTR_MBARRIER_INSTR_OFFSETS
	.align		4
.L_333:
        /*0500*/ 	.byte	0x04, 0x39
        /*0502*/ 	.short	(.L_335 - .L_334)


	//   ....[0]....
.L_334:
        /*0504*/ 	.word	0x000002a0
        /*0508*/ 	.word	0x000000ff
        /*050c*/ 	.word	0x00034800
        /*0510*/ 	.short	0x0100
        /*0512*/ 	.byte	0x08
	.zero		1


	//   ....[1]....
        /*0514*/ 	.word	0x000002b0
        /*0518*/ 	.word	0x000000ff
        /*051c*/ 	.word	0x00034820
        /*0520*/ 	.short	0x0100
        /*0522*/ 	.byte	0x08
	.zero		1


	//   ....[2]....
        /*0524*/ 	.word	0x000003a0
        /*0528*/ 	.word	0x000000ff
        /*052c*/ 	.word	0x00034830
        /*0530*/ 	.short	0x0100
        /*0532*/ 	.byte	0x08
	.zero		1


	//   ....[3]....
        /*0534*/ 	.word	0x000003b0
        /*0538*/ 	.word	0x000000ff
        /*053c*/ 	.word	0x00034840
        /*0540*/ 	.short	0x0100
        /*0542*/ 	.byte	0x08
	.zero		1


	//   ....[4]....
        /*0544*/ 	.word	0x000003c0
        /*0548*/ 	.word	0x000000ff
        /*054c*/ 	.word	0x00034838
        /*0550*/ 	.short	0x0100
        /*0552*/ 	.byte	0x08
	.zero		1


	//   ....[5]....
        /*0554*/ 	.word	0x000003d0
        /*0558*/ 	.word	0x000000ff
        /*055c*/ 	.word	0x00034848
        /*0560*/ 	.short	0x0100
        /*0562*/ 	.byte	0x08
	.zero		1


	//   ....[6]....
        /*0564*/ 	.word	0x00000500
        /*0568*/ 	.word	0x000000ff
        /*056c*/ 	.word	0x00034850
        /*0570*/ 	.short	0x0100
        /*0572*/ 	.byte	0x08
	.zero		1


	//   ....[7]....
        /*0574*/ 	.word	0x00000510
        /*0578*/ 	.word	0x000000ff
        /*057c*/ 	.word	0x00034860
        /*0580*/ 	.short	0x0100
        /*0582*/ 	.byte	0x08
	.zero		1


	//   ....[8]....
        /*0584*/ 	.word	0x00000520
        /*0588*/ 	.word	0x000000ff
        /*058c*/ 	.word	0x00034858
        /*0590*/ 	.short	0x0100
        /*0592*/ 	.byte	0x08
	.zero		1


	//   ....[9]....
        /*0594*/ 	.word	0x00000530
        /*0598*/ 	.word	0x000000ff
        /*059c*/ 	.word	0x00034868
        /*05a0*/ 	.short	0x0100
        /*05a2*/ 	.byte	0x08
	.zero		1


	//   ....[10]....
        /*05a4*/ 	.word	0x00000620
        /*05a8*/ 	.word	0x000000ff
        /*05ac*/ 	.word	0x00034870
        /*05b0*/ 	.short	0x0100
        /*05b2*/ 	.byte	0x06
	.zero		1


	//   ....[11]....
        /*05b4*/ 	.word	0x00000630
        /*05b8*/ 	.word	0x000000ff
        /*05bc*/ 	.word	0x00034880
        /*05c0*/ 	.short	0x0100
        /*05c2*/ 	.byte	0x06
	.zero		1


	//   ....[12]....
        /*05c4*/ 	.word	0x00000640
        /*05c8*/ 	.word	0x000000ff
        /*05cc*/ 	.word	0x00034878
        /*05d0*/ 	.short	0x0100
        /*05d2*/ 	.byte	0x06
	.zero		1


	//   ....[13]....
        /*05d4*/ 	.word	0x00000650
        /*05d8*/ 	.word	0x000000ff
        /*05dc*/ 	.word	0x00034888
        /*05e0*/ 	.short	0x0100
        /*05e2*/ 	.byte	0x06
	.zero		1


	//   ....[14]....
        /*05e4*/ 	.word	0x00000780
        /*05e8*/ 	.word	0x000000ff
        /*05ec*/ 	.word	0x00034890
        /*05f0*/ 	.short	0x0100
        /*05f2*/ 	.byte	0x08
	.zero		1


	//   ....[15]....
        /*05f4*/ 	.word	0x00000790
        /*05f8*/ 	.word	0x000000ff
        /*05fc*/ 	.word	0x000348a0
        /*0600*/ 	.short	0x0100
        /*0602*/ 	.byte	0x08
	.zero		1


	//   ....[16]....
        /*0604*/ 	.word	0x000007a0
        /*0608*/ 	.word	0x000000ff
        /*060c*/ 	.word	0x00034898
        /*0610*/ 	.short	0x0100
        /*0612*/ 	.byte	0x08
	.zero		1


	//   ....[17]....
        /*0614*/ 	.word	0x000007b0
        /*0618*/ 	.word	0x000000ff
        /*061c*/ 	.word	0x000348a8
        /*0620*/ 	.short	0x0100
        /*0622*/ 	.byte	0x08
	.zero		1


	//   ....[18]....
        /*0624*/ 	.word	0x000008e0
        /*0628*/ 	.word	0x000000ff
        /*062c*/ 	.word	0x000348b0
        /*0630*/ 	.short	0x0100
        /*0632*/ 	.byte	0x08
	.zero		1


	//   ....[19]....
        /*0634*/ 	.word	0x000008f0
        /*0638*/ 	.word	0x000000ff
        /*063c*/ 	.word	0x000348c0
        /*0640*/ 	.short	0x0100
        /*0642*/ 	.byte	0x08
	.zero		1


	//   ....[20]....
        /*0644*/ 	.word	0x00000900
        /*0648*/ 	.word	0x000000ff
        /*064c*/ 	.word	0x000348b8
        /*0650*/ 	.short	0x0100
        /*0652*/ 	.byte	0x08
	.zero		1


	//   ....[21]....
        /*0654*/ 	.word	0x00000910
        /*0658*/ 	.word	0x000000ff
        /*065c*/ 	.word	0x000348c8
        /*0660*/ 	.short	0x0100
        /*0662*/ 	.byte	0x08
	.zero		1


	//   ....[22]....
        /*0664*/ 	.word	0x000018f0
        /*0668*/ 	.word	0x000000ff
        /*066c*/ 	.word	0x00034800
        /*0670*/ 	.short	0x010a
        /*0672*/ 	.byte	0x26
	.zero		1


	//   ....[23]....
        /*0674*/ 	.word	0x00001970
        /*0678*/ 	.word	0x00000002
        /*067c*/ 	.word	0x00034830
        /*0680*/ 	.short	0x010a
        /*0682*/ 	.byte	0x3f
	.zero		1


	//   ....[24]....
        /*0684*/ 	.word	0x000019e0
        /*0688*/ 	.word	0x00000002
        /*068c*/ 	.word	0x00034830
        /*0690*/ 	.short	0x010a
        /*0692*/ 	.byte	0x3f
	.zero		1


	//   ....[25]....
        /*0694*/ 	.word	0x00002480
        /*0698*/ 	.word	0x00000002
        /*069c*/ 	.word	0x00000000
        /*06a0*/ 	.short	0x0101
        /*06a2*/ 	.byte	0x3f
	.zero		1


	//   ....[26]....
        /*06a4*/ 	.word	0x00004360
        /*06a8*/ 	.word	0x000000ff
        /*06ac*/ 	.word	0x00034830
        /*06b0*/ 	.short	0x010a
        /*06b2*/ 	.byte	0x07
	.zero		1


	//   ....[27]....
        /*06b4*/ 	.word	0x000043a0
        /*06b8*/ 	.word	0x000000ff
        /*06bc*/ 	.word	0x00034830
        /*06c0*/ 	.short	0x010a
        /*06c2*/ 	.byte	0x07
	.zero		1


	//   ....[28]....
        /*06c4*/ 	.word	0x00004cc0
        /*06c8*/ 	.word	0x000000ff
        /*06cc*/ 	.word	0x00034850
        /*06d0*/ 	.short	0x010a
        /*06d2*/ 	.byte	0x0a
	.zero		1


	//   ....[29]....
        /*06d4*/ 	.word	0x00004d00
        /*06d8*/ 	.word	0x000000ff
        /*06dc*/ 	.word	0x00034850
        /*06e0*/ 	.short	0x010a
        /*06e2*/ 	.byte	0x0a
	.zero		1


	//   ....[30]....
        /*06e4*/ 	.word	0x00006a70
        /*06e8*/ 	.word	0x00000005
        /*06ec*/ 	.word	0x00000000
        /*06f0*/ 	.short	0x0101
        /*06f2*/ 	.byte	0x3f
	.zero		1


	//   ....[31]....
        /*06f4*/ 	.word	0x00006ad0
        /*06f8*/ 	.word	0x00000032
        /*06fc*/ 	.word	0x00000000
        /*0700*/ 	.short	0x0101
        /*0702*/ 	.byte	0x3f
	.zero		1


	//   ....[32]....
        /*0704*/ 	.word	0x00006e00
        /*0708*/ 	.word	0x000000ff
        /*070c*/ 	.word	0x00034830
        /*0710*/ 	.short	0x010a
        /*0712*/ 	.byte	0x07
	.zero		1


	//   ....[33]....
        /*0714*/ 	.word	0x00006e40
        /*0718*/ 	.word	0x000000ff
        /*071c*/ 	.word	0x00034830
        /*0720*/ 	.short	0x010a
        /*0722*/ 	.byte	0x07
	.zero		1


	//   ....[34]....
        /*0724*/ 	.word	0x00007760
        /*0728*/ 	.word	0x000000ff
        /*072c*/ 	.word	0x00034850
        /*0730*/ 	.short	0x010a
        /*0732*/ 	.byte	0x0b
	.zero		1


	//   ....[35]....
        /*0734*/ 	.word	0x000077a0
        /*0738*/ 	.word	0x000000ff
        /*073c*/ 	.word	0x00034850
        /*0740*/ 	.short	0x010a
        /*0742*/ 	.byte	0x0b
	.zero		1


	//   ....[36]....
        /*0744*/ 	.word	0x00008870
        /*0748*/ 	.word	0x0000001b
        /*074c*/ 	.word	0x00000000
        /*0750*/ 	.short	0x0101
        /*0752*/ 	.byte	0x3f
	.zero		1


	//   ....[37]....
        /*0754*/ 	.word	0x00008900
        /*0758*/ 	.word	0x0000001f
        /*075c*/ 	.word	0x00000000
        /*0760*/ 	.short	0x0101
        /*0762*/ 	.byte	0x3f
	.zero		1


	//   ....[38]....
        /*0764*/ 	.word	0x00009310
        /*0768*/ 	.word	0x000000ff
        /*076c*/ 	.word	0x00034850
        /*0770*/ 	.short	0x010a
        /*0772*/ 	.byte	0x05
	.zero		1


	//   ....[39]....
        /*0774*/ 	.word	0x00009350
        /*0778*/ 	.word	0x000000ff
        /*077c*/ 	.word	0x00034850
        /*0780*/ 	.short	0x010a
        /*0782*/ 	.byte	0x05
	.zero		1


	//   ....[40]....
        /*0784*/ 	.word	0x00009890
        /*0788*/ 	.word	0x00000000
        /*078c*/ 	.word	0x00000000
        /*0790*/ 	.short	0x0101
        /*0792*/ 	.byte	0x3f
	.zero		1


	//   ....[41]....
        /*0794*/ 	.word	0x0000acb0
        /*0798*/ 	.word	0x00000000
        /*079c*/ 	.word	0x00000000
        /*07a0*/ 	.short	0x0101
        /*07a2*/ 	.byte	0x3f
	.zero		1


	//   ....[42]....
        /*07a4*/ 	.word	0x0000dcd0
        /*07a8*/ 	.word	0x00000008
        /*07ac*/ 	.word	0x00034840
        /*07b0*/ 	.short	0x010a
        /*07b2*/ 	.byte	0x3f
	.zero		1


	//   ....[43]....
        /*07b4*/ 	.word	0x0000e280
        /*07b8*/ 	.word	0x00000009
        /*07bc*/ 	.word	0x00034820
        /*07c0*/ 	.short	0x010a
        /*07c2*/ 	.byte	0x3f
	.zero		1


	//   ....[44]....
        /*07c4*/ 	.word	0x0000e5b0
        /*07c8*/ 	.word	0x00000002
        /*07cc*/ 	.word	0x00034840
        /*07d0*/ 	.short	0x010a
        /*07d2*/ 	.byte	0x3f
	.zero		1


	//   ....[45]....
        /*07d4*/ 	.word	0x0000e8b0
        /*07d8*/ 	.word	0x00000003
        /*07dc*/ 	.word	0x00000060
        /*07e0*/ 	.short	0x010a
        /*07e2*/ 	.byte	0x3f
	.zero		1


	//   ....[46]....
        /*07e4*/ 	.word	0x0000ee80
        /*07e8*/ 	.word	0x00000002
        /*07ec*/ 	.word	0x00034840
        /*07f0*/ 	.short	0x010a
        /*07f2*/ 	.byte	0x3f
	.zero		1


	//   ....[47]....
        /*07f4*/ 	.word	0x0000f180
        /*07f8*/ 	.word	0x00000003
        /*07fc*/ 	.word	0x00000060
        /*0800*/ 	.short	0x010a
        /*0802*/ 	.byte	0x3f
	.zero		1


	//   ....[48]....
        /*0804*/ 	.word	0x0000f650
        /*0808*/ 	.word	0x00000002
        /*080c*/ 	.word	0x00034840
        /*0810*/ 	.short	0x010a
        /*0812*/ 	.byte	0x3f
	.zero		1


	//   ....[49]....
        /*0814*/ 	.word	0x0000f960
        /*0818*/ 	.word	0x00000002
        /*081c*/ 	.word	0x00000060
        /*0820*/ 	.short	0x010a
        /*0822*/ 	.byte	0x3f
	.zero		1


	//   ....[50]....
        /*0824*/ 	.word	0x0000fde0
        /*0828*/ 	.word	0x00000003
        /*082c*/ 	.word	0x00034860
        /*0830*/ 	.short	0x010a
        /*0832*/ 	.byte	0x3f
	.zero		1


	//   ....[51]....
        /*0834*/ 	.word	0x00010df0
        /*0838*/ 	.word	0x00000000
        /*083c*/ 	.word	0x00034820
        /*0840*/ 	.short	0x010a
        /*0842*/ 	.byte	0x3f
	.zero		1


	//   ....[52]....
        /*0844*/ 	.word	0x00010fd0
        /*0848*/ 	.word	0x00000006
        /*084c*/ 	.word	0x00000000
        /*0850*/ 	.short	0x010a
        /*0852*/ 	.byte	0x3f
	.zero		1


	//   ....[53]....
        /*0854*/ 	.word	0x00011040
        /*0858*/ 	.word	0x00000007
        /*085c*/ 	.word	0x00000000
        /*0860*/ 	.short	0x010a
        /*0862*/ 	.byte	0x3f
	.zero		1


	//   ....[54]....
        /*0864*/ 	.word	0x000110b0
        /*0868*/ 	.word	0x00000004
        /*086c*/ 	.word	0x00000000
        /*0870*/ 	.short	0x010a
        /*0872*/ 	.byte	0x3f
	.zero		1


	//   ....[55]....
        /*0874*/ 	.word	0x000110e0
        /*0878*/ 	.word	0x00000003
        /*087c*/ 	.word	0x00000000
        /*0880*/ 	.short	0x010a
        /*0882*/ 	.byte	0x3f
	.zero		1


	//   ....[56]....
        /*0884*/ 	.word	0x00011150
        /*0888*/ 	.word	0x00000003
        /*088c*/ 	.word	0x00034800
        /*0890*/ 	.short	0x010a
        /*0892*/ 	.byte	0x3f
	.zero		1


	//   ....[57]....
        /*0894*/ 	.word	0x000111a0
        /*0898*/ 	.word	0x00000002
        /*089c*/ 	.word	0x00034830
        /*08a0*/ 	.short	0x010a
        /*08a2*/ 	.byte	0x3f
	.zero		1


	//   ....[58]....
        /*08a4*/ 	.word	0x00011200
        /*08a8*/ 	.word	0x00000007
        /*08ac*/ 	.word	0x00034830
        /*08b0*/ 	.short	0x010a
        /*08b2*/ 	.byte	0x3f
	.zero		1


	//   ....[59]....
        /*08b4*/ 	.word	0x00011260
        /*08b8*/ 	.word	0x00000003
        /*08bc*/ 	.word	0x00034850
        /*08c0*/ 	.short	0x010a
        /*08c2*/ 	.byte	0x3f
	.zero		1


	//   ....[60]....
        /*08c4*/ 	.word	0x000112c0
        /*08c8*/ 	.word	0x00000007
        /*08cc*/ 	.word	0x00034830
        /*08d0*/ 	.short	0x010a
        /*08d2*/ 	.byte	0x3f
	.zero		1


	//   ....[61]....
        /*08d4*/ 	.word	0x00011320
        /*08d8*/ 	.word	0x00000003
        /*08dc*/ 	.word	0x00034850
        /*08e0*/ 	.short	0x010a
        /*08e2*/ 	.byte	0x3f
	.zero		1


	//   ....[62]....
        /*08e4*/ 	.word	0x00011380
        /*08e8*/ 	.word	0x00000003
        /*08ec*/ 	.word	0x00034850
        /*08f0*/ 	.short	0x010a
        /*08f2*/ 	.byte	0x3f
	.zero		1


	//   ....[63]....
        /*08f4*/ 	.word	0x00011520
        /*08f8*/ 	.word	0x00000008
        /*08fc*/ 	.word	0x00034840
        /*0900*/ 	.short	0x010a
        /*0902*/ 	.byte	0x3f
	.zero		1


	//   ....[64]....
        /*0904*/ 	.word	0x000115a0
        /*0908*/ 	.word	0x00000008
        /*090c*/ 	.word	0x00034820
        /*0910*/ 	.short	0x010a
        /*0912*/ 	.byte	0x3f
	.zero		1


	//   ....[65]....
        /*0914*/ 	.word	0x000115f0
        /*0918*/ 	.word	0x00000002
        /*091c*/ 	.word	0x00034840
        /*0920*/ 	.short	0x010a
        /*0922*/ 	.byte	0x3f
	.zero		1


	//   ....[66]....
        /*0924*/ 	.word	0x00011640
        /*0928*/ 	.word	0x00000003
        /*092c*/ 	.word	0x00000060
        /*0930*/ 	.short	0x010a
        /*0932*/ 	.byte	0x3f
	.zero		1


	//   ....[67]....
        /*0934*/ 	.word	0x00011690
        /*0938*/ 	.word	0x00000002
        /*093c*/ 	.word	0x00034840
        /*0940*/ 	.short	0x010a
        /*0942*/ 	.byte	0x3f
	.zero		1


	//   ....[68]....
        /*0944*/ 	.word	0x000116e0
        /*0948*/ 	.word	0x00000003
        /*094c*/ 	.word	0x00000060
        /*0950*/ 	.short	0x010a
        /*0952*/ 	.byte	0x3f
	.zero		1


	//   ....[69]....
        /*0954*/ 	.word	0x00011730
        /*0958*/ 	.word	0x00000002
        /*095c*/ 	.word	0x00034840
        /*0960*/ 	.short	0x010a
        /*0962*/ 	.byte	0x3f
	.zero		1


	//   ....[70]....
        /*0964*/ 	.word	0x00011780
        /*0968*/ 	.word	0x00000002
        /*096c*/ 	.word	0x00000060
        /*0970*/ 	.short	0x010a
        /*0972*/ 	.byte	0x3f
	.zero		1


	//   ....[71]....
        /*0974*/ 	.word	0x000117d0
        /*0978*/ 	.word	0x00000003
        /*097c*/ 	.word	0x00034860
        /*0980*/ 	.short	0x010a
        /*0982*/ 	.byte	0x3f
	.zero		1


	//   ....[72]....
        /*0984*/ 	.word	0x00012190
        /*0988*/ 	.word	0x00000000
        /*098c*/ 	.word	0x00034820
        /*0990*/ 	.short	0x010a
        /*0992*/ 	.byte	0x3f
	.zero		1


	//   ....[73]....
        /*0994*/ 	.word	0x00012330
        /*0998*/ 	.word	0x00000006
        /*099c*/ 	.word	0x00000000
        /*09a0*/ 	.short	0x010a
        /*09a2*/ 	.byte	0x3f
	.zero		1


	//   ....[74]....
        /*09a4*/ 	.word	0x00012380
        /*09a8*/ 	.word	0x00000007
        /*09ac*/ 	.word	0x00000000
        /*09b0*/ 	.short	0x010a
        /*09b2*/ 	.byte	0x3f
	.zero		1


	//   ....[75]....
        /*09b4*/ 	.word	0x000123d0
        /*09b8*/ 	.word	0x00000004
        /*09bc*/ 	.word	0x00000000
        /*09c0*/ 	.short	0x010a
        /*09c2*/ 	.byte	0x3f
	.zero		1


	//----- nvinfo : EIATTR_NUM_MBARRIERS
	.align		4
.L_335:
        /*09c4*/ 	.byte	0x03, 0x38
        /*09c6*/ 	.short	0x0016


	//----- nvinfo : EIATTR_EXIT_INSTR_OFFSETS
	.align		4
        /*09c8*/ 	.byte	0x04, 0x1c
        /*09ca*/ 	.short	(.L_337 - .L_336)


	//   ....[0]....
.L_336:
        /*09cc*/ 	.word	0x00000a80


	//   ....[1]....
        /*09d0*/ 	.word	0x0000be80


	//   ....[2]....
        /*09d4*/ 	.word	0x0000bee0


	//   ....[3]....
        /*09d8*/ 	.word	0x00011130


	//----- nvinfo : EIATTR_MAX_THREADS
	.align		4
.L_337:
        /*09dc*/ 	.byte	0x04, 0x05
        /*09de*/ 	.short	(.L_339 - .L_338)
.L_338:
        /*09e0*/ 	.word	0x00000180
        /*09e4*/ 	.word	0x00000001
        /*09e8*/ 	.word	0x00000001


	//----- nvinfo : EIATTR_CRS_STACK_SIZE
	.align		4
.L_339:
        /*09ec*/ 	.byte	0x04, 0x1e
        /*09ee*/ 	.short	(.L_341 - .L_340)
.L_340:
        /*09f0*/ 	.word	0x00000000


	//----- nvinfo : EIATTR_CBANK_PARAM_SIZE
	.align		4
.L_341:
        /*09f4*/ 	.byte	0x03, 0x19
        /*09f6*/ 	.short	0x0a70


	//----- nvinfo : EIATTR_PARAM_CBANK
	.align		4
        /*09f8*/ 	.byte	0x04, 0x0a
        /*09fa*/ 	.short	(.L_343 - .L_342)
	.align		4
.L_342:
        /*09fc*/ 	.word	index@(.nv.constant0._ZN7cutlass13device_kernelIN5flash11enable_sm90INS1_16FlashAttnFwdSm90INS1_25CollectiveMainloopFwdSm90ILi2EN4cute5tupleIJNS5_1CILi1EEES8_S8_EEENS6_IJNS7_ILi128EEESA_NS7_ILi192EEEEEELi128ENS_6half_tEfNS_4arch4Sm90ELb1ELb0ELb0ELb1ELb0ELb0ELb0ELb1ELb1ELb0ELb0ELb0EEENS1_21CollectiveEpilogueFwdINS6_IJSA_SA_SA_EEES9_SD_SF_Li256ELb1ELb0ELb0ELb0EEENS1_36VarlenDynamicPersistentTileSchedulerILi128ELi128ELi256ELi32ELb0ELb0ELb1ELb1ELb1ELb1EEEEEEEEEvNT_6ParamsE)
        /*0a00*/ 	.short	0x0210
        /*0a02*/ 	.short	0x0a70


	//----- nvinfo : EIATTR_SW_WAR
	.align		4
.L_343:
        /*0a04*/ 	.byte	0x04, 0x36
        /*0a06*/ 	.short	(.L_345 - .L_344)
.L_344:
        /*0a08*/ 	.word	0x00000008
.L_345:


//--------------------- .nv.info._ZN7cutlass13device_kernelIN5flash11enable_sm90INS1_16FlashAttnFwdSm90INS1_25CollectiveMainloopFwdSm90ILi2EN4cute5tupleIJNS5_1CILi1EEES8_S8_EEENS6_IJNS7_ILi128EEESA_NS7_ILi192EEEEEELi128ENS_6half_tEfNS_4arch4Sm90ELb1ELb0ELb0ELb1ELb0ELb1ELb0ELb1ELb1ELb0ELb0ELb0EEENS1_21CollectiveEpilogueFwdINS6_IJSA_SA_SA_EEES9_SD_SF_Li256ELb1ELb0ELb0ELb0EEENS1_36VarlenDynamicPersistentTileSchedulerILi128ELi128ELi256ELi32ELb0ELb0ELb1ELb1ELb1ELb1EEEEEEEEEvNT_6ParamsE --------------------------
	.section	.nv.info._ZN7cutlass13device_kernelIN5flash11enable_sm90INS1_16FlashAttnFwdSm90INS1_25CollectiveMainloopFwdSm90ILi2EN4cute5tupleIJNS5_1CILi1EEES8_S8_EEENS6_IJNS7_ILi128EEESA_NS7_ILi192EEEEEELi128ENS_6half_tEfNS_4arch4Sm90ELb1ELb0ELb0ELb1ELb0ELb1ELb0ELb1ELb1ELb0ELb0ELb0EEENS1_21CollectiveEpilogueFwdINS6_IJSA_SA_SA_EEES9_SD_SF_Li256ELb1ELb0ELb0ELb0EEENS1_36VarlenDynamicPersistentTileSchedulerILi128ELi128ELi256ELi32ELb0ELb0ELb1ELb1ELb1ELb1EEEEEEEEEvNT_6ParamsE,"",@"SHT_CUDA_INFO"
	.sectionflags	@""
	.align	4


	//----- nvinfo : EIATTR_CUDA_API_VERSION
	.align		4
        /*0000*/ 	.byte	0x04, 0x37
        /*0002*/ 	.short	(.L_347 - .L_346)
.L_346:
        /*0004*/ 	.word	0x00000082


	//----- nvinfo : EIATTR_KPARAM_INFO
	.align		4
.L_347:
        /*0008*/ 	.byte	0x04, 0x17
        /*000a*/ 	.short	(.L_349 - .L_348)
.L_348:
        /*000c*/ 	.word	0x00000000
        /*0010*/ 	.short	0x0000
        /*0012*/ 	.short	0x0070
        /*0014*/ 	.byte	0x00, 0xf0, 0x01, 0x28


	//----- nvinfo : EIATTR_SPARSE_MMA_MASK
	.align		4
.L_349:
        /*0018*/ 	.byte	0x03, 0x50
        /*001a*/ 	.short	0x0000


	//----- nvinfo : EIATTR_MAXREG_COUNT
	.align		4
        /*001c*/ 	.byte	0x03, 0x1b
        /*001e*/ 	.short	0x00a8


	//----- nvinfo : EIATTR_NUM_BARRIERS
	.align		4
        /*0020*/ 	.byte	0x02, 0x4c
        /*0022*/ 	.byte	0x10
	.zero		1


	//----- nvinfo : EIATTR_EXTERNS
	.align		4
        /*0024*/ 	.byte	0x04, 0x0f
        /*0026*/ 	.short	(.L_351 - .L_350)


	//   ....[0]....
	.align		4
.L_350:
        /*0028*/ 	.word	index@(__assertfail)


	//----- nvinfo : EIATTR_ANNOTATIONS
	.align		4
.L_351:
        /*002c*/ 	.byte	0x04, 0x55
        /*002e*/ 	.short	(.L_353 - .L_352)


	//   ....[0]....
.L_352:
        /* <DEDUP_REMOVED lines=54> */


	//----- nvinfo : EIATTR_MERCURY_ISA_VERSION
	.align		4
.L_353:
        /*0378*/ 	.byte	0x03, 0x5f
        /*037a*/ 	.short	0x0101


	//----- nvinfo : EIATTR_UNUSED_LOAD_BYTE_OFFSET
	.align		4
        /*037c*/ 	.byte	0x04, 0x44
        /*037e*/ 	.short	(.L_355 - .L_354)


	//   ....[0]....
.L_354:
        /*0380*/ 	.word	0x00000ab0
        /*0384*/ 	.word	0x0000fff0


	//   ....[1]....
        /*0388*/ 	.word	0x0001a0f0
        /*038c*/ 	.word	0x0000fff0


	//----- nvinfo : EIATTR_INT_WARP_WIDE_INSTR_OFFSETS
	.align		4
.L_355:
        /*0390*/ 	.byte	0x04, 0x31
        /*0392*/ 	.short	(.L_357 - .L_356)


	//   ....[0]....
.L_356:
        /*0394*/ 	.word	0x000001b0


	//   ....[1]....
        /*0398*/ 	.word	0x000001f0


	//   ....[2]....
        /*039c*/ 	.word	0x000002b0


	//   ....[3]....
        /*03a0*/ 	.word	0x0001e020


	//   ....[4]....
        /*03a4*/ 	.word	0x0001e0b0


	//   ....[5]....
        /*03a8*/ 	.word	0x0001e530


	//   ....[6]....
        /*03ac*/ 	.word	0x0001e560


	//   ....[7]....
        /*03b0*/ 	.word	0x0001e770


	//   ....[8]....
        /*03b4*/ 	.word	0x0001e860


	//   ....[9]....
        /*03b8*/ 	.word	0x00020af0


	//   ....[10]....
        /*03bc*/ 	.word	0x00020b80


	//----- nvinfo : EIATTR_COOP_GROUP_MASK_REGIDS
	.align		4
.L_357:
        /*03c0*/ 	.byte	0x04, 0x29
        /*03c2*/ 	.short	(.L_359 - .L_358)


	//   ....[0]....
.L_358:
        /*03c4*/ 	.word	0xffffffff


	//   ....[1]....
        /*03c8*/ 	.word	0xffffffff


	//   ....[2]....
        /*03cc*/ 	.word	0xffffffff


	//   ....[3]....
        /*03d0*/ 	.word	0xffffffff


	//   ....[4]....
        /*03d4*/ 	.word	0xffffffff


	//   ....[5]....
        /*03d8*/ 	.word	0xffffffff


	//   ....[6]....
        /*03dc*/ 	.word	0xffffffff


	//   ....[7]....
        /*03e0*/ 	.word	0xffffffff


	//   ....[8]....
        /*03e4*/ 	.word	0xffffffff


	//   ....[9]....
        /*03e8*/ 	.word	0xffffffff


	//   ....[10]....
        /*03ec*/ 	.word	0xffffffff


	//   ....[11]....
        /*03f0*/ 	.word	0xffffffff


	//   ....[12]....
        /*03f4*/ 	.word	0xffffffff


	//   ....[13]....
        /*03f8*/ 	.word	0xffffffff


	//   ....[14]....
        /*03fc*/ 	.word	0xffffffff


	//   ....[15]....
        /*0400*/ 	.word	0xffffffff


	//   ....[16]....
        /*0404*/ 	.word	0xffffffff


	//   ....[17]....
        /*0408*/ 	.word	0xffffffff


	//   ....[18]....
        /*040c*/ 	.word	0xffffffff


	//   ....[19]....
        /*0410*/ 	.word	0xffffffff


	//   ....[20]....
        /*0414*/ 	.word	0xffffffff


	//   ....[21]....
        /*0418*/ 	.word	0xffffffff


	//   ....[22]....
        /*041c*/ 	.word	0xffffffff


	//   ....[23]....
        /*0420*/ 	.word	0xffffffff


	//   ....[24]....
        /*0424*/ 	.word	0xffffffff


	//   ....[25]....
        /*0428*/ 	.word	0xffffffff


	//   ....[26]....
        /*042c*/ 	.word	0xffffffff


	//   ....[27]....
        /*0430*/ 	.word	0xffffffff


	//   ....[28]....
        /*0434*/ 	.word	0xffffffff


	//   ....[29]....
        /*0438*/ 	.word	0xffffffff


	//   ....[30]....
        /*043c*/ 	.word	0xffffffff


	//   ....[31]....
        /*0440*/ 	.word	0xffffffff


	//   ....[32]....
        /*0444*/ 	.word	0xffffffff


	//   ....[33]....
        /*0448*/ 	.word	0xffffffff


	//   ....[34]....
        /*044c*/ 	.word	0xffffffff


	//   ....[35]....
        /*0450*/ 	.word	0xffffffff


	//   ....[36]....
        /*0454*/ 	.word	0xffffffff


	//   ....[37]....
        /*0458*/ 	.word	0xffffffff


	//   ....[38]....
        /*045c*/ 	.word	0xffffffff


	//   ....[39]....
        /*0460*/ 	.word	0xffffffff


	//   ....[40]....
        /*0464*/ 	.word	0xffffffff


	//   ....[41]....
        /*0468*/ 	.word	0xffffffff


	//   ....[42]....
        /*046c*/ 	.word	0xffffffff


	//   ....[43]....
        /*0470*/ 	.word	0xffffffff


	//   ....[44]....
        /*0474*/ 	.word	0xffffffff


	//   ....[45]....
        /*0478*/ 	.word	0xffffffff


	//   ....[46]....
        /*047c*/ 	.word	0xffffffff


	//   ....[47]....
        /*0480*/ 	.word	0xffffffff


	//   ....[48]....
        /*0484*/ 	.word	0xffffffff


	//   ....[49]....
        /*0488*/ 	.word	0xffffffff


	//   ....[50]....
        /*048c*/ 	.word	0xffffffff


	//   ....[51]....
        /*0490*/ 	.word	0xffffffff


	//   ....[52]....
        /*0494*/ 	.word	0xffffffff


	//   ....[53]....
        /*0498*/ 	.word	0xffffffff


	//   ....[54]....
        /*049c*/ 	.word	0xffffffff


	//   ....[55]....
        /*04a0*/ 	.word	0xffffffff


	//   ....[56]....
        /*04a4*/ 	.word	0xffffffff


	//   ....[57]....
        /*04a8*/ 	.word	0xffffffff


	//   ....[58]....
        /*04ac*/ 	.word	0x0500000f


	//   ....[59]....
        /*04b0*/ 	.word	0x0500000f


	//   ....[60]....
        /*04b4*/ 	.word	0x0500000f


	//   ....[61]....
        /*04b8*/ 	.word	0x0500000f


	//   ....[62]....
        /*04bc*/ 	.word	0x0500000f


	//   ....[63]....
        /*04c0*/ 	.word	0x0500000f


	//   ....[64]....
        /*04c4*/ 	.word	0x0500000f


	//   ....[65]....
        /*04c8*/ 	.word	0x0500000f


	//   ....[66]....
        /*04cc*/ 	.word	0x0500000f


	//   ....[67]....
        /*04d0*/ 	.word	0x0500000f


	//   ....[68]....
        /*04d4*/ 	.word	0x0500000f


	//   ....[69]....
        /*04d8*/ 	.word	0x0500000f


	//   ....[70]....
        /*04dc*/ 	.word	0x0500000f


	//   ....[71]....
        /*04e0*/ 	.word	0x0500000f


	//   ....[72]....
        /*04e4*/ 	.word	0x0500000f


	//   ....[73]....
        /*04e8*/ 	.word	0x0500000f


	//   ....[74]....
        /*04ec*/ 	.word	0x0500000f


	//   ....[75]....
        /*04f0*/ 	.word	0x0500000f


	//   ....[76]....
        /*04f4*/ 	.word	0x0500000f


	//   ....[77]....
        /*04f8*/ 	.word	0x0500000f


	//   ....[78]....
        /*04fc*/ 	.word	0x0500000f


	//   ....[79]....
        /*0500*/ 	.word	0x0500000f


	//   ....[80]....
        /*0504*/ 	.word	0x0500000f


	//   ....[81]....
        /*0508*/ 	.word	0x0500000f


	//   ....[82]....
        /*050c*/ 	.word	0x0500000f


	//   ....[83]....
        /*0510*/ 	.word	0x0500000f


	//   ....[84]....
        /*0514*/ 	.word	0x0500000f


	//   ....[85]....
        /*0518*/ 	.word	0x0500000f


	//   ....[86]....
        /*051c*/ 	.word	0x0500000f


	//   ....[87]....
        /*0520*/ 	.word	0x0500000f


	//   ....[88]....
        /*0524*/ 	.word	0x0500000f


	//   ....[89]....
        /*0528*/ 	.word	0x0500000f


	//   ....[90]....
        /*052c*/ 	.word	0x0500000f


	//   ....[91]....
        /*0530*/ 	.word	0x0500000f


	//   ....[92]....
        /*0534*/ 	.word	0x0500000f


	//   ....[93]....
        /*0538*/ 	.word	0x0500000f


	//----- nvinfo : EIATTR_COOP_GROUP_INSTR_OFFSETS
	.align		4
.L_359:
        /*053c*/ 	.byte	0x04, 0x28
        /*053e*/ 	.short	(.L_361 - .L_360)


	//   ....[0]....
.L_360:
        /*0540*/ 	.word	0x00000060


	//   ....[1]....
        /*0544*/ 	.word	0x000001c0


	//   ....[2]....
        /*0548*/ 	.word	0x000002c0


	//   ....[3]....
        /*054c*/ 	.word	0x00000430


	//   ....[4]....
        /*0550*/ 	.word	0x00000590


	//   ....[5]....
        /*0554*/ 	.word	0x000006b0


	//   ....[6]....
        /*0558*/ 	.word	0x00000810


	//   ....[7]....
        /*055c*/ 	.word	0x0000a370


	//   ....[8]....
        /*0560*/ 	.word	0x000126b0


	//   ....[9]....
        /*0564*/ 	.word	0x00012730


	//   ....[10]....
        /*0568*/ 	.word	0x00013090


	//   ....[11]....
        /*056c*/ 	.word	0x000130f0


	//   ....[12]....
        /*0570*/ 	.word	0x00015640


	//   ....[13]....
        /*0574*/ 	.word	0x000156a0


	//   ....[14]....
        /*0578*/ 	.word	0x00015fd0


	//   ....[15]....
        /*057c*/ 	.word	0x00016000


	//   ....[16]....
        /*0580*/ 	.word	0x00017e50


	//   ....[17]....
        /*0584*/ 	.word	0x00017e80


	//   ....[18]....
        /*0588*/ 	.word	0x000183a0


	//   ....[19]....
        /*058c*/ 	.word	0x000183f0


	//   ....[20]....
        /*0590*/ 	.word	0x00019a90


	//   ....[21]....
        /*0594*/ 	.word	0x00019aa0


	//   ....[22]....
        /*0598*/ 	.word	0x00019ae0


	//   ....[23]....
        /*059c*/ 	.word	0x00019af0


	//   ....[24]....
        /*05a0*/ 	.word	0x0001beb0


	//   ....[25]....
        /*05a4*/ 	.word	0x0001c020


	//   ....[26]....
        /*05a8*/ 	.word	0x0001c050


	//   ....[27]....
        /*05ac*/ 	.word	0x0001c090


	//   ....[28]....
        /*05b0*/ 	.word	0x0001c100


	//   ....[29]....
        /*05b4*/ 	.word	0x0001c160


	//   ....[30]....
        /*05b8*/ 	.word	0x0001c1a0


	//   ....[31]....
        /*05bc*/ 	.word	0x0001c340


	//   ....[32]....
        /*05c0*/ 	.word	0x0001c3a0


	//   ....[33]....
        /*05c4*/ 	.word	0x0001c3e0


	//   ....[34]....
        /*05c8*/ 	.word	0x0001c420


	//   ....[35]....
        /*05cc*/ 	.word	0x0001c450


	//   ....[36]....
        /*05d0*/ 	.word	0x0001c480


	//   ....[37]....
        /*05d4*/ 	.word	0x0001c510


	//   ....[38]....
        /*05d8*/ 	.word	0x0001c570


	//   ....[39]....
        /*05dc*/ 	.word	0x0001c600


	//   ....[40]....
        /*05e0*/ 	.word	0x00020f90


	//   ....[41]....
        /*05e4*/ 	.word	0x00020fa0


	//   ....[42]....
        /*05e8*/ 	.word	0x000210b0


	//   ....[43]....
        /*05ec*/ 	.word	0x00021110


	//   ....[44]....
        /*05f0*/ 	.word	0x00021150


	//   ....[45]....
        /*05f4*/ 	.word	0x00021190


	//   ....[46]....
        /*05f8*/ 	.word	0x000211c0


	//   ....[47]....
        /*05fc*/ 	.word	0x000211f0


	//   ....[48]....
        /*0600*/ 	.word	0x00021380


	//   ....[49]....
        /*0604*/ 	.word	0x000213e0


	//   ....[50]....
        /*0608*/ 	.word	0x00021420


	//   ....[51]....
        /*060c*/ 	.word	0x00021460


	//   ....[52]....
        /*0610*/ 	.word	0x00021490


	//   ....[53]....
        /*0614*/ 	.word	0x000214c0


	//   ....[54]....
        /*0618*/ 	.word	0x00021580


	//   ....[55]....
        /*061c*/ 	.word	0x000215a0


	//   ....[56]....
        /*0620*/ 	.word	0x00021610


	//   ....[57]....
        /*0624*/ 	.word	0x00021ca0


	//   ....[58]....
        /*0628*/ 	.word	0x000220e0


	//   ....[59]....
        /*062c*/ 	.word	0x00022180


	//   ....[60]....
        /*0630*/ 	.word	0x00022220


	//   ....[61]....
        /*0634*/ 	.word	0x000222c0


	//   ....[62]....
        /*0638*/ 	.word	0x00022360


	//   ....[63]....
        /*063c*/ 	.word	0x00022400


	//   ....[64]....
        /*0640*/ 	.word	0x000224a0


	//   ....[65]....
        /*0644*/ 	.word	0x00022540


	//   ....[66]....
        /*0648*/ 	.word	0x00022630


	//   ....[67]....
        /*064c*/ 	.word	0x000226d0


	//   ....[68]....
        /*0650*/ 	.word	0x00022770


	//   ....[69]....
        /*0654*/ 	.word	0x00022810


	//   ....[70]....
        /*0658*/ 	.word	0x000228b0


	//   ....[71]....
        /*065c*/ 	.word	0x00022950


	//   ....[72]....
        /*0660*/ 	.word	0x000229f0


	//   ....[73]....
        /*0664*/ 	.word	0x00022a90


	//   ....[74]....
        /*0668*/ 	.word	0x00022d90


	//   ....[75]....
        /*066c*/ 	.word	0x00023070


	//   ....[76]....
        /*0670*/ 	.word	0x00023490


	//   ....[77]....
        /*0674*/ 	.word	0x00023520


	//   ....[78]....
        /*0678*/ 	.word	0x000235c0


	//   ....[79]....
        /*067c*/ 	.word	0x00023670


	//   ....[80]....
        /*0680*/ 	.word	0x000236f0


	//   ....[81]....
        /*0684*/ 	.word	0x00023770


	//   ....[82]....
        /*0688*/ 	.word	0x000237f0


	//   ....[83]....
        /*068c*/ 	.word	0x00023870


	//   ....[84]....
        /*0690*/ 	.word	0x00023900


	//   ....[85]....
        /*0694*/ 	.word	0x000239b0


	//   ....[86]....
        /*0698*/ 	.word	0x00023a30


	//   ....[87]....
        /*069c*/ 	.word	0x00023ab0


	//   ....[88]....
        /*06a0*/ 	.word	0x00023b30


	//   ....[89]....
        /*06a4*/ 	.word	0x00023bb0


	//   ....[90]....
        /*06a8*/ 	.word	0x00023c20


	//   ....[91]....
        /*06ac*/ 	.word	0x00023cc0


	//   ....[92]....
        /*06b0*/ 	.word	0x00023d50


	//   ....[93]....
        /*06b4*/ 	.word	0x00023e80


	//----- nvinfo : EIATTR_REG_RECONFIG
	.align		4
.L_361:
        /*06b8*/ 	.byte	0x01, 0x54
	.zero		2


	//----- nvinfo : EIATTR_SYSCALL_OFFSETS
	.align		4
        /*06bc*/ 	.byte	0x04, 0x46
        /*06be*/ 	.short	(.L_363 - .L_362)


	//   ....[0]....
.L_362:
        /*06c0*/ 	.word	0x00001910


	//   ....[1]....
        /*06c4*/ 	.word	0x00001a60


	//   ....[2]....
        /*06c8*/ 	.word	0x0000a500


	//   ....[3]....
        /*06cc*/ 	.word	0x0000a970


	//   ....[4]....
        /*06d0*/ 	.word	0x0001e240


	//   ....[5]....
        /*06d4*/ 	.word	0x0001e380


	//   ....[6]....
        /*06d8*/ 	.word	0x0001e480


	//----- nvinfo : EIATTR_MBARRIER_INSTR_OFFSETS
	.align		4
.L_363:
        /*06dc*/ 	.byte	0x04, 0x39
        /*06de*/ 	.short	(.L_365 - .L_364)


	//   ....[0]....
.L_364:
        /*06e0*/ 	.word	0x000002e0
        /*06e4*/ 	.word	0x000000ff
        /*06e8*/ 	.word	0x00034800
        /*06ec*/ 	.short	0x0100
        /*06ee*/ 	.byte	0x08
	.zero		1


	//   ....[1]....
        /*06f0*/ 	.word	0x000002f0
        /*06f4*/ 	.word	0x000000ff
        /*06f8*/ 	.word	0x00034820
        /*06fc*/ 	.short	0x0100
        /*06fe*/ 	.byte	0x08
	.zero		1


	//   ....[2]....
        /*0700*/ 	.word	0x000003e0
        /*0704*/ 	.word	0x000000ff
        /*0708*/ 	.word	0x00034830
        /*070c*/ 	.short	0x0100
        /*070e*/ 	.byte	0x08
	.zero		1


	//   ....[3]....
        /*0710*/ 	.word	0x000003f0
        /*0714*/ 	.word	0x000000ff
        /*0718*/ 	.word	0x00034840
        /*071c*/ 	.short	0x0100
        /*071e*/ 	.byte	0x08
	.zero		1


	//   ....[4]....
        /*0720*/ 	.word	0x00000400
        /*0724*/ 	.word	0x000000ff
        /*0728*/ 	.word	0x00034838
        /*072c*/ 	.short	0x0100
        /*072e*/ 	.byte	0x08
	.zero		1


	//   ....[5]....
        /*0730*/ 	.word	0x00000410
        /*0734*/ 	.word	0x000000ff
        /*0738*/ 	.word	0x00034848
        /*073c*/ 	.short	0x0100
        /*073e*/ 	.byte	0x08
	.zero		1


	//   ....[6]....
        /*0740*/ 	.word	0x00000540
        /*0744*/ 	.word	0x000000ff
        /*0748*/ 	.word	0x00034850
        /*074c*/ 	.short	0x0100
        /*074e*/ 	.byte	0x08
	.zero		1


	//   ....[7]....
        /*0750*/ 	.word	0x00000550
        /*0754*/ 	.word	0x000000ff
        /*0758*/ 	.word	0x00034860
        /*075c*/ 	.short	0x0100
        /*075e*/ 	.byte	0x08
	.zero		1


	//   ....[8]....
        /*0760*/ 	.word	0x00000560
        /*0764*/ 	.word	0x000000ff
        /*0768*/ 	.word	0x00034858
        /*076c*/ 	.short	0x0100
        /*076e*/ 	.byte	0x08
	.zero		1


	//   ....[9]....
        /*0770*/ 	.word	0x00000570
        /*0774*/ 	.word	0x000000ff
        /*0778*/ 	.word	0x00034868
        /*077c*/ 	.short	0x0100
        /*077e*/ 	.byte	0x08
	.zero		1


	//   ....[10]....
        /*0780*/ 	.word	0x00000660
        /*0784*/ 	.word	0x000000ff
        /*0788*/ 	.word	0x00034870
        /*078c*/ 	.short	0x0100
        /*078e*/ 	.byte	0x06
	.zero		1


	//   ....[11]....
        /*0790*/ 	.word	0x00000670
        /*0794*/ 	.word	0x000000ff
        /*0798*/ 	.word	0x00034880
        /*079c*/ 	.short	0x0100
        /*079e*/ 	.byte	0x06
	.zero		1


	//   ....[12]....
        /*07a0*/ 	.word	0x00000680
        /*07a4*/ 	.word	0x000000ff
        /*07a8*/ 	.word	0x00034878
        /*07ac*/ 	.short	0x0100
        /*07ae*/ 	.byte	0x06
	.zero		1


	//   ....[13]....
        /*07b0*/ 	.word	0x00000690
        /*07b4*/ 	.word	0x000000ff
        /*07b8*/ 	.word	0x00034888
        /*07bc*/ 	.short	0x0100
        /*07be*/ 	.byte	0x06
	.zero		1


	//   ....[14]....
        /*07c0*/ 	.word	0x000007c0
        /*07c4*/ 	.word	0x000000ff
        /*07c8*/ 	.word	0x00034890
        /*07cc*/ 	.short	0x0100
        /*07ce*/ 	.byte	0x08
	.zero		1


	//   ....[15]....
        /*07d0*/ 	.word	0x000007d0
        /*07d4*/ 	.word	0x000000ff
        /*07d8*/ 	.word	0x000348a0
        /*07dc*/ 	.short	0x0100
        /*07de*/ 	.byte	0x08
	.zero		1


	//   ....[16]....
        /*07e0*/ 	.word	0x000007e0
        /*07e4*/ 	.word	0x000000ff
        /*07e8*/ 	.word	0x00034898
        /*07ec*/ 	.short	0x0100
        /*07ee*/ 	.byte	0x08
	.zero		1


	//   ....[17]....
        /*07f0*/ 	.word	0x000007f0
        /*07f4*/ 	.word	0x000000ff
        /*07f8*/ 	.word	0x000348a8
        /*07fc*/ 	.short	0x0100
        /*07fe*/ 	.byte	0x08
	.zero		1


	//   ....[18]....
        /*0800*/ 	.word	0x00000920
        /*0804*/ 	.word	0x000000ff
        /*0808*/ 	.word	0x000348b0
        /*080c*/ 	.short	0x0100
        /*080e*/ 	.byte	0x08
	.zero		1


	//   ....[19]....
        /*0810*/ 	.word	0x00000930
        /*0814*/ 	.word	0x000000ff
        /*0818*/ 	.word	0x000348c0
        /*081c*/ 	.short	0x0100
        /*081e*/ 	.byte	0x08
	.zero		1


	//   ....[20]....
        /*0820*/ 	.word	0x00000940
        /*0824*/ 	.word	0x000000ff
        /*0828*/ 	.word	0x000348b8
        /*082c*/ 	.short	0x0100
        /*082e*/ 	.byte	0x08
	.zero		1


	//   ....[21]....
        /*0830*/ 	.word	0x00000950
        /*0834*/ 	.word	0x000000ff
        /*0838*/ 	.word	0x000348c8
        /*083c*/ 	.short	0x0100
        /*083e*/ 	.byte	0x08
	.zero		1


	//   ....[22]....
        /*0840*/ 	.word	0x00003540
        /*0844*/ 	.word	0x00000003
        /*0848*/ 	.word	0x00034890
        /*084c*/ 	.short	0x010a
        /*084e*/ 	.byte	0x3f
	.zero		1


	//   ....[23]....
        /*0850*/ 	.word	0x000067a0
        /*0854*/ 	.word	0x00000003
        /*0858*/ 	.word	0x00034890
        /*085c*/ 	.short	0x010a
        /*085e*/ 	.byte	0x3f
	.zero		1


	//   ....[24]....
        /*0860*/ 	.word	0x00009770
        /*0864*/ 	.word	0x00000003
        /*0868*/ 	.word	0x00034890
        /*086c*/ 	.short	0x010a
        /*086e*/ 	.byte	0x3f
	.zero		1


	//   ....[25]....
        /*0870*/ 	.word	0x00009b40
        /*0874*/ 	.word	0x00000024
        /*0878*/ 	.word	0x00000000
        /*087c*/ 	.short	0x0101
        /*087e*/ 	.byte	0x3f
	.zero		1


	//   ....[26]....
        /*0880*/ 	.word	0x00009b80
        /*0884*/ 	.word	0x00000003
        /*0888*/ 	.word	0x000348b0
        /*088c*/ 	.short	0x010a
        /*088e*/ 	.byte	0x3f
	.zero		1


	//   ....[27]....
        /*0890*/ 	.word	0x0000a050
        /*0894*/ 	.word	0x00000003
        /*0898*/ 	.word	0x00000000
        /*089c*/ 	.short	0x0101
        /*089e*/ 	.byte	0x3f
	.zero		1


	//   ....[28]....
        /*08a0*/ 	.word	0x0000a580
        /*08a4*/ 	.word	0x00000012
        /*08a8*/ 	.word	0x00034800
        /*08ac*/ 	.short	0x010a
        /*08ae*/ 	.byte	0x3f
	.zero		1


	//   ....[29]....
        /*08b0*/ 	.word	0x0000a5d0
        /*08b4*/ 	.word	0x00000012
        /*08b8*/ 	.word	0x00034800
        /*08bc*/ 	.short	0x010a
        /*08be*/ 	.byte	0x3f
	.zero		1


	//   ....[30]....
        /*08c0*/ 	.word	0x0000b940
        /*08c4*/ 	.word	0x00000012
        /*08c8*/ 	.word	0x00034800
        /*08cc*/ 	.short	0x010a
        /*08ce*/ 	.byte	0x3f
	.zero		1


	//   ....[31]....
        /*08d0*/ 	.word	0x0000eab0
        /*08d4*/ 	.word	0x00000012
        /*08d8*/ 	.word	0x00034800
        /*08dc*/ 	.short	0x010a
        /*08de*/ 	.byte	0x3f
	.zero		1


	//   ....[32]....
        /*08e0*/ 	.word	0x000112d0
        /*08e4*/ 	.word	0x00000002
        /*08e8*/ 	.word	0x00034830
        /*08ec*/ 	.short	0x010a
        /*08ee*/ 	.byte	0x3f
	.zero		1


	//   ....[33]....
        /*08f0*/ 	.word	0x00011350
        /*08f4*/ 	.word	0x00000002
        /*08f8*/ 	.word	0x00034830
        /*08fc*/ 	.short	0x010a
        /*08fe*/ 	.byte	0x3f
	.zero		1


	//   ....[34]....
        /*0900*/ 	.word	0x000120b0
        /*0904*/ 	.word	0x00000002
        /*0908*/ 	.word	0x00000000
        /*090c*/ 	.short	0x0101
        /*090e*/ 	.byte	0x3f
	.zero		1


	//   ....[35]....
        /*0910*/ 	.word	0x00013fa0
        /*0914*/ 	.word	0x0000000f
        /*0918*/ 	.word	0x00034830
        /*091c*/ 	.short	0x010a
        /*091e*/ 	.byte	0x3f
	.zero		1


	//   ....[36]....
        /*0920*/ 	.word	0x00014010
        /*0924*/ 	.word	0x0000000f
        /*0928*/ 	.word	0x00034830
        /*092c*/ 	.short	0x010a
        /*092e*/ 	.byte	0x3f
	.zero		1


	//   ....[37]....
        /*0930*/ 	.word	0x00014b90
        /*0934*/ 	.word	0x00000014
        /*0938*/ 	.word	0x00034850
        /*093c*/ 	.short	0x010a
        /*093e*/ 	.byte	0x3f
	.zero		1


	//   ....[38]....
        /*0940*/ 	.word	0x00014be0
        /*0944*/ 	.word	0x00000014
        /*0948*/ 	.word	0x00034850
        /*094c*/ 	.short	0x010a
        /*094e*/ 	.byte	0x3f
	.zero		1


	//   ....[39]....
        /*0950*/ 	.word	0x00016830
        /*0954*/ 	.word	0x0000000f
        /*0958*/ 	.word	0x00000000
        /*095c*/ 	.short	0x0101
        /*095e*/ 	.byte	0x3f
	.zero		1


	//   ....[40]....
        /*0960*/ 	.word	0x00016880
        /*0964*/ 	.word	0x00000021
        /*0968*/ 	.word	0x00000000
        /*096c*/ 	.short	0x0101
        /*096e*/ 	.byte	0x3f
	.zero		1


	//   ....[41]....
        /*0970*/ 	.word	0x00016db0
        /*0974*/ 	.word	0x00000000
        /*0978*/ 	.word	0x00034830
        /*097c*/ 	.short	0x010a
        /*097e*/ 	.byte	0x3f
	.zero		1


	//   ....[42]....
        /*0980*/ 	.word	0x00016e20
        /*0984*/ 	.word	0x00000000
        /*0988*/ 	.word	0x00034830
        /*098c*/ 	.short	0x010a
        /*098e*/ 	.byte	0x3f
	.zero		1


	//   ....[43]....
        /*0990*/ 	.word	0x000179a0
        /*0994*/ 	.word	0x0000000f
        /*0998*/ 	.word	0x00034850
        /*099c*/ 	.short	0x010a
        /*099e*/ 	.byte	0x3f
	.zero		1


	//   ....[44]....
        /*09a0*/ 	.word	0x000179f0
        /*09a4*/ 	.word	0x0000000f
        /*09a8*/ 	.word	0x00034850
        /*09ac*/ 	.short	0x010a
        /*09ae*/ 	.byte	0x3f
	.zero		1


	//   ....[45]....
        /*09b0*/ 	.word	0x00018b80
        /*09b4*/ 	.word	0x0000000b
        /*09b8*/ 	.word	0x00000000
        /*09bc*/ 	.short	0x0101
        /*09be*/ 	.byte	0x3f
	.zero		1


	//   ....[46]....
        /*09c0*/ 	.word	0x00018bf0
        /*09c4*/ 	.word	0x0000000f
        /*09c8*/ 	.word	0x00000000
        /*09cc*/ 	.short	0x0101
        /*09ce*/ 	.byte	0x3f
	.zero		1


	//   ....[47]....
        /*09d0*/ 	.word	0x00019630
        /*09d4*/ 	.word	0x0000000c
        /*09d8*/ 	.word	0x00034850
        /*09dc*/ 	.short	0x010a
        /*09de*/ 	.byte	0x3f
	.zero		1


	//   ....[48]....
        /*09e0*/ 	.word	0x000196d0
        /*09e4*/ 	.word	0x0000000c
        /*09e8*/ 	.word	0x00034850
        /*09ec*/ 	.short	0x010a
        /*09ee*/ 	.byte	0x3f
	.zero		1


	//   ....[49]....
        /*09f0*/ 	.word	0x00019c90
        /*09f4*/ 	.word	0x0000000b
        /*09f8*/ 	.word	0x00000000
        /*09fc*/ 	.short	0x0101
        /*09fe*/ 	.byte	0x3f
	.zero		1


	//   ....[50]....
        /*0a00*/ 	.word	0x0001aeb0
        /*0a04*/ 	.word	0x00000000
        /*0a08*/ 	.word	0x00000000
        /*0a0c*/ 	.short	0x0101
        /*0a0e*/ 	.byte	0x3f
	.zero		1


	//   ....[51]....
        /*0a10*/ 	.word	0x0001d330
        /*0a14*/ 	.word	0x00000005
        /*0a18*/ 	.word	0x00034820
        /*0a1c*/ 	.short	0x010a
        /*0a1e*/ 	.byte	0x3f
	.zero		1


	//   ....[52]....
        /*0a20*/ 	.word	0x0001d3c0
        /*0a24*/ 	.word	0x00000006
        /*0a28*/ 	.word	0x000348a0
        /*0a2c*/ 	.short	0x010a
        /*0a2e*/ 	.byte	0x3f
	.zero		1


	//   ....[53]....
        /*0a30*/ 	.word	0x0001d650
        /*0a34*/ 	.word	0x00000006
        /*0a38*/ 	.word	0x000348c0
        /*0a3c*/ 	.short	0x010a
        /*0a3e*/ 	.byte	0x3f
	.zero		1


	//   ....[54]....
        /*0a40*/ 	.word	0x0001da10
        /*0a44*/ 	.word	0x00000007
        /*0a48*/ 	.word	0x000348a0
        /*0a4c*/ 	.short	0x010a
        /*0a4e*/ 	.byte	0x3f
	.zero		1


	//   ....[55]....
        /*0a50*/ 	.word	0x0001dc80
        /*0a54*/ 	.word	0x00000007
        /*0a58*/ 	.word	0x000348c0
        /*0a5c*/ 	.short	0x010a
        /*0a5e*/ 	.byte	0x3f
	.zero		1


	//   ....[56]....
        /*0a60*/ 	.word	0x0001eb90
        /*0a64*/ 	.word	0x00000007
        /*0a68*/ 	.word	0x00034840
        /*0a6c*/ 	.short	0x010a
        /*0a6e*/ 	.byte	0x3f
	.zero		1


	//   ....[57]....
        /*0a70*/ 	.word	0x0001f140
        /*0a74*/ 	.word	0x0000000a
        /*0a78*/ 	.word	0x00034820
        /*0a7c*/ 	.short	0x010a
        /*0a7e*/ 	.byte	0x3f
	.zero		1


	//   ....[58]....
        /*0a80*/ 	.word	0x0001f450
        /*0a84*/ 	.word	0x00000007
        /*0a88*/ 	.word	0x00034840
        /*0a8c*/ 	.short	0x010a
        /*0a8e*/ 	.byte	0x3f
	.zero		1


	//   ....[59]....
        /*0a90*/ 	.word	0x0001f750
        /*0a94*/ 	.word	0x00000008
        /*0a98*/ 	.word	0x00000060
        /*0a9c*/ 	.short	0x010a
        /*0a9e*/ 	.byte	0x3f
	.zero		1


	//   ....[60]....
        /*0aa0*/ 	.word	0x0001fd10
        /*0aa4*/ 	.word	0x00000002
        /*0aa8*/ 	.word	0x00034840
        /*0aac*/ 	.short	0x010a
        /*0aae*/ 	.byte	0x3f
	.zero		1


	//   ....[61]....
        /*0ab0*/ 	.word	0x00020010
        /*0ab4*/ 	.word	0x00000003
        /*0ab8*/ 	.word	0x00000060
        /*0abc*/ 	.short	0x010a
        /*0abe*/ 	.byte	0x3f
	.zero		1


	//   ....[62]....
        /*0ac0*/ 	.word	0x000204d0
        /*0ac4*/ 	.word	0x00000002
        /*0ac8*/ 	.word	0x00034840
        /*0acc*/ 	.short	0x010a
        /*0ace*/ 	.byte	0x3f
	.zero		1


	//   ....[63]....
        /*0ad0*/ 	.word	0x000207e0
        /*0ad4*/ 	.word	0x00000002
        /*0ad8*/ 	.word	0x00000060
        /*0adc*/ 	.short	0x010a
        /*0ade*/ 	.byte	0x3f
	.zero		1


	//   ....[64]....
        /*0ae0*/ 	.word	0x00020c40
        /*0ae4*/ 	.word	0x00000003
        /*0ae8*/ 	.word	0x00034860
        /*0aec*/ 	.short	0x010a
        /*0aee*/ 	.byte	0x3f
	.zero		1


	//   ....[65]....
        /*0af0*/ 	.word	0x00021c20
        /*0af4*/ 	.word	0x00000000
        /*0af8*/ 	.word	0x00034820
        /*0afc*/ 	.short	0x010a
        /*0afe*/ 	.byte	0x3f
	.zero		1


	//   ....[66]....
        /*0b00*/ 	.word	0x00021dd0
        /*0b04*/ 	.word	0x00000006
        /*0b08*/ 	.word	0x00000000
        /*0b0c*/ 	.short	0x010a
        /*0b0e*/ 	.byte	0x3f
	.zero		1


	//   ....[67]....
        /*0b10*/ 	.word	0x00021e40
        /*0b14*/ 	.word	0x00000007
        /*0b18*/ 	.word	0x00000000
        /*0b1c*/ 	.short	0x010a
        /*0b1e*/ 	.byte	0x3f
	.zero		1


	//   ....[68]....
        /*0b20*/ 	.word	0x00021eb0
        /*0b24*/ 	.word	0x00000004
        /*0b28*/ 	.word	0x00000000
        /*0b2c*/ 	.short	0x010a
        /*0b2e*/ 	.byte	0x3f
	.zero		1


	//   ....[69]....
        /*0b30*/ 	.word	0x00021ee0
        /*0b34*/ 	.word	0x00000003
        /*0b38*/ 	.word	0x00000000
        /*0b3c*/ 	.short	0x010a
        /*0b3e*/ 	.byte	0x3f
	.zero		1


	//   ....[70]....
        /*0b40*/ 	.word	0x00021f40
        /*0b44*/ 	.word	0x00000003
        /*0b48*/ 	.word	0x00034890
        /*0b4c*/ 	.short	0x010a
        /*0b4e*/ 	.byte	0x3f
	.zero		1


	//   ....[71]....
        /*0b50*/ 	.word	0x00021f90
        /*0b54*/ 	.word	0x00000003
        /*0b58*/ 	.word	0x00034890
        /*0b5c*/ 	.short	0x010a
        /*0b5e*/ 	.byte	0x3f
	.zero		1


	//   ....[72]....
        /*0b60*/ 	.word	0x00021fe0
        /*0b64*/ 	.word	0x00000003
        /*0b68*/ 	.word	0x00034890
        /*0b6c*/ 	.short	0x010a
        /*0b6e*/ 	.byte	0x3f
	.zero		1


	//   ....[73]....
        /*0b70*/ 	.word	0x00022030
        /*0b74*/ 	.word	0x00000003
        /*0b78*/ 	.word	0x000348b0
        /*0b7c*/ 	.short	0x010a
        /*0b7e*/ 	.byte	0x3f
	.zero		1


	//   ....[74]....
        /*0b80*/ 	.word	0x00022580
        /*0b84*/ 	.word	0x00000012
        /*0b88*/ 	.word	0x00034800
        /*0b8c*/ 	.short	0x010a
        /*0b8e*/ 	.byte	0x3f
	.zero		1


	//   ....[75]....
        /*0b90*/ 	.word	0x00022ad0
        /*0b94*/ 	.word	0x00000012
        /*0b98*/ 	.word	0x00034800
        /*0b9c*/ 	.short	0x010a
        /*0b9e*/ 	.byte	0x3f
	.zero		1


	//   ....[76]....
        /*0ba0*/ 	.word	0x00022b20
        /*0ba4*/ 	.word	0x00000002
        /*0ba8*/ 	.word	0x00034830
        /*0bac*/ 	.short	0x010a
        /*0bae*/ 	.byte	0x3f
	.zero		1


	//   ....[77]....
        /*0bb0*/ 	.word	0x00022b70
        /*0bb4*/ 	.word	0x0000000f
        /*0bb8*/ 	.word	0x00034830
        /*0bbc*/ 	.short	0x010a
        /*0bbe*/ 	.byte	0x3f
	.zero		1


	//   ....[78]....
        /*0bc0*/ 	.word	0x00022bc0
        /*0bc4*/ 	.word	0x00000014
        /*0bc8*/ 	.word	0x00034850
        /*0bcc*/ 	.short	0x010a
        /*0bce*/ 	.byte	0x3f
	.zero		1


	//   ....[79]....
        /*0bd0*/ 	.word	0x00022c10
        /*0bd4*/ 	.word	0x00000000
        /*0bd8*/ 	.word	0x00034830
        /*0bdc*/ 	.short	0x010a
        /*0bde*/ 	.byte	0x3f
	.zero		1


	//   ....[80]....
        /*0be0*/ 	.word	0x00022c60
        /*0be4*/ 	.word	0x0000000f
        /*0be8*/ 	.word	0x00034850
        /*0bec*/ 	.short	0x010a
        /*0bee*/ 	.byte	0x3f
	.zero		1


	//   ....[81]....
        /*0bf0*/ 	.word	0x00022cb0
        /*0bf4*/ 	.word	0x0000000c
        /*0bf8*/ 	.word	0x00034850
        /*0bfc*/ 	.short	0x010a
        /*0bfe*/ 	.byte	0x3f
	.zero		1


	//   ....[82]....
        /*0c00*/ 	.word	0x00022e50
        /*0c04*/ 	.word	0x00000005
        /*0c08*/ 	.word	0x00034820
        /*0c0c*/ 	.short	0x010a
        /*0c0e*/ 	.byte	0x3f
	.zero		1


	//   ....[83]....
        /*0c10*/ 	.word	0x00022ea0
        /*0c14*/ 	.word	0x00000006
        /*0c18*/ 	.word	0x000348a0
        /*0c1c*/ 	.short	0x010a
        /*0c1e*/ 	.byte	0x3f
	.zero		1


	//   ....[84]....
        /*0c20*/ 	.word	0x00022ef0
        /*0c24*/ 	.word	0x00000006
        /*0c28*/ 	.word	0x000348c0
        /*0c2c*/ 	.short	0x010a
        /*0c2e*/ 	.byte	0x3f
	.zero		1


	//   ....[85]....
        /*0c30*/ 	.word	0x00022f40
        /*0c34*/ 	.word	0x00000007
        /*0c38*/ 	.word	0x000348a0
        /*0c3c*/ 	.short	0x010a
        /*0c3e*/ 	.byte	0x3f
	.zero		1


	//   ....[86]....
        /*0c40*/ 	.word	0x00022f90
        /*0c44*/ 	.word	0x00000007
        /*0c48*/ 	.word	0x000348c0
        /*0c4c*/ 	.short	0x010a
        /*0c4e*/ 	.byte	0x3f
	.zero		1


	//   ....[87]....
        /*0c50*/ 	.word	0x00023130
        /*0c54*/ 	.word	0x00000007
        /*0c58*/ 	.word	0x00034840
        /*0c5c*/ 	.short	0x010a
        /*0c5e*/ 	.byte	0x3f
	.zero		1


	//   ....[88]....
        /*0c60*/ 	.word	0x000231b0
        /*0c64*/ 	.word	0x00000003
        /*0c68*/ 	.word	0x00034820
        /*0c6c*/ 	.short	0x010a
        /*0c6e*/ 	.byte	0x3f
	.zero		1


	//   ....[89]....
        /*0c70*/ 	.word	0x00023200
        /*0c74*/ 	.word	0x00000007
        /*0c78*/ 	.word	0x00034840
        /*0c7c*/ 	.short	0x010a
        /*0c7e*/ 	.byte	0x3f
	.zero		1


	//   ....[90]....
        /*0c80*/ 	.word	0x00023250
        /*0c84*/ 	.word	0x00000008
        /*0c88*/ 	.word	0x00000060
        /*0c8c*/ 	.short	0x010a
        /*0c8e*/ 	.byte	0x3f
	.zero		1


	//   ....[91]....
        /*0c90*/ 	.word	0x000232a0
        /*0c94*/ 	.word	0x00000002
        /*0c98*/ 	.word	0x00034840
        /*0c9c*/ 	.short	0x010a
        /*0c9e*/ 	.byte	0x3f
	.zero		1


	//   ....[92]....
        /*0ca0*/ 	.word	0x000232f0
        /*0ca4*/ 	.word	0x00000003
        /*0ca8*/ 	.word	0x00000060
        /*0cac*/ 	.short	0x010a
        /*0cae*/ 	.byte	0x3f
	.zero		1


	//   ....[93]....
        /*0cb0*/ 	.word	0x00023340
        /*0cb4*/ 	.word	0x00000002
        /*0cb8*/ 	.word	0x00034840
        /*0cbc*/ 	.short	0x010a
        /*0cbe*/ 	.byte	0x3f
	.zero		1


	//   ....[94]....
        /*0cc0*/ 	.word	0x00023390
        /*0cc4*/ 	.word	0x00000002
        /*0cc8*/ 	.word	0x00000060
        /*0ccc*/ 	.short	0x010a
        /*0cce*/ 	.byte	0x3f
	.zero		1


	//   ....[95]....
        /*0cd0*/ 	.word	0x000233e0
        /*0cd4*/ 	.word	0x00000003
        /*0cd8*/ 	.word	0x00034860
        /*0cdc*/ 	.short	0x010a
        /*0cde*/ 	.byte	0x3f
	.zero		1


	//   ....[96]....
        /*0ce0*/ 	.word	0x00023da0
        /*0ce4*/ 	.word	0x00000000
        /*0ce8*/ 	.word	0x00034820
        /*0cec*/ 	.short	0x010a
        /*0cee*/ 	.byte	0x3f
	.zero		1


	//   ....[97]....
        /*0cf0*/ 	.word	0x00023f40
        /*0cf4*/ 	.word	0x00000006
        /*0cf8*/ 	.word	0x00000000
        /*0cfc*/ 	.short	0x010a
        /*0cfe*/ 	.byte	0x3f
	.zero		1


	//   ....[98]....
        /*0d00*/ 	.word	0x00023f90
        /*0d04*/ 	.word	0x00000007
        /*0d08*/ 	.word	0x00000000
        /*0d0c*/ 	.short	0x010a
        /*0d0e*/ 	.byte	0x3f
	.zero		1


	//   ....[99]....
        /*0d10*/ 	.word	0x00023fe0
        /*0d14*/ 	.word	0x00000004
        /*0d18*/ 	.word	0x00000000
        /*0d1c*/ 	.short	0x010a
        /*0d1e*/ 	.byte	0x3f
	.zero		1


	//----- nvinfo : EIATTR_NUM_MBARRIERS
	.align		4
.L_365:
        /*0d20*/ 	.byte	0x03, 0x38
        /*0d22*/ 	.short	0x0016


	//----- nvinfo : EIATTR_EXIT_INSTR_OFFSETS
	.align		4
        /*0d24*/ 	.byte	0x04, 0x1c
        /*0d26*/ 	.short	(.L_367 - .L_366)


	//   ....[0]....
.L_366:
        /*0d28*/ 	.word	0x00021f30


	//----- nvinfo : EIATTR_MAX_THREADS
	.align		4
.L_367:
        /*0d2c*/ 	.byte	0x04, 0x05
        /*0d2e*/ 	.short	(.L_369 - .L_368)
.L_368:
        /*0d30*/ 	.word	0x00000180
        /*0d34*/ 	.word	0x00000001
        /*0d38*/ 	.word	0x00000001


	//----- nvinfo : EIATTR_CRS_STACK_SIZE
	.align		4
.L_369:
        /*0d3c*/ 	.byte	0x04, 0x1e
        /*0d3e*/ 	.short	(.L_371 - .L_370)
.L_370:
        /*0d40*/ 	.word	0x00000000


	//----- nvinfo : EIATTR_CBANK_PARAM_SIZE
	.align		4
.L_371:
        /*0d44*/ 	.byte	0x03, 0x19
        /*0d46*/ 	.short	0x0a70


	//----- nvinfo : EIATTR_PARAM_CBANK
	.align		4
        /*0d48*/ 	.byte	0x04, 0x0a
        /*0d4a*/ 	.short	(.L_373 - .L_372)
	.align		4
.L_372:
        /*0d4c*/ 	.word	index@(.nv.constant0._ZN7cutlass13device_kernelIN5flash11enable_sm90INS1_16FlashAttnFwdSm90INS1_25CollectiveMainloopFwdSm90ILi2EN4cute5tupleIJNS5_1CILi1EEES8_S8_EEENS6_IJNS7_ILi128EEESA_NS7_ILi192EEEEEELi128ENS_6half_tEfNS_4arch4Sm90ELb1ELb0ELb0ELb1ELb0ELb1ELb0ELb1ELb1ELb0ELb0ELb0EEENS1_21CollectiveEpilogueFwdINS6_IJSA_SA_SA_EEES9_SD_SF_Li256ELb1ELb0ELb0ELb0EEENS1_36VarlenDynamicPersistentTileSchedulerILi128ELi128ELi256ELi32ELb0ELb0ELb1ELb1ELb1ELb1EEEEEEEEEvNT_6ParamsE)
        /*0d50*/ 	.short	0x0210
        /*0d52*/ 	.short	0x0a70


	//----- nvinfo : EIATTR_SW_WAR
	.align		4
.L_373:
        /*0d54*/ 	.byte	0x04, 0x36
        /*0d56*/ 	.short	(.L_375 - .L_374)
.L_374:
        /*0d58*/ 	.word	0x00000008
.L_375:


//--------------------- .nv.callgraph             --------------------------
	.section	.nv.callgraph,"",@"SHT_CUDA_CALLGRAPH"
	.align	4
	.sectionentsize	8
	.align		4
        /*0000*/ 	.word	0x00000000
	.align		4
        /*0004*/ 	.word	0xffffffff
	.align		4
        /*0008*/ 	.word	index@(_ZN7cutlass13device_kernelIN5flash11enable_sm90INS1_16FlashAttnFwdSm90INS1_25CollectiveMainloopFwdSm90ILi2EN4cute5tupleIJNS5_1CILi1EEES8_S8_EEENS6_IJNS7_ILi128EEESA_NS7_ILi192EEEEEELi128ENS_6half_tEfNS_4arch4Sm90ELb0ELb0ELb0ELb0ELb0ELb0ELb0ELb1ELb1ELb0ELb0ELb0EEENS1_21CollectiveEpilogueFwdINS6_IJSA_SA_SA_EEES9_SD_SF_Li256ELb0ELb0ELb0ELb0EEENS1_29StaticPersistentTileSchedulerILb0EEEEEEEEEvNT_6ParamsE)
	.align		4
        /*000c*/ 	.word	index@(__assertfail)
	.align		4
        /*0010*/ 	.word	index@(_ZN7cutlass13device_kernelIN5flash11enable_sm90INS1_16FlashAttnFwdSm90INS1_25CollectiveMainloopFwdSm90ILi2EN4cute5tupleIJNS5_1CILi2EEENS7_ILi1EEES9_EEENS6_IJNS7_ILi128EEESB_NS7_ILi192EEEEEELi128ENS_6half_tEfNS_4arch4Sm90ELb0ELb0ELb0ELb0ELb0ELb0ELb0ELb1ELb1ELb0ELb0ELb0EEENS1_21CollectiveEpilogueFwdINS6_IJSB_SB_SB_EEESA_SE_SG_Li256ELb0ELb0ELb0ELb0EEENS1_29StaticPersistentTileSchedulerILb0EEEEEEEEEvNT_6ParamsE)
	.align		4
        /*0014*/ 	.word	index@(__assertfail)
	.align		4
        /*0018*/ 	.word	index@(_ZN7cutlass13device_kernelIN5flash11enable_sm90INS1_16FlashAttnFwdSm90INS1_25CollectiveMainloopFwdSm90ILi2EN4cute5tupleIJNS5_1CILi1EEES8_S8_EEENS6_IJNS7_ILi128EEESA_NS7_ILi192EEEEEELi128ENS_6half_tEfNS_4arch4Sm90ELb0ELb0ELb0ELb1ELb0ELb0ELb0ELb1ELb1ELb0ELb0ELb0EEENS1_21CollectiveEpilogueFwdINS6_IJSA_SA_SA_EEES9_SD_SF_Li256ELb1ELb0ELb0ELb0EEENS1_36VarlenDynamicPersistentTileSchedulerILi128ELi128ELi256ELi32ELb0ELb0ELb1ELb0ELb1ELb1EEEEEEEEEvNT_6ParamsE)
	.align		4
        /*001c*/ 	.word	index@(__assertfail)
	.align		4
        /*0020*/ 	.word	index@(_ZN7cutlass13device_kernelIN5flash11enable_sm90INS1_16FlashAttnFwdSm90INS1_25CollectiveMainloopFwdSm90ILi2EN4cute5tupleIJNS5_1CILi1EEES8_S8_EEENS6_IJNS7_ILi128EEESA_NS7_ILi192EEEEEELi128ENS_6half_tEfNS_4arch4Sm90ELb0ELb0ELb0ELb1ELb0ELb1ELb0ELb1ELb1ELb0ELb0ELb0EEENS1_21CollectiveEpilogueFwdINS6_IJSA_SA_SA_EEES9_SD_SF_Li256ELb1ELb0ELb0ELb0EEENS1_36VarlenDynamicPersistentTileSchedulerILi128ELi128ELi256ELi32ELb0ELb0ELb1ELb0ELb1ELb1EEEEEEEEEvNT_6ParamsE)
	.align		4
        /*0024*/ 	.word	index@(__assertfail)
	.align		4
        /*0028*/ 	.word	index@(_ZN7cutlass13device_kernelIN5flash11enable_sm90INS1_16FlashAttnFwdSm90INS1_25CollectiveMainloopFwdSm90ILi2EN4cute5tupleIJNS5_1CILi1EEES8_S8_EEENS6_IJNS7_ILi128EEENS7_ILi96EEENS7_ILi192EEEEEELi128ENS_6half_tEfNS_4arch4Sm90ELb0ELb1ELb0ELb0ELb0ELb0ELb0ELb1ELb1ELb0ELb0ELb0EEENS1_21CollectiveEpilogueFwdINS6_IJSA_SA_SB_EEES9_SE_SG_Li256ELb0ELb0ELb0ELb0EEENS1_30DynamicPersistentTileSchedulerILi256ELi32ELb0ELb0ELb1EEEEEEEEEvNT_6ParamsE)
	.align		4
        /*002c*/ 	.word	index@(__assertfail)
	.align		4
        /*0030*/ 	.word	index@(_ZN7cutlass13device_kernelIN5flash11enable_sm90INS1_16FlashAttnFwdSm90INS1_25CollectiveMainloopFwdSm90ILi2EN4cute5tupleIJNS5_1CILi1EEES8_S8_EEENS6_IJNS7_ILi128EEENS7_ILi96EEENS7_ILi192EEEEEELi128ENS_6half_tEfNS_4arch4Sm90ELb0ELb1ELb0ELb1ELb0ELb0ELb0ELb1ELb1ELb0ELb0ELb0EEENS1_21CollectiveEpilogueFwdINS6_IJSA_SA_SB_EEES9_SE_SG_Li256ELb1ELb0ELb0ELb0EEENS1_36VarlenDynamicPersistentTileSchedulerILi128ELi96ELi256ELi32ELb0ELb0ELb1ELb1ELb0ELb1EEEEEEEEEvNT_6ParamsE)
	.align		4
        /*0034*/ 	.word	index@(__assertfail)
	.align		4
        /*0038*/ 	.word	index@(_ZN7cutlass13device_kernelIN5flash11enable_sm90INS1_16FlashAttnFwdSm90INS1_25CollectiveMainloopFwdSm90ILi2EN4cute5tupleIJNS5_1CILi1EEES8_S8_EEENS6_IJNS7_ILi128EEENS7_ILi96EEENS7_ILi192EEEEEELi128ENS_6half_tEfNS_4arch4Sm90ELb0ELb1ELb0ELb1ELb0ELb1ELb0ELb1ELb1ELb0ELb0ELb0EEENS1_21CollectiveEpilogueFwdINS6_IJSA_SA_SB_EEES9_SE_SG_Li256ELb1ELb0ELb0ELb0EEENS1_36VarlenDynamicPersistentTileSchedulerILi128ELi96ELi256ELi32ELb0ELb0ELb1ELb1ELb0ELb1EEEEEEEEEvNT_6ParamsE)
	.align		4
        /*003c*/ 	.word	index@(__assertfail)
	.align		4
        /*0040*/ 	.word	index@(_ZN7cutlass13device_kernelIN5flash11enable_sm90INS1_16FlashAttnFwdSm90INS1_25CollectiveMainloopFwdSm90ILi2EN4cute5tupleIJNS5_1CILi1EEES8_S8_EEENS6_IJNS7_ILi128EEESA_NS7_ILi192EEEEEELi128ENS_6half_tEfNS_4arch4Sm90ELb1ELb0ELb0ELb0ELb0ELb0ELb0ELb1ELb1ELb0ELb0ELb0EEENS1_21CollectiveEpilogueFwdINS6_IJSA_SA_SA_EEES9_SD_SF_Li256ELb0ELb0ELb0ELb0EEENS1_30DynamicPersistentTileSchedulerILi256ELi32ELb0ELb0ELb1EEEEEEEEEvNT_6ParamsE)
	.align		4
        /*0044*/ 	.word	index@(__assertfail)
	.align		4
        /*0048*/ 	.word	index@(_ZN7cutlass13device_kernelIN5flash11enable_sm90INS1_16FlashAttnFwdSm90INS1_25CollectiveMainloopFwdSm90ILi2EN4cute5tupleIJNS5_1CILi1EEES8_S8_EEENS6_IJNS7_ILi128EEESA_NS7_ILi192EEEEEELi128ENS_6half_tEfNS_4arch4Sm90ELb1ELb0ELb0ELb1ELb0ELb0ELb0ELb1ELb1ELb0ELb0ELb0EEENS1_21CollectiveEpilogueFwdINS6_IJSA_SA_SA_EEES9_SD_SF_Li256ELb1ELb0ELb0ELb0EEENS1_36VarlenDynamicPersistentTileSchedulerILi128ELi128ELi256ELi32ELb0ELb0ELb1ELb1ELb1ELb1EEEEEEEEEvNT_6ParamsE)
	.align		4
        /*004c*/ 	.word	index@(__assertfail)
	.align		4
        /*0050*/ 	.word	index@(_ZN7cutlass13device_kernelIN5flash11enable_sm90INS1_16FlashAttnFwdSm90INS1_25CollectiveMainloopFwdSm90ILi2EN4cute5tupleIJNS5_1CILi1EEES8_S8_EEENS6_IJNS7_ILi128EEESA_NS7_ILi192EEEEEELi128ENS_6half_tEfNS_4arch4Sm90ELb1ELb0ELb0ELb1ELb0ELb1ELb0ELb1ELb1ELb0ELb0ELb0EEENS1_21CollectiveEpilogueFwdINS6_IJSA_SA_SA_EEES9_SD_SF_Li256ELb1ELb0ELb0ELb0EEENS1_36VarlenDynamicPersistentTileSchedulerILi128ELi128ELi256ELi32ELb0ELb0ELb1ELb1ELb1ELb1EEEEEEEEEvNT_6ParamsE)
	.align		4
        /*0054*/ 	.word	index@(__assertfail)
	.align		4
        /*0058*/ 	.word	0x00000000
	.align		4
        /*005c*/ 	.word	0xfffffffe
	.align		4
        /*0060*/ 	.word	0x00000000
	.align		4
        /*0064*/ 	.word	0xfffffffd
	.align		4
        /*0068*/ 	.word	0x00000000
	.align		4
        /*006c*/ 	.word	0xfffffffc


//--------------------- .nv.constant4             --------------------------
	.section	.nv.constant4,"a",@progbits
	.align	8
	.align		8
.nv.constant4:
        /*0000*/ 	.dword	__assertfail
	.align		8
        /*0008*/ 	.dword	__unnamed_1
	.align		8
        /*0010*/ 	.dword	__unnamed_2
	.align		8
        /*0018*/ 	.dword	__unnamed_3
	.align		8
        /*0020*/ 	.dword	__unnamed_4
	.align		8
        /*0028*/ 	.dword	__unnamed_5
	.align		8
        /*0030*/ 	.dword	__unnamed_6
	.align		8
        /*0038*/ 	.dword	__unnamed_7
	.align		8
        /*0040*/ 	.dword	__unnamed_8
	.align		8
        /*0048*/ 	.dword	__unnamed_9
	.align		8
        /*0050*/ 	.dword	__unnamed_10
	.align		8
        /*0058*/ 	.dword	__unnamed_11
	.align		8
        /*0060*/ 	.dword	_ZN70_INTERNAL_48b521d0_34_flash_fwd_hdim192_128_fp16_sm90_cu_c784774a_33734cuda3std3__45__cpo5beginE
	.align		8
        /*0068*/ 	.dword	_ZN70_INTERNAL_48b521d0_34_flash_fwd_hdim192_128_fp16_sm90_cu_c784774a_33734cuda3std3__45__cpo3endE
	.align		8
        /*0070*/ 	.dword	_ZN70_INTERNAL_48b521d0_34_flash_fwd_hdim192_128_fp16_sm90_cu_c784774a_33734cuda3std3__45__cpo6cbeginE
	.align		8
        /*0078*/ 	.dword	_ZN70_INTERNAL_48b521d0_34_flash_fwd_hdim192_128_fp16_sm90_cu_c784774a_33734cuda3std3__45__cpo4cendE
	.align		8
        /*0080*/ 	.dword	_ZN70_INTERNAL_48b521d0_34_flash_fwd_hdim192_128_fp16_sm90_cu_c784774a_33734cuda3std3__472_GLOBAL__N__48b521d0_34_flash_fwd_hdim192_128_fp16_sm90_cu_c784774a_33736ignoreE
	.align		8
        /*0088*/ 	.dword	_ZN70_INTERNAL_48b521d0_34_flash_fwd_hdim192_128_fp16_sm90_cu_c784774a_33734cuda3std3__419piecewise_constructE
	.align		8
        /*0090*/ 	.dword	_ZN70_INTERNAL_48b521d0_34_flash_fwd_hdim192_128_fp16_sm90_cu_c784774a_33734cuda3std3__48in_placeE
	.align		8
        /*0098*/ 	.dword	_ZN70_INTERNAL_48b521d0_34_flash_fwd_hdim192_128_fp16_sm90_cu_c784774a_33734cuda3std6ranges3__45__cpo4swapE
	.align		8
        /*00a0*/ 	.dword	_ZN70_INTERNAL_48b521d0_34_flash_fwd_hdim192_128_fp16_sm90_cu_c784774a_33734cuda3std6ranges3__45__cpo9iter_moveE
	.align		8
        /*00a8*/ 	.dword	_ZN70_INTERNAL_48b521d0_34_flash_fwd_hdim192_128_fp16_sm90_cu_c784774a_33734cute7productE
	.align		8
        /*00b0*/ 	.dword	_ZN70_INTERNAL_48b521d0_34_flash_fwd_hdim192_128_fp16_sm90_cu_c784774a_33734cute1_E
	.align		8
        /*00b8*/ 	.dword	$str$23
	.align		8
        /*00c0*/ 	.dword	$str$24


//--------------------- .text._ZN7cutlass13device_kernelIN5flash11enable_sm90INS1_16FlashAttnFwdSm90INS1_25CollectiveMainloopFwdSm90ILi2EN4cute5tupleIJNS5_1CILi1EEES8_S8_EEENS6_IJNS7_ILi128EEESA_NS7_ILi192EEEEEELi128ENS_6half_tEfNS_4arch4Sm90ELb0ELb0ELb0ELb0ELb0ELb0ELb0ELb1ELb1ELb0ELb0ELb0EEENS1_21CollectiveEpilogueFwdINS6_IJSA_SA_SA_EEES9_SD_SF_Li256ELb0ELb0ELb0ELb0EEENS1_29StaticPersistentTileSchedulerILb0EEEEEEEEEvNT_6ParamsE --------------------------
	.section	.text._ZN7cutlass13device_kernelIN5flash11enable_sm90INS1_16FlashAttnFwdSm90INS1_25CollectiveMainloopFwdSm90ILi2EN4cute5tupleIJNS5_1CILi1EEES8_S8_EEENS6_IJNS7_ILi128EEESA_NS7_ILi192EEEEEELi128ENS_6half_tEfNS_4arch4Sm90ELb0ELb0ELb0ELb0ELb0ELb0ELb0ELb1ELb1ELb0ELb0ELb0EEENS1_21CollectiveEpilogueFwdINS6_IJSA_SA_SA_EEES9_SD_SF_Li256ELb0ELb0ELb0ELb0EEENS1_29StaticPersistentTileSchedulerILb0EEEEEEEEEvNT_6ParamsE,"ax",@progbits
	.align	128
.text._ZN7cutlass13device_kernelIN5flash11enable_sm90INS1_16FlashAttnFwdSm90INS1_25CollectiveMainloopFwdSm90ILi2EN4cute5tupleIJNS5_1CILi1EEES8_S8_EEENS6_IJNS7_ILi128EEESA_NS7_ILi192EEEEEELi128ENS_6half_tEfNS_4arch4Sm90ELb0ELb0ELb0ELb0ELb0ELb0ELb0ELb1ELb1ELb0ELb0ELb0EEENS1_21CollectiveEpilogueFwdINS6_IJSA_SA_SA_EEES9_SD_SF_Li256ELb0ELb0ELb0ELb0EEENS1_29StaticPersistentTileSchedulerILb0EEEEEEEEEvNT_6ParamsE:
        .type           _ZN7cutlass13device_kernelIN5flash11enable_sm90INS1_16FlashAttnFwdSm90INS1_25CollectiveMainloopFwdSm90ILi2EN4cute5tupleIJNS5_1CILi1EEES8_S8_EEENS6_IJNS7_ILi128EEESA_NS7_ILi192EEEEEELi128ENS_6half_tEfNS_4arch4Sm90ELb0ELb0ELb0ELb0ELb0ELb0ELb0ELb1ELb1ELb0ELb0ELb0EEENS1_21CollectiveEpilogueFwdINS6_IJSA_SA_SA_EEES9_SD_SF_Li256ELb0ELb0ELb0ELb0EEENS1_29StaticPersistentTileSchedulerILb0EEEEEEEEEvNT_6ParamsE,@function
        .size           _ZN7cutlass13device_kernelIN5flash11enable_sm90INS1_16FlashAttnFwdSm90INS1_25CollectiveMainloopFwdSm90ILi2EN4cute5tupleIJNS5_1CILi1EEES8_S8_EEENS6_IJNS7_ILi128EEESA_NS7_ILi192EEEEEELi128ENS_6half_tEfNS_4arch4Sm90ELb0ELb0ELb0ELb0ELb0ELb0ELb0ELb1ELb1ELb0ELb0ELb0EEENS1_21CollectiveEpilogueFwdINS6_IJSA_SA_SA_EEES9_SD_SF_Li256ELb0ELb0ELb0ELb0EEENS1_29StaticPersistentTileSchedulerILb0EEEEEEEEEvNT_6ParamsE,(.L_x_2655 - _ZN7cutlass13device_kernelIN5flash11enable_sm90INS1_16FlashAttnFwdSm90INS1_25CollectiveMainloopFwdSm90ILi2EN4cute5tupleIJNS5_1CILi1EEES8_S8_EEENS6_IJNS7_ILi128EEESA_NS7_ILi192EEEEEELi128ENS_6half_tEfNS_4arch4Sm90ELb0ELb0ELb0ELb0ELb0ELb0ELb0ELb1ELb1ELb0ELb0ELb0EEENS1_21CollectiveEpilogueFwdINS6_IJSA_SA_SA_EEES9_SD_SF_Li256ELb0ELb0ELb0ELb0EEENS1_29StaticPersistentTileSchedulerILb0EEEEEEEEEvNT_6ParamsE)
        .other          _ZN7cutlass13device_kernelIN5flash11enable_sm90INS1_16FlashAttnFwdSm90INS1_25CollectiveMainloopFwdSm90ILi2EN4cute5tupleIJNS5_1CILi1EEES8_S8_EEENS6_IJNS7_ILi128EEESA_NS7_ILi192EEEEEELi128ENS_6half_tEfNS_4arch4Sm90ELb0ELb0ELb0ELb0ELb0ELb0ELb0ELb1ELb1ELb0ELb0ELb0EEENS1_21CollectiveEpilogueFwdINS6_IJSA_SA_SA_EEES9_SD_SF_Li256ELb0ELb0ELb0ELb0EEENS1_29StaticPersistentTileSchedulerILb0EEEEEEEEEvNT_6ParamsE,@"STO_CUDA_ENTRY STV_DEFAULT"
_ZN7cutlass13device_kernelIN5flash11enable_sm90INS1_16FlashAttnFwdSm90INS1_25CollectiveMainloopFwdSm90ILi2EN4cute5tupleIJNS5_1CILi1EEES8_S8_EEENS6_IJNS7_ILi128EEESA_NS7_ILi192EEEEEELi128ENS_6half_tEfNS_4arch4Sm90ELb0ELb0ELb0ELb0ELb0ELb0ELb0ELb1ELb1ELb0ELb0ELb0EEENS1_21CollectiveEpilogueFwdINS6_IJSA_SA_SA_EEES9_SD_SF_Li256ELb0ELb0ELb0ELb0EEENS1_29StaticPersistentTileSchedulerILb0EEEEEEEEEvNT_6ParamsE:
[----:B------:R-:W1:Y:S02]  /*0000*/  LDC R1, c[0x0][0x28] ;  /* 0x00000a00ff017b82 */ /* 0x000e640000000800 */
[----:B-1----:R-:W-:Y:S01]  /*0010*/  VIADD R1, R1, 0xffffffe0 ;  /* 0xffffffe001017836 */ /* 0x002fe20000000000 */
[----:B------:R-:W1:Y:S01]  /*0020*/  S2R R3, SR_TID.X ;  /* 0x0000000000037919 */ /* 0x000e620000002100 */
[----:B------:R-:W-:Y:S01]  /*0030*/  ELECT P0, URZ, PT ;  /* 0x00000000003f782f */ /* 0x000fe20003800000 */
[----:B------:R-:W-:Y:S01]  /*0040*/  BSSY B0, `(.L_x_0) ;  /* 0x0000013000007945 */ /* 0x000fe20003800000 */
[----:B-1----:R-:W-:-:S05]  /*0050*/  SHF.R.U32.HI R0, RZ, 0x5, R3 ;  /* 0x00000005ff007819 */ /* 0x002fca0000011603 */
[----:B------:R-:W1:Y:S02]  /*0060*/  SHFL.IDX PT, R2, R0, RZ, 0x1f ;  /* 0x00001fff00027589 */ /* 0x000e6400000e0000 */
[----:B-1----:R-:W-:-:S13]  /*0070*/  ISETP.EQ.AND P0, PT, R2, RZ, P0 ;  /* 0x000000ff0200720c */ /* 0x002fda0000702270 */
[----:B------:R-:W-:Y:S05]  /*0080*/  @!P0 BRA `(.L_x_1) ;  /* 0x0000000000388947 */ /* 0x000fea0003800000 */
[----:B------:R-:W-:Y:S02]  /*0090*/  ULDC.64 UR4, c[0x0][0x198] ;  /* 0x0000660000047ab9 */ /* 0x000fe40000000a00 */
[----:B------:R-:W-:Y:S02]  /*00a0*/  UIADD3 UR6, UP0, UR4, 0x270, URZ ;  /* 0x0000027004067890 */ /* 0x000fe4000ff1e03f */
[----:B------:R-:W-:Y:S02]  /*00b0*/  UIADD3 UR8, UP1, UR4, 0x370, URZ ;  /* 0x0000037004087890 */ /* 0x000fe4000ff3e03f */
[----:B------:R-:W-:Y:S02]  /*00c0*/  UIADD3 UR10, UP2, UR4, 0x470, URZ ;  /* 0x00000470040a7890 */ /* 0x000fe4000ff5e03f */
[----:B------:R-:W-:Y:S02]  /*00d0*/  UIADD3 UR4, UP3, UR4, 0x9f0, URZ ;  /* 0x000009f004047890 */ /* 0x000fe4000ff7e03f */
[----:B------:R-:W-:-:S02]  /*00e0*/  UIADD3.X UR7, URZ, UR5, URZ, UP0, !UPT ;  /* 0x000000053f077290 */ /* 0x000fc400087fe43f */
[----:B------:R-:W-:Y:S02]  /*00f0*/  UIADD3.X UR9, URZ, UR5, URZ, UP1, !UPT ;  /* 0x000000053f097290 */ /* 0x000fe40008ffe43f */
[----:B------:R-:W-:Y:S02]  /*0100*/  UIADD3.X UR11, URZ, UR5, URZ, UP2, !UPT ;  /* 0x000000053f0b7290 */ /* 0x000fe400097fe43f */
[----:B------:R-:W-:-:S03]  /*0110*/  UIADD3.X UR5, URZ, UR5, URZ, UP3, !UPT ;  /* 0x000000053f057290 */ /* 0x000fc60009ffe43f */
[----:B------:R1:W-:Y:S02]  /*0120*/  UTMACCTL.PF [UR6] ;  /* 0x00000000060079b9 */ /* 0x0003e40008040000 */
[----:B------:R1:W-:Y:S02]  /*0130*/  UTMACCTL.PF [UR8] ;  /* 0x00000000080079b9 */ /* 0x0003e40008040000 */
[----:B------:R1:W-:Y:S02]  /*0140*/  UTMACCTL.PF [UR10] ;  /* 0x000000000a0079b9 */ /* 0x0003e40008040000 */
[----:B------:R1:W-:Y:S02]  /*0150*/  UTMACCTL.PF [UR4] ;  /* 0x00000000040079b9 */ /* 0x0003e40008040000 */
[----:B-1----:R-:W-:Y:S01]  /*0160*/  NOP ;  /* 0x0000000000007918 */ /* 0x002fe20000000000 */
.L_x_1:
[----:B------:R-:W-:Y:S05]  /*0170*/  BSYNC B0 ;  /* 0x0000000000007941 */ /* 0x000fea0003800000 */
.L_x_0:
[----:B------:R-:W-:Y:S01]  /*0180*/  VOTEU.ANY UP0, P0 ;  /* 0x00000000003f7886 */ /* 0x000fe20000000100 */
[----:B------:R-:W1:Y:S01]  /*0190*/  SHFL.IDX PT, R2, R0, RZ, 0x1f ;  /* 0x00001fff00027589 */ /* 0x000e6200000e0000 */
[----:B------:R-:W-:Y:S01]  /*01a0*/  UMOV UR4, 0x1 ;  /* 0x0000000100047882 */ /* 0x000fe20000000000 */
[----:B------:R-:W-:Y:S02]  /*01b0*/  VOTEU.ANY UP1, P0 ;  /* 0x00000000003f7886 */ /* 0x000fe40000020100 */
[----:B------:R-:W2:Y:S01]  /*01c0*/  @UP0 S2UR UR7, SR_CgaCtaId ;  /* 0x00000000000709c3 */ /* 0x000ea20000008800 */
[----:B------:R-:W-:Y:S01]  /*01d0*/  @UP0 UMOV UR6, 0x400 ;  /* 0x0000040000060882 */ /* 0x000fe20000000000 */
[----:B------:R-:W-:-:S04]  /*01e0*/  @UP0 UIADD3 UR4, -UR4, 0x100000, URZ ;  /* 0x0010000004040890 */ /* 0x000fc8000fffe13f */
[----:B------:R-:W-:Y:S02]  /*01f0*/  @UP0 USHF.L.U32 UR5, UR4, 0xb, URZ ;  /* 0x0000000b04050899 */ /* 0x000fe4000800063f */
[----:B------:R-:W-:Y:S01]  /*0200*/  @UP0 USHF.L.U32 UR4, UR4, 0x1, URZ ;  /* 0x0000000104040899 */ /* 0x000fe2000800063f */
[----:B-1----:R-:W-:Y:S02]  /*0210*/  ISETP.NE.AND P1, PT, R2, RZ, PT ;  /* 0x000000ff0200720c */ /* 0x002fe40003f25270 */
[----:B------:R-:W-:Y:S01]  /*0220*/  SHF.R.U32.HI R2, RZ, 0x7, R3 ;  /* 0x00000007ff027819 */ /* 0x000fe20000011603 */
[----:B--2---:R-:W-:Y:S01]  /*0230*/  @UP0 ULEA UR6, UR7, UR6, 0x18 ;  /* 0x0000000607060291 */ /* 0x004fe2000f8ec03f */
[----:B------:R-:W-:-:S04]  /*0240*/  VOTEU.ANY UP0, P0 ;  /* 0x00000000003f7886 */ /* 0x000fc80000000100 */
[----:B------:R-:W1:Y:S04]  /*0250*/  SHFL.IDX PT, R2, R2, RZ, 0x1f ;  /* 0x00001fff02027589 */ /* 0x000e6800000e0000 */
[----:B------:R-:W2:Y:S03]  /*0260*/  FENCE.VIEW.ASYNC.S ;  /* 0x00000000000073c6 */ /* 0x000ea60000000000 */
[----:B--2---:R2:W3:Y:S01]  /*0270*/  @UP0 SYNCS.EXCH.64 URZ, [UR6+0x34800], UR4 ;  /* 0x03480004063f05b2 */ /* 0x0044e20008000100 */
[----:B------:R2:W4:Y:S01]  /*0280*/  @UP1 SYNCS.EXCH.64 URZ, [UR6+0x34820], UR4 ;  /* 0x03482004063f15b2 */ /* 0x0005220008000100 */
[----:B------:R-:W-:Y:S05]  /*0290*/  @P1 BRA `(.L_x_2) ;  /* 0x0000000000481947 */ /* 0x000fea0003800000 */
[----:B--2---:R-:W2:Y:S01]  /*02a0*/  S2UR UR5, SR_CgaCtaId ;  /* 0x00000000000579c3 */ /* 0x004ea20000008800 */
[----:B------:R-:W-:Y:S01]  /*02b0*/  UMOV UR4, 0x400 ;  /* 0x0000040000047882 */ /* 0x000fe20000000000 */
[----:B------:R-:W-:Y:S01]  /*02c0*/  UMOV UR6, 0x1 ;  /* 0x0000000100067882 */ /* 0x000fe20000000000 */
[----:B------:R-:W-:Y:S01]  /*02d0*/  UMOV UR9, 0x2 ;  /* 0x0000000200097882 */ /* 0x000fe20000000000 */
[----:B------:R-:W-:-:S04]  /*02e0*/  UIADD3 UR6, -UR6, 0x100000, URZ ;  /* 0x0010000006067890 */ /* 0x000fc8000fffe13f */
[----:B------:R-:W-:Y:S02]  /*02f0*/  USHF.L.U32 UR7, UR6, 0xb, URZ ;  /* 0x0000000b06077899 */ /* 0x000fe4000800063f */
[----:B------:R-:W-:Y:S01]  /*0300*/  USHF.L.U32 UR6, UR6, 0x1, URZ ;  /* 0x0000000106067899 */ /* 0x000fe2000800063f */
[----:B------:R-:W-:Y:S01]  /*0310*/  ELECT P0, URZ, PT ;  /* 0x00000000003f782f */ /* 0x000fe20003800000 */
[----:B--2---:R-:W-:Y:S02]  /*0320*/  ULEA UR8, UR5, UR4, 0x18 ;  /* 0x0000000405087291 */ /* 0x004fe4000f8ec03f */
[----:B------:R-:W-:-:S04]  /*0330*/  UIADD3 UR4, -UR9, 0x100000, URZ ;  /* 0x0010000009047890 */ /* 0x000fc8000fffe13f */
[----:B------:R-:W-:Y:S02]  /*0340*/  USHF.L.U32 UR5, UR4, 0xb, URZ ;  /* 0x0000000b04057899 */ /* 0x000fe4000800063f */
[----:B------:R-:W-:Y:S01]  /*0350*/  USHF.L.U32 UR4, UR4, 0x1, URZ ;  /* 0x0000000104047899 */ /* 0x000fe2000800063f */
[----:B------:R-:W2:Y:S03]  /*0360*/  FENCE.VIEW.ASYNC.S ;  /* 0x00000000000073c6 */ /* 0x000ea60000000000 */
[----:B--2---:R2:W1:Y:S08]  /*0370*/  SYNCS.EXCH.64 URZ, [UR8+0x34830], UR6 ;  /* 0x03483006083f75b2 */ /* 0x0044700008000100 */
[----:B------:R2:W1:Y:S01]  /*0380*/  SYNCS.EXCH.64 URZ, [UR8+0x34840], UR4 ;  /* 0x03484004083f75b2 */ /* 0x0004620008000100 */
[----:B------:R2:W1:Y:S01]  /*0390*/  SYNCS.EXCH.64 URZ, [UR8+0x34838], UR6 ;  /* 0x03483806083f75b2 */ /* 0x0004620008000100 */
[----:B------:R2:W1:Y:S01]  /*03a0*/  SYNCS.EXCH.64 URZ, [UR8+0x34848], UR4 ;  /* 0x03484804083f75b2 */ /* 0x0004620008000100 */
[----:B------:R-:W-:Y:S01]  /*03b0*/  NOP ;  /* 0x0000000000007918 */ /* 0x000fe20000000000 */
.L_x_2:
[----:B------:R-:W5:Y:S01]  /*03c0*/  SHFL.IDX PT, R4, R0, RZ, 0x1f ;  /* 0x00001fff00047589 */ /* 0x000f6200000e0000 */
[----:B------:R-:W-:Y:S01]  /*03d0*/  NOP ;  /* 0x0000000000007918 */ /* 0x000fe20000000000 */
[----:B-----5:R-:W-:-:S13]  /*03e0*/  ISETP.NE.AND P0, PT, R4, RZ, PT ;  /* 0x000000ff0400720c */ /* 0x020fda0003f05270 */
[----:B------:R-:W-:Y:S05]  /*03f0*/  @P0 BRA `(.L_x_3) ;  /* 0x0000000000480947 */ /* 0x000fea0003800000 */
[----:B--2---:R-:W2:Y:S01]  /*0400*/  S2UR UR5, SR_CgaCtaId ;  /* 0x00000000000579c3 */ /* 0x004ea20000008800 */
[----:B------:R-:W-:Y:S01]  /*0410*/  UMOV UR4, 0x400 ;  /* 0x0000040000047882 */ /* 0x000fe20000000000 */
[----:B------:R-:W-:Y:S01]  /*0420*/  UMOV UR6, 0x1 ;  /* 0x0000000100067882 */ /* 0x000fe20000000000 */
[----:B------:R-:W-:Y:S01]  /*0430*/  UMOV UR7, 0x2 ;  /* 0x0000000200077882 */ /* 0x000fe20000000000 */
[----:B------:R-:W-:Y:S01]  /*0440*/  ELECT P0, URZ, PT ;  /* 0x00000000003f782f */ /* 0x000fe20003800000 */
[----:B--2---:R-:W-:Y:S02]  /*0450*/  ULEA UR8, UR5, UR4, 0x18 ;  /* 0x0000000405087291 */ /* 0x004fe4000f8ec03f */
[----:B------:R-:W-:-:S04]  /*0460*/  UIADD3 UR4, -UR6, 0x100000, URZ ;  /* 0x0010000006047890 */ /* 0x000fc8000fffe13f */
[----:B------:R-:W-:Y:S02]  /*0470*/  USHF.L.U32 UR5, UR4, 0xb, URZ ;  /* 0x0000000b04057899 */ /* 0x000fe4000800063f */
[----:B------:R-:W-:Y:S02]  /*0480*/  USHF.L.U32 UR4, UR4, 0x1, URZ ;  /* 0x0000000104047899 */ /* 0x000fe4000800063f */
        /* <DEDUP_REMOVED lines=9> */
.L_x_3:
[----:B------:R-:W5:Y:S01]  /*0520*/  SHFL.IDX PT, R4, R0, RZ, 0x1f ;  /* 0x00001fff00047589 */ /* 0x000f6200000e0000 */
[----:B------:R-:W-:Y:S01]  /*0530*/  NOP ;  /* 0x0000000000007918 */ /* 0x000fe20000000000 */
[----:B-----5:R-:W-:-:S13]  /*0540*/  ISETP.NE.AND P0, PT, R4, RZ, PT ;  /* 0x000000ff0400720c */ /* 0x020fda0003f05270 */
[----:B------:R-:W-:Y:S05]  /*0550*/  @P0 BRA `(.L_x_4) ;  /* 0x0000000000380947 */ /* 0x000fea0003800000 */
[----:B--2---:R-:W2:Y:S01]  /*0560*/  S2UR UR5, SR_CgaCtaId ;  /* 0x00000000000579c3 */ /* 0x004ea20000008800 */
[----:B------:R-:W-:Y:S01]  /*0570*/  UMOV UR4, 0x400 ;  /* 0x0000040000047882 */ /* 0x000fe20000000000 */
[----:B------:R-:W-:Y:S01]  /*0580*/  UMOV UR7, 0x1 ;  /* 0x0000000100077882 */ /* 0x000fe20000000000 */
[----:B------:R-:W-:Y:S01]  /*0590*/  ELECT P0, URZ, PT ;  /* 0x00000000003f782f */ /* 0x000fe20003800000 */
[----:B--2---:R-:W-:Y:S02]  /*05a0*/  ULEA UR6, UR5, UR4, 0x18 ;  /* 0x0000000405067291 */ /* 0x004fe4000f8ec03f */
[----:B------:R-:W-:-:S04]  /*05b0*/  UIADD3 UR4, -UR7, 0x100000, URZ ;  /* 0x0010000007047890 */ /* 0x000fc8000fffe13f */
[----:B------:R-:W-:Y:S02]  /*05c0*/  USHF.L.U32 UR5, UR4, 0xb, URZ ;  /* 0x0000000b04057899 */ /* 0x000fe4000800063f */
[----:B------:R-:W-:Y:S01]  /*05d0*/  USHF.L.U32 UR4, UR4, 0x1, URZ ;  /* 0x0000000104047899 */ /* 0x000fe2000800063f */
[----:B------:R-:W2:Y:S11]  /*05e0*/  FENCE.VIEW.ASYNC.S ;  /* 0x00000000000073c6 */ /* 0x000eb60000000000 */
[----:B--2---:R2:W1:Y:S01]  /*05f0*/  SYNCS.EXCH.64 URZ, [UR6+0x34870], UR4 ;  /* 0x03487004063f75b2 */ /* 0x0044620008000100 */
[----:B------:R2:W1:Y:S01]  /*0600*/  SYNCS.EXCH.64 URZ, [UR6+0x34880], UR4 ;  /* 0x03488004063f75b2 */ /* 0x0004620008000100 */
[----:B------:R2:W1:Y:S01]  /*0610*/  SYNCS.EXCH.64 URZ, [UR6+0x34878], UR4 ;  /* 0x03487804063f75b2 */ /* 0x0004620008000100 */
[----:B------:R2:W1:Y:S01]  /*0620*/  SYNCS.EXCH.64 URZ, [UR6+0x34888], UR4 ;  /* 0x03488804063f75b2 */ /* 0x0004620008000100 */
[----:B------:R-:W-:Y:S01]  /*0630*/  NOP ;  /* 0x0000000000007918 */ /* 0x000fe20000000000 */
.L_x_4:
        /* <DEDUP_REMOVED lines=22> */
.L_x_5:
        /* <DEDUP_REMOVED lines=22> */
.L_x_6:
[----:B-1----:R-:W-:Y:S01]  /*0900*/  ISETP.NE.AND P0, PT, R2, RZ, PT ;  /* 0x000000ff0200720c */ /* 0x002fe20003f05270 */
[----:B------:R-:W-:Y:S01]  /*0910*/  IMAD.MOV.U32 R2, RZ, RZ, 0x1 ;  /* 0x00000001ff027424 */ /* 0x000fe200078e00ff */
[----:B------:R-:W-:-:S04]  /*0920*/  NOP ;  /* 0x0000000000007918 */ /* 0x000fc80000000000 */
[----:B------:R-:W-:-:S05]  /*0930*/  SEL R2, R2, 0x2, !P0 ;  /* 0x0000000202027807 */ /* 0x000fca0004000000 */
[----:B------:R1:W-:Y:S01]  /*0940*/  STL [R1+0x1c], R2 ;  /* 0x00001c0201007387 */ /* 0x0003e20000100800 */
[----:B---34-:R-:W-:Y:S06]  /*0950*/  BAR.SYNC.DEFER_BLOCKING 0x0 ;  /* 0x0000000000007b1d */ /* 0x018fec0000010000 */
[----:B------:R-:W-:Y:S05]  /*0960*/  @!P0 BRA `(.L_x_7) ;  /* 0x0000006800088947 */ /* 0x000fea0003800000 */
.L_x_8:
[----:B------:R-:W-:-:S08]  /*0970*/  NOP ;  /* 0x0000000000007918 */ /* 0x000fd00000000000 */
[----:B------:R-:W3:Y:S02]  /*0980*/  USETMAXREG.TRY_ALLOC.CTAPOOL UP0, 0xf0 ;  /* 0x000000f0000079c8 */ /* 0x000ee40008000600 */
[----:B---3--:R-:W-:-:S13]  /*0990*/  PLOP3.LUT P0, PT, PT, PT, UP0, 0x80, 0x0 ;  /* 0x000000000000781c */ /* 0x008fda0003f0f008 */
[----:B------:R-:W-:Y:S05]  /*09a0*/  @!P0 BRA `(.L_x_8) ;  /* 0xfffffffc00f08947 */ /* 0x000fea000383ffff */
[----:B--2---:R-:W2:Y:S08]  /*09b0*/  S2UR UR7, SR_CTAID.X ;  /* 0x00000000000779c3 */ /* 0x004eb00000002500 */
[----:B------:R-:W-:Y:S08]  /*09c0*/  BAR.ARV 0x8, 0x120 ;  /* 0x0204800000007b1d */ /* 0x000ff00000002000 */
[----:B------:R-:W2:Y:S02]  /*09d0*/  LDC R0, c[0x0][0xda4] ;  /* 0x00036900ff007b82 */ /* 0x000ea40000000800 */
[----:B--2---:R-:W-:-:S13]  /*09e0*/  ISETP.LE.AND P0, PT, R0, UR7, PT ;  /* 0x0000000700007c0c */ /* 0x004fda000bf03270 */
[----:B------:R-:W-:Y:S05]  /*09f0*/  @P0 EXIT ;  /* 0x000000000000094d */ /* 0x000fea0003800000 */
[----:B------:R-:W2:Y:S01]  /*0a00*/  LDL.LU R8, [R1+0x1c] ;  /* 0x00001c0001087983 */ /* 0x000ea20000300800 */
[----:B------:R-:W-:Y:S01]  /*0a10*/  VIADD R0, R3, 0xffffff80 ;  /* 0xffffff8003007836 */ /* 0x000fe20000000000 */
[----:B------:R-:W3:Y:S01]  /*0a20*/  S2UR UR4, SR_CgaCtaId ;  /* 0x00000000000479c3 */ /* 0x000ee20000008800 */
[----:B------:R-:W-:Y:S01]  /*0a30*/  UMOV UR60, 0x400 ;  /* 0x00000400003c7882 */ /* 0x000fe20000000000 */
[----:B------:R-:W-:Y:S01]  /*0a40*/  IMAD.U32 R19, RZ, RZ, UR7 ;  /* 0x00000007ff137e24 */ /* 0x000fe2000f8e00ff */
[----:B------:R-:W-:Y:S01]  /*0a50*/  UMOV UR39, URZ ;  /* 0x0000003f00277c82 */ /* 0x000fe20008000000 */
[----:B------:R-:W-:Y:S01]  /*0a60*/  SHF.R.S32.HI R3, RZ, 0x1f, R0 ;  /* 0x0000001fff037819 */ /* 0x000fe20000011400 */
[----:B------:R-:W-:Y:S01]  /*0a70*/  IMAD.MOV.U32 R22, RZ, RZ, RZ ;  /* 0x000000ffff167224 */ /* 0x000fe200078e00ff */
[----:B------:R-:W-:Y:S02]  /*0a80*/  UMOV UR38, URZ ;  /* 0x0000003f00267c82 */ /* 0x000fe40008000000 */
[CC--:B-1----:R-:W-:Y:S01]  /*0a90*/  LEA.HI R2, R3.reuse, R0.reuse, RZ, 0x7 ;  /* 0x0000000003027211 */ /* 0x0c2fe200078f38ff */
[----:B------:R-:W1:Y:S01]  /*0aa0*/  S2UR UR6, SR_SWINHI ;  /* 0x00000000000679c3 */ /* 0x000e620000002f00 */
[----:B------:R-:W-:-:S02]  /*0ab0*/  LEA.HI R6, R3, R0, RZ, 0x4 ;  /* 0x0000000003067211 */ /* 0x000fc400078f20ff */
[----:B------:R-:W-:Y:S02]  /*0ac0*/  LOP3.LUT R23, R2, 0xffffff80, RZ, 0xc0, !PT ;  /* 0xffffff8002177812 */ /* 0x000fe400078ec0ff */
[----:B------:R-:W-:Y:S02]  /*0ad0*/  LOP3.LUT R7, R6, 0x3fffff0, RZ, 0xc0, !PT ;  /* 0x03fffff006077812 */ /* 0x000fe400078ec0ff */
[----:B------:R-:W-:Y:S01]  /*0ae0*/  SHF.R.S32.HI R9, RZ, 0x4, R6 ;  /* 0x00000004ff097819 */ /* 0x000fe20000011406 */
[C---:B------:R-:W-:Y:S01]  /*0af0*/  IMAD.IADD R23, R0.reuse, 0x1, -R23 ;  /* 0x0000000100177824 */ /* 0x040fe200078e0a17 */
[----:B------:R-:W-:Y:S01]  /*0b00*/  LEA.HI R186, R3, R0, RZ, 0x5 ;  /* 0x0000000003ba7211 */ /* 0x000fe200078f28ff */
[----:B------:R-:W-:Y:S01]  /*0b10*/  IMAD.IADD R7, R0, 0x1, -R7 ;  /* 0x0000000100077824 */ /* 0x000fe200078e0a07 */
[----:B------:R-:W-:Y:S02]  /*0b20*/  LEA.HI R6, R6, R9, RZ, 0x1 ;  /* 0x0000000906067211 */ /* 0x000fe400078f08ff */
[----:B------:R-:W-:-:S02]  /*0b30*/  SHF.R.S32.HI R4, RZ, 0x1f, R23 ;  /* 0x0000001fff047819 */ /* 0x000fc40000011417 */
[----:B------:R-:W-:Y:S01]  /*0b40*/  LOP3.LUT R6, R6, 0x1ffffffe, RZ, 0xc0, !PT ;  /* 0x1ffffffe06067812 */ /* 0x000fe200078ec0ff */
[----:B---3--:R-:W-:Y:S01]  /*0b50*/  ULEA UR60, UR4, UR60, 0x18 ;  /* 0x0000003c043c7291 */ /* 0x008fe2000f8ec03f */
[-C--:B------:R-:W-:Y:S02]  /*0b60*/  LEA.HI R5, R4, R23.reuse, RZ, 0x2 ;  /* 0x0000001704057211 */ /* 0x080fe400078f10ff */
[----:B------:R-:W-:Y:S01]  /*0b70*/  SHF.R.S32.HI R186, RZ, 0x5, R186 ;  /* 0x00000005ffba7819 */ /* 0x000fe200000114ba */
[----:B------:R-:W-:Y:S01]  /*0b80*/  IMAD.IADD R6, R9, 0x1, -R6 ;  /* 0x0000000109067824 */ /* 0x000fe200078e0a06 */
[--C-:B------:R-:W-:Y:S01]  /*0b90*/  SHF.R.S32.HI R0, RZ, 0x2, R5.reuse ;  /* 0x00000002ff007819 */ /* 0x100fe20000011405 */
[----:B------:R-:W-:Y:S01]  /*0ba0*/  IMAD.MOV.U32 R9, RZ, RZ, -0x2 ;  /* 0xfffffffeff097424 */ /* 0x000fe200078e00ff */
[----:B------:R-:W-:Y:S01]  /*0bb0*/  SHF.R.S32.HI R3, RZ, 0x1f, R5 ;  /* 0x0000001fff037819 */ /* 0x000fe20000011405 */
[----:B------:R-:W-:Y:S01]  /*0bc0*/  IMAD R7, R186, 0x10, R7 ;  /* 0x00000010ba077824 */ /* 0x000fe200078e0207 */
[----:B------:R-:W-:Y:S01]  /*0bd0*/  SHF.R.S32.HI R185, RZ, 0x7, R2 ;  /* 0x00000007ffb97819 */ /* 0x000fe20000011402 */
[----:B------:R-:W-:Y:S01]  /*0be0*/  UMOV UR4, UR60 ;  /* 0x0000003c00047c82 */ /* 0x000fe20008000000 */
[----:B-1----:R-:W-:Y:S01]  /*0bf0*/  UMOV UR5, UR6 ;  /* 0x0000000600057c82 */ /* 0x002fe20008000000 */
[----:B------:R-:W-:Y:S01]  /*0c00*/  LEA.HI R3, R3, R0, RZ, 0x3 ;  /* 0x0000000003037211 */ /* 0x000fe200078f18ff */
[----:B------:R-:W-:Y:S01]  /*0c10*/  IMAD R6, R7, 0x8, R6 ;  /* 0x0000000807067824 */ /* 0x000fe200078e0206 */
[----:B------:R-:W-:Y:S01]  /*0c20*/  LEA.HI R4, R4, R23, RZ, 0x5 ;  /* 0x0000001704047211 */ /* 0x000fe200078f28ff */
[----:B------:R-:W-:Y:S01]  /*0c30*/  IMAD.U32 R16, RZ, RZ, UR4 ;  /* 0x00000004ff107e24 */ /* 0x000fe2000f8e00ff */
[----:B------:R-:W-:-:S02]  /*0c40*/  LOP3.LUT R3, R3, 0xfffffff8, RZ, 0xc0, !PT ;  /* 0xfffffff803037812 */ /* 0x000fc400078ec0ff */
[----:B------:R-:W-:Y:S02]  /*0c50*/  LEA.HI R2, R2, R185, RZ, 0x1 ;  /* 0x000000b902027211 */ /* 0x000fe400078f08ff */
[----:B------:R-:W-:Y:S01]  /*0c60*/  SHF.R.S32.HI R4, RZ, 0x5, R4 ;  /* 0x00000005ff047819 */ /* 0x000fe20000011404 */
[----:B------:R-:W-:Y:S01]  /*0c70*/  IMAD.IADD R7, R0, 0x1, -R3 ;  /* 0x0000000100077824 */ /* 0x000fe200078e0a03 */
[----:B------:R-:W-:Y:S01]  /*0c80*/  LOP3.LUT R0, R5, 0x7ffffffc, RZ, 0xc0, !PT ;  /* 0x7ffffffc05007812 */ /* 0x000fe200078ec0ff */
[----:B------:R-:W-:Y:S01]  /*0c90*/  IMAD.SHL.U32 R3, R6, 0x8, RZ ;  /* 0x0000000806037824 */ /* 0x000fe200078e00ff */
[----:B------:R-:W-:Y:S01]  /*0ca0*/  LOP3.LUT R2, R2, 0x3fffffe, RZ, 0xc0, !PT ;  /* 0x03fffffe02027812 */ /* 0x000fe200078ec0ff */
[----:B------:R-:W-:Y:S01]  /*0cb0*/  IMAD R7, R4, 0x10, R7 ;  /* 0x0000001004077824 */ /* 0x000fe200078e0207 */
[----:B------:R-:W-:Y:S01]  /*0cc0*/  MOV R17, UR5 ;  /* 0x0000000500117c02 */ /* 0x000fe20008000f00 */
[----:B------:R-:W-:Y:S02]  /*0cd0*/  IMAD.IADD R0, R23, 0x1, -R0 ;  /* 0x0000000117007824 */ /* 0x000fe400078e0a00 */
[----:B------:R-:W-:-:S02]  /*0ce0*/  IMAD.IADD R2, R185, 0x1, -R2 ;  /* 0x00000001b9027824 */ /* 0x000fc400078e0a02 */
[----:B------:R-:W-:Y:S02]  /*0cf0*/  IMAD R188, R0, R9, 0x80 ;  /* 0x0000008000bc7424 */ /* 0x000fe400078e0209 */
[----:B------:R-:W-:-:S04]  /*0d00*/  IMAD.WIDE R16, R3, 0x2, R16 ;  /* 0x0000000203107825 */ /* 0x000fc800078e0210 */
[----:B------:R-:W-:Y:S01]  /*0d10*/  IMAD R187, R2, 0x40, R7 ;  /* 0x0000004002bb7824 */ /* 0x000fe200078e0207 */
[----:B--2---:R-:W-:-:S07]  /*0d20*/  LOP3.LUT R18, R8, 0x1, RZ, 0xfc, !PT ;  /* 0x0000000108127812 */ /* 0x004fce00078efcff */
.L_x_31:
[----:B-1----:R-:W1:Y:S01]  /*0d30*/  SHFL.IDX PT, R0, R185, RZ, 0x1f ;  /* 0x00001fffb9007589 */ /* 0x002e6200000e0000 */
[----:B------:R-:W2:Y:S01]  /*0d40*/  LDC R89, c[0x0][0x2e0] ;  /* 0x0000b800ff597b82 */ /* 0x000ea20000000800 */
[----:B------:R-:W-:Y:S01]  /*0d50*/  ULDC UR4, c[0x0][0xda8] ;  /* 0x00036a0000047ab9 */ /* 0x000fe20000000800 */
[----:B------:R-:W-:Y:S01]  /*0d60*/  R2UR UR13, R19 ;  /* 0x00000000130d72ca */ /* 0x000fe200000e0000 */
[----:B------:R-:W-:Y:S01]  /*0d70*/  ULDC.64 UR8, c[0x0][0x3f8] ;  /* 0x0000fe0000087ab9 */ /* 0x000fe20000000a00 */
[----:B------:R-:W-:Y:S02]  /*0d80*/  UISETP.NE.AND UP1, UPT, UR4, 0x1, UPT ;  /* 0x000000010400788c */ /* 0x000fe4000bf25270 */
[----:B------:R-:W-:Y:S01]  /*0d90*/  UISETP.NE.U32.AND UP0, UPT, UR8, URZ, UPT ;  /* 0x0000003f0800728c */ /* 0x000fe2000bf05070 */
[----:B------:R-:W-:Y:S01]  /*0da0*/  ULDC UR4, c[0x0][0xdb4] ;  /* 0x00036d0000047ab9 */ /* 0x000fe20000000800 */
[----:B------:R-:W-:Y:S02]  /*0db0*/  ULDC UR6, c[0x0][0x404] ;  /* 0x0001010000067ab9 */ /* 0x000fe40000000800 */
[----:B------:R-:W-:-:S02]  /*0dc0*/  UISETP.NE.AND.EX UP0, UPT, UR9, URZ, UPT, UP0 ;  /* 0x0000003f0900728c */ /* 0x000fc4000bf05300 */
[----:B------:R-:W-:Y:S02]  /*0dd0*/  UIADD3 UR9, UR60, 0x10400, URZ ;  /* 0x000104003c097890 */ /* 0x000fe4000fffe03f */
[----:B------:R-:W-:Y:S02]  /*0de0*/  UISETP.NE.AND UP2, UPT, UR4, 0x1, UPT ;  /* 0x000000010400788c */ /* 0x000fe4000bf45270 */
[----:B------:R-:W-:Y:S01]  /*0df0*/  USEL UR6, UR6, 0x1, UP0 ;  /* 0x0000000106067887 */ /* 0x000fe20008000000 */
[----:B------:R-:W-:Y:S01]  /*0e00*/  @UP1 ULDC UR4, c[0x0][0xdac] ;  /* 0x00036b0000041ab9 */ /* 0x000fe20000000800 */
[----:B------:R-:W-:Y:S02]  /*0e10*/  ULOP3.LUT UP3, URZ, UR9, 0x3ff, URZ, 0xc0, !UPT ;  /* 0x000003ff093f7892 */ /* 0x000fe4000f86c03f */
[----:B------:R-:W-:Y:S01]  /*0e20*/  UIMAD.WIDE.U32 UR4, UR13, UR4, URZ ;  /* 0x000000040d0472a5 */ /* 0x000fe2000f8e003f */
[----:B-1----:R-:W-:Y:S01]  /*0e30*/  R2UR UR7, R0 ;  /* 0x00000000000772ca */ /* 0x002fe200000e0000 */
[----:B------:R-:W-:Y:S01]  /*0e40*/  @UP1 ULDC UR12, c[0x0][0xdb0] ;  /* 0x00036c00000c1ab9 */ /* 0x000fe20000000800 */
[----:B------:R-:W-:Y:S01]  /*0e50*/  UMOV UR61, UR13 ;  /* 0x0000000d003d7c82 */ /* 0x000fe20008000000 */
[----:B--2---:R-:W-:Y:S01]  /*0e60*/  IMAD R89, R89, UR6, RZ ;  /* 0x0000000659597c24 */ /* 0x004fe2000f8e02ff */
[----:B------:R-:W-:Y:S01]  /*0e70*/  @UP1 USHF.R.U32.HI UR61, URZ, UR12, UR5 ;  /* 0x0000000c3f3d1299 */ /* 0x000fe20008011605 */
[----:B------:R-:W-:Y:S01]  /*0e80*/  PLOP3.LUT P0, PT, PT, PT, UP3, 0x80, 0x0 ;  /* 0x000000000000781c */ /* 0x000fe20003f0f038 */
[----:B------:R-:W-:Y:S01]  /*0e90*/  @UP2 ULDC.64 UR10, c[0x0][0xdb8] ;  /* 0x00036e00000a2ab9 */ /* 0x000fe20000000a00 */
[----:B------:R-:W-:Y:S01]  /*0ea0*/  VIADD R0, R89, 0x7f ;  /* 0x0000007f59007836 */ /* 0x000fe20000000000 */
[----:B------:R-:W-:-:S03]  /*0eb0*/  UIMAD.WIDE.U32 UR4, UR61, UR10, URZ ;  /* 0x0000000a3d0472a5 */ /* 0x000fc6000f8e003f */
[----:B------:R-:W-:Y:S01]  /*0ec0*/  UMOV UR36, UR61 ;  /* 0x0000003d00247c82 */ /* 0x000fe20008000000 */
[----:B------:R-:W-:Y:S01]  /*0ed0*/  SHF.R.S32.HI R3, RZ, 0x1f, R0 ;  /* 0x0000001fff037819 */ /* 0x000fe20000011400 */
[----:B------:R-:W-:Y:S02]  /*0ee0*/  ULEA.HI UR8, UR7, UR7, URZ, 0x1 ;  /* 0x0000000707087291 */ /* 0x000fe4000f8f083f */
[----:B------:R-:W-:Y:S01]  /*0ef0*/  UMOV UR4, UR13 ;  /* 0x0000000d00047c82 */ /* 0x000fe20008000000 */
[----:B------:R-:W-:Y:S01]  /*0f00*/  LEA.HI R3, R3, R0, RZ, 0x7 ;  /* 0x0000000003037211 */ /* 0x000fe200078f38ff */
[----:B------:R-:W-:Y:S01]  /*0f10*/  ULOP3.LUT UR8, UR8, 0x1e, URZ, 0xc0, !UPT ;  /* 0x0000001e08087892 */ /* 0x000fe2000f8ec03f */
[----:B------:R-:W-:Y:S01]  /*0f20*/  IMAD.U32 R184, RZ, RZ, UR4 ;  /* 0x00000004ffb87e24 */ /* 0x000fe2000f8e00ff */
[----:B------:R-:W-:Y:S01]  /*0f30*/  @UP2 USHF.R.U32.HI UR36, URZ, UR11, UR5 ;  /* 0x0000000b3f242299 */ /* 0x000fe20008011605 */
[----:B------:R-:W-:Y:S01]  /*0f40*/  SHF.R.S32.HI R189, RZ, 0x7, R3 ;  /* 0x00000007ffbd7819 */ /* 0x000fe20000011403 */
[----:B------:R-:W-:-:S04]  /*0f50*/  UIADD3 UR8, UR7, -UR8, URZ ;  /* 0x8000000807087290 */ /* 0x000fc8000fffe03f */
[----:B------:R-:W-:-:S04]  /*0f60*/  ULEA UR8, UR8, UR9, 0xd ;  /* 0x0000000908087291 */ /* 0x000fc8000f8e683f */
[----:B------:R-:W-:-:S04]  /*0f70*/  USHF.R.U32.HI UR8, URZ, 0x4, UR8 ;  /* 0x000000043f087899 */ /* 0x000fc80008011608 */
[----:B------:R-:W-:Y:S01]  /*0f80*/  ULOP3.LUT UR40, UR8, 0x3fff, URZ, 0xc0, !UPT ;  /* 0x00003fff08287892 */ /* 0x000fe2000f8ec03f */
[----:B------:R-:W-:Y:S11]  /*0f90*/  @!P0 BRA `(.L_x_9) ;  /* 0x0000000000408947 */ /* 0x000ff60003800000 */
[----:B------:R-:W-:Y:S01]  /*0fa0*/  MOV R0, 0x0 ;  /* 0x0000000000007802 */ /* 0x000fe20000000f00 */
[----:B------:R-:W-:Y:S01]  /*0fb0*/  ULDC.64 UR4, c[0x4][0xb8] ;  /* 0x01002e0000047ab9 */ /* 0x000fe20000000a00 */
[----:B------:R-:W-:Y:S01]  /*0fc0*/  ULDC.64 UR6, c[0x4][0x28] ;  /* 0x01000a0000067ab9 */ /* 0x000fe20000000a00 */
[----:B------:R-:W-:Y:S01]  /*0fd0*/  IMAD.U32 R4, RZ, RZ, UR4 ;  /* 0x00000004ff047e24 */ /* 0x000fe2000f8e00ff */
[----:B------:R1:W2:Y:S01]  /*0fe0*/  LDC.64 R2, c[0x4][R0] ;  /* 0x0100000000027b82 */ /* 0x0002a20000000a00 */
[----:B------:R-:W-:Y:S01]  /*0ff0*/  MOV R5, UR5 ;  /* 0x0000000500057c02 */ /* 0x000fe20008000f00 */
[----:B------:R-:W-:Y:S01]  /*1000*/  ULDC.64 UR4, c[0x4][0xc0] ;  /* 0x0100300000047ab9 */ /* 0x000fe20000000a00 */
[----:B------:R-:W-:Y:S02]  /*1010*/  IMAD.U32 R10, RZ, RZ, UR6 ;  /* 0x00000006ff0a7e24 */ /* 0x000fe4000f8e00ff */
[----:B------:R-:W-:Y:S02]  /*1020*/  IMAD.U32 R6, RZ, RZ, UR4 ;  /* 0x00000004ff067e24 */ /* 0x000fe4000f8e00ff */
[----:B------:R-:W-:-:S02]  /*1030*/  IMAD.U32 R7, RZ, RZ, UR5 ;  /* 0x00000005ff077e24 */ /* 0x000fc4000f8e00ff */
[----:B------:R-:W-:Y:S02]  /*1040*/  IMAD.U32 R11, RZ, RZ, UR7 ;  /* 0x00000007ff0b7e24 */ /* 0x000fe4000f8e00ff */
[----:B------:R-:W-:Y:S02]  /*1050*/  IMAD.MOV.U32 R8, RZ, RZ, 0x70 ;  /* 0x00000070ff087424 */ /* 0x000fe400078e00ff */
[----:B------:R-:W-:Y:S02]  /*1060*/  IMAD.MOV.U32 R12, RZ, RZ, 0x1 ;  /* 0x00000001ff0c7424 */ /* 0x000fe400078e00ff */
[----:B-1----:R-:W-:-:S07]  /*1070*/  IMAD.MOV.U32 R13, RZ, RZ, RZ ;  /* 0x000000ffff0d7224 */ /* 0x002fce00078e00ff */
[----:B------:R-:W-:-:S07]  /*1080*/  LEPC R20, `(.L_x_9) ;  /* 0x000000001014794e */ /* 0x000fce0000000000 */
[----:B--2---:R-:W-:Y:S05]  /*1090*/  CALL.ABS.NOINC R2 ;  /* 0x0000000002007343 */ /* 0x004fea0003c00000 */
.L_x_9:
[----:B------:R-:W-:Y:S02]  /*10a0*/  LOP3.LUT R0, R22, 0x1, RZ, 0xc0, !PT ;  /* 0x0000000116007812 */ /* 0x000fe400078ec0ff */
[----:B------:R-:W-:Y:S02]  /*10b0*/  ISETP.NE.AND P0, PT, R18, 0x3, PT ;  /* 0x000000031200780c */ /* 0x000fe40003f05270 */
[----:B------:R-:W-:-:S04]  /*10c0*/  SHF.L.U32 R0, R0, 0x1f, RZ ;  /* 0x0000001f00007819 */ /* 0x000fc800000006ff */
[----:B------:R-:W1:Y:S02]  /*10d0*/  SYNCS.PHASECHK.TRANS64.TRYWAIT P1, [UR60+0x34800], R0 ;  /* 0x03480000ff0075a7 */ /* 0x000e64000802017c */
[----:B-1----:R-:W-:Y:S05]  /*10e0*/  @!P1 BRA `(.L_x_10) ;  /* 0x0000009000849947 */ /* 0x002fea0003800000 */
.L_x_89:
[----:B------:R-:W-:Y:S05]  /*10f0*/  @!P0 BRA `(.L_x_11) ;  /* 0x0000000000048947 */ /* 0x000fea0003800000 */
[----:B------:R-:W-:Y:S01]  /*1100*/  BPT.TRAP 0x1 ;  /* 0x000000040000795c */ /* 0x000fe20000300000 */
.L_x_11:
[----:B-1----:R-:W-:Y:S02]  /*1110*/  IMAD.U32 R3, RZ, RZ, UR38 ;  /* 0x00000026ff037e24 */ /* 0x002fe4000f8e00ff */
[----:B------:R-:W-:-:S03]  /*1120*/  IMAD.U32 R0, RZ, RZ, UR39 ;  /* 0x00000027ff007e24 */ /* 0x000fc6000f8e00ff */
[----:B------:R-:W-:Y:S02]  /*1130*/  LEA R3, R3, UR60, 0x3 ;  /* 0x0000003c03037c11 */ /* 0x000fe4000f8e18ff */
[----:B------:R-:W-:-:S04]  /*1140*/  SHF.L.U32 R0, R0, 0x1f, RZ ;  /* 0x0000001f00007819 */ /* 0x000fc800000006ff */
[----:B------:R1:W2:Y:S01]  /*1150*/  SYNCS.PHASECHK.TRANS64.TRYWAIT P2, [R3+URZ+0x34830], R0 ;  /* 0x03483000030075a7 */ /* 0x0002a2000804017f */
[----:B------:R-:W-:Y:S05]  /*1160*/  @!P0 BRA `(.L_x_12) ;  /* 0x0000000000048947 */ /* 0x000fea0003800000 */
[----:B------:R-:W-:Y:S01]  /*1170*/  BPT.TRAP 0x1 ;  /* 0x000000040000795c */ /* 0x000fe20000300000 */
.L_x_12:
[----:B------:R-:W3:Y:S01]  /*1180*/  S2R R2, SR_TID.X ;  /* 0x0000000000027919 */ /* 0x000ee20000002100 */
[----:B------:R-:W-:Y:S01]  /*1190*/  IMAD.MOV.U32 R151, RZ, RZ, RZ ;  /* 0x000000ffff977224 */ /* 0x000fe200078e00ff */
[----:B---3--:R-:W-:-:S04]  /*11a0*/  LOP3.LUT R2, R2, 0x7f, RZ, 0xc0, !PT ;  /* 0x0000007f02027812 */ /* 0x008fc800078ec0ff */
[----:B------:R-:W-:Y:S01]  /*11b0*/  ISETP.NE.AND P1, PT, R2, RZ, PT ;  /* 0x000000ff0200720c */ /* 0x000fe20003f25270 */
[----:B--2---:R-:W-:-:S12]  /*11c0*/  @P2 BRA `(.L_x_13) ;  /* 0x0000000000082947 */ /* 0x004fd80003800000 */
[----:B------:R-:W2:Y:S02]  /*11d0*/  SYNCS.PHASECHK.TRANS64.TRYWAIT P2, [R3+URZ+0x34830], R0 ;  /* 0x03483000030075a7 */ /* 0x000ea4000804017f */
[----:B--2---:R-:W-:Y:S05]  /*11e0*/  @!P2 BRA `(.L_x_14) ;  /* 0x00000090005ca947 */ /* 0x004fea0003800000 */
.L_x_13:
[----:B------:R-:W-:Y:S05]  /*11f0*/  WARPSYNC.ALL ;  /* 0x0000000000007948 */ /* 0x000fea0003800000 */
[----:B------:R-:W-:Y:S01]  /*1200*/  UIADD3 UR4, UR60, 0x1c400, URZ ;  /* 0x0001c4003c047890 */ /* 0x000fe2000fffe03f */
[----:B------:R-:W-:Y:S01]  /*1210*/  WARPGROUP.ARRIVE ;  /* 0x00000000000079c5 */ /* 0x000fe20000000000 */
[----:B------:R-:W-:Y:S01]  /*1220*/  UMOV UR9, 0x40000040 ;  /* 0x4000004000097882 */ /* 0x000fe20000000000 */
[----:B------:R-:W-:Y:S01]  /*1230*/  UMOV UR11, 0x40000040 ;  /* 0x40000040000b7882 */ /* 0x000fe20000000000 */
[----:B------:R-:W-:Y:S01]  /*1240*/  USHF.R.U32.HI UR4, URZ, 0x4, UR4 ;  /* 0x000000043f047899 */ /* 0x000fe20008011604 */
[----:B------:R-:W-:Y:S01]  /*1250*/  IMAD.U32 R5, RZ, RZ, UR9 ;  /* 0x00000009ff057e24 */ /* 0x000fe2000f8e00ff */
[----:B------:R-:W-:Y:S01]  /*1260*/  UMOV UR57, 0x40000040 ;  /* 0x4000004000397882 */ /* 0x000fe20000000000 */
[----:B------:R-:W-:Y:S01]  /*1270*/  UMOV UR59, 0x40000040 ;  /* 0x40000040003b7882 */ /* 0x000fe20000000000 */
[----:B------:R-:W-:Y:S01]  /*1280*/  ULOP3.LUT UR4, UR4, 0x3fff, URZ, 0xc0, !UPT ;  /* 0x00003fff04047892 */ /* 0x000fe2000f8ec03f */
[----:B-12---:R-:W-:Y:S01]  /*1290*/  IMAD.IADD R0, R188, 0x1, R89 ;  /* 0x00000001bc007824 */ /* 0x006fe200078e0259 */
[----:B------:R-:W-:Y:S01]  /*12a0*/  UMOV UR53, 0x40000040 ;  /* 0x4000004000357882 */ /* 0x000fe20000000000 */
[----:B------:R-:W-:Y:S01]  /*12b0*/  UMOV UR55, 0x40000040 ;  /* 0x4000004000377882 */ /* 0x000fe20000000000 */
[----:B------:R-:W-:Y:S01]  /*12c0*/  ULOP3.LUT UR37, UR4, 0x10000, URZ, 0xfc, !UPT ;  /* 0x0001000004257892 */ /* 0x000fe2000f8efc3f */
[----:B------:R-:W-:Y:S01]  /*12d0*/  IMAD R6, R189, -0x80, R0 ;  /* 0xffffff80bd067824 */ /* 0x000fe200078e0200 */
[----:B------:R-:W-:Y:S01]  /*12e0*/  ULOP3.LUT UR4, UR40, 0x10000, URZ, 0xfc, !UPT ;  /* 0x0001000028047892 */ /* 0x000fe2000f8efc3f */
[----:B------:R-:W-:Y:S01]  /*12f0*/  P2R R88, PR, RZ, 0x2 ;  /* 0x00000002ff587803 */ /* 0x000fe20000000000 */
[----:B------:R-:W-:Y:S01]  /*1300*/  UIMAD UR5, UR38, 0xc00, UR37 ;  /* 0x00000c00260578a4 */ /* 0x000fe2000f8e0225 */
[----:B------:R-:W-:Y:S01]  /*1310*/  P2R R90, PR, RZ, 0x1 ;  /* 0x00000001ff5a7803 */ /* 0x000fe20000000000 */
[----:B------:R-:W-:Y:S01]  /*1320*/  UIADD3 UR56, UR4, 0x2, URZ ;  /* 0x0000000204387890 */ /* 0x000fe2000fffe03f */
[C---:B------:R-:W-:Y:S01]  /*1330*/  ISETP.GT.AND P4, PT, R6.reuse, RZ, PT ;  /* 0x000000ff0600720c */ /* 0x040fe20003f84270 */
[----:B------:R-:W-:Y:S01]  /*1340*/  UIADD3 UR58, UR5, 0x2, URZ ;  /* 0x00000002053a7890 */ /* 0x000fe2000fffe03f */
[C---:B------:R-:W-:Y:S01]  /*1350*/  ISETP.GT.AND P3, PT, R6.reuse, 0x1, PT ;  /* 0x000000010600780c */ /* 0x040fe20003f64270 */
[----:B------:R-:W-:Y:S01]  /*1360*/  UMOV UR8, UR4 ;  /* 0x0000000400087c82 */ /* 0x000fe20008000000 */
[----:B------:R-:W-:Y:S01]  /*1370*/  UMOV UR10, UR5 ;  /* 0x00000005000a7c82 */ /* 0x000fe20008000000 */
[----:B------:R-:W-:Y:S01]  /*1380*/  UIADD3 UR52, UR4, 0x4, URZ ;  /* 0x0000000404347890 */ /* 0x000fe2000fffe03f */
[----:B------:R-:W-:Y:S01]  /*1390*/  HGMMA.64x128x16.F32 R24, gdesc[UR8], RZ, !UPT, gsb0 ;  /* 0x01e00000081879f0 */ /* 0x000fe2000c0008ff */
[----:B------:R-:W-:Y:S01]  /*13a0*/  UIADD3 UR54, UR5, 0x4, URZ ;  /* 0x0000000405367890 */ /* 0x000fe2000fffe03f */
[----:B------:R-:W-:Y:S01]  /*13b0*/  MOV R4, UR8 ;  /* 0x0000000800047c02 */ /* 0x000fe20008000f00 */
[----:B------:R-:W-:Y:S01]  /*13c0*/  UIADD3 UR8, UR4, 0x6, URZ ;  /* 0x0000000604087890 */ /* 0x000fe2000fffe03f */
[C---:B------:R-:W-:Y:S01]  /*13d0*/  ISETP.GT.AND P2, PT, R6.reuse, 0x8, PT ;  /* 0x000000080600780c */ /* 0x040fe20003f44270 */
[----:B------:R-:W-:Y:S01]  /*13e0*/  UIADD3 UR10, UR5, 0x6, URZ ;  /* 0x00000006050a7890 */ /* 0x000fe2000fffe03f */
[C---:B------:R-:W-:Y:S01]  /*13f0*/  ISETP.GT.AND P6, PT, R6.reuse, 0x9, PT ;  /* 0x000000090600780c */ /* 0x040fe20003fc4270 */
[----:B------:R-:W-:Y:S01]  /*1400*/  UMOV UR9, 0x40000040 ;  /* 0x4000004000097882 */ /* 0x000fe20000000000 */
[----:B------:R-:W-:Y:S01]  /*1410*/  UMOV UR11, 0x40000040 ;  /* 0x40000040000b7882 */ /* 0x000fe20000000000 */
[----:B------:R-:W-:Y:S01]  /*1420*/  UIADD3 UR12, UR4, 0x400, URZ ;  /* 0x00000400040c7890 */ /* 0x000fe2000fffe03f */
[C---:B------:R-:W-:Y:S01]  /*1430*/  ISETP.GT.AND P5, PT, R6.reuse, 0x10, PT ;  /* 0x000000100600780c */ /* 0x040fe20003fa4270 */
[----:B------:R-:W-:Y:S01]  /*1440*/  UIADD3 UR14, UR5, 0x400, URZ ;  /* 0x00000400050e7890 */ /* 0x000fe2000fffe03f */
[C---:B------:R-:W-:Y:S01]  /*1450*/  ISETP.GT.AND P1, PT, R6.reuse, 0x59, PT ;  /* 0x000000590600780c */ /* 0x040fe20003f24270 */
[----:B------:R-:W-:Y:S01]  /*1460*/  UMOV UR13, 0x40000040 ;  /* 0x40000040000d7882 */ /* 0x000fe20000000000 */
[----:B------:R-:W-:Y:S01]  /*1470*/  UMOV UR15, 0x40000040 ;  /* 0x40000040000f7882 */ /* 0x000fe20000000000 */
[----:B------:R-:W-:Y:S01]  /*1480*/  UIADD3 UR16, UR4, 0x402, URZ ;  /* 0x0000040204107890 */ /* 0x000fe2000fffe03f */
[----:B------:R-:W-:Y:S01]  /*1490*/  ISETP.GT.AND P0, PT, R6, 0x60, PT ;  /* 0x000000600600780c */ /* 0x000fe20003f04270 */
[----:B------:R-:W-:Y:S01]  /*14a0*/  UIADD3 UR18, UR5, 0x402, URZ ;  /* 0x0000040205127890 */ /* 0x000fe2000fffe03f */
[--C-:B------:R-:W-:Y:S01]  /*14b0*/  IMAD.MOV.U32 R150, RZ, RZ, R151.reuse ;  /* 0x000000ffff967224 */ /* 0x100fe200078e0097 */
[----:B------:R-:W-:Y:S01]  /*14c0*/  UMOV UR17, 0x40000040 ;  /* 0x4000004000117882 */ /* 0x000fe20000000000 */
[----:B------:R-:W-:Y:S01]  /*14d0*/  UMOV UR19, 0x40000040 ;  /* 0x4000004000137882 */ /* 0x000fe20000000000 */
[----:B------:R-:W-:Y:S01]  /*14e0*/  UIADD3 UR20, UR4, 0x404, URZ ;  /* 0x0000040404147890 */ /* 0x000fe2000fffe03f */
[--C-:B------:R-:W-:Y:S01]  /*14f0*/  IMAD.MOV.U32 R148, RZ, RZ, R151.reuse ;  /* 0x000000ffff947224 */ /* 0x100fe200078e0097 */
[----:B------:R-:W-:Y:S01]  /*1500*/  UIADD3 UR22, UR5, 0x404, URZ ;  /* 0x0000040405167890 */ /* 0x000fe2000fffe03f */
[-C--:B------:R-:W-:Y:S01]  /*1510*/  MOV R146, R151.reuse ;  /* 0x0000009700927202 */ /* 0x080fe20000000f00 */
[----:B------:R-:W-:Y:S01]  /*1520*/  UMOV UR21, 0x40000040 ;  /* 0x4000004000157882 */ /* 0x000fe20000000000 */
[----:B------:R-:W-:Y:S01]  /*1530*/  UMOV UR23, 0x40000040 ;  /* 0x4000004000177882 */ /* 0x000fe20000000000 */
[----:B------:R-:W-:Y:S01]  /*1540*/  UIADD3 UR24, UR4, 0x406, URZ ;  /* 0x0000040604187890 */ /* 0x000fe2000fffe03f */
[--C-:B------:R-:W-:Y:S01]  /*1550*/  IMAD.MOV.U32 R144, RZ, RZ, R151.reuse ;  /* 0x000000ffff907224 */ /* 0x100fe200078e0097 */
[----:B------:R-:W-:Y:S01]  /*1560*/  UIADD3 UR26, UR5, 0x406, URZ ;  /* 0x00000406051a7890 */ /* 0x000fe2000fffe03f */
[--C-:B------:R-:W-:Y:S01]  /*1570*/  IMAD.MOV.U32 R142, RZ, RZ, R151.reuse ;  /* 0x000000ffff8e7224 */ /* 0x100fe200078e0097 */
        /* <DEDUP_REMOVED lines=26> */
[----:B------:R-:W-:Y:S01]  /*1720*/  ULDC UR4, c[0x0][0x988] ;  /* 0x0002620000047ab9 */ /* 0x000fe20000000800 */
[-C--:B------:R-:W-:Y:S01]  /*1730*/  MOV R124, R151.reuse ;  /* 0x00000097007c7202 */ /* 0x080fe20000000f00 */
[----:B------:R-:W-:Y:S01]  /*1740*/  IMAD.U32 R2, RZ, RZ, UR4 ;  /* 0x00000004ff027e24 */ /* 0x000fe2000f8e00ff */
[----:B------:R-:W-:Y:S01]  /*1750*/  MOV R102, R151 ;  /* 0x0000009700667202 */ /* 0x000fe20000000f00 */
[----:B------:R-:W-:-:S02]  /*1760*/  IMAD.MOV.U32 R122, RZ, RZ, R151 ;  /* 0x000000ffff7a7224 */ /* 0x000fc400078e0097 */
[--C-:B------:R-:W-:Y:S02]  /*1770*/  IMAD.MOV.U32 R120, RZ, RZ, R151.reuse ;  /* 0x000000ffff787224 */ /* 0x100fe400078e0097 */
[--C-:B------:R-:W-:Y:S02]  /*1780*/  IMAD.MOV.U32 R118, RZ, RZ, R151.reuse ;  /* 0x000000ffff767224 */ /* 0x100fe400078e0097 */
[--C-:B------:R-:W-:Y:S02]  /*1790*/  IMAD.MOV.U32 R116, RZ, RZ, R151.reuse ;  /* 0x000000ffff747224 */ /* 0x100fe400078e0097 */
[--C-:B------:R-:W-:Y:S02]  /*17a0*/  IMAD.MOV.U32 R114, RZ, RZ, R151.reuse ;  /* 0x000000ffff727224 */ /* 0x100fe400078e0097 */
[--C-:B------:R-:W-:Y:S02]  /*17b0*/  IMAD.MOV.U32 R112, RZ, RZ, R151.reuse ;  /* 0x000000ffff707224 */ /* 0x100fe400078e0097 */
        /* <DEDUP_REMOVED lines=8> */
[----:B------:R-:W-:Y:S01]  /*1840*/  IMAD.MOV.U32 R92, RZ, RZ, R151 ;  /* 0x000000ffff5c7224 */ /* 0x000fe200078e0097 */
[----:B------:R-:W-:Y:S02]  /*1850*/  WARPGROUP.DEPBAR.LE gsb0, 0x0 ;  /* 0x00008000000079c5 */ /* 0x000fe40000010000 */
[----:B------:R-:W-:-:S06]  /*1860*/  WARPGROUP.ARRIVE ;  /* 0x00000000000079c5 */ /* 0x000fcc0000000000 */
[----:B------:R-:W-:Y:S03]  /*1870*/  HGMMA.64x128x16.F32 R24, gdesc[UR56], R24, gsb0 ;  /* 0x01e00000381879f0 */ /* 0x000fe60008000818 */
[----:B------:R-:W-:Y:S02]  /*1880*/  WARPGROUP.DEPBAR.LE gsb0, 0x0 ;  /* 0x00008000000079c5 */ /* 0x000fe40000010000 */
[----:B------:R-:W-:-:S07]  /*1890*/  WARPGROUP.ARRIVE ;  /* 0x00000000000079c5 */ /* 0x000fce0000000000 */
        /* <DEDUP_REMOVED lines=29> */
[----:B------:R-:W-:Y:S02]  /*1a70*/  FSEL R9, R24, -INF , P4 ;  /* 0xff80000018097808 */ /* 0x000fe40002000000 */
[----:B------:R-:W-:Y:S02]  /*1a80*/  FSEL R8, R25, -INF , P3 ;  /* 0xff80000019087808 */ /* 0x000fe40001800000 */
[----:B------:R-:W-:Y:S02]  /*1a90*/  FSEL R91, R28, -INF , P2 ;  /* 0xff8000001c5b7808 */ /* 0x000fe40001000000 */
[----:B------:R-:W-:-:S02]  /*1aa0*/  FMNMX.FTZ R0, R9, R8, !PT ;  /* 0x0000000809007209 */ /* 0x000fc40007810000 */
[----:B------:R-:W-:Y:S02]  /*1ab0*/  FSEL R93, R29, -INF , P6 ;  /* 0xff8000001d5d7808 */ /* 0x000fe40003000000 */
[----:B------:R-:W-:Y:S02]  /*1ac0*/  FMNMX.FTZ R0, R91, R0, !PT ;  /* 0x000000005b007209 */ /* 0x000fe40007810000 */
[----:B------:R-:W-:Y:S02]  /*1ad0*/  FSEL R7, R26, -INF , P4 ;  /* 0xff8000001a077808 */ /* 0x000fe40002000000 */
[----:B------:R-:W-:Y:S02]  /*1ae0*/  ISETP.GT.AND P4, PT, R6, 0x11, PT ;  /* 0x000000110600780c */ /* 0x000fe40003f84270 */
[----:B------:R-:W-:Y:S02]  /*1af0*/  FSEL R95, R32, -INF , P5 ;  /* 0xff800000205f7808 */ /* 0x000fe40002800000 */
[----:B------:R-:W-:-:S02]  /*1b00*/  FMNMX.FTZ R0, R93, R0, !PT ;  /* 0x000000005d007209 */ /* 0x000fc40007810000 */
[----:B------:R-:W-:Y:S02]  /*1b10*/  FSEL R27, R27, -INF , P3 ;  /* 0xff8000001b1b7808 */ /* 0x000fe40001800000 */
[----:B------:R-:W-:Y:S02]  /*1b20*/  ISETP.GT.AND P3, PT, R6, 0x18, PT ;  /* 0x000000180600780c */ /* 0x000fe40003f64270 */
[----:B------:R-:W-:Y:S02]  /*1b30*/  FSEL R97, R33, -INF , P4 ;  /* 0xff80000021617808 */ /* 0x000fe40002000000 */
[----:B------:R-:W-:Y:S02]  /*1b40*/  FMNMX.FTZ R0, R95, R0, !PT ;  /* 0x000000005f007209 */ /* 0x000fe40007810000 */
[----:B------:R-:W-:Y:S02]  /*1b50*/  FSEL R11, R30, -INF , P2 ;  /* 0xff8000001e0b7808 */ /* 0x000fe40001000000 */
[----:B------:R-:W-:-:S02]  /*1b60*/  ISETP.GT.AND P2, PT, R6, 0x19, PT ;  /* 0x000000190600780c */ /* 0x000fc40003f44270 */
        /* <DEDUP_REMOVED lines=63> */
[----:B------:R-:W-:Y:S02]  /*1f60*/  FMNMX.FTZ R0, R129, R0, !PT ;  /* 0x0000000081007209 */ /* 0x000fe40007810000 */
[----:B------:R-:W-:Y:S02]  /*1f70*/  FSEL R133, R69, -INF , P1 ;  /* 0xff80000045857808 */ /* 0x000fe40000800000 */
[----:B------:R-:W-:-:S02]  /*1f80*/  FMNMX.FTZ R0, R131, R0, !PT ;  /* 0x0000000083007209 */ /* 0x000fc40007810000 */
[----:B------:R-:W-:Y:S02]  /*1f90*/  FSEL R135, R72, -INF , P0 ;  /* 0xff80000048877808 */ /* 0x000fe40000000000 */
[C---:B------:R-:W-:Y:S02]  /*1fa0*/  ISETP.GT.AND P1, PT, R6.reuse, 0x61, PT ;  /* 0x000000610600780c */ /* 0x040fe40003f24270 */
[----:B------:R-:W-:Y:S02]  /*1fb0*/  FMNMX.FTZ R0, R133, R0, !PT ;  /* 0x0000000085007209 */ /* 0x000fe40007810000 */
[----:B------:R-:W-:Y:S02]  /*1fc0*/  ISETP.GT.AND P0, PT, R6, 0x68, PT ;  /* 0x000000680600780c */ /* 0x000fe40003f04270 */
[----:B------:R-:W-:Y:S02]  /*1fd0*/  FSEL R41, R62, -INF , P6 ;  /* 0xff8000003e297808 */ /* 0x000fe40003000000 */
[----:B------:R-:W-:-:S02]  /*1fe0*/  FSEL R63, R63, -INF , P5 ;  /* 0xff8000003f3f7808 */ /* 0x000fc40002800000 */
[----:B------:R-:W-:Y:S02]  /*1ff0*/  FSEL R45, R66, -INF , P4 ;  /* 0xff800000422d7808 */ /* 0x000fe40002000000 */
[----:B------:R-:W-:Y:S02]  /*2000*/  FSEL R67, R67, -INF , P3 ;  /* 0xff80000043437808 */ /* 0x000fe40001800000 */
[----:B------:R-:W-:Y:S02]  /*2010*/  FSEL R137, R73, -INF , P1 ;  /* 0xff80000049897808 */ /* 0x000fe40000800000 */
[----:B------:R-:W-:Y:S02]  /*2020*/  P2R R26, PR, RZ, 0x2 ;  /* 0x00000002ff1a7803 */ /* 0x000fe40000000000 */
[----:B------:R-:W-:Y:S02]  /*2030*/  FMNMX.FTZ R0, R135, R0, !PT ;  /* 0x0000000087007209 */ /* 0x000fe40007810000 */
[----:B------:R-:W-:-:S02]  /*2040*/  FSEL R49, R70, -INF , P2 ;  /* 0xff80000046317808 */ /* 0x000fc40001000000 */
[----:B------:R-:W-:Y:S02]  /*2050*/  FSEL R139, R76, -INF , P0 ;  /* 0xff8000004c8b7808 */ /* 0x000fe40000000000 */
[----:B------:R-:W-:Y:S02]  /*2060*/  P2R R24, PR, RZ, 0x1 ;  /* 0x00000001ff187803 */ /* 0x000fe40000000000 */
[C---:B------:R-:W-:Y:S02]  /*2070*/  ISETP.GT.AND P2, PT, R6.reuse, 0x69, PT ;  /* 0x000000690600780c */ /* 0x040fe40003f44270 */
[C---:B------:R-:W-:Y:S02]  /*2080*/  ISETP.GT.AND P3, PT, R6.reuse, 0x70, PT ;  /* 0x000000700600780c */ /* 0x040fe40003f64270 */
[C---:B------:R-:W-:Y:S02]  /*2090*/  ISETP.GT.AND P4, PT, R6.reuse, 0x71, PT ;  /* 0x000000710600780c */ /* 0x040fe40003f84270 */
[----:B------:R-:W-:-:S02]  /*20a0*/  ISETP.GT.AND P5, PT, R6, 0x78, PT ;  /* 0x000000780600780c */ /* 0x000fc40003fa4270 */
[C---:B------:R-:W-:Y:S02]  /*20b0*/  ISETP.GT.AND P6, PT, R6.reuse, 0x79, PT ;  /* 0x000000790600780c */ /* 0x040fe40003fc4270 */
[C---:B------:R-:W-:Y:S02]  /*20c0*/  ISETP.GT.AND P0, PT, R6.reuse, 0x59, PT ;  /* 0x000000590600780c */ /* 0x040fe40003f04270 */
[----:B------:R-:W-:Y:S02]  /*20d0*/  ISETP.GT.AND P1, PT, R6, 0x60, PT ;  /* 0x000000600600780c */ /* 0x000fe40003f24270 */
[----:B------:R-:W-:Y:S02]  /*20e0*/  FMNMX.FTZ R6, R7, R27, !PT ;  /* 0x0000001b07067209 */ /* 0x000fe40007810000 */
[----:B------:R-:W-:Y:S02]  /*20f0*/  FMNMX.FTZ R0, R137, R0, !PT ;  /* 0x0000000089007209 */ /* 0x000fe40007810000 */
[----:B------:R-:W-:-:S02]  /*2100*/  FMNMX.FTZ R6, R11, R6, !PT ;  /* 0x000000060b067209 */ /* 0x000fc40007810000 */
[----:B------:R-:W-:Y:S02]  /*2110*/  FSEL R141, R77, -INF , P2 ;  /* 0xff8000004d8d7808 */ /* 0x000fe40001000000 */
[----:B------:R-:W-:Y:S02]  /*2120*/  FMNMX.FTZ R0, R139, R0, !PT ;  /* 0x000000008b007209 */ /* 0x000fe40007810000 */
[----:B------:R-:W-:Y:S02]  /*2130*/  FMNMX.FTZ R6, R31, R6, !PT ;  /* 0x000000061f067209 */ /* 0x000fe40007810000 */
[----:B------:R-:W-:Y:S02]  /*2140*/  FSEL R143, R80, -INF , P3 ;  /* 0xff800000508f7808 */ /* 0x000fe40001800000 */
        /* <DEDUP_REMOVED lines=11> */
[----:B------:R-:W-:Y:S02]  /*2200*/  FMNMX.FTZ R10, R149, R0, !PT ;  /* 0x00000000950a7209 */ /* 0x000fe40007810000 */
[----:B------:R-:W-:Y:S02]  /*2210*/  FMNMX.FTZ R6, R21, R6, !PT ;  /* 0x0000000615067209 */ /* 0x000fe40007810000 */
[----:B------:R-:W-:Y:S01]  /*2220*/  FSEL R71, R71, -INF , P0 ;  /* 0xff80000047477808 */ /* 0x000fe20000000000 */
[----:B------:R-:W1:Y:S01]  /*2230*/  SHFL.BFLY PT, R53, R10, 0x2, 0x1f ;  /* 0x0c401f000a357f89 */ /* 0x000e6200000e0000 */
[----:B------:R-:W-:-:S02]  /*2240*/  FMNMX.FTZ R6, R43, R6, !PT ;  /* 0x000000062b067209 */ /* 0x000fc40007810000 */
[----:B------:R-:W-:Y:S02]  /*2250*/  P2R R20, PR, RZ, 0x4 ;  /* 0x00000004ff147803 */ /* 0x000fe40000000000 */
[----:B------:R-:W-:Y:S02]  /*2260*/  FMNMX.FTZ R6, R25, R6, !PT ;  /* 0x0000000619067209 */ /* 0x000fe40007810000 */
[----:B------:R-:W-:Y:S02]  /*2270*/  ISETP.NE.AND P0, PT, R24, RZ, PT ;  /* 0x000000ff1800720c */ /* 0x000fe40003f05270 */
[----:B------:R-:W-:Y:S02]  /*2280*/  FMNMX.FTZ R6, R47, R6, !PT ;  /* 0x000000062f067209 */ /* 0x000fe40007810000 */
[----:B------:R-:W-:Y:S02]  /*2290*/  FSEL R57, R78, -INF , P0 ;  /* 0xff8000004e397808 */ /* 0x000fe40000000000 */
[----:B------:R-:W-:-:S02]  /*22a0*/  FMNMX.FTZ R6, R29, R6, !PT ;  /* 0x000000061d067209 */ /* 0x000fc40007810000 */
[----:B------:R-:W-:Y:S02]  /*22b0*/  FSEL R87, R87, -INF , P6 ;  /* 0xff80000057577808 */ /* 0x000fe40003000000 */
[----:B------:R-:W-:Y:S02]  /*22c0*/  FMNMX.FTZ R6, R51, R6, !PT ;  /* 0x0000000633067209 */ /* 0x000fe40007810000 */
[----:B------:R-:W-:Y:S01]  /*22d0*/  ISETP.NE.AND P0, PT, R90, RZ, PT ;  /* 0x000000ff5a00720c */ /* 0x000fe20003f05270 */
[----:B------:R-:W-:Y:S01]  /*22e0*/  IMAD.MOV.U32 R90, RZ, RZ, R151 ;  /* 0x000000ffff5a7224 */ /* 0x000fe200078e0097 */
[----:B------:R-:W-:Y:S02]  /*22f0*/  FMNMX.FTZ R6, R33, R6, !PT ;  /* 0x0000000621067209 */ /* 0x000fe40007810000 */
[----:B-1----:R-:W-:Y:S02]  /*2300*/  FMNMX.FTZ R12, R10, R53, !PT ;  /* 0x000000350a0c7209 */ /* 0x002fe40007810000 */
[----:B------:R-:W-:-:S03]  /*2310*/  FMNMX.FTZ R6, R55, R6, !PT ;  /* 0x0000000637067209 */ /* 0x000fc60007810000 */
[----:B------:R-:W1:Y:S01]  /*2320*/  SHFL.BFLY PT, R53, R12, 0x1, 0x1f ;  /* 0x0c201f000c357f89 */ /* 0x000e6200000e0000 */
[----:B------:R-:W-:-:S04]  /*2330*/  FMNMX.FTZ R6, R37, R6, !PT ;  /* 0x0000000625067209 */ /* 0x000fc80007810000 */
[----:B------:R-:W-:-:S04]  /*2340*/  FMNMX.FTZ R6, R59, R6, !PT ;  /* 0x000000063b067209 */ /* 0x000fc80007810000 */
[----:B------:R-:W-:-:S04]  /*2350*/  FMNMX.FTZ R6, R41, R6, !PT ;  /* 0x0000000629067209 */ /* 0x000fc80007810000 */
[----:B------:R-:W-:-:S04]  /*2360*/  FMNMX.FTZ R6, R63, R6, !PT ;  /* 0x000000063f067209 */ /* 0x000fc80007810000 */
[----:B------:R-:W-:-:S04]  /*2370*/  FMNMX.FTZ R6, R45, R6, !PT ;  /* 0x000000062d067209 */ /* 0x000fc80007810000 */
[----:B------:R-:W-:Y:S02]  /*2380*/  FMNMX.FTZ R6, R67, R6, !PT ;  /* 0x0000000643067209 */ /* 0x000fe40007810000 */
[----:B-1----:R-:W-:Y:S02]  /*2390*/  FMNMX.FTZ R0, R12, R53, !PT ;  /* 0x000000350c007209 */ /* 0x002fe40007810000 */
[----:B------:R-:W-:Y:S02]  /*23a0*/  FMNMX.FTZ R6, R49, R6, !PT ;  /* 0x0000000631067209 */ /* 0x000fe40007810000 */
[----:B------:R-:W-:Y:S01]  /*23b0*/  FSEL R53, R74, -INF , P1 ;  /* 0xff8000004a357808 */ /* 0x000fe20000800000 */
[----:B------:R-:W-:Y:S01]  /*23c0*/  FMUL.FTZ R14, R0, R2 ;  /* 0x00000002000e7220 */ /* 0x000fe20000410000 */
[----:B------:R-:W-:Y:S02]  /*23d0*/  ISETP.NE.AND P1, PT, R26, RZ, PT ;  /* 0x000000ff1a00720c */ /* 0x000fe40003f25270 */
[----:B------:R-:W-:-:S02]  /*23e0*/  FMNMX.FTZ R6, R71, R6, !PT ;  /* 0x0000000647067209 */ /* 0x000fc40007810000 */
[----:B------:R-:W-:Y:S02]  /*23f0*/  FSETP.NEU.FTZ.AND P2, PT, R0, -INF , PT ;  /* 0xff8000000000780b */ /* 0x000fe40003f5d000 */
[----:B------:R-:W-:Y:S02]  /*2400*/  FSEL R75, R75, -INF , P1 ;  /* 0xff8000004b4b7808 */ /* 0x000fe40000800000 */
[----:B------:R-:W-:Y:S02]  /*2410*/  FMNMX.FTZ R6, R53, R6, !PT ;  /* 0x0000000635067209 */ /* 0x000fe40007810000 */
[----:B------:R-:W-:Y:S02]  /*2420*/  FSEL R14, R14, RZ, P2 ;  /* 0x000000ff0e0e7208 */ /* 0x000fe40001000000 */
[----:B------:R-:W-:Y:S02]  /*2430*/  ISETP.NE.AND P2, PT, R20, RZ, PT ;  /* 0x000000ff1400720c */ /* 0x000fe40003f45270 */
[----:B------:R-:W-:Y:S01]  /*2440*/  FMNMX.FTZ R6, R75, R6, !PT ;  /* 0x000000064b067209 */ /* 0x000fe20007810000 */
[-CC-:B------:R-:W-:Y:S01]  /*2450*/  FFMA.FTZ R182, R91, R2.reuse, -R14.reuse ;  /* 0x000000025bb67223 */ /* 0x180fe2000001080e */
[----:B------:R-:W-:Y:S01]  /*2460*/  FSEL R91, R79, -INF , P2 ;  /* 0xff8000004f5b7808 */ /* 0x000fe20001000000 */
[--C-:B------:R-:W-:Y:S01]  /*2470*/  FFMA.FTZ R65, R93, R2, -R14.reuse ;  /* 0x000000025d417223 */ /* 0x100fe2000001080e */
        /* <DEDUP_REMOVED lines=9> */
[----:B------:R-:W-:Y:S01]  /*2510*/  MUFU.EX2 R182, R182 ;  /* 0x000000b600b67308 */ /* 0x000fe20000000800 */
[----:B------:R-:W-:Y:S01]  /*2520*/  FSEL R97, R86, -INF , P5 ;  /* 0xff80000056617808 */ /* 0x000fe20002800000 */
[--C-:B------:R-:W-:Y:S01]  /*2530*/  FFMA.FTZ R178, R99, R2, -R14.reuse ;  /* 0x0000000263b27223 */ /* 0x100fe2000001080e */
[----:B------:R-:W-:Y:S01]  /*2540*/  FMNMX.FTZ R6, R95, R6, !PT ;  /* 0x000000065f067209 */ /* 0x000fe20007810000 */
[-CC-:B------:R-:W-:Y:S01]  /*2550*/  FFMA.FTZ R73, R101, R2.reuse, -R14.reuse ;  /* 0x0000000265497223 */ /* 0x180fe2000001080e */
[-CC-:B------:R-:W-:Y:S01]  /*2560*/  FFMA.FTZ R172, R103, R2.reuse, -R14.reuse ;  /* 0x0000000267ac7223 */ /* 0x180fe2000001080e */
[--C-:B------:R-:W-:Y:S01]  /*2570*/  FFMA.FTZ R77, R105, R2, -R14.reuse ;  /* 0x00000002694d7223 */ /* 0x100fe2000001080e */
[----:B------:R-:W-:Y:S01]  /*2580*/  FMNMX.FTZ R6, R97, R6, !PT ;  /* 0x0000000661067209 */ /* 0x000fe20007810000 */
[----:B------:R-:W-:Y:S01]  /*2590*/  MUFU.EX2 R180, R180 ;  /* 0x000000b400b47308 */ /* 0x000fe20000000800 */
[-CC-:B------:R-:W-:Y:S01]  /*25a0*/  FFMA.FTZ R174, R107, R2.reuse, -R14.reuse ;  /* 0x000000026bae7223 */ /* 0x180fe2000001080e */
[--C-:B------:R-:W-:Y:S01]  /*25b0*/  FFMA.FTZ R81, R109, R2, -R14.reuse ;  /* 0x000000026d517223 */ /* 0x100fe2000001080e */
[----:B------:R-:W-:Y:S01]  /*25c0*/  FMNMX.FTZ R6, R87, R6, !PT ;  /* 0x0000000657067209 */ /* 0x000fe20007810000 */
[-CC-:B------:R-:W-:Y:S01]  /*25d0*/  FFMA.FTZ R168, R111, R2.reuse, -R14.reuse ;  /* 0x000000026fa87223 */ /* 0x180fe2000001080e */
[-CC-:B------:R-:W-:Y:S01]  /*25e0*/  FFMA.FTZ R85, R113, R2.reuse, -R14.reuse ;  /* 0x0000000271557223 */ /* 0x180fe2000001080e */
[-CC-:B------:R-:W-:Y:S01]  /*25f0*/  FFMA.FTZ R170, R115, R2.reuse, -R14.reuse ;  /* 0x0000000273aa7223 */ /* 0x180fe2000001080e */
[----:B------:R-:W-:Y:S01]  /*2600*/  ISETP.NE.AND P1, PT, R88, RZ, PT ;  /* 0x000000ff5800720c */ /* 0x000fe20003f25270 */
[----:B------:R-:W1:Y:S01]  /*2610*/  SHFL.BFLY PT, R9, R6, 0x2, 0x1f ;  /* 0x0c401f0006097f89 */ /* 0x000e6200000e0000 */
[----:B------:R-:W2:Y:S01]  /*2620*/  MUFU.EX2 R61, R61 ;  /* 0x0000003d003d7308 */ /* 0x000ea20000000800 */
[-CC-:B------:R-:W-:Y:S01]  /*2630*/  FFMA.FTZ R117, R117, R2.reuse, -R14.reuse ;  /* 0x0000000275757223 */ /* 0x180fe2000001080e */
[-CC-:B------:R-:W-:Y:S01]  /*2640*/  FFMA.FTZ R152, R119, R2.reuse, -R14.reuse ;  /* 0x0000000277987223 */ /* 0x180fe2000001080e */
[-CC-:B------:R-:W-:Y:S01]  /*2650*/  FFMA.FTZ R83, R121, R2.reuse, -R14.reuse ;  /* 0x0000000279537223 */ /* 0x180fe2000001080e */
[-CC-:B------:R-:W-:Y:S01]  /*2660*/  FFMA.FTZ R154, R123, R2.reuse, -R14.reuse ;  /* 0x000000027b9a7223 */ /* 0x180fe2000001080e */
[-CC-:B------:R-:W-:Y:S01]  /*2670*/  FFMA.FTZ R125, R125, R2.reuse, -R14.reuse ;  /* 0x000000027d7d7223 */ /* 0x180fe2000001080e */
[-CC-:B------:R-:W-:Y:S01]  /*2680*/  FFMA.FTZ R127, R127, R2.reuse, -R14.reuse ;  /* 0x000000027f7f7223 */ /* 0x180fe2000001080e */
[-CC-:B------:R-:W-:Y:S01]  /*2690*/  FFMA.FTZ R129, R129, R2.reuse, -R14.reuse ;  /* 0x0000000281817223 */ /* 0x180fe2000001080e */
[----:B------:R-:W3:Y:S01]  /*26a0*/  MUFU.EX2 R65, R65 ;  /* 0x0000004100417308 */ /* 0x000ee20000000800 */
[-CC-:B------:R-:W-:Y:S01]  /*26b0*/  FFMA.FTZ R131, R131, R2.reuse, -R14.reuse ;  /* 0x0000000283837223 */ /* 0x180fe2000001080e */
[----:B------:R-:W-:Y:S01]  /*26c0*/  FFMA.FTZ R133, R133, R2, -R14 ;  /* 0x0000000285857223 */ /* 0x000fe2000001080e */
[----:B------:R-:W-:-:S02]  /*26d0*/  @!P1 VIADD R3, R3, 0x34840 ;  /* 0x0003484003039836 */ /* 0x000fc40000000000 */
[-CC-:B------:R-:W-:Y:S01]  /*26e0*/  FFMA.FTZ R135, R135, R2.reuse, -R14.reuse ;  /* 0x0000000287877223 */ /* 0x180fe2000001080e */
[-CC-:B------:R-:W-:Y:S01]  /*26f0*/  FFMA.FTZ R137, R137, R2.reuse, -R14.reuse ;  /* 0x0000000289897223 */ /* 0x180fe2000001080e */
[-CC-:B------:R-:W-:Y:S01]  /*2700*/  FFMA.FTZ R139, R139, R2.reuse, -R14.reuse ;  /* 0x000000028b8b7223 */ /* 0x180fe2000001080e */
[-CC-:B------:R-:W-:Y:S01]  /*2710*/  FFMA.FTZ R141, R141, R2.reuse, -R14.reuse ;  /* 0x000000028d8d7223 */ /* 0x180fe2000001080e */
[----:B------:R-:W4:Y:S01]  /*2720*/  MUFU.EX2 R176, R176 ;  /* 0x000000b000b07308 */ /* 0x000f220000000800 */
[----:B------:R-:W-:Y:S01]  /*2730*/  @!P1 PRMT R3, RZ, 0x654, R3 ;  /* 0x00000654ff039816 */ /* 0x000fe20000000003 */
[-CC-:B------:R-:W-:Y:S01]  /*2740*/  FFMA.FTZ R143, R143, R2.reuse, -R14.reuse ;  /* 0x000000028f8f7223 */ /* 0x180fe2000001080e */
[-CC-:B------:R-:W-:Y:S01]  /*2750*/  FFMA.FTZ R145, R145, R2.reuse, -R14.reuse ;  /* 0x0000000291917223 */ /* 0x180fe2000001080e */
[-CC-:B------:R-:W-:Y:S01]  /*2760*/  FFMA.FTZ R147, R147, R2.reuse, -R14.reuse ;  /* 0x0000000293937223 */ /* 0x180fe2000001080e */
[----:B------:R5:W-:Y:S01]  /*2770*/  @!P1 SYNCS.ARRIVE.TRANS64.RED.A1T0 RZ, [R3+URZ], RZ ;  /* 0x000000ff03ff99a7 */ /* 0x000be2000810043f */
[----:B------:R-:W-:Y:S01]  /*2780*/  FFMA.FTZ R14, R149, R2, -R14 ;  /* 0x00000002950e7223 */ /* 0x000fe2000001080e */
[----:B-1----:R-:W-:Y:S01]  /*2790*/  FMNMX.FTZ R8, R6, R9, !PT ;  /* 0x0000000906087209 */ /* 0x002fe20007810000 */
[----:B------:R-:W1:Y:S01]  /*27a0*/  MUFU.EX2 R69, R69 ;  /* 0x0000004500457308 */ /* 0x000e620000000800 */
[--C-:B------:R-:W-:Y:S01]  /*27b0*/  IMAD.MOV.U32 R149, RZ, RZ, R151.reuse ;  /* 0x000000ffff957224 */ /* 0x100fe200078e0097 */
[----:B------:R-:W-:Y:S01]  /*27c0*/  MOV R113, R151 ;  /* 0x0000009700717202 */ /* 0x000fe20000000f00 */
[--C-:B------:R-:W-:Y:S01]  /*27d0*/  IMAD.MOV.U32 R123, RZ, RZ, R151.reuse ;  /* 0x000000ffff7b7224 */ /* 0x100fe200078e0097 */
[----:B------:R-:W2:Y:S01]  /*27e0*/  SHFL.BFLY PT, R9, R8, 0x1, 0x1f ;  /* 0x0c201f0008097f89 */ /* 0x000ea200000e0000 */
[----:B------:R-:W-:-:S02]  /*27f0*/  IMAD.MOV.U32 R121, RZ, RZ, R151 ;  /* 0x000000ffff797224 */ /* 0x000fc400078e0097 */
[--C-:B------:R-:W-:Y:S01]  /*2800*/  IMAD.MOV.U32 R119, RZ, RZ, R151.reuse ;  /* 0x000000ffff777224 */ /* 0x100fe200078e0097 */
[----:B------:R-:W-:Y:S01]  /*2810*/  MUFU.EX2 R178, R178 ;  /* 0x000000b200b27308 */ /* 0x000fe20000000800 */
[--C-:B------:R-:W-:Y:S02]  /*2820*/  IMAD.MOV.U32 R115, RZ, RZ, R151.reuse ;  /* 0x000000ffff737224 */ /* 0x100fe400078e0097 */
[--C-:B------:R-:W-:Y:S02]  /*2830*/  IMAD.MOV.U32 R111, RZ, RZ, R151.reuse ;  /* 0x000000ffff6f7224 */ /* 0x100fe400078e0097 */
[--C-:B------:R-:W-:Y:S02]  /*2840*/  IMAD.MOV.U32 R109, RZ, RZ, R151.reuse ;  /* 0x000000ffff6d7224 */ /* 0x100fe400078e0097 */
[--C-:B------:R-:W-:Y:S01]  /*2850*/  IMAD.MOV.U32 R107, RZ, RZ, R151.reuse ;  /* 0x000000ffff6b7224 */ /* 0x100fe200078e0097 */
[----:B------:R-:W-:Y:S01]  /*2860*/  MUFU.EX2 R73, R73 ;  /* 0x0000004900497308 */ /* 0x000fe20000000800 */
[----:B------:R-:W-:-:S02]  /*2870*/  IMAD.MOV.U32 R105, RZ, RZ, R151 ;  /* 0x000000ffff697224 */ /* 0x000fc400078e0097 */
[--C-:B------:R-:W-:Y:S02]  /*2880*/  IMAD.MOV.U32 R103, RZ, RZ, R151.reuse ;  /* 0x000000ffff677224 */ /* 0x100fe400078e0097 */
[--C-:B------:R-:W-:Y:S02]  /*2890*/  IMAD.MOV.U32 R101, RZ, RZ, R151.reuse ;  /* 0x000000ffff657224 */ /* 0x100fe400078e0097 */
[--C-:B------:R-:W-:Y:S01]  /*28a0*/  IMAD.MOV.U32 R99, RZ, RZ, R151.reuse ;  /* 0x000000ffff637224 */ /* 0x100fe200078e0097 */
[----:B------:R-:W-:Y:S01]  /*28b0*/  MUFU.EX2 R172, R172 ;  /* 0x000000ac00ac7308 */ /* 0x000fe20000000800 */
[----:B------:R-:W-:Y:S01]  /*28c0*/  IMAD.MOV.U32 R88, RZ, RZ, R151 ;  /* 0x000000ffff587224 */ /* 0x000fe200078e0097 */
[----:B--2---:R-:W-:-:S04]  /*28d0*/  FMNMX.FTZ R9, R8, R9, !PT ;  /* 0x0000000908097209 */ /* 0x004fc80007810000 */
[C---:B------:R-:W-:Y:S01]  /*28e0*/  FSETP.NEU.FTZ.AND P2, PT, R9.reuse, -INF , PT ;  /* 0xff8000000900780b */ /* 0x040fe20003f5d000 */
[-C--:B------:R-:W-:Y:S01]  /*28f0*/  FMUL.FTZ R6, R9, R2.reuse ;  /* 0x0000000209067220 */ /* 0x080fe20000410000 */
[----:B------:R-:W-:Y:S04]  /*2900*/  MUFU.EX2 R77, R77 ;  /* 0x0000004d004d7308 */ /* 0x000fe80000000800 */
[----:B------:R-:W-:Y:S02]  /*2910*/  FSEL R6, R6, RZ, P2 ;  /* 0x000000ff06067208 */ /* 0x000fe40001000000 */
[----:B------:R-:W-:Y:S01]  /*2920*/  ISETP.GE.AND P2, PT, R89, 0x81, PT ;  /* 0x000000815900780c */ /* 0x000fe20003f46270 */
[----:B------:R-:W-:Y:S01]  /*2930*/  IMAD.MOV.U32 R89, RZ, RZ, R151 ;  /* 0x000000ffff597224 */ /* 0x000fe200078e0097 */
[----:B------:R-:W-:Y:S01]  /*2940*/  MUFU.EX2 R174, R174 ;  /* 0x000000ae00ae7308 */ /* 0x000fe20000000800 */
[-CC-:B------:R-:W-:Y:S01]  /*2950*/  FFMA.FTZ R27, R27, R2.reuse, -R6.reuse ;  /* 0x000000021b1b7223 */ /* 0x180fe20000010806 */
[-CC-:B------:R-:W-:Y:S01]  /*2960*/  FFMA.FTZ R7, R7, R2.reuse, -R6.reuse ;  /* 0x0000000207077223 */ /* 0x180fe20000010806 */
[-CC-:B------:R-:W-:Y:S01]  /*2970*/  FFMA.FTZ R11, R11, R2.reuse, -R6.reuse ;  /* 0x000000020b0b7223 */ /* 0x180fe20000010806 */
[-CC-:B------:R-:W-:Y:S01]  /*2980*/  FFMA.FTZ R31, R31, R2.reuse, -R6.reuse ;  /* 0x000000021f1f7223 */ /* 0x180fe20000010806 */
[-CC-:B------:R-:W-:Y:S01]  /*2990*/  FFMA.FTZ R13, R13, R2.reuse, -R6.reuse ;  /* 0x000000020d0d7223 */ /* 0x180fe20000010806 */
[-CC-:B------:R-:W-:Y:S01]  /*29a0*/  FFMA.FTZ R35, R35, R2.reuse, -R6.reuse ;  /* 0x0000000223237223 */ /* 0x180fe20000010806 */
[-CC-:B------:R-:W-:Y:S01]  /*29b0*/  FFMA.FTZ R15, R15, R2.reuse, -R6.reuse ;  /* 0x000000020f0f7223 */ /* 0x180fe20000010806 */
[----:B------:R2:W-:Y:S01]  /*29c0*/  MUFU.EX2 R8, R27 ;  /* 0x0000001b00087308 */ /* 0x0005e20000000800 */
[-CC-:B------:R-:W-:Y:S01]  /*29d0*/  FFMA.FTZ R39, R39, R2.reuse, -R6.reuse ;  /* 0x0000000227277223 */ /* 0x180fe20000010806 */
[-CC-:B------:R-:W-:Y:S01]  /*29e0*/  FFMA.FTZ R21, R21, R2.reuse, -R6.reuse ;  /* 0x0000000215157223 */ /* 0x180fe20000010806 */
[-CC-:B------:R-:W-:Y:S01]  /*29f0*/  FFMA.FTZ R43, R43, R2.reuse, -R6.reuse ;  /* 0x000000022b2b7223 */ /* 0x180fe20000010806 */
[-CC-:B------:R-:W-:Y:S01]  /*2a00*/  FFMA.FTZ R25, R25, R2.reuse, -R6.reuse ;  /* 0x0000000219197223 */ /* 0x180fe20000010806 */
[-CC-:B------:R-:W-:Y:S01]  /*2a10*/  FFMA.FTZ R47, R47, R2.reuse, -R6.reuse ;  /* 0x000000022f2f7223 */ /* 0x180fe20000010806 */
[-CC-:B------:R-:W-:Y:S01]  /*2a20*/  FFMA.FTZ R29, R29, R2.reuse, -R6.reuse ;  /* 0x000000021d1d7223 */ /* 0x180fe20000010806 */
[-CC-:B------:R-:W-:Y:S01]  /*2a30*/  FFMA.FTZ R51, R51, R2.reuse, -R6.reuse ;  /* 0x0000000233337223 */ /* 0x180fe20000010806 */
[----:B------:R-:W5:Y:S01]  /*2a40*/  MUFU.EX2 R7, R7 ;  /* 0x0000000700077308 */ /* 0x000f620000000800 */
[----:B--2---:R-:W-:Y:S01]  /*2a50*/  FADD.FTZ R27, R180, R61 ;  /* 0x0000003db41b7221 */ /* 0x004fe20000010000 */
[-CC-:B------:R-:W-:Y:S01]  /*2a60*/  FFMA.FTZ R33, R33, R2.reuse, -R6.reuse ;  /* 0x0000000221217223 */ /* 0x180fe20000010806 */
[-CC-:B------:R-:W-:Y:S01]  /*2a70*/  FFMA.FTZ R55, R55, R2.reuse, -R6.reuse ;  /* 0x0000000237377223 */ /* 0x180fe20000010806 */
[-CC-:B------:R-:W-:Y:S01]  /*2a80*/  FFMA.FTZ R37, R37, R2.reuse, -R6.reuse ;  /* 0x0000000225257223 */ /* 0x180fe20000010806 */
[----:B------:R-:W-:Y:S01]  /*2a90*/  FADD.FTZ R32, R182, R27 ;  /* 0x0000001bb6207221 */ /* 0x000fe20000010000 */
[-CC-:B------:R-:W-:Y:S01]  /*2aa0*/  FFMA.FTZ R59, R59, R2.reuse, -R6.reuse ;  /* 0x000000023b3b7223 */ /* 0x180fe20000010806 */
[-C--:B------:R-:W-:Y:S01]  /*2ab0*/  FFMA.FTZ R41, R41, R2.reuse, -R6 ;  /* 0x0000000229297223 */ /* 0x080fe20000010806 */
[----:B------:R-:W2:Y:S01]  /*2ac0*/  MUFU.EX2 R11, R11 ;  /* 0x0000000b000b7308 */ /* 0x000ea20000000800 */
[----:B---3--:R-:W-:Y:S01]  /*2ad0*/  FADD.FTZ R27, R65, R32 ;  /* 0x00000020411b7221 */ /* 0x008fe20000010000 */
[-CC-:B------:R-:W-:Y:S01]  /*2ae0*/  FFMA.FTZ R63, R63, R2.reuse, -R6.reuse ;  /* 0x000000023f3f7223 */ /* 0x180fe20000010806 */
[-CC-:B------:R-:W-:Y:S01]  /*2af0*/  FFMA.FTZ R45, R45, R2.reuse, -R6.reuse ;  /* 0x000000022d2d7223 */ /* 0x180fe20000010806 */
[-CC-:B------:R-:W-:Y:S01]  /*2b00*/  FFMA.FTZ R67, R67, R2.reuse, -R6.reuse ;  /* 0x0000000243437223 */ /* 0x180fe20000010806 */
[----:B----4-:R-:W-:Y:S01]  /*2b10*/  FADD.FTZ R34, R176, R27 ;  /* 0x0000001bb0227221 */ /* 0x010fe20000010000 */
[-CC-:B------:R-:W-:Y:S01]  /*2b20*/  FFMA.FTZ R49, R49, R2.reuse, -R6.reuse ;  /* 0x0000000231317223 */ /* 0x180fe20000010806 */
[-C--:B------:R-:W-:Y:S01]  /*2b30*/  FFMA.FTZ R71, R71, R2.reuse, -R6 ;  /* 0x0000000247477223 */ /* 0x080fe20000010806 */
[----:B------:R3:W4:Y:S01]  /*2b40*/  MUFU.EX2 R10, R31 ;  /* 0x0000001f000a7308 */ /* 0x0007220000000800 */
[----:B-1----:R-:W-:Y:S01]  /*2b50*/  FADD.FTZ R27, R69, R34 ;  /* 0x00000022451b7221 */ /* 0x002fe20000010000 */
[----:B-----5:R-:W-:Y:S01]  /*2b60*/  FADD.FTZ R34, R7, R8 ;  /* 0x0000000807227221 */ /* 0x020fe20000010000 */
[-CC-:B------:R-:W-:Y:S01]  /*2b70*/  FFMA.FTZ R53, R53, R2.reuse, -R6.reuse ;  /* 0x0000000235357223 */ /* 0x180fe20000010806 */
[-CC-:B------:R-:W-:Y:S01]  /*2b80*/  FFMA.FTZ R75, R75, R2.reuse, -R6.reuse ;  /* 0x000000024b4b7223 */ /* 0x180fe20000010806 */
[----:B------:R-:W-:Y:S01]  /*2b90*/  FADD.FTZ R36, R178, R27 ;  /* 0x0000001bb2247221 */ /* 0x000fe20000010000 */
[-CC-:B------:R-:W-:Y:S01]  /*2ba0*/  FFMA.FTZ R57, R57, R2.reuse, -R6.reuse ;  /* 0x0000000239397223 */ /* 0x180fe20000010806 */
[-C--:B------:R-:W-:Y:S01]  /*2bb0*/  FFMA.FTZ R91, R91, R2.reuse, -R6 ;  /* 0x000000025b5b7223 */ /* 0x080fe20000010806 */
[----:B------:R-:W1:Y:S01]  /*2bc0*/  MUFU.EX2 R13, R13 ;  /* 0x0000000d000d7308 */ /* 0x000e620000000800 */
[----:B---3--:R-:W-:Y:S01]  /*2bd0*/  FADD.FTZ R31, R73, R36 ;  /* 0x00000024491f7221 */ /* 0x008fe20000010000 */
[----:B--2---:R-:W-:Y:S01]  /*2be0*/  FADD.FTZ R27, R11, R34 ;  /* 0x000000220b1b7221 */ /* 0x004fe20000010000 */
[-CC-:B------:R-:W-:Y:S01]  /*2bf0*/  FFMA.FTZ R93, R93, R2.reuse, -R6.reuse ;  /* 0x000000025d5d7223 */ /* 0x180fe20000010806 */
[-CC-:B------:R-:W-:Y:S01]  /*2c00*/  FFMA.FTZ R95, R95, R2.reuse, -R6.reuse ;  /* 0x000000025f5f7223 */ /* 0x180fe20000010806 */
[----:B------:R-:W-:Y:S01]  /*2c10*/  FADD.FTZ R38, R172, R31 ;  /* 0x0000001fac267221 */ /* 0x000fe20000010000 */
[-CC-:B------:R-:W-:Y:S01]  /*2c20*/  FFMA.FTZ R97, R97, R2.reuse, -R6.reuse ;  /* 0x0000000261617223 */ /* 0x180fe20000010806 */
[----:B------:R-:W-:Y:S01]  /*2c30*/  FFMA.FTZ R87, R87, R2, -R6 ;  /* 0x0000000257577223 */ /* 0x000fe20000010806 */
[----:B------:R-:W2:Y:S01]  /*2c40*/  MUFU.EX2 R12, R35 ;  /* 0x00000023000c7308 */ /* 0x000ea20000000800 */
[----:B----4-:R-:W-:Y:S01]  /*2c50*/  FADD.FTZ R36, R10, R27 ;  /* 0x0000001b0a247221 */ /* 0x010fe20000010000 */
[----:B------:R-:W-:Y:S01]  /*2c60*/  FADD.FTZ R31, R77, R38 ;  /* 0x000000264d1f7221 */ /* 0x000fe20000010000 */
[----:B------:R-:W-:Y:S01]  /*2c70*/  F2FP.F16.F32.PACK_AB R181, R8, R7 ;  /* 0x0000000708b5723e */ /* 0x000fe200000000ff */
[----:B------:R-:W-:Y:S01]  /*2c80*/  IMAD.MOV.U32 R7, RZ, RZ, 0x3f800000 ;  /* 0x3f800000ff077424 */ /* 0x000fe200078e00ff */
[----:B------:R-:W-:Y:S01]  /*2c90*/  F2FP.F16.F32.PACK_AB R183, R10, R11 ;  /* 0x0000000b0ab7723e */ /* 0x000fe200000000ff */
[----:B------:R-:W-:Y:S01]  /*2ca0*/  FADD.FTZ R38, R174, R31 ;  /* 0x0000001fae267221 */ /* 0x000fe20000010000 */
[----:B------:R-:W-:Y:S01]  /*2cb0*/  F2FP.F16.F32.PACK_AB R180, R61, R180 ;  /* 0x000000b43db4723e */ /* 0x000fe200000000ff */
[----:B------:R-:W3:Y:S01]  /*2cc0*/  MUFU.EX2 R81, R81 ;  /* 0x0000005100517308 */ /* 0x000ee20000000800 */
[----:B-1----:R-:W-:Y:S01]  /*2cd0*/  FADD.FTZ R27, R13, R36 ;  /* 0x000000240d1b7221 */ /* 0x002fe20000010000 */
[----:B------:R-:W-:Y:S01]  /*2ce0*/  F2FP.F16.F32.PACK_AB R182, R65, R182 ;  /* 0x000000b641b6723e */ /* 0x000fe200000000ff */
[----:B------:R-:W-:Y:S01]  /*2cf0*/  IMAD.MOV.U32 R11, RZ, RZ, 0x3f800000 ;  /* 0x3f800000ff0b7424 */ /* 0x000fe200078e00ff */
[----:B------:R-:W-:-:S02]  /*2d00*/  F2FP.F16.F32.PACK_AB R176, R69, R176 ;  /* 0x000000b045b0723e */ /* 0x000fc400000000ff */
[----:B------:R-:W-:Y:S02]  /*2d10*/  F2FP.F16.F32.PACK_AB R178, R73, R178 ;  /* 0x000000b249b2723e */ /* 0x000fe400000000ff */
[----:B------:R-:W1:Y:S01]  /*2d20*/  MUFU.EX2 R15, R15 ;  /* 0x0000000f000f7308 */ /* 0x000e620000000800 */
[C---:B--2---:R-:W-:Y:S01]  /*2d30*/  FADD.FTZ R36, R12.reuse, R27 ;  /* 0x0000001b0c247221 */ /* 0x044fe20000010000 */
[----:B------:R-:W-:Y:S02]  /*2d40*/  F2FP.F16.F32.PACK_AB R172, R77, R172 ;  /* 0x000000ac4dac723e */ /* 0x000fe400000000ff */
[----:B------:R-:W-:-:S04]  /*2d50*/  F2FP.F16.F32.PACK_AB R177, R12, R13 ;  /* 0x0000000d0cb1723e */ /* 0x000fc800000000ff */
[----:B------:R-:W2:Y:S01]  /*2d60*/  MUFU.EX2 R168, R168 ;  /* 0x000000a800a87308 */ /* 0x000ea20000000800 */
[C---:B---3--:R-:W-:Y:S01]  /*2d70*/  FADD.FTZ R31, R81.reuse, R38 ;  /* 0x00000026511f7221 */ /* 0x048fe20000010000 */
[----:B------:R-:W-:-:S06]  /*2d80*/  F2FP.F16.F32.PACK_AB R174, R81, R174 ;  /* 0x000000ae51ae723e */ /* 0x000fcc00000000ff */
[----:B------:R-:W3:Y:S01]  /*2d90*/  MUFU.EX2 R20, R39 ;  /* 0x0000002700147308 */ /* 0x000ee20000000800 */
[----:B-1----:R-:W-:-:S07]  /*2da0*/  FADD.FTZ R27, R15, R36 ;  /* 0x000000240f1b7221 */ /* 0x002fce0000010000 */
[----:B------:R-:W1:Y:S01]  /*2db0*/  MUFU.EX2 R85, R85 ;  /* 0x0000005500557308 */ /* 0x000e620000000800 */
[----:B--2---:R-:W-:-:S07]  /*2dc0*/  FADD.FTZ R40, R168, R31 ;  /* 0x0000001fa8287221 */ /* 0x004fce0000010000 */
[----:B------:R-:W2:Y:S01]  /*2dd0*/  MUFU.EX2 R21, R21 ;  /* 0x0000001500157308 */ /* 0x000ea20000000800 */
[C---:B---3--:R-:W-:Y:S01]  /*2de0*/  FADD.FTZ R38, R20.reuse, R27 ;  /* 0x0000001b14267221 */ /* 0x048fe20000010000 */
[----:B------:R-:W-:-:S06]  /*2df0*/  F2FP.F16.F32.PACK_AB R179, R20, R15 ;  /* 0x0000000f14b3723e */ /* 0x000fcc00000000ff */
[----:B------:R-:W3:Y:S01]  /*2e00*/  MUFU.EX2 R170, R170 ;  /* 0x000000aa00aa7308 */ /* 0x000ee20000000800 */
[C---:B-1----:R-:W-:Y:S01]  /*2e10*/  FADD.FTZ R31, R85.reuse, R40 ;  /* 0x00000028551f7221 */ /* 0x042fe20000010000 */
[----:B------:R-:W-:-:S06]  /*2e20*/  F2FP.F16.F32.PACK_AB R168, R85, R168 ;  /* 0x000000a855a8723e */ /* 0x000fcc00000000ff */
[----:B------:R-:W1:Y:S01]  /*2e30*/  MUFU.EX2 R24, R43 ;  /* 0x0000002b00187308 */ /* 0x000e620000000800 */
[----:B--2---:R-:W-:-:S07]  /*2e40*/  FADD.FTZ R27, R21, R38 ;  /* 0x00000026151b7221 */ /* 0x004fce0000010000 */
[----:B------:R2:W4:Y:S01]  /*2e50*/  MUFU.EX2 R79, R117 ;  /* 0x00000075004f7308 */ /* 0x0005220000000800 */
[----:B---3--:R-:W-:-:S07]  /*2e60*/  FADD.FTZ R40, R170, R31 ;  /* 0x0000001faa287221 */ /* 0x008fce0000010000 */
[----:B------:R-:W3:Y:S01]  /*2e70*/  MUFU.EX2 R25, R25 ;  /* 0x0000001900197308 */ /* 0x000ee20000000800 */
[C---:B-1----:R-:W-:Y:S01]  /*2e80*/  FADD.FTZ R38, R24.reuse, R27 ;  /* 0x0000001b18267221 */ /* 0x042fe20000010000 */
[----:B------:R-:W-:Y:S01]  /*2e90*/  F2FP.F16.F32.PACK_AB R173, R24, R21 ;  /* 0x0000001518ad723e */ /* 0x000fe200000000ff */
[----:B--2---:R-:W-:-:S05]  /*2ea0*/  IMAD.MOV.U32 R117, RZ, RZ, R151 ;  /* 0x000000ffff757224 */ /* 0x004fca00078e0097 */
[----:B------:R-:W1:Y:S01]  /*2eb0*/  MUFU.EX2 R152, R152 ;  /* 0x0000009800987308 */ /* 0x000e620000000800 */
[C---:B----4-:R-:W-:Y:S01]  /*2ec0*/  FADD.FTZ R27, R79.reuse, R40 ;  /* 0x000000284f1b7221 */ /* 0x050fe20000010000 */
[----:B------:R-:W-:-:S06]  /*2ed0*/  F2FP.F16.F32.PACK_AB R170, R79, R170 ;  /* 0x000000aa4faa723e */ /* 0x000fcc00000000ff */
[----:B------:R-:W2:Y:S01]  /*2ee0*/  MUFU.EX2 R26, R47 ;  /* 0x0000002f001a7308 */ /* 0x000ea20000000800 */
[----:B---3--:R-:W-:-:S07]  /*2ef0*/  FADD.FTZ R3, R25, R38 ;  /* 0x0000002619037221 */ /* 0x008fce0000010000 */
[----:B------:R-:W3:Y:S01]  /*2f00*/  MUFU.EX2 R83, R83 ;  /* 0x0000005300537308 */ /* 0x000ee20000000800 */
[----:B-1----:R-:W-:-:S07]  /*2f10*/  FADD.FTZ R42, R152, R27 ;  /* 0x0000001b982a7221 */ /* 0x002fce0000010000 */
[----:B------:R-:W1:Y:S01]  /*2f20*/  MUFU.EX2 R29, R29 ;  /* 0x0000001d001d7308 */ /* 0x000e620000000800 */
[C---:B--2---:R-:W-:Y:S01]  /*2f30*/  FADD.FTZ R40, R26.reuse, R3 ;  /* 0x000000031a287221 */ /* 0x044fe20000010000 */
[----:B------:R-:W-:-:S06]  /*2f40*/  F2FP.F16.F32.PACK_AB R175, R26, R25 ;  /* 0x000000191aaf723e */ /* 0x000fcc00000000ff */
        /* <DEDUP_REMOVED lines=12> */
[----:B------:R-:W-:Y:S01]  /*3010*/  F2FP.F16.F32.PACK_AB R154, R125, R154 ;  /* 0x0000009a7d9a723e */ /* 0x000fe200000000ff */
[----:B------:R-:W-:-:S05]  /*3020*/  IMAD.MOV.U32 R125, RZ, RZ, R151 ;  /* 0x000000ffff7d7224 */ /* 0x000fca00078e0097 */
        /* <DEDUP_REMOVED lines=10> */
[----:B------:R-:W-:Y:S01]  /*30d0*/  F2FP.F16.F32.PACK_AB R156, R156, R127 ;  /* 0x0000007f9c9c723e */ /* 0x000fe200000000ff */
[----:B------:R-:W-:-:S05]  /*30e0*/  IMAD.MOV.U32 R127, RZ, RZ, R151 ;  /* 0x000000ffff7f7224 */ /* 0x000fca00078e0097 */
[----:B------:R-:W2:Y:S01]  /*30f0*/  MUFU.EX2 R32, R59 ;  /* 0x0000003b00207308 */ /* 0x000ea20000000800 */
[----:B---3--:R-:W-:-:S07]  /*3100*/  FADD.FTZ R3, R37, R6 ;  /* 0x0000000625037221 */ /* 0x008fce0000010000 */
[----:B------:R3:W4:Y:S01]  /*3110*/  MUFU.EX2 R158, R133 ;  /* 0x00000085009e7308 */ /* 0x0007220000000800 */
[----:B-1----:R-:W-:-:S07]  /*3120*/  FADD.FTZ R27, R131, R42 ;  /* 0x0000002a831b7221 */ /* 0x002fce0000010000 */
[----:B------:R-:W1:Y:S01]  /*3130*/  MUFU.EX2 R41, R41 ;  /* 0x0000002900297308 */ /* 0x000e620000000800 */
[C---:B--2---:R-:W-:Y:S01]  /*3140*/  FADD.FTZ R6, R32.reuse, R3 ;  /* 0x0000000320067221 */ /* 0x044fe20000010000 */
[----:B------:R-:W-:Y:S01]  /*3150*/  F2FP.F16.F32.PACK_AB R153, R32, R37 ;  /* 0x000000252099723e */ /* 0x000fe200000000ff */
[----:B---3--:R-:W-:-:S05]  /*3160*/  IMAD.MOV.U32 R133, RZ, RZ, R151 ;  /* 0x000000ffff857224 */ /* 0x008fca00078e0097 */
[----:B------:R-:W2:Y:S01]  /*3170*/  MUFU.EX2 R135, R135 ;  /* 0x0000008700877308 */ /* 0x000ea20000000800 */
[C---:B----4-:R-:W-:Y:S01]  /*3180*/  FADD.FTZ R42, R158.reuse, R27 ;  /* 0x0000001b9e2a7221 */ /* 0x050fe20000010000 */
[----:B------:R-:W-:Y:S01]  /*3190*/  F2FP.F16.F32.PACK_AB R158, R158, R131 ;  /* 0x000000839e9e723e */ /* 0x000fe200000000ff */
[----:B------:R-:W-:-:S05]  /*31a0*/  IMAD.MOV.U32 R131, RZ, RZ, R151 ;  /* 0x000000ffff837224 */ /* 0x000fca00078e0097 */
[----:B------:R-:W3:Y:S01]  /*31b0*/  MUFU.EX2 R34, R63 ;  /* 0x0000003f00227308 */ /* 0x000ee20000000800 */
[----:B-1----:R-:W-:-:S07]  /*31c0*/  FADD.FTZ R3, R41, R6 ;  /* 0x0000000629037221 */ /* 0x002fce0000010000 */
[----:B------:R1:W4:Y:S01]  /*31d0*/  MUFU.EX2 R160, R137 ;  /* 0x0000008900a07308 */ /* 0x0003220000000800 */
[----:B--2---:R-:W-:-:S07]  /*31e0*/  FADD.FTZ R27, R135, R42 ;  /* 0x0000002a871b7221 */ /* 0x004fce0000010000 */
[----:B------:R-:W2:Y:S01]  /*31f0*/  MUFU.EX2 R45, R45 ;  /* 0x0000002d002d7308 */ /* 0x000ea20000000800 */
[C---:B---3--:R-:W-:Y:S01]  /*3200*/  FADD.FTZ R6, R34.reuse, R3 ;  /* 0x0000000322067221 */ /* 0x048fe20000010000 */
[----:B------:R-:W-:Y:S01]  /*3210*/  F2FP.F16.F32.PACK_AB R155, R34, R41 ;  /* 0x00000029229b723e */ /* 0x000fe200000000ff */
[----:B-1----:R-:W-:-:S05]  /*3220*/  IMAD.MOV.U32 R137, RZ, RZ, R151 ;  /* 0x000000ffff897224 */ /* 0x002fca00078e0097 */
[----:B------:R-:W1:Y:S01]  /*3230*/  MUFU.EX2 R139, R139 ;  /* 0x0000008b008b7308 */ /* 0x000e620000000800 */
[C---:B----4-:R-:W-:Y:S01]  /*3240*/  FADD.FTZ R44, R160.reuse, R27 ;  /* 0x0000001ba02c7221 */ /* 0x050fe20000010000 */
[----:B------:R-:W-:Y:S02]  /*3250*/  F2FP.F16.F32.PACK_AB R160, R160, R135 ;  /* 0x00000087a0a0723e */ /* 0x000fe400000000ff */
[----:B------:R-:W-:-:S04]  /*3260*/  MOV R135, R151 ;  /* 0x0000009700877202 */ /* 0x000fc80000000f00 */
[----:B------:R-:W3:Y:S01]  /*3270*/  MUFU.EX2 R36, R67 ;  /* 0x0000004300247308 */ /* 0x000ee20000000800 */
[----:B--2---:R-:W-:-:S07]  /*3280*/  FADD.FTZ R3, R45, R6 ;  /* 0x000000062d037221 */ /* 0x004fce0000010000 */
[----:B------:R2:W4:Y:S01]  /*3290*/  MUFU.EX2 R162, R141 ;  /* 0x0000008d00a27308 */ /* 0x0005220000000800 */
[----:B-1----:R-:W-:-:S07]  /*32a0*/  FADD.FTZ R27, R139, R44 ;  /* 0x0000002c8b1b7221 */ /* 0x002fce0000010000 */
[----:B------:R-:W1:Y:S01]  /*32b0*/  MUFU.EX2 R49, R49 ;  /* 0x0000003100317308 */ /* 0x000e620000000800 */
[C---:B---3--:R-:W-:Y:S01]  /*32c0*/  FADD.FTZ R6, R36.reuse, R3 ;  /* 0x0000000324067221 */ /* 0x048fe20000010000 */
[----:B------:R-:W-:Y:S01]  /*32d0*/  F2FP.F16.F32.PACK_AB R157, R36, R45 ;  /* 0x0000002d249d723e */ /* 0x000fe200000000ff */
[----:B--2---:R-:W-:-:S05]  /*32e0*/  IMAD.MOV.U32 R141, RZ, RZ, R151 ;  /* 0x000000ffff8d7224 */ /* 0x004fca00078e0097 */
        /* <DEDUP_REMOVED lines=14> */
[----:B------:R-:W-:Y:S01]  /*33d0*/  F2FP.F16.F32.PACK_AB R164, R164, R143 ;  /* 0x0000008fa4a4723e */ /* 0x000fe200000000ff */
[----:B------:R-:W-:-:S05]  /*33e0*/  IMAD.MOV.U32 R143, RZ, RZ, R151 ;  /* 0x000000ffff8f7224 */ /* 0x000fca00078e0097 */
[----:B------:R-:W3:Y:S01]  /*33f0*/  MUFU.EX2 R40, R75 ;  /* 0x0000004b00287308 */ /* 0x000ee20000000800 */
[----:B--2---:R-:W-:-:S07]  /*3400*/  FADD.FTZ R3, R53, R6 ;  /* 0x0000000635037221 */ /* 0x004fce0000010000 */
[----:B------:R-:W2:Y:S01]  /*3410*/  MUFU.EX2 R57, R57 ;  /* 0x0000003900397308 */ /* 0x000ea20000000800 */
[----:B-1----:R-:W-:-:S07]  /*3420*/  FADD.FTZ R27, R147, R46 ;  /* 0x0000002e931b7221 */ /* 0x002fce0000010000 */
[----:B------:R1:W4:Y:S01]  /*3430*/  MUFU.EX2 R42, R91 ;  /* 0x0000005b002a7308 */ /* 0x0003220000000800 */
[C---:B---3--:R-:W-:Y:S01]  /*3440*/  FADD.FTZ R46, R40.reuse, R3 ;  /* 0x00000003282e7221 */ /* 0x048fe20000010000 */
[----:B------:R-:W-:-:S06]  /*3450*/  F2FP.F16.F32.PACK_AB R161, R40, R53 ;  /* 0x0000003528a1723e */ /* 0x000fcc00000000ff */
[----:B------:R-:W3:Y:S01]  /*3460*/  MUFU.EX2 R93, R93 ;  /* 0x0000005d005d7308 */ /* 0x000ee20000000800 */
[----:B--2---:R-:W-:Y:S01]  /*3470*/  FADD.FTZ R3, R57, R46 ;  /* 0x0000002e39037221 */ /* 0x004fe20000010000 */
[----:B-1----:R-:W-:-:S06]  /*3480*/  MOV R91, R151 ;  /* 0x00000097005b7202 */ /* 0x002fcc0000000f00 */
[----:B------:R1:W2:Y:S01]  /*3490*/  MUFU.EX2 R44, R95 ;  /* 0x0000005f002c7308 */ /* 0x0002a20000000800 */
[C---:B----4-:R-:W-:Y:S01]  /*34a0*/  FADD.FTZ R10, R42.reuse, R3 ;  /* 0x000000032a0a7221 */ /* 0x050fe20000010000 */
[----:B------:R-:W-:-:S06]  /*34b0*/  F2FP.F16.F32.PACK_AB R163, R42, R57 ;  /* 0x000000392aa3723e */ /* 0x000fcc00000000ff */
[----:B------:R-:W4:Y:S01]  /*34c0*/  MUFU.EX2 R97, R97 ;  /* 0x0000006100617308 */ /* 0x000f220000000800 */
[----:B---3--:R-:W-:Y:S01]  /*34d0*/  FADD.FTZ R3, R93, R10 ;  /* 0x0000000a5d037221 */ /* 0x008fe20000010000 */
[----:B-1----:R-:W-:-:S06]  /*34e0*/  IMAD.MOV.U32 R95, RZ, RZ, R151 ;  /* 0x000000ffff5f7224 */ /* 0x002fcc00078e0097 */
[----:B------:R-:W1:Y:S01]  /*34f0*/  MUFU.EX2 R14, R14 ;  /* 0x0000000e000e7308 */ /* 0x000e620000000800 */
[C---:B--2---:R-:W-:Y:S01]  /*3500*/  FADD.FTZ R10, R44.reuse, R3 ;  /* 0x000000032c0a7221 */ /* 0x044fe20000010000 */
[----:B------:R-:W-:Y:S01]  /*3510*/  F2FP.F16.F32.PACK_AB R165, R44, R93 ;  /* 0x0000005d2ca5723e */ /* 0x000fe200000000ff */
[----:B------:R-:W-:-:S05]  /*3520*/  IMAD.MOV.U32 R93, RZ, RZ, R151 ;  /* 0x000000ffff5d7224 */ /* 0x000fca00078e0097 */
[----:B------:R-:W2:Y:S01]  /*3530*/  MUFU.EX2 R8, R87 ;  /* 0x0000005700087308 */ /* 0x000ea20000000800 */
[----:B----4-:R-:W-:Y:S01]  /*3540*/  FADD.FTZ R3, R97, R10 ;  /* 0x0000000a61037221 */ /* 0x010fe20000010000 */
[C---:B-1----:R-:W-:Y:S01]  /*3550*/  F2FP.F16.F32.PACK_AB R166, R14.reuse, R147 ;  /* 0x000000930ea6723e */ /* 0x042fe200000000ff */
[----:B------:R-:W-:Y:S01]  /*3560*/  FADD.FTZ R6, R14, R27 ;  /* 0x0000001b0e067221 */ /* 0x000fe20000010000 */
[----:B------:R-:W-:Y:S01]  /*3570*/  IMAD.MOV.U32 R147, RZ, RZ, R151 ;  /* 0x000000ffff937224 */ /* 0x000fe200078e0097 */
[C---:B--2---:R-:W-:Y:S01]  /*3580*/  F2FP.F16.F32.PACK_AB R167, R8.reuse, R97 ;  /* 0x0000006108a7723e */ /* 0x044fe200000000ff */
[----:B------:R-:W-:Y:S01]  /*3590*/  FADD.FTZ R3, R8, R3 ;  /* 0x0000000308037221 */ /* 0x000fe20000010000 */
[----:B------:R-:W-:Y:S01]  /*35a0*/  IMAD.MOV.U32 R97, RZ, RZ, R151 ;  /* 0x000000ffff617224 */ /* 0x000fe200078e0097 */
[----:B------:R-:W-:Y:S06]  /*35b0*/  @!P2 BRA `(.L_x_15) ;  /* 0x0000002000d0a947 */ /* 0x000fec0003800000 */
[----:B------:R-:W-:Y:S01]  /*35c0*/  VIADD R189, R189, 0xfffffffe ;  /* 0xfffffffebdbd7836 */ /* 0x000fe20000000000 */
[----:B------:R-:W-:Y:S01]  /*35d0*/  CS2R R150, SRZ ;  /* 0x0000000000967805 */ /* 0x000fe2000001ff00 */
[----:B------:R-:W-:Y:S01]  /*35e0*/  IMAD.MOV.U32 R8, RZ, RZ, R9 ;  /* 0x000000ffff087224 */ /* 0x000fe200078e0009 */
[----:B------:R-:W-:Y:S01]  /*35f0*/  CS2R R146, SRZ ;  /* 0x0000000000927805 */ /* 0x000fe2000001ff00 */
[----:B------:R-:W-:Y:S01]  /*3600*/  IMAD.MOV.U32 R13, RZ, RZ, R0 ;  /* 0x000000ffff0d7224 */ /* 0x000fe200078e0000 */
[----:B------:R-:W-:Y:S01]  /*3610*/  CS2R R142, SRZ ;  /* 0x00000000008e7805 */ /* 0x000fe2000001ff00 */
[----:B------:R-:W-:Y:S01]  /*3620*/  IMAD.MOV.U32 R7, RZ, RZ, 0x3f800000 ;  /* 0x3f800000ff077424 */ /* 0x000fe200078e00ff */
[----:B------:R-:W-:Y:S02]  /*3630*/  CS2R R138, SRZ ;  /* 0x00000000008a7805 */ /* 0x000fe4000001ff00 */
[----:B------:R-:W-:Y:S02]  /*3640*/  CS2R R134, SRZ ;  /* 0x0000000000867805 */ /* 0x000fe4000001ff00 */
[----:B------:R-:W-:-:S02]  /*3650*/  CS2R R130, SRZ ;  /* 0x0000000000827805 */ /* 0x000fc4000001ff00 */
[----:B------:R-:W-:Y:S02]  /*3660*/  CS2R R126, SRZ ;  /* 0x00000000007e7805 */ /* 0x000fe4000001ff00 */
[----:B------:R-:W-:Y:S02]  /*3670*/  CS2R R122, SRZ ;  /* 0x00000000007a7805 */ /* 0x000fe4000001ff00 */
[----:B------:R-:W-:Y:S02]  /*3680*/  CS2R R118, SRZ ;  /* 0x0000000000767805 */ /* 0x000fe4000001ff00 */
        /* <DEDUP_REMOVED lines=22> */
[----:B------:R-:W-:Y:S01]  /*37f0*/  CS2R R88, SRZ ;  /* 0x0000000000587805 */ /* 0x000fe2000001ff00 */
[----:B------:R-:W-:Y:S01]  /*3800*/  UMOV UR4, UR39 ;  /* 0x0000002700047c82 */ /* 0x000fe20008000000 */
[----:B------:R-:W-:-:S05]  /*3810*/  UMOV UR5, UR38 ;  /* 0x0000002600057c82 */ /* 0x000fca0008000000 */
.L_x_24:
[----:B------:R-:W-:-:S04]  /*3820*/  UIADD3 UR6, UR5, 0x1, URZ ;  /* 0x0000000105067890 */ /* 0x000fc8000fffe03f */
[----:B------:R-:W-:-:S04]  /*3830*/  UISETP.NE.AND UP0, UPT, UR6, 0x2, UPT ;  /* 0x000000020600788c */ /* 0x000fc8000bf05270 */
[----:B------:R-:W-:Y:S02]  /*3840*/  USEL UR39, URZ, 0x1, UP0 ;  /* 0x000000013f277887 */ /* 0x000fe40008000000 */
[----:B------:R-:W-:Y:S02]  /*3850*/  USEL UR38, UR6, URZ, UP0 ;  /* 0x0000003f06267287 */ /* 0x000fe40008000000 */
[----:B------:R-:W-:Y:S01]  /*3860*/  ULOP3.LUT UR39, UR4, UR39, URZ, 0x3c, !UPT ;  /* 0x0000002704277292 */ /* 0x000fe2000f8e3c3f */
[----:B------:R-:W-:Y:S11]  /*3870*/  @!P0 BRA `(.L_x_16) ;  /* 0x0000000000048947 */ /* 0x000ff60003800000 */
[----:B------:R-:W-:Y:S01]  /*3880*/  BPT.TRAP 0x1 ;  /* 0x000000040000795c */ /* 0x000fe20000300000 */
.L_x_16:
[----:B------:R-:W-:Y:S01]  /*3890*/  ULEA UR6, UR38, UR60, 0x3 ;  /* 0x0000003c26067291 */ /* 0x000fe2000f8e183f */
[----:B------:R-:W-:-:S05]  /*38a0*/  IMAD.U32 R0, RZ, RZ, UR39 ;  /* 0x00000027ff007e24 */ /* 0x000fca000f8e00ff */
[----:B------:R-:W-:-:S04]  /*38b0*/  SHF.L.U32 R0, R0, 0x1f, RZ ;  /* 0x0000001f00007819 */ /* 0x000fc800000006ff */
[----:B------:R1:W2:Y:S01]  /*38c0*/  SYNCS.PHASECHK.TRANS64.TRYWAIT P2, [UR6+0x34830], R0 ;  /* 0x03483000ff0075a7 */ /* 0x0002a20008040146 */
[----:B------:R-:W-:Y:S05]  /*38d0*/  @!P0 BRA `(.L_x_17) ;  /* 0x0000000000048947 */ /* 0x000fea0003800000 */
[----:B------:R-:W-:Y:S01]  /*38e0*/  BPT.TRAP 0x1 ;  /* 0x000000040000795c */ /* 0x000fe20000300000 */
.L_x_17:
[----:B--2---:R-:W-:Y:S05]  /*38f0*/  @P2 BRA `(.L_x_18) ;  /* 0x0000000000082947 */ /* 0x004fea0003800000 */
[----:B------:R-:W2:Y:S02]  /*3900*/  SYNCS.PHASECHK.TRANS64.TRYWAIT P2, [UR6+0x34830], R0 ;  /* 0x03483000ff0075a7 */ /* 0x000ea40008040146 */
[----:B--2---:R-:W-:Y:S05]  /*3910*/  @!P2 BRA `(.L_x_19) ;  /* 0x0000006800a4a947 */ /* 0x004fea0003800000 */
.L_x_18:
[----:B------:R-:W-:Y:S01]  /*3920*/  R2UR UR44, R4 ;  /* 0x00000000042c72ca */ /* 0x000fe200000e0000 */
[----:B------:R-:W-:Y:S01]  /*3930*/  UIMAD UR7, UR38, 0xc00, UR37 ;  /* 0x00000c00260778a4 */ /* 0x000fe2000f8e0225 */
[----:B------:R-:W-:Y:S01]  /*3940*/  R2UR UR45, R5 ;  /* 0x00000000052d72ca */ /* 0x000fe200000e0000 */
[----:B------:R-:W-:Y:S01]  /*3950*/  WARPGROUP.ARRIVE ;  /* 0x00000000000079c5 */ /* 0x000fe20000000000 */
[----:B------:R-:W-:Y:S01]  /*3960*/  UMOV UR47, 0x40000040 ;  /* 0x40000040002f7882 */ /* 0x000fe20000000000 */
[----:B------:R-:W-:Y:S01]  /*3970*/  UIADD3 UR10, UR7, 0x6, URZ ;  /* 0x00000006070a7890 */ /* 0x000fe2000fffe03f */
[-C--:B------:R-:W-:Y:S01]  /*3980*/  FMUL.FTZ R88, R88, R11.reuse ;  /* 0x0000000b58587220 */ /* 0x080fe20000410000 */
[----:B------:R-:W-:Y:S01]  /*3990*/  UMOV UR11, 0x40000040 ;  /* 0x40000040000b7882 */ /* 0x000fe20000000000 */
[----:B------:R-:W-:Y:S01]  /*39a0*/  UMOV UR46, UR7 ;  /* 0x00000007002e7c82 */ /* 0x000fe20008000000 */
[----:B------:R-:W-:Y:S01]  /*39b0*/  UIADD3 UR14, UR7, 0x400, URZ ;  /* 0x00000400070e7890 */ /* 0x000fe2000fffe03f */
[-C--:B------:R-:W-:Y:S01]  /*39c0*/  FMUL.FTZ R89, R89, R11.reuse ;  /* 0x0000000b59597220 */ /* 0x080fe20000410000 */
[----:B------:R-:W-:Y:S01]  /*39d0*/  UMOV UR15, 0x40000040 ;  /* 0x40000040000f7882 */ /* 0x000fe20000000000 */
[----:B------:R-:W-:Y:S01]  /*39e0*/  UIADD3 UR18, UR7, 0x402, URZ ;  /* 0x0000040207127890 */ /* 0x000fe2000fffe03f */
[-C--:B------:R-:W-:Y:S01]  /*39f0*/  FMUL.FTZ R92, R92, R11.reuse ;  /* 0x0000000b5c5c7220 */ /* 0x080fe20000410000 */
[----:B------:R-:W-:Y:S01]  /*3a00*/  UMOV UR19, 0x40000040 ;  /* 0x4000004000137882 */ /* 0x000fe20000000000 */
[----:B------:R-:W-:Y:S01]  /*3a10*/  HGMMA.64x128x16.F32 R24, gdesc[UR44], RZ, !UPT, gsb0 ;  /* 0x01e000002c1879f0 */ /* 0x000fe2000c0008ff */
[----:B------:R-:W-:Y:S01]  /*3a20*/  UIADD3 UR46, UR7, 0x2, URZ ;  /* 0x00000002072e7890 */ /* 0x000fe2000fffe03f */
[-C--:B------:R-:W-:Y:S01]  /*3a30*/  FMUL.FTZ R93, R93, R11.reuse ;  /* 0x0000000b5d5d7220 */ /* 0x080fe20000410000 */
[----:B------:R-:W-:Y:S01]  /*3a40*/  UMOV UR44, UR56 ;  /* 0x00000038002c7c82 */ /* 0x000fe20008000000 */
[----:B------:R-:W-:Y:S01]  /*3a50*/  UMOV UR45, UR57 ;  /* 0x00000039002d7c82 */ /* 0x000fe20008000000 */
[----:B------:R-:W-:Y:S01]  /*3a60*/  UMOV UR47, 0x40000040 ;  /* 0x40000040002f7882 */ /* 0x000fe20000000000 */
[----:B------:R-:W-:Y:S01]  /*3a70*/  UIADD3 UR22, UR7, 0x404, URZ ;  /* 0x0000040407167890 */ /* 0x000fe2000fffe03f */
[-C--:B------:R-:W-:Y:S01]  /*3a80*/  FMUL.FTZ R96, R96, R11.reuse ;  /* 0x0000000b60607220 */ /* 0x080fe20000410000 */
        /* <DEDUP_REMOVED lines=13> */
[-C--:B------:R-:W-:Y:S01]  /*3b60*/  FMUL.FTZ R105, R105, R11.reuse ;  /* 0x0000000b69697220 */ /* 0x080fe20000410000 */
        /* <DEDUP_REMOVED lines=21> */
[----:B------:R-:W-:Y:S01]  /*3cc0*/  FMUL.FTZ R149, R149, R11 ;  /* 0x0000000b95957220 */ /* 0x000fe20000410000 */
        /* <DEDUP_REMOVED lines=32> */
[----:B------:R-:W-:-:S02]  /*3ed0*/  WARPGROUP.DEPBAR.LE gsb0, 0x0 ;  /* 0x00008000000079c5 */ /* 0x000fc40000010000 */
[----:B------:R-:W-:-:S06]  /*3ee0*/  WARPGROUP.ARRIVE ;  /* 0x00000000000079c5 */ /* 0x000fcc0000000000 */
[----:B------:R-:W-:Y:S01]  /*3ef0*/  HGMMA.64x128x16.F32 R24, gdesc[UR44], R24, gsb0 ;  /* 0x01e000002c1879f0 */ /* 0x000fe20008000818 */
[----:B------:R-:W-:Y:S01]  /*3f00*/  UIADD3 UR46, UR7, 0x4, URZ ;  /* 0x00000004072e7890 */ /* 0x000fe2000fffe03f */
[----:B------:R-:W-:Y:S01]  /*3f10*/  UMOV UR44, UR52 ;  /* 0x00000034002c7c82 */ /* 0x000fe20008000000 */
[----:B------:R-:W-:Y:S01]  /*3f20*/  UMOV UR45, UR53 ;  /* 0x00000035002d7c82 */ /* 0x000fe20008000000 */
[----:B------:R-:W-:Y:S01]  /*3f30*/  UMOV UR47, 0x40000040 ;  /* 0x40000040002f7882 */ /* 0x000fe20000000000 */
[----:B------:R-:W-:Y:S02]  /*3f40*/  WARPGROUP.DEPBAR.LE gsb0, 0x0 ;  /* 0x00008000000079c5 */ /* 0x000fe40000010000 */
        /* <DEDUP_REMOVED lines=34> */
[----:B------:R-:W-:Y:S05]  /*4170*/  @!P0 BRA `(.L_x_20) ;  /* 0x0000000000048947 */ /* 0x000fea0003800000 */
[----:B------:R-:W-:Y:S01]  /*4180*/  BPT.TRAP 0x1 ;  /* 0x000000040000795c */ /* 0x000fe20000300000 */
.L_x_20:
[----:B------:R-:W-:Y:S01]  /*4190*/  ULEA UR7, UR5, UR60, 0x3 ;  /* 0x0000003c05077291 */ /* 0x000fe2000f8e183f */
[----:B-12---:R-:W-:-:S05]  /*41a0*/  IMAD.U32 R0, RZ, RZ, UR4 ;  /* 0x00000004ff007e24 */ /* 0x006fca000f8e00ff */
[----:B------:R-:W-:-:S04]  /*41b0*/  SHF.L.U32 R0, R0, 0x1f, RZ ;  /* 0x0000001f00007819 */ /* 0x000fc800000006ff */
[----:B------:R1:W2:Y:S01]  /*41c0*/  SYNCS.PHASECHK.TRANS64.TRYWAIT P2, [UR7+0x34850], R0 ;  /* 0x03485000ff0075a7 */ /* 0x0002a20008040147 */
[----:B------:R-:W-:Y:S05]  /*41d0*/  @!P0 BRA `(.L_x_21) ;  /* 0x0000000000048947 */ /* 0x000fea0003800000 */
[----:B------:R-:W-:Y:S01]  /*41e0*/  BPT.TRAP 0x1 ;  /* 0x000000040000795c */ /* 0x000fe20000300000 */
.L_x_21:
[----:B--2---:R-:W-:Y:S05]  /*41f0*/  @P2 BRA `(.L_x_22) ;  /* 0x0000000000082947 */ /* 0x004fea0003800000 */
[----:B------:R-:W2:Y:S02]  /*4200*/  SYNCS.PHASECHK.TRANS64.TRYWAIT P2, [UR7+0x34850], R0 ;  /* 0x03485000ff0075a7 */ /* 0x000ea40008040147 */
[----:B--2---:R-:W-:Y:S05]  /*4210*/  @!P2 BRA `(.L_x_23) ;  /* 0x00000060007ca947 */ /* 0x004fea0003800000 */
.L_x_22:
[----:B------:R-:W-:Y:S01]  /*4220*/  UIADD3 UR4, UR60, 0x400, URZ ;  /* 0x000004003c047890 */ /* 0x000fe2000fffe03f */
[----:B------:R-:W-:Y:S01]  /*4230*/  WARPGROUP.ARRIVE ;  /* 0x00000000000079c5 */ /* 0x000fe20000000000 */
[----:B------:R-:W-:Y:S01]  /*4240*/  UMOV UR11, 0x40000040 ;  /* 0x40000040000b7882 */ /* 0x000fe20000000000 */
[----:B-12---:R-:W-:Y:S01]  /*4250*/  FMNMX.FTZ R0, R24, R13, !PT ;  /* 0x0000000d18007209 */ /* 0x006fe20007810000 */
[----:B------:R-:W-:Y:S01]  /*4260*/  USHF.R.U32.HI UR4, URZ, 0x4, UR4 ;  /* 0x000000043f047899 */ /* 0x000fe20008011604 */
[----:B------:R-:W1:Y:S01]  /*4270*/  LDC R2, c[0x0][0x988] ;  /* 0x00026200ff027b82 */ /* 0x000e620000000800 */
[C---:B------:R-:W-:Y:S01]  /*4280*/  ISETP.GT.AND P2, PT, R189.reuse, RZ, PT ;  /* 0x000000ffbd00720c */ /* 0x040fe20003f44270 */
[----:B------:R-:W-:Y:S01]  /*4290*/  VIADD R189, R189, 0xffffffff ;  /* 0xffffffffbdbd7836 */ /* 0x000fe20000000000 */
[----:B------:R-:W-:Y:S01]  /*42a0*/  ULOP3.LUT UR4, UR4, 0x3fff, URZ, 0xc0, !UPT ;  /* 0x00003fff04047892 */ /* 0x000fe2000f8ec03f */
[----:B------:R-:W-:-:S03]  /*42b0*/  FMNMX.FTZ R7, R25, R0, !PT ;  /* 0x0000000019077209 */ /* 0x000fc60007810000 */
[----:B------:R-:W-:Y:S01]  /*42c0*/  ULOP3.LUT UR4, UR4, 0x4000000, URZ, 0xfc, !UPT ;  /* 0x0400000004047892 */ /* 0x000fe2000f8efc3f */
[----:B------:R-:W-:-:S03]  /*42d0*/  FMNMX.FTZ R0, R28, R7, !PT ;  /* 0x000000071c007209 */ /* 0x000fc60007810000 */
[----:B------:R-:W-:Y:S01]  /*42e0*/  ULEA UR4, UR5, UR4, 0xb ;  /* 0x0000000405047291 */ /* 0x000fe2000f8e583f */
[----:B------:R-:W-:Y:S02]  /*42f0*/  FMNMX.FTZ R7, R29, R0, !PT ;  /* 0x000000001d077209 */ /* 0x000fe40007810000 */
[----:B------:R-:W-:Y:S02]  /*4300*/  UMOV UR5, UR38 ;  /* 0x0000002600057c82 */ /* 0x000fe40008000000 */
[----:B------:R-:W-:Y:S02]  /*4310*/  FMNMX.FTZ R0, R32, R7, !PT ;  /* 0x0000000720007209 */ /* 0x000fe40007810000 */
[----:B------:R-:W-:Y:S02]  /*4320*/  UMOV UR10, UR4 ;  /* 0x00000004000a7c82 */ /* 0x000fe40008000000 */
[----:B------:R-:W-:Y:S01]  /*4330*/  HGMMA.64x128x16.F32 R88, R180, gdesc[UR8].tnspB, R88, gsb0 ;  /* 0x41e00008b4587df0 */ /* 0x000fe20008000858 */
[----:B------:R-:W-:Y:S01]  /*4340*/  UIADD3 UR10, UR4, 0x80, URZ ;  /* 0x00000080040a7890 */ /* 0x000fe2000fffe03f */
[----:B------:R-:W-:Y:S01]  /*4350*/  FMNMX.FTZ R7, R33, R0, !PT ;  /* 0x0000000021077209 */ /* 0x000fe20007810000 */
[----:B------:R-:W-:-:S03]  /*4360*/  UMOV UR11, 0x40000040 ;  /* 0x40000040000b7882 */ /* 0x000fc60000000000 */
[----:B------:R-:W-:-:S04]  /*4370*/  FMNMX.FTZ R0, R36, R7, !PT ;  /* 0x0000000724007209 */ /* 0x000fc80007810000 */
        /* <DEDUP_REMOVED lines=24> */
[----:B------:R-:W-:-:S05]  /*4500*/  FMNMX.FTZ R9, R85, R0, !PT ;  /* 0x0000000055097209 */ /* 0x000fca0007810000 */
[----:B------:R-:W2:Y:S02]  /*4510*/  SHFL.BFLY PT, R0, R9, 0x2, 0x1f ;  /* 0x0c401f0009007f89 */ /* 0x000ea400000e0000 */
[----:B--2---:R-:W-:-:S05]  /*4520*/  FMNMX.FTZ R10, R9, R0, !PT ;  /* 0x00000000090a7209 */ /* 0x004fca0007810000 */
[----:B------:R-:W2:Y:S01]  /*4530*/  SHFL.BFLY PT, R7, R10, 0x1, 0x1f ;  /* 0x0c201f000a077f89 */ /* 0x000ea200000e0000 */
[----:B------:R-:W-:Y:S02]  /*4540*/  WARPGROUP.DEPBAR.LE gsb0, 0x0 ;  /* 0x00008000000079c5 */ /* 0x000fe40000010000 */
[----:B------:R-:W-:-:S06]  /*4550*/  WARPGROUP.ARRIVE ;  /* 0x00000000000079c5 */ /* 0x000fcc0000000000 */
[----:B------:R-:W-:Y:S01]  /*4560*/  HGMMA.64x128x16.F32 R88, R176, gdesc[UR8].tnspB, R88, gsb0 ;  /* 0x41e00008b0587df0 */ /* 0x000fe20008000858 */
[----:B------:R-:W-:Y:S01]  /*4570*/  UIADD3 UR10, UR4, 0x100, URZ ;  /* 0x00000100040a7890 */ /* 0x000fe2000fffe03f */
[----:B------:R-:W-:Y:S01]  /*4580*/  UMOV UR11, 0x40000040 ;  /* 0x40000040000b7882 */ /* 0x000fe20000000000 */
[----:B--2---:R-:W-:Y:S02]  /*4590*/  FMNMX.FTZ R0, R10, R7, !PT ;  /* 0x000000070a007209 */ /* 0x004fe40007810000 */
[----:B------:R-:W-:-:S03]  /*45a0*/  FMNMX.FTZ R10, R26, R8, !PT ;  /* 0x000000081a0a7209 */ /* 0x000fc60007810000 */
[----:B------:R-:W-:Y:S01]  /*45b0*/  FADD.FTZ R7, -R0, R13 ;  /* 0x0000000d00077221 */ /* 0x000fe20000010100 */
[----:B------:R-:W-:-:S03]  /*45c0*/  FMNMX.FTZ R9, R27, R10, !PT ;  /* 0x0000000a1b097209 */ /* 0x000fc60007810000 */
[-C--:B-1----:R-:W-:Y:S01]  /*45d0*/  FMUL.FTZ R11, R7, R2.reuse ;  /* 0x00000002070b7220 */ /* 0x082fe20000410000 */
[----:B------:R-:W-:Y:S01]  /*45e0*/  FMNMX.FTZ R10, R30, R9, !PT ;  /* 0x000000091e0a7209 */ /* 0x000fe20007810000 */
[----:B------:R-:W-:-:S03]  /*45f0*/  FMUL.FTZ R7, R0, R2 ;  /* 0x0000000200077220 */ /* 0x000fc60000410000 */
[----:B------:R-:W-:Y:S01]  /*4600*/  FMNMX.FTZ R9, R31, R10, !PT ;  /* 0x0000000a1f097209 */ /* 0x000fe20007810000 */
[-CC-:B------:R-:W-:Y:S01]  /*4610*/  FFMA.FTZ R180, R24, R2.reuse, -R7.reuse ;  /* 0x0000000218b47223 */ /* 0x180fe20000010807 */
[-CC-:B------:R-:W-:Y:S01]  /*4620*/  FFMA.FTZ R15, R29, R2.reuse, -R7.reuse ;  /* 0x000000021d0f7223 */ /* 0x180fe20000010807 */
[-CC-:B------:R-:W-:Y:S01]  /*4630*/  FFMA.FTZ R29, R41, R2.reuse, -R7.reuse ;  /* 0x00000002291d7223 */ /* 0x180fe20000010807 */
[----:B------:R-:W-:Y:S01]  /*4640*/  FMNMX.FTZ R10, R34, R9, !PT ;  /* 0x00000009220a7209 */ /* 0x000fe20007810000 */
[-CC-:B------:R-:W-:Y:S01]  /*4650*/  FFMA.FTZ R41, R53, R2.reuse, -R7.reuse ;  /* 0x0000000235297223 */ /* 0x180fe20000010807 */
[-CC-:B------:R-:W-:Y:S01]  /*4660*/  FFMA.FTZ R53, R65, R2.reuse, -R7.reuse ;  /* 0x0000000241357223 */ /* 0x180fe20000010807 */
[--C-:B------:R-:W-:Y:S01]  /*4670*/  FFMA.FTZ R65, R77, R2, -R7.reuse ;  /* 0x000000024d417223 */ /* 0x100fe20000010807 */
        /* <DEDUP_REMOVED lines=18> */
[----:B------:R-:W-:Y:S01]  /*47a0*/  FFMA.FTZ R73, R85, R2, -R7 ;  /* 0x0000000255497223 */ /* 0x000fe20000010807 */
[----:B------:R-:W-:Y:S01]  /*47b0*/  MUFU.EX2 R11, R11 ;  /* 0x0000000b000b7308 */ /* 0x000fe20000000800 */
[----:B------:R-:W-:-:S04]  /*47c0*/  FMNMX.FTZ R10, R46, R9, !PT ;  /* 0x000000092e0a7209 */ /* 0x000fc80007810000 */
[----:B------:R-:W-:-:S03]  /*47d0*/  FMNMX.FTZ R9, R47, R10, !PT ;  /* 0x0000000a2f097209 */ /* 0x000fc60007810000 */
[----:B------:R-:W1:Y:S01]  /*47e0*/  MUFU.EX2 R180, R180 ;  /* 0x000000b400b47308 */ /* 0x000e620000000800 */
[----:B------:R-:W-:-:S04]  /*47f0*/  FMNMX.FTZ R10, R50, R9, !PT ;  /* 0x00000009320a7209 */ /* 0x000fc80007810000 */
[----:B------:R-:W-:-:S03]  /*4800*/  FMNMX.FTZ R9, R51, R10, !PT ;  /* 0x0000000a33097209 */ /* 0x000fc60007810000 */
[----:B------:R-:W2:Y:S01]  /*4810*/  MUFU.EX2 R13, R13 ;  /* 0x0000000d000d7308 */ /* 0x000ea20000000800 */
[----:B------:R-:W-:-:S04]  /*4820*/  FMNMX.FTZ R10, R54, R9, !PT ;  /* 0x00000009360a7209 */ /* 0x000fc80007810000 */
[----:B------:R-:W-:-:S03]  /*4830*/  FMNMX.FTZ R9, R55, R10, !PT ;  /* 0x0000000a37097209 */ /* 0x000fc60007810000 */
[----:B------:R-:W-:Y:S01]  /*4840*/  MUFU.EX2 R182, R182 ;  /* 0x000000b600b67308 */ /* 0x000fe20000000800 */
[----:B------:R-:W-:Y:S01]  /*4850*/  FMNMX.FTZ R10, R58, R9, !PT ;  /* 0x000000093a0a7209 */ /* 0x000fe20007810000 */
[----:B-1----:R-:W-:-:S03]  /*4860*/  FFMA.FTZ R6, R11, R6, R180 ;  /* 0x000000060b067223 */ /* 0x002fc600000100b4 */
[----:B------:R-:W-:-:S03]  /*4870*/  FMNMX.FTZ R9, R59, R10, !PT ;  /* 0x0000000a3b097209 */ /* 0x000fc60007810000 */
[----:B------:R-:W-:Y:S01]  /*4880*/  MUFU.EX2 R15, R15 ;  /* 0x0000000f000f7308 */ /* 0x000fe20000000800 */
[----:B------:R-:W-:Y:S02]  /*4890*/  FMNMX.FTZ R10, R62, R9, !PT ;  /* 0x000000093e0a7209 */ /* 0x000fe40007810000 */
[----:B--2---:R-:W-:Y:S02]  /*48a0*/  F2FP.F16.F32.PACK_AB R180, R13, R180 ;  /* 0x000000b40db4723e */ /* 0x004fe400000000ff */
[----:B------:R-:W-:-:S03]  /*48b0*/  FMNMX.FTZ R9, R63, R10, !PT ;  /* 0x0000000a3f097209 */ /* 0x000fc60007810000 */
[----:B------:R-:W-:Y:S01]  /*48c0*/  MUFU.EX2 R21, R21 ;  /* 0x0000001500157308 */ /* 0x000fe20000000800 */
[----:B------:R-:W-:-:S04]  /*48d0*/  FMNMX.FTZ R10, R66, R9, !PT ;  /* 0x00000009420a7209 */ /* 0x000fc80007810000 */
        /* <DEDUP_REMOVED lines=15> */
[----:B------:R-:W-:Y:S01]  /*49d0*/  FMNMX.FTZ R9, R87, R10, !PT ;  /* 0x0000000a57097209 */ /* 0x000fe20007810000 */
[-CC-:B------:R-:W-:Y:S01]  /*49e0*/  FFMA.FTZ R10, R72, R2.reuse, -R7.reuse ;  /* 0x00000002480a7223 */ /* 0x180fe20000010807 */
[----:B------:R-:W-:Y:S02]  /*49f0*/  WARPGROUP.DEPBAR.LE gsb0, 0x0 ;  /* 0x00008000000079c5 */ /* 0x000fe40000010000 */
[----:B------:R-:W-:Y:S01]  /*4a00*/  WARPGROUP.ARRIVE ;  /* 0x00000000000079c5 */ /* 0x000fe20000000000 */
[----:B------:R-:W1:Y:S01]  /*4a10*/  SHFL.BFLY PT, R12, R9, 0x2, 0x1f ;  /* 0x0c401f00090c7f89 */ /* 0x000e6200000e0000 */
[-CC-:B------:R-:W-:Y:S01]  /*4a20*/  FFMA.FTZ R176, R32, R2.reuse, -R7.reuse ;  /* 0x0000000220b07223 */ /* 0x180fe20000010807 */
[----:B------:R-:W-:Y:S01]  /*4a30*/  FFMA.FTZ R178, R36, R2, -R7 ;  /* 0x0000000224b27223 */ /* 0x000fe20000010807 */
[----:B------:R-:W-:Y:S02]  /*4a40*/  MUFU.EX2 R45, R45 ;  /* 0x0000002d002d7308 */ /* 0x000fe40000000800 */
[----:B------:R-:W-:Y:S01]  /*4a50*/  HGMMA.64x128x16.F32 R88, R172, gdesc[UR8].tnspB, R88, gsb0 ;  /* 0x41e00008ac587df0 */ /* 0x000fe20008000858 */
[----:B------:R-:W-:Y:S01]  /*4a60*/  UIADD3 UR10, UR4, 0x180, URZ ;  /* 0x00000180040a7890 */ /* 0x000fe2000fffe03f */
[----:B------:R-:W-:-:S04]  /*4a70*/  UMOV UR11, 0x40000040 ;  /* 0x40000040000b7882 */ /* 0x000fc80000000000 */
[----:B------:R-:W-:Y:S08]  /*4a80*/  MUFU.EX2 R176, R176 ;  /* 0x000000b000b07308 */ /* 0x000ff00000000800 */
[----:B------:R-:W-:Y:S01]  /*4a90*/  MUFU.EX2 R178, R178 ;  /* 0x000000b200b27308 */ /* 0x000fe20000000800 */
[----:B-1----:R-:W-:Y:S01]  /*4aa0*/  FMNMX.FTZ R24, R9, R12, !PT ;  /* 0x0000000c09187209 */ /* 0x002fe20007810000 */
[----:B------:R-:W-:-:S06]  /*4ab0*/  FFMA.FTZ R12, R76, R2, -R7 ;  /* 0x000000024c0c7223 */ /* 0x000fcc0000010807 */
[----:B------:R-:W-:Y:S01]  /*4ac0*/  MUFU.EX2 R49, R49 ;  /* 0x0000003100317308 */ /* 0x000fe20000000800 */
[----:B------:R-:W1:Y:S07]  /*4ad0*/  SHFL.BFLY PT, R9, R24, 0x1, 0x1f ;  /* 0x0c201f0018097f89 */ /* 0x000e6e00000e0000 */
[----:B------:R-:W-:Y:S08]  /*4ae0*/  MUFU.EX2 R53, R53 ;  /* 0x0000003500357308 */ /* 0x000ff00000000800 */
[----:B------:R-:W-:Y:S08]  /*4af0*/  MUFU.EX2 R57, R57 ;  /* 0x0000003900397308 */ /* 0x000ff00000000800 */
[----:B------:R-:W-:Y:S01]  /*4b00*/  MUFU.EX2 R10, R10 ;  /* 0x0000000a000a7308 */ /* 0x000fe20000000800 */
[----:B-1----:R-:W-:-:S05]  /*4b10*/  FMNMX.FTZ R9, R24, R9, !PT ;  /* 0x0000000918097209 */ /* 0x002fca0007810000 */
[-C--:B------:R-:W-:Y:S02]  /*4b20*/  FMUL.FTZ R77, R9, R2.reuse ;  /* 0x00000002094d7220 */ /* 0x080fe40000410000 */
[----:B------:R-:W-:Y:S02]  /*4b30*/  MUFU.EX2 R61, R61 ;  /* 0x0000003d003d7308 */ /* 0x000fe40000000800 */
[-CC-:B------:R-:W-:Y:S01]  /*4b40*/  FFMA.FTZ R183, R30, R2.reuse, -R77.reuse ;  /* 0x000000021eb77223 */ /* 0x180fe2000001084d */
[-CC-:B------:R-:W-:Y:S01]  /*4b50*/  FFMA.FTZ R181, R27, R2.reuse, -R77.reuse ;  /* 0x000000021bb57223 */ /* 0x180fe2000001084d */
[-CC-:B------:R-:W-:Y:S01]  /*4b60*/  FFMA.FTZ R30, R31, R2.reuse, -R77.reuse ;  /* 0x000000021f1e7223 */ /* 0x180fe2000001084d */
[----:B------:R-:W-:Y:S02]  /*4b70*/  IMAD.U32 R27, RZ, RZ, UR6 ;  /* 0x00000006ff1b7e24 */ /* 0x000fe4000f8e00ff */
[-CC-:B------:R-:W-:Y:S01]  /*4b80*/  FFMA.FTZ R177, R34, R2.reuse, -R77.reuse ;  /* 0x0000000222b17223 */ /* 0x180fe2000001084d */
[----:B------:R-:W-:Y:S01]  /*4b90*/  IMAD.U32 R31, RZ, RZ, UR7 ;  /* 0x00000007ff1f7e24 */ /* 0x000fe2000f8e00ff */
[----:B------:R-:W-:Y:S01]  /*4ba0*/  UMOV UR7, 0x40000040 ;  /* 0x4000004000077882 */ /* 0x000fe20000000000 */
[----:B------:R-:W-:Y:S01]  /*4bb0*/  MUFU.EX2 R181, R181 ;  /* 0x000000b500b57308 */ /* 0x000fe20000000800 */
[----:B------:R-:W-:Y:S01]  /*4bc0*/  @!P1 IADD3 R27, R27, 0x34840, RZ ;  /* 0x000348401b1b9810 */ /* 0x000fe20007ffe0ff */
[-CC-:B------:R-:W-:Y:S01]  /*4bd0*/  FFMA.FTZ R36, R35, R2.reuse, -R77.reuse ;  /* 0x0000000223247223 */ /* 0x180fe2000001084d */
[-CC-:B------:R-:W-:Y:S01]  /*4be0*/  FFMA.FTZ R179, R38, R2.reuse, -R77.reuse ;  /* 0x0000000226b37223 */ /* 0x180fe2000001084d */
[-C--:B------:R-:W-:Y:S01]  /*4bf0*/  FFMA.FTZ R32, R39, R2.reuse, -R77 ;  /* 0x0000000227207223 */ /* 0x080fe2000001084d */
[----:B------:R-:W-:Y:S01]  /*4c00*/  @!P1 PRMT R27, RZ, 0x654, R27 ;  /* 0x00000654ff1b9816 */ /* 0x000fe2000000001b */
[-CC-:B------:R-:W-:Y:S01]  /*4c10*/  FFMA.FTZ R34, R43, R2.reuse, -R77.reuse ;  /* 0x000000022b227223 */ /* 0x180fe2000001084d */
[-CC-:B------:R-:W-:Y:S01]  /*4c20*/  FFMA.FTZ R28, R47, R2.reuse, -R77.reuse ;  /* 0x000000022f1c7223 */ /* 0x180fe2000001084d */
        /* <DEDUP_REMOVED lines=15> */
[----:B------:R-:W-:Y:S01]  /*4d20*/  FFMA.FTZ R86, R86, R2, -R77 ;  /* 0x0000000256567223 */ /* 0x000fe2000001084d */
[----:B------:R-:W-:Y:S08]  /*4d30*/  MUFU.EX2 R177, R177 ;  /* 0x000000b100b17308 */ /* 0x000ff00000000800 */
[----:B------:R-:W-:Y:S08]  /*4d40*/  MUFU.EX2 R36, R36 ;  /* 0x0000002400247308 */ /* 0x000ff00000000800 */
[----:B------:R-:W-:Y:S08]  /*4d50*/  MUFU.EX2 R179, R179 ;  /* 0x000000b300b37308 */ /* 0x000ff00000000800 */
[----:B------:R-:W-:Y:S08]  /*4d60*/  MUFU.EX2 R32, R32 ;  /* 0x0000002000207308 */ /* 0x000ff00000000800 */
[----:B------:R-:W-:Y:S08]  /*4d70*/  MUFU.EX2 R34, R34 ;  /* 0x0000002200227308 */ /* 0x000ff00000000800 */
[----:B------:R-:W-:Y:S08]  /*4d80*/  MUFU.EX2 R28, R28 ;  /* 0x0000001c001c7308 */ /* 0x000ff00000000800 */
[----:B------:R-:W-:Y:S01]  /*4d90*/  MUFU.EX2 R24, R24 ;  /* 0x0000001800187308 */ /* 0x000fe20000000800 */
[----:B------:R-:W-:-:S02]  /*4da0*/  WARPGROUP.DEPBAR.LE gsb0, 0x0 ;  /* 0x00008000000079c5 */ /* 0x000fc40000010000 */
[----:B------:R-:W-:Y:S01]  /*4db0*/  WARPGROUP.ARRIVE ;  /* 0x00000000000079c5 */ /* 0x000fe20000000000 */
[-CC-:B------:R-:W-:Y:S01]  /*4dc0*/  FFMA.FTZ R172, R40, R2.reuse, -R7.reuse ;  /* 0x0000000228ac7223 */ /* 0x180fe20000010807 */
[-C--:B------:R-:W-:Y:S01]  /*4dd0*/  FFMA.FTZ R174, R44, R2.reuse, -R7 ;  /* 0x000000022cae7223 */ /* 0x080fe20000010807 */
[-CC-:B------:R-:W-:Y:S01]  /*4de0*/  FFMA.FTZ R173, R42, R2.reuse, -R77.reuse ;  /* 0x000000022aad7223 */ /* 0x180fe2000001084d */
[----:B------:R-:W-:Y:S01]  /*4df0*/  FFMA.FTZ R175, R46, R2, -R77 ;  /* 0x000000022eaf7223 */ /* 0x000fe2000001084d */
[----:B------:R-:W-:Y:S01]  /*4e00*/  MUFU.EX2 R38, R38 ;  /* 0x0000002600267308 */ /* 0x000fe20000000800 */
[----:B------:R-:W-:Y:S01]  /*4e10*/  HGMMA.64x128x16.F32 R88, R168, gdesc[UR8].tnspB, R88, gsb0 ;  /* 0x41e00008a8587df0 */ /* 0x000fe20008000858 */
[----:B------:R-:W-:Y:S01]  /*4e20*/  UIADD3 UR10, UR4, 0x200, URZ ;  /* 0x00000200040a7890 */ /* 0x000fe2000fffe03f */
[----:B------:R-:W-:-:S05]  /*4e30*/  UMOV UR11, 0x40000040 ;  /* 0x40000040000b7882 */ /* 0x000fca0000000000 */
[----:B------:R-:W-:Y:S08]  /*4e40*/  MUFU.EX2 R172, R172 ;  /* 0x000000ac00ac7308 */ /* 0x000ff00000000800 */
        /* <DEDUP_REMOVED lines=20> */
[----:B------:R-:W-:Y:S02]  /*4f90*/  FFMA.FTZ R171, R54, R2, -R77 ;  /* 0x0000000236ab7223 */ /* 0x000fe4000001084d */
[----:B------:R-:W-:Y:S01]  /*4fa0*/  HGMMA.64x128x16.F32 R88, R152, gdesc[UR8].tnspB, R88, gsb0 ;  /* 0x41e0000898587df0 */ /* 0x000fe20008000858 */
[----:B------:R-:W-:Y:S01]  /*4fb0*/  UIADD3 UR10, UR4, 0x280, URZ ;  /* 0x00000280040a7890 */ /* 0x000fe2000fffe03f */
[----:B------:R-:W-:Y:S01]  /*4fc0*/  MUFU.EX2 R168, R168 ;  /* 0x000000a800a87308 */ /* 0x000fe20000000800 */
[----:B------:R-:W-:-:S07]  /*4fd0*/  UMOV UR11, 0x40000040 ;  /* 0x40000040000b7882 */ /* 0x000fce0000000000 */
        /* <DEDUP_REMOVED lines=12> */
[----:B------:R-:W-:Y:S01]  /*50a0*/  UMOV UR11, 0x40000040 ;  /* 0x40000040000b7882 */ /* 0x000fe20000000000 */
[----:B------:R-:W-:-:S06]  /*50b0*/  UIADD3 UR4, UR4, 0x380, URZ ;  /* 0x0000038004047890 */ /* 0x000fcc000fffe03f */
[----:B------:R-:W-:Y:S01]  /*50c0*/  MUFU.EX2 R153, R153 ;  /* 0x0000009900997308 */ /* 0x000fe20000000800 */
[----:B------:R-:W-:Y:S01]  /*50d0*/  UMOV UR6, UR4 ;  /* 0x0000000400067c82 */ /* 0x000fe20008000000 */
[----:B------:R-:W-:-:S06]  /*50e0*/  UMOV UR4, UR39 ;  /* 0x0000002700047c82 */ /* 0x000fcc0008000000 */
[----:B------:R-:W-:Y:S08]  /*50f0*/  MUFU.EX2 R154, R154 ;  /* 0x0000009a009a7308 */ /* 0x000ff00000000800 */
[----:B------:R-:W-:Y:S01]  /*5100*/  MUFU.EX2 R155, R155 ;  /* 0x0000009b009b7308 */ /* 0x000fe20000000800 */
[----:B------:R-:W-:Y:S02]  /*5110*/  WARPGROUP.DEPBAR.LE gsb0, 0x0 ;  /* 0x00008000000079c5 */ /* 0x000fe40000010000 */
[----:B------:R-:W-:Y:S01]  /*5120*/  WARPGROUP.ARRIVE ;  /* 0x00000000000079c5 */ /* 0x000fe20000000000 */
[-CC-:B------:R-:W-:Y:S01]  /*5130*/  FFMA.FTZ R156, R64, R2.reuse, -R7.reuse ;  /* 0x00000002409c7223 */ /* 0x180fe20000010807 */
[-C--:B------:R-:W-:Y:S01]  /*5140*/  FFMA.FTZ R158, R68, R2.reuse, -R7 ;  /* 0x00000002449e7223 */ /* 0x080fe20000010807 */
[----:B------:R-:W-:Y:S01]  /*5150*/  FADD.FTZ R7, -R9, R8 ;  /* 0x0000000809077221 */ /* 0x000fe20000010100 */
[-CC-:B------:R-:W-:Y:S01]  /*5160*/  FFMA.FTZ R8, R26, R2.reuse, -R77.reuse ;  /* 0x000000021a087223 */ /* 0x180fe2000001084d */
[-CC-:B------:R-:W-:Y:S01]  /*5170*/  FFMA.FTZ R26, R55, R2.reuse, -R77.reuse ;  /* 0x00000002371a7223 */ /* 0x180fe2000001084d */
[----:B------:R-:W-:Y:S01]  /*5180*/  HGMMA.64x128x16.F32 R88, R160, gdesc[UR8].tnspB, R88, gsb0 ;  /* 0x41e00008a0587df0 */ /* 0x000fe20008000858 */
[-C--:B------:R-:W-:Y:S01]  /*5190*/  FMUL.FTZ R7, R7, R2.reuse ;  /* 0x0000000207077220 */ /* 0x080fe20000410000 */
[----:B------:R-:W-:Y:S01]  /*51a0*/  MUFU.EX2 R156, R156 ;  /* 0x0000009c009c7308 */ /* 0x000fe20000000800 */
[----:B------:R-:W-:-:S07]  /*51b0*/  FFMA.FTZ R77, R87, R2, -R77 ;  /* 0x00000002574d7223 */ /* 0x000fce000001084d */
[----:B------:R-:W-:Y:S08]  /*51c0*/  MUFU.EX2 R7, R7 ;  /* 0x0000000700077308 */ /* 0x000ff00000000800 */
[----:B------:R-:W1:Y:S08]  /*51d0*/  MUFU.EX2 R8, R8 ;  /* 0x0000000800087308 */ /* 0x000e700000000800 */
[----:B------:R-:W2:Y:S08]  /*51e0*/  MUFU.EX2 R26, R26 ;  /* 0x0000001a001a7308 */ /* 0x000eb00000000800 */
[----:B------:R-:W3:Y:S01]  /*51f0*/  MUFU.EX2 R157, R66 ;  /* 0x00000042009d7308 */ /* 0x000ee20000000800 */
[----:B-1----:R-:W-:Y:S01]  /*5200*/  FFMA.FTZ R40, R7, R3, R8 ;  /* 0x0000000307287223 */ /* 0x002fe20000010008 */
[----:B------:R-:W-:-:S03]  /*5210*/  FADD.FTZ R3, R13, R6 ;  /* 0x000000060d037221 */ /* 0x000fc60000010000 */
[C---:B------:R-:W-:Y:S01]  /*5220*/  FADD.FTZ R40, R181.reuse, R40 ;  /* 0x00000028b5287221 */ /* 0x040fe20000010000 */
[----:B------:R-:W-:Y:S01]  /*5230*/  FADD.FTZ R6, R182, R3 ;  /* 0x00000003b6067221 */ /* 0x000fe20000010000 */
[----:B------:R-:W-:Y:S01]  /*5240*/  F2FP.F16.F32.PACK_AB R181, R181, R8 ;  /* 0x00000008b5b5723e */ /* 0x000fe200000000ff */
[----:B------:R-:W1:Y:S01]  /*5250*/  MUFU.EX2 R158, R158 ;  /* 0x0000009e009e7308 */ /* 0x000e620000000800 */
[----:B------:R-:W-:Y:S01]  /*5260*/  FADD.FTZ R3, R183, R40 ;  /* 0x00000028b7037221 */ /* 0x000fe20000010000 */
[----:B------:R-:W-:Y:S02]  /*5270*/  F2FP.F16.F32.PACK_AB R182, R15, R182 ;  /* 0x000000b60fb6723e */ /* 0x000fe400000000ff */
[----:B------:R-:W-:-:S04]  /*5280*/  F2FP.F16.F32.PACK_AB R183, R30, R183 ;  /* 0x000000b71eb7723e */ /* 0x000fc800000000ff */
[----:B------:R-:W4:Y:S01]  /*5290*/  MUFU.EX2 R159, R70 ;  /* 0x00000046009f7308 */ /* 0x000f220000000800 */
[----:B------:R-:W-:Y:S02]  /*52a0*/  WARPGROUP.DEPBAR.LE gsb0, 0x0 ;  /* 0x00008000000079c5 */ /* 0x000fe40000010000 */
[----:B------:R-:W-:-:S05]  /*52b0*/  WARPGROUP.ARRIVE ;  /* 0x00000000000079c5 */ /* 0x000fca0000000000 */
[----:B------:R-:W5:Y:S01]  /*52c0*/  MUFU.EX2 R161, R74 ;  /* 0x0000004a00a17308 */ /* 0x000f620000000800 */
[----:B------:R-:W-:Y:S02]  /*52d0*/  F2FP.F16.F32.PACK_AB R160, R61, R10 ;  /* 0x0000000a3da0723e */ /* 0x000fe400000000ff */
[----:B------:R-:W-:Y:S01]  /*52e0*/  F2FP.F16.F32.PACK_AB R162, R65, R12 ;  /* 0x0000000c41a2723e */ /* 0x000fe200000000ff */
[----:B------:R-:W-:Y:S04]  /*52f0*/  HGMMA.64x128x16.F32 R88, R164, gdesc[UR4].tnspB, R88, gsb0 ;  /* 0x41e00004a4587df0 */ /* 0x000fe80008000858 */
[----:B------:R-:W5:Y:S01]  /*5300*/  MUFU.EX2 R163, R78 ;  /* 0x0000004e00a37308 */ /* 0x000f620000000800 */
[----:B------:R-:W-:Y:S02]  /*5310*/  WARPGROUP.DEPBAR.LE gsb0, 0x0 ;  /* 0x00008000000079c5 */ /* 0x000fe40000010000 */
[----:B------:R2:W-:Y:S05]  /*5320*/  @!P1 SYNCS.ARRIVE.TRANS64.RED.A1T0 RZ, [R27+URZ], RZ ;  /* 0x000000ff1bff99a7 */ /* 0x0005ea000810043f */
[----:B------:R-:W5:Y:S01]  /*5330*/  MUFU.EX2 R165, R82 ;  /* 0x0000005200a57308 */ /* 0x000f620000000800 */
[----:B------:R-:W-:-:S02]  /*5340*/  F2FP.F16.F32.PACK_AB R164, R69, R14 ;  /* 0x0000000e45a4723e */ /* 0x000fc400000000ff */
[----:B------:R-:W-:Y:S01]  /*5350*/  F2FP.F16.F32.PACK_AB R166, R73, R20 ;  /* 0x0000001449a6723e */ /* 0x000fe200000000ff */
[----:B--2---:R-:W-:-:S04]  /*5360*/  @!P1 VIADD R27, R31, 0x34860 ;  /* 0x000348601f1b9836 */ /* 0x004fc80000000000 */
[----:B------:R-:W2:Y:S01]  /*5370*/  MUFU.EX2 R167, R86 ;  /* 0x0000005600a77308 */ /* 0x000ea20000000800 */
[----:B------:R-:W-:-:S04]  /*5380*/  @!P1 PRMT R27, RZ, 0x654, R27 ;  /* 0x00000654ff1b9816 */ /* 0x000fc8000000001b */
[----:B------:R3:W-:Y:S02]  /*5390*/  @!P1 SYNCS.ARRIVE.TRANS64.RED.A1T0 RZ, [R27+URZ], RZ ;  /* 0x000000ff1bff99a7 */ /* 0x0007e4000810043f */
[----:B---3--:R-:W-:Y:S01]  /*53a0*/  FADD.FTZ R27, R15, R6 ;  /* 0x000000060f1b7221 */ /* 0x008fe20000010000 */
[----:B------:R-:W-:-:S03]  /*53b0*/  FADD.FTZ R6, R30, R3 ;  /* 0x000000031e067221 */ /* 0x000fc60000010000 */
[----:B------:R-:W-:Y:S01]  /*53c0*/  FADD.FTZ R40, R176, R27 ;  /* 0x0000001bb0287221 */ /* 0x000fe20000010000 */
[----:B------:R-:W-:Y:S01]  /*53d0*/  FADD.FTZ R3, R177, R6 ;  /* 0x00000006b1037221 */ /* 0x000fe20000010000 */
[C---:B------:R-:W-:Y:S02]  /*53e0*/  F2FP.F16.F32.PACK_AB R176, R21.reuse, R176 ;  /* 0x000000b015b0723e */ /* 0x040fe400000000ff */
[----:B------:R-:W-:Y:S01]  /*53f0*/  FADD.FTZ R27, R21, R40 ;  /* 0x00000028151b7221 */ /* 0x000fe20000010000 */
[C---:B------:R-:W-:Y:S01]  /*5400*/  FADD.FTZ R6, R36.reuse, R3 ;  /* 0x0000000324067221 */ /* 0x040fe20000010000 */
[----:B------:R-:W-:Y:S02]  /*5410*/  F2FP.F16.F32.PACK_AB R177, R36, R177 ;  /* 0x000000b124b1723e */ /* 0x000fe400000000ff */
[----:B------:R-:W-:Y:S01]  /*5420*/  FADD.FTZ R40, R178, R27 ;  /* 0x0000001bb2287221 */ /* 0x000fe20000010000 */
[----:B------:R-:W-:Y:S01]  /*5430*/  FADD.FTZ R3, R179, R6 ;  /* 0x00000006b3037221 */ /* 0x000fe20000010000 */
[----:B------:R-:W-:-:S02]  /*5440*/  F2FP.F16.F32.PACK_AB R178, R25, R178 ;  /* 0x000000b219b2723e */ /* 0x000fc400000000ff */
[----:B------:R-:W-:Y:S01]  /*5450*/  FADD.FTZ R27, R25, R40 ;  /* 0x00000028191b7221 */ /* 0x000fe20000010000 */
[C---:B------:R-:W-:Y:S01]  /*5460*/  FADD.FTZ R6, R32.reuse, R3 ;  /* 0x0000000320067221 */ /* 0x040fe20000010000 */
[----:B------:R-:W-:Y:S02]  /*5470*/  F2FP.F16.F32.PACK_AB R179, R32, R179 ;  /* 0x000000b320b3723e */ /* 0x000fe400000000ff */
[----:B------:R-:W-:Y:S01]  /*5480*/  FADD.FTZ R40, R172, R27 ;  /* 0x0000001bac287221 */ /* 0x000fe20000010000 */
[----:B------:R-:W-:Y:S01]  /*5490*/  FADD.FTZ R3, R173, R6 ;  /* 0x00000006ad037221 */ /* 0x000fe20000010000 */
[C---:B------:R-:W-:Y:S02]  /*54a0*/  F2FP.F16.F32.PACK_AB R172, R29.reuse, R172 ;  /* 0x000000ac1dac723e */ /* 0x040fe400000000ff */
[----:B------:R-:W-:Y:S01]  /*54b0*/  FADD.FTZ R27, R29, R40 ;  /* 0x000000281d1b7221 */ /* 0x000fe20000010000 */
[C---:B------:R-:W-:Y:S01]  /*54c0*/  FADD.FTZ R6, R34.reuse, R3 ;  /* 0x0000000322067221 */ /* 0x040fe20000010000 */
[----:B------:R-:W-:-:S02]  /*54d0*/  F2FP.F16.F32.PACK_AB R173, R34, R173 ;  /* 0x000000ad22ad723e */ /* 0x000fc400000000ff */
        /* <DEDUP_REMOVED lines=26> */
[----:B------:R-:W-:Y:S01]  /*5680*/  F2FP.F16.F32.PACK_AB R154, R49, R154 ;  /* 0x0000009a319a723e */ /* 0x000fe200000000ff */
[----:B------:R-:W-:-:S02]  /*5690*/  IMAD.MOV.U32 R13, RZ, RZ, R0 ;  /* 0x000000ffff0d7224 */ /* 0x000fc400078e0000 */
        /* <DEDUP_REMOVED lines=9> */
[----:B-1----:R-:W-:Y:S01]  /*5730*/  FADD.FTZ R8, R158, R3 ;  /* 0x000000039e087221 */ /* 0x002fe20000010000 */
[----:B----4-:R-:W-:Y:S01]  /*5740*/  FADD.FTZ R6, R159, R6 ;  /* 0x000000069f067221 */ /* 0x010fe20000010000 */
[C---:B------:R-:W-:Y:S02]  /*5750*/  F2FP.F16.F32.PACK_AB R158, R57.reuse, R158 ;  /* 0x0000009e399e723e */ /* 0x040fe400000000ff */
[----:B------:R-:W-:Y:S01]  /*5760*/  FADD.FTZ R3, R57, R8 ;  /* 0x0000000839037221 */ /* 0x000fe20000010000 */
[C---:B------:R-:W-:Y:S01]  /*5770*/  FADD.FTZ R6, R71.reuse, R6 ;  /* 0x0000000647067221 */ /* 0x040fe20000010000 */
[----:B------:R-:W-:Y:S02]  /*5780*/  F2FP.F16.F32.PACK_AB R159, R71, R159 ;  /* 0x0000009f479f723e */ /* 0x000fe400000000ff */
[----:B------:R-:W-:Y:S01]  /*5790*/  FADD.FTZ R8, R10, R3 ;  /* 0x000000030a087221 */ /* 0x000fe20000010000 */
[----:B-----5:R-:W-:Y:S01]  /*57a0*/  FADD.FTZ R6, R161, R6 ;  /* 0x00000006a1067221 */ /* 0x020fe20000010000 */
[----:B------:R-:W1:Y:S01]  /*57b0*/  MUFU.EX2 R10, R77 ;  /* 0x0000004d000a7308 */ /* 0x000e620000000800 */
[----:B------:R-:W-:Y:S01]  /*57c0*/  F2FP.F16.F32.PACK_AB R161, R75, R161 ;  /* 0x000000a14ba1723e */ /* 0x000fe200000000ff */
[----:B------:R-:W-:Y:S01]  /*57d0*/  FADD.FTZ R3, R61, R8 ;  /* 0x000000083d037221 */ /* 0x000fe20000010000 */
[----:B------:R-:W-:-:S03]  /*57e0*/  FADD.FTZ R6, R75, R6 ;  /* 0x000000064b067221 */ /* 0x000fc60000010000 */
[----:B------:R-:W-:Y:S01]  /*57f0*/  FADD.FTZ R8, R12, R3 ;  /* 0x000000030c087221 */ /* 0x000fe20000010000 */
[----:B------:R-:W-:Y:S01]  /*5800*/  FADD.FTZ R6, R163, R6 ;  /* 0x00000006a3067221 */ /* 0x000fe20000010000 */
[----:B------:R-:W-:Y:S02]  /*5810*/  F2FP.F16.F32.PACK_AB R163, R79, R163 ;  /* 0x000000a34fa3723e */ /* 0x000fe400000000ff */
        /* <DEDUP_REMOVED lines=8> */
[----:B--2---:R-:W-:Y:S01]  /*58a0*/  FADD.FTZ R3, R167, R6 ;  /* 0x00000006a7037221 */ /* 0x004fe20000010000 */
[C---:B-1----:R-:W-:Y:S02]  /*58b0*/  F2FP.F16.F32.PACK_AB R167, R10.reuse, R167 ;  /* 0x000000a70aa7723e */ /* 0x042fe400000000ff */
[----:B------:R-:W-:Y:S01]  /*58c0*/  FADD.FTZ R6, R73, R8 ;  /* 0x0000000849067221 */ /* 0x000fe20000010000 */
[----:B------:R-:W-:Y:S01]  /*58d0*/  FADD.FTZ R3, R10, R3 ;  /* 0x000000030a037221 */ /* 0x000fe20000010000 */
[----:B------:R-:W-:Y:S01]  /*58e0*/  IMAD.MOV.U32 R8, RZ, RZ, R9 ;  /* 0x000000ffff087224 */ /* 0x000fe200078e0009 */
[----:B------:R-:W-:Y:S06]  /*58f0*/  @P2 BRA `(.L_x_24) ;  /* 0xffffffdc00c82947 */ /* 0x000fec000383ffff */
.L_x_15:
[----:B------:R-:W-:Y:S06]  /*5900*/  BAR.ARV 0x8, 0x120 ;  /* 0x0204800000007b1d */ /* 0x000fec0000002000 */
        /* <DEDUP_REMOVED lines=64> */
[----:B------:R-:W-:Y:S06]  /*5d10*/  @!P0 BRA `(.L_x_25) ;  /* 0x0000000000048947 */ /* 0x000fec0003800000 */
[----:B------:R-:W-:Y:S01]  /*5d20*/  BPT.TRAP 0x1 ;  /* 0x000000040000795c */ /* 0x000fe20000300000 */
.L_x_25:
[----:B------:R-:W-:Y:S01]  /*5d30*/  ULEA UR7, UR38, UR60, 0x3 ;  /* 0x0000003c26077291 */ /* 0x000fe2000f8e183f */
[----:B------:R-:W-:-:S05]  /*5d40*/  IMAD.U32 R4, RZ, RZ, UR39 ;  /* 0x00000027ff047e24 */ /* 0x000fca000f8e00ff */
[----:B------:R-:W-:-:S04]  /*5d50*/  SHF.L.U32 R4, R4, 0x1f, RZ ;  /* 0x0000001f04047819 */ /* 0x000fc800000006ff */
[----:B------:R1:W2:Y:S01]  /*5d60*/  SYNCS.PHASECHK.TRANS64.TRYWAIT P2, [UR7+0x34850], R4 ;  /* 0x03485004ff0075a7 */ /* 0x0002a20008040147 */
[----:B------:R-:W-:Y:S05]  /*5d70*/  @!P0 BRA `(.L_x_26) ;  /* 0x0000000000048947 */ /* 0x000fea0003800000 */
[----:B------:R-:W-:Y:S01]  /*5d80*/  BPT.TRAP 0x1 ;  /* 0x000000040000795c */ /* 0x000fe20000300000 */
.L_x_26:
[----:B--2---:R-:W-:Y:S05]  /*5d90*/  @P2 BRA `(.L_x_27) ;  /* 0x0000000000082947 */ /* 0x004fea0003800000 */
[----:B------:R-:W2:Y:S02]  /*5da0*/  SYNCS.PHASECHK.TRANS64.TRYWAIT P0, [UR7+0x34850], R4 ;  /* 0x03485004ff0075a7 */ /* 0x000ea40008000147 */
[----:B--2---:R-:W-:Y:S05]  /*5db0*/  @!P0 BRA `(.L_x_28) ;  /* 0x0000004400ac8947 */ /* 0x004fea0003800000 */
.L_x_27:
[----:B------:R-:W-:Y:S01]  /*5dc0*/  UIADD3 UR4, UR60, 0x400, URZ ;  /* 0x000004003c047890 */ /* 0x000fe2000fffe03f */
[----:B------:R-:W-:Y:S01]  /*5dd0*/  WARPGROUP.ARRIVE ;  /* 0x00000000000079c5 */ /* 0x000fe20000000000 */
[----:B------:R-:W-:Y:S01]  /*5de0*/  UMOV UR11, 0x40000040 ;  /* 0x40000040000b7882 */ /* 0x000fe20000000000 */
[----:B-12---:R-:W1:Y:S01]  /*5df0*/  SHFL.BFLY PT, R4, R3, 0x2, 0x1f ;  /* 0x0c401f0003047f89 */ /* 0x006e6200000e0000 */
[----:B------:R-:W-:Y:S01]  /*5e00*/  USHF.R.U32.HI UR4, URZ, 0x4, UR4 ;  /* 0x000000043f047899 */ /* 0x000fe20008011604 */
[C---:B------:R-:W-:Y:S01]  /*5e10*/  IADD3 R89, P4, R16.reuse, 0x20, RZ ;  /* 0x0000002010597810 */ /* 0x040fe20007f9e0ff */
[----:B------:R-:W-:Y:S01]  /*5e20*/  UIADD3 UR35, -UR36, URZ, URZ ;  /* 0x0000003f24237290 */ /* 0x000fe2000fffe13f */
[----:B------:R-:W2:Y:S01]  /*5e30*/  SHFL.BFLY PT, R5, R6, 0x2, 0x1f ;  /* 0x0c401f0006057f89 */ /* 0x000ea200000e0000 */
[----:B------:R-:W-:Y:S01]  /*5e40*/  ULOP3.LUT UR4, UR4, 0x3fff, URZ, 0xc0, !UPT ;  /* 0x00003fff04047892 */ /* 0x000fe2000f8ec03f */
[C---:B------:R-:W-:Y:S01]  /*5e50*/  IADD3 R7, P3, R16.reuse, 0x4040, RZ ;  /* 0x0000404010077810 */ /* 0x040fe20007f7e0ff */
[----:B------:R-:W-:Y:S01]  /*5e60*/  UIADD3 UR34, -UR61, URZ, URZ ;  /* 0x0000003f3d227290 */ /* 0x000fe2000fffe13f */
[C---:B------:R-:W-:Y:S01]  /*5e70*/  IADD3 R13, P0, R16.reuse, 0x4000, RZ ;  /* 0x00004000100d7810 */ /* 0x040fe20007f1e0ff */
[----:B------:R-:W-:Y:S01]  /*5e80*/  ULOP3.LUT UR4, UR4, 0x4000000, URZ, 0xfc, !UPT ;  /* 0x0400000004047892 */ /* 0x000fe2000f8efc3f */
[----:B------:R-:W-:Y:S01]  /*5e90*/  LOP3.LUT R88, R89, 0x380, RZ, 0xc0, !PT ;  /* 0x0000038059587812 */ /* 0x000fe200078ec0ff */
[----:B------:R-:W-:Y:S01]  /*5ea0*/  ULDC UR5, c[0x0][0xda8] ;  /* 0x00036a0000057ab9 */ /* 0x000fe20000000800 */
[----:B------:R-:W-:Y:S01]  /*5eb0*/  IADD3 R21, P5, R16, 0x40, RZ ;  /* 0x0000004010157810 */ /* 0x000fe20007fbe0ff */
[----:B------:R-:W-:Y:S01]  /*5ec0*/  ULEA UR4, UR38, UR4, 0xb ;  /* 0x0000000426047291 */ /* 0x000fe2000f8e583f */
[----:B------:R-:W-:Y:S01]  /*5ed0*/  LOP3.LUT R12, R13, 0x380, RZ, 0xc0, !PT ;  /* 0x000003800d0c7812 */ /* 0x000fe200078ec0ff */
[----:B------:R-:W-:Y:S01]  /*5ee0*/  ULDC.64 UR8, c[0x0][0xb70] ;  /* 0x0002dc0000087ab9 */ /* 0x000fe20000000a00 */
[----:B------:R-:W-:Y:S01]  /*5ef0*/  SHF.R.U64 R88, R88, 0x3, RZ ;  /* 0x0000000358587819 */ /* 0x000fe200000012ff */
[----:B------:R-:W-:Y:S01]  /*5f00*/  UIADD3 UR6, UR4, 0x80, URZ ;  /* 0x0000008004067890 */ /* 0x000fe2000fffe03f */
[----:B------:R-:W-:-:S02]  /*5f10*/  LOP3.LUT R20, R21, 0x380, RZ, 0xc0, !PT ;  /* 0x0000038015147812 */ /* 0x000fc400078ec0ff */
[----:B------:R-:W-:Y:S01]  /*5f20*/  UMOV UR10, UR4 ;  /* 0x00000004000a7c82 */ /* 0x000fe20008000000 */
[----:B------:R-:W-:Y:S01]  /*5f30*/  SHF.R.U64 R12, R12, 0x3, RZ ;  /* 0x000000030c0c7819 */ /* 0x000fe200000012ff */
[----:B------:R-:W-:Y:S01]  /*5f40*/  HGMMA.64x128x16.F32 R24, R180, gdesc[UR8].tnspB, R24, gsb0 ;  /* 0x41e00008b4187df0 */ /* 0x000fe20008000818 */
[----:B------:R-:W-:Y:S01]  /*5f50*/  UMOV UR11, 0x40000040 ;  /* 0x40000040000b7882 */ /* 0x000fe20000000000 */
[----:B------:R-:W-:Y:S01]  /*5f60*/  UMOV UR10, UR6 ;  /* 0x00000006000a7c82 */ /* 0x000fe20008000000 */
[----:B------:R-:W-:Y:S01]  /*5f70*/  UIADD3 UR6, UR4, 0x100, URZ ;  /* 0x0000010004067890 */ /* 0x000fe2000fffe03f */
[----:B-1----:R-:W-:Y:S01]  /*5f80*/  FADD.FTZ R3, R4, R3 ;  /* 0x0000000304037221 */ /* 0x002fe20000010000 */
[----:B------:R-:W-:Y:S01]  /*5f90*/  LOP3.LUT R88, R88, R89, RZ, 0x3c, !PT ;  /* 0x0000005958587212 */ /* 0x000fe200078e3cff */
[----:B--2---:R-:W-:Y:S01]  /*5fa0*/  FADD.FTZ R5, R5, R6 ;  /* 0x0000000605057221 */ /* 0x004fe20000010000 */
[----:B------:R-:W-:Y:S01]  /*5fb0*/  LOP3.LUT R6, R7, 0x380, RZ, 0xc0, !PT ;  /* 0x0000038007067812 */ /* 0x000fe200078ec0ff */
[----:B------:R-:W-:Y:S01]  /*5fc0*/  IMAD.X R89, RZ, RZ, R17, P4 ;  /* 0x000000ffff597224 */ /* 0x000fe200020e0611 */
[----:B------:R-:W1:Y:S01]  /*5fd0*/  SHFL.BFLY PT, R92, R3, 0x1, 0x1f ;  /* 0x0c201f00035c7f89 */ /* 0x000e6200000e0000 */
[----:B------:R-:W-:-:S02]  /*5fe0*/  SHF.R.U64 R20, R20, 0x3, RZ ;  /* 0x0000000314147819 */ /* 0x000fc400000012ff */
[----:B------:R-:W-:Y:S01]  /*5ff0*/  SHF.R.U64 R6, R6, 0x3, RZ ;  /* 0x0000000306067819 */ /* 0x000fe200000012ff */
[----:B------:R-:W2:Y:S01]  /*6000*/  SHFL.BFLY PT, R8, R5, 0x1, 0x1f ;  /* 0x0c201f0005087f89 */ /* 0x000ea200000e0000 */
[----:B------:R-:W-:Y:S02]  /*6010*/  LOP3.LUT R12, R12, R13, RZ, 0x3c, !PT ;  /* 0x0000000d0c0c7212 */ /* 0x000fe400078e3cff */
[----:B------:R-:W-:Y:S01]  /*6020*/  LOP3.LUT R6, R6, R7, RZ, 0x3c, !PT ;  /* 0x0000000706067212 */ /* 0x000fe200078e3cff */
[--C-:B------:R-:W-:Y:S01]  /*6030*/  IMAD.X R7, RZ, RZ, R17.reuse, P3 ;  /* 0x000000ffff077224 */ /* 0x100fe200018e0611 */
[C---:B------:R-:W-:Y:S02]  /*6040*/  IADD3 R13, P4, R16.reuse, 0x4060, RZ ;  /* 0x00004060100d7810 */ /* 0x040fe40007f9e0ff */
[----:B------:R-:W-:Y:S02]  /*6050*/  LOP3.LUT R91, R16, 0x380, RZ, 0xc0, !PT ;  /* 0x00000380105b7812 */ /* 0x000fe400078ec0ff */
[----:B------:R-:W-:Y:S01]  /*6060*/  LOP3.LUT R20, R20, R21, RZ, 0x3c, !PT ;  /* 0x0000001514147212 */ /* 0x000fe200078e3cff */
[----:B------:R-:W-:Y:S01]  /*6070*/  IMAD.X R21, RZ, RZ, R17, P5 ;  /* 0x000000ffff157224 */ /* 0x000fe200028e0611 */
[----:B------:R-:W-:-:S02]  /*6080*/  LOP3.LUT R4, R13, 0x380, RZ, 0xc0, !PT ;  /* 0x000003800d047812 */ /* 0x000fc400078ec0ff */
[----:B------:R-:W-:Y:S02]  /*6090*/  SHF.R.U64 R91, R91, 0x3, RZ ;  /* 0x000000035b5b7819 */ /* 0x000fe400000012ff */
[----:B------:R-:W-:Y:S02]  /*60a0*/  SHF.R.U64 R4, R4, 0x3, RZ ;  /* 0x0000000304047819 */ /* 0x000fe400000012ff */
[----:B------:R-:W-:Y:S01]  /*60b0*/  LOP3.LUT R90, R91, R16, RZ, 0x3c, !PT ;  /* 0x000000105b5a7212 */ /* 0x000fe200078e3cff */
[--C-:B------:R-:W-:Y:S01]  /*60c0*/  IMAD.MOV.U32 R91, RZ, RZ, R17.reuse ;  /* 0x000000ffff5b7224 */ /* 0x100fe200078e0011 */
[----:B------:R-:W-:Y:S01]  /*60d0*/  IADD3 R11, P2, R16, 0x4020, RZ ;  /* 0x00004020100b7810 */ /* 0x000fe20007f5e0ff */
[----:B-1----:R-:W-:Y:S01]  /*60e0*/  FADD.FTZ R92, R3, R92 ;  /* 0x0000005c035c7221 */ /* 0x002fe20000010000 */
[----:B------:R-:W-:Y:S02]  /*60f0*/  MOV R94, R88 ;  /* 0x00000058005e7202 */ /* 0x000fe40000000f00 */
[----:B------:R-:W-:Y:S01]  /*6100*/  LOP3.LUT R4, R4, R13, RZ, 0x3c, !PT ;  /* 0x0000000d04047212 */ /* 0x000fe200078e3cff */
[----:B--2---:R-:W-:Y:S01]  /*6110*/  FADD.FTZ R96, R5, R8 ;  /* 0x0000000805607221 */ /* 0x004fe20000010000 */
[----:B------:R-:W-:Y:S01]  /*6120*/  FSETP.NE.FTZ.AND P3, PT, R92, RZ, PT ;  /* 0x000000ff5c00720b */ /* 0x000fe20003f75000 */
[----:B------:R-:W-:Y:S01]  /*6130*/  IMAD.MOV.U32 R8, RZ, RZ, RZ ;  /* 0x000000ffff087224 */ /* 0x000fe200078e00ff */
[----:B------:R-:W-:Y:S01]  /*6140*/  MOV R88, R6 ;  /* 0x0000000600587202 */ /* 0x000fe20000000f00 */
[----:B------:R-:W-:Y:S01]  /*6150*/  IMAD.U32 R7, RZ, RZ, UR7 ;  /* 0x00000007ff077e24 */ /* 0x000fe2000f8e00ff */
[----:B------:R-:W-:Y:S01]  /*6160*/  FSETP.NE.FTZ.AND P5, PT, R96, RZ, PT ;  /* 0x000000ff6000720b */ /* 0x000fe20003fb5000 */
[----:B------:R-:W-:Y:S01]  /*6170*/  IMAD.X R5, RZ, RZ, R17, P4 ;  /* 0x000000ffff057224 */ /* 0x000fe200020e0611 */
[----:B------:R-:W-:Y:S01]  /*6180*/  IADD3.X R13, RZ, R17, RZ, P0, !PT ;  /* 0x00000011ff0d7210 */ /* 0x000fe200007fe4ff */
[----:B------:R-:W-:Y:S01]  /*6190*/  @!P1 VIADD R7, R7, 0x34860 ;  /* 0x0003486007079836 */ /* 0x000fe20000000000 */
[----:B------:R-:W-:Y:S01]  /*61a0*/  LOP3.LUT R10, R11, 0x380, RZ, 0xc0, !PT ;  /* 0x000003800b0a7812 */ /* 0x000fe200078ec0ff */
[----:B------:R-:W-:Y:S01]  /*61b0*/  ULDC UR7, c[0x0][0xa88] ;  /* 0x0002a20000077ab9 */ /* 0x000fe20000000800 */
[----:B------:R-:W-:-:S02]  /*61c0*/  MOV R95, R90 ;  /* 0x0000005a005f7202 */ /* 0x000fc40000000f00 */
[----:B------:R-:W-:Y:S01]  /*61d0*/  MOV R90, R12 ;  /* 0x0000000c005a7202 */ /* 0x000fe20000000f00 */
[----:B------:R-:W1:Y:S01]  /*61e0*/  @P3 MUFU.LG2 R6, R92 ;  /* 0x0000005c00063308 */ /* 0x000e620000000c00 */
[----:B------:R-:W-:Y:S01]  /*61f0*/  IMAD.MOV.U32 R12, RZ, RZ, RZ ;  /* 0x000000ffff0c7224 */ /* 0x000fe200078e00ff */
[----:B------:R-:W-:Y:S02]  /*6200*/  SHF.R.U64 R10, R10, 0x3, RZ ;  /* 0x000000030a0a7819 */ /* 0x000fe400000012ff */
[----:B------:R-:W-:Y:S02]  /*6210*/  @!P1 PRMT R7, RZ, 0x654, R7 ;  /* 0x00000654ff079816 */ /* 0x000fe40000000007 */
[----:B------:R-:W-:Y:S01]  /*6220*/  LOP3.LUT R10, R10, R11, RZ, 0x3c, !PT ;  /* 0x0000000b0a0a7212 */ /* 0x000fe200078e3cff */
[----:B------:R-:W-:Y:S01]  /*6230*/  IMAD.X R11, RZ, RZ, R17, P2 ;  /* 0x000000ffff0b7224 */ /* 0x000fe200010e0611 */
[----:B------:R-:W-:Y:S01]  /*6240*/  @P5 MUFU.RCP R8, R96 ;  /* 0x0000006000085308 */ /* 0x000fe20000001000 */
[----:B------:R-:W-:Y:S01]  /*6250*/  MOV R93, R20 ;  /* 0x00000014005d7202 */ /* 0x000fe20000000f00 */
[----:B------:R-:W-:Y:S01]  /*6260*/  IMAD.MOV.U32 R21, RZ, RZ, -0x800000 ;  /* 0xff800000ff157424 */ /* 0x000fe200078e00ff */
[----:B------:R-:W-:-:S02]  /*6270*/  R2UR UR12, R184 ;  /* 0x00000000b80c72ca */ /* 0x000fc400000e0000 */
[----:B------:R-:W-:Y:S01]  /*6280*/  MOV R89, R10 ;  /* 0x0000000a00597202 */ /* 0x000fe20000000f00 */
[----:B------:R-:W-:Y:S01]  /*6290*/  @P3 FMUL.FTZ R11, R2, 0.69314718246459960938 ;  /* 0x3f317218020b3820 */ /* 0x000fe20000410000 */
[----:B------:R-:W-:Y:S01]  /*62a0*/  IADD3 R15, P6, R16, 0x60, RZ ;  /* 0x00000060100f7810 */ /* 0x000fe20007fde0ff */
[----:B------:R-:W-:Y:S01]  /*62b0*/  @P3 MUFU.RCP R12, R92 ;  /* 0x0000005c000c3308 */ /* 0x000fe20000001000 */
[----:B-1----:R-:W-:Y:S01]  /*62c0*/  @P3 FMUL.FTZ R6, R6, 0.69314718246459960938 ;  /* 0x3f31721806063820 */ /* 0x002fe20000410000 */
[----:B------:R-:W-:Y:S02]  /*62d0*/  MOV R20, R4 ;  /* 0x0000000400147202 */ /* 0x000fe40000000f00 */
[----:B------:R-:W-:Y:S01]  /*62e0*/  LOP3.LUT R14, R15, 0x380, RZ, 0xc0, !PT ;  /* 0x000003800f0e7812 */ /* 0x000fe200078ec0ff */
[----:B------:R-:W-:Y:S01]  /*62f0*/  @P3 FFMA.FTZ R21, R11, R9, R6 ;  /* 0x000000090b153223 */ /* 0x000fe20000010006 */
[----:B------:R-:W-:Y:S02]  /*6300*/  LOP3.LUT P0, RZ, R23, 0x3, RZ, 0xc0, !PT ;  /* 0x0000000317ff7812 */ /* 0x000fe4000780c0ff */
[----:B------:R-:W1:Y:S01]  /*6310*/  @P5 MUFU.LG2 R3, R96 ;  /* 0x0000006000035308 */ /* 0x000e620000000c00 */
[----:B------:R-:W-:Y:S01]  /*6320*/  UIMAD UR34, UR5, UR34, UR12 ;  /* 0x00000022052272a4 */ /* 0x000fe2000f8e020c */
[----:B------:R-:W-:-:S02]  /*6330*/  SHF.R.U64 R14, R14, 0x3, RZ ;  /* 0x000000030e0e7819 */ /* 0x000fc400000012ff */
[----:B------:R-:W-:Y:S01]  /*6340*/  ULDC.64 UR12, c[0x0][0x208] ;  /* 0x00008200000c7ab9 */ /* 0x000fe20000000a00 */
[----:B------:R-:W-:Y:S01]  /*6350*/  USHF.L.U32 UR34, UR34, 0x7, URZ ;  /* 0x0000000722227899 */ /* 0x000fe2000800063f */
[----:B------:R-:W-:Y:S01]  /*6360*/  LOP3.LUT R14, R14, R15, RZ, 0x3c, !PT ;  /* 0x0000000f0e0e7212 */ /* 0x000fe200078e3cff */
[----:B------:R-:W-:-:S04]  /*6370*/  IMAD.X R15, RZ, RZ, R17, P6 ;  /* 0x000000ffff0f7224 */ /* 0x000fc800030e0611 */
[----:B------:R-:W-:Y:S01]  /*6380*/  VIADD R97, R187, UR34 ;  /* 0x00000022bb617c36 */ /* 0x000fe20008000000 */
[----:B------:R-:W-:-:S03]  /*6390*/  MOV R91, R14 ;  /* 0x0000000e005b7202 */ /* 0x000fc60000000f00 */
[----:B------:R-:W-:-:S05]  /*63a0*/  VIADD R10, R97, 0x8 ;  /* 0x00000008610a7836 */ /* 0x000fca0000000000 */
[----:B------:R-:W-:Y:S02]  /*63b0*/  ISETP.GE.OR P2, PT, R10, UR7, P0 ;  /* 0x000000070a007c0c */ /* 0x000fe40008746670 */
[----:B------:R-:W-:Y:S01]  /*63c0*/  ISETP.GE.OR P0, PT, R97, UR7, P0 ;  /* 0x0000000761007c0c */ /* 0x000fe20008706670 */
[----:B------:R-:W-:Y:S02]  /*63d0*/  WARPGROUP.DEPBAR.LE gsb0, 0x0 ;  /* 0x00008000000079c5 */ /* 0x000fe40000010000 */
[----:B------:R-:W-:-:S06]  /*63e0*/  WARPGROUP.ARRIVE ;  /* 0x00000000000079c5 */ /* 0x000fcc0000000000 */
[----:B------:R-:W-:Y:S01]  /*63f0*/  HGMMA.64x128x16.F32 R24, R176, gdesc[UR8].tnspB, R24, gsb0 ;  /* 0x41e00008b0187df0 */ /* 0x000fe20008000818 */
[----:B------:R-:W-:Y:S01]  /*6400*/  UMOV UR10, UR6 ;  /* 0x00000006000a7c82 */ /* 0x000fe20008000000 */
[----:B------:R-:W-:Y:S01]  /*6410*/  UMOV UR11, 0x40000040 ;  /* 0x40000040000b7882 */ /* 0x000fe20000000000 */
[----:B------:R-:W-:Y:S01]  /*6420*/  UIADD3 UR6, UR4, 0x180, URZ ;  /* 0x0000018004067890 */ /* 0x000fe2000fffe03f */
        /* <DEDUP_REMOVED lines=17> */
[----:B------:R-:W-:Y:S02]  /*6540*/  UIADD3 UR6, UR4, 0x300, URZ ;  /* 0x0000030004067890 */ /* 0x000fe4000fffe03f */
[----:B------:R-:W-:Y:S01]  /*6550*/  UIADD3 UR4, UR4, 0x380, URZ ;  /* 0x0000038004047890 */ /* 0x000fe2000fffe03f */
[----:B------:R-:W-:Y:S02]  /*6560*/  WARPGROUP.DEPBAR.LE gsb0, 0x0 ;  /* 0x00008000000079c5 */ /* 0x000fe40000010000 */
[----:B------:R-:W-:-:S06]  /*6570*/  WARPGROUP.ARRIVE ;  /* 0x00000000000079c5 */ /* 0x000fcc0000000000 */
[----:B------:R-:W-:Y:S01]  /*6580*/  HGMMA.64x128x16.F32 R24, R156, gdesc[UR8].tnspB, R24, gsb0 ;  /* 0x41e000089c187df0 */ /* 0x000fe20008000818 */
[----:B------:R-:W-:Y:S01]  /*6590*/  UMOV UR10, UR6 ;  /* 0x00000006000a7c82 */ /* 0x000fe20008000000 */
[----:B------:R-:W-:Y:S01]  /*65a0*/  UMOV UR11, 0x40000040 ;  /* 0x40000040000b7882 */ /* 0x000fe20000000000 */
[----:B------:R-:W-:Y:S02]  /*65b0*/  WARPGROUP.DEPBAR.LE gsb0, 0x0 ;  /* 0x00008000000079c5 */ /* 0x000fe40000010000 */
[----:B------:R-:W-:-:S07]  /*65c0*/  WARPGROUP.ARRIVE ;  /* 0x00000000000079c5 */ /* 0x000fce0000000000 */
[----:B------:R-:W-:Y:S01]  /*65d0*/  HGMMA.64x128x16.F32 R24, R160, gdesc[UR8].tnspB, R24, gsb0 ;  /* 0x41e00008a0187df0 */ /* 0x000fe20008000818 */
[----:B------:R-:W-:Y:S01]  /*65e0*/  UMOV UR10, UR4 ;  /* 0x00000004000a7c82 */ /* 0x000fe20008000000 */
[----:B------:R-:W-:Y:S01]  /*65f0*/  UMOV UR11, 0x40000040 ;  /* 0x40000040000b7882 */ /* 0x000fe20000000000 */
[----:B------:R-:W-:Y:S02]  /*6600*/  ULDC UR4, c[0x0][0xdb4] ;  /* 0x00036d0000047ab9 */ /* 0x000fe40000000800 */
[----:B------:R-:W-:-:S04]  /*6610*/  UIMAD UR35, UR4, UR35, UR61 ;  /* 0x00000023042372a4 */ /* 0x000fc8000f8e023d */
[----:B------:R-:W-:-:S04]  /*6620*/  USHF.R.S32.HI UR4, URZ, 0x1f, UR35 ;  /* 0x0000001f3f047899 */ /* 0x000fc80008011423 */
[----:B------:R-:W-:Y:S02]  /*6630*/  UIMAD UR6, UR4, UR8, URZ ;  /* 0x00000008040672a4 */ /* 0x000fe4000f8e023f */
[----:B------:R-:W-:Y:S02]  /*6640*/  UIMAD.WIDE.U32 UR4, UR35, UR8, URZ ;  /* 0x00000008230472a5 */ /* 0x000fe4000f8e003f */
[----:B------:R-:W-:-:S04]  /*6650*/  UIMAD UR6, UR35, UR9, UR6 ;  /* 0x00000009230672a4 */ /* 0x000fc8000f8e0206 */
[----:B------:R-:W-:Y:S02]  /*6660*/  IMAD.U32 R5, RZ, RZ, UR5 ;  /* 0x00000005ff057e24 */ /* 0x000fe4000f8e00ff */
[----:B------:R-:W-:Y:S01]  /*6670*/  @P5 FMUL.FTZ R5, R2, 0.69314718246459960938 ;  /* 0x3f31721802055820 */ /* 0x000fe20000410000 */
[----:B------:R-:W-:Y:S01]  /*6680*/  MOV R4, UR4 ;  /* 0x0000000400047c02 */ /* 0x000fe20008000f00 */
[----:B-1----:R-:W-:Y:S01]  /*6690*/  @P5 FMUL.FTZ R2, R3, 0.69314718246459960938 ;  /* 0x3f31721803025820 */ /* 0x002fe20000410000 */
[----:B------:R-:W-:-:S06]  /*66a0*/  UIADD3 UR4, UR5, UR6, URZ ;  /* 0x0000000605047290 */ /* 0x000fcc000fffe03f */
[----:B------:R-:W-:Y:S01]  /*66b0*/  IMAD.U32 R3, RZ, RZ, UR4 ;  /* 0x00000004ff037e24 */ /* 0x000fe2000f8e00ff */
[----:B------:R-:W-:Y:S01]  /*66c0*/  USHF.R.S32.HI UR4, URZ, 0x1f, UR36 ;  /* 0x0000001f3f047899 */ /* 0x000fe20008011424 */
[----:B------:R-:W-:Y:S02]  /*66d0*/  WARPGROUP.DEPBAR.LE gsb0, 0x0 ;  /* 0x00008000000079c5 */ /* 0x000fe40000010000 */
[----:B------:R-:W-:-:S06]  /*66e0*/  WARPGROUP.ARRIVE ;  /* 0x00000000000079c5 */ /* 0x000fcc0000000000 */
[----:B------:R-:W-:Y:S01]  /*66f0*/  HGMMA.64x128x16.F32 R24, R164, gdesc[UR8].tnspB, R24, gsb0 ;  /* 0x41e00008a4187df0 */ /* 0x000fe20008000818 */
[----:B------:R-:W-:Y:S01]  /*6700*/  R2UR UR10, R19 ;  /* 0x00000000130a72ca */ /* 0x000fe200000e0000 */
[----:B------:R-:W-:Y:S02]  /*6710*/  IMAD.MOV.U32 R19, RZ, RZ, -0x800000 ;  /* 0xff800000ff137424 */ /* 0x000fe400078e00ff */
[----:B------:R-:W-:Y:S01]  /*6720*/  @P5 FFMA.FTZ R19, R5, R0, R2 ;  /* 0x0000000005135223 */ /* 0x000fe20000010002 */
[----:B------:R-:W-:Y:S01]  /*6730*/  IMAD.MOV.U32 R2, RZ, RZ, R4 ;  /* 0x000000ffff027224 */ /* 0x000fe200078e0004 */
[----:B------:R-:W-:Y:S02]  /*6740*/  WARPGROUP.DEPBAR.LE gsb0, 0x0 ;  /* 0x00008000000079c5 */ /* 0x000fe40000010000 */
[----:B------:R1:W-:Y:S01]  /*6750*/  @!P1 SYNCS.ARRIVE.TRANS64.RED.A1T0 RZ, [R7+URZ], RZ ;  /* 0x000000ff07ff99a7 */ /* 0x0003e2000810043f */
[----:B------:R-:W-:Y:S01]  /*6760*/  FMUL.FTZ R6, R29, R8 ;  /* 0x000000081d067220 */ /* 0x000fe20000410000 */
[----:B------:R-:W-:Y:S01]  /*6770*/  FMUL.FTZ R30, R30, R12 ;  /* 0x0000000c1e1e7220 */ /* 0x000fe20000410000 */
[-C--:B------:R-:W-:Y:S01]  /*6780*/  FMUL.FTZ R4, R25, R8.reuse ;  /* 0x0000000819047220 */ /* 0x080fe20000410000 */
[----:B------:R-:W-:Y:S01]  /*6790*/  FMUL.FTZ R5, R24, R8 ;  /* 0x0000000818057220 */ /* 0x000fe20000410000 */
[-C--:B------:R-:W-:Y:S01]  /*67a0*/  FMUL.FTZ R27, R27, R12.reuse ;  /* 0x0000000c1b1b7220 */ /* 0x080fe20000410000 */
[----:B------:R-:W-:Y:S01]  /*67b0*/  FMUL.FTZ R26, R26, R12 ;  /* 0x0000000c1a1a7220 */ /* 0x000fe20000410000 */
[-C--:B------:R-:W-:Y:S01]  /*67c0*/  FMUL.FTZ R10, R37, R8.reuse ;  /* 0x00000008250a7220 */ /* 0x080fe20000410000 */
[-C--:B-1----:R-:W-:Y:S01]  /*67d0*/  FMUL.FTZ R7, R28, R8.reuse ;  /* 0x000000081c077220 */ /* 0x082fe20000410000 */
[-C--:B------:R-:W-:Y:S01]  /*67e0*/  FMUL.FTZ R11, R36, R8.reuse ;  /* 0x00000008240b7220 */ /* 0x080fe20000410000 */
[-C--:B------:R-:W-:Y:S01]  /*67f0*/  FMUL.FTZ R33, R33, R8.reuse ;  /* 0x0000000821217220 */ /* 0x080fe20000410000 */
[-C--:B------:R-:W-:Y:S01]  /*6800*/  FMUL.FTZ R32, R32, R8.reuse ;  /* 0x0000000820207220 */ /* 0x080fe20000410000 */
[----:B------:R-:W-:Y:S01]  /*6810*/  FMUL.FTZ R14, R45, R8 ;  /* 0x000000082d0e7220 */ /* 0x000fe20000410000 */
[----:B------:R-:W-:Y:S01]  /*6820*/  F2FP.F16.F32.PACK_AB R6, R6, R7 ;  /* 0x000000070606723e */ /* 0x000fe200000000ff */
[----:B------:R-:W-:Y:S01]  /*6830*/  FMUL.FTZ R7, R31, R12 ;  /* 0x0000000c1f077220 */ /* 0x000fe20000410000 */
[----:B------:R-:W-:Y:S01]  /*6840*/  FMUL.FTZ R15, R44, R8 ;  /* 0x000000082c0f7220 */ /* 0x000fe20000410000 */
[----:B------:R-:W-:Y:S01]  /*6850*/  F2FP.F16.F32.PACK_AB R4, R4, R5 ;  /* 0x000000050404723e */ /* 0x000fe200000000ff */
[-C--:B------:R-:W-:Y:S01]  /*6860*/  FMUL.FTZ R9, R35, R12.reuse ;  /* 0x0000000c23097220 */ /* 0x080fe20000410000 */
[----:B------:R-:W-:Y:S01]  /*6870*/  FMUL.FTZ R34, R34, R12 ;  /* 0x0000000c22227220 */ /* 0x000fe20000410000 */
[----:B------:R-:W-:Y:S01]  /*6880*/  F2FP.F16.F32.PACK_AB R7, R7, R30 ;  /* 0x0000001e0707723e */ /* 0x000fe200000000ff */
[-C--:B------:R-:W-:Y:S01]  /*6890*/  FMUL.FTZ R39, R39, R12.reuse ;  /* 0x0000000c27277220 */ /* 0x080fe20000410000 */
[----:B------:R-:W1:Y:S01]  /*68a0*/  LDC.64 R30, c[0x0][0xb78] ;  /* 0x0002de00ff1e7b82 */ /* 0x000e620000000a00 */
[----:B------:R-:W-:Y:S01]  /*68b0*/  FMUL.FTZ R38, R38, R12 ;  /* 0x0000000c26267220 */ /* 0x000fe20000410000 */
[-C--:B------:R-:W-:Y:S01]  /*68c0*/  FMUL.FTZ R41, R41, R8.reuse ;  /* 0x0000000829297220 */ /* 0x080fe20000410000 */
[-C--:B------:R-:W-:Y:S01]  /*68d0*/  FMUL.FTZ R40, R40, R8.reuse ;  /* 0x0000000828287220 */ /* 0x080fe20000410000 */
[-C--:B------:R-:W-:Y:S01]  /*68e0*/  FMUL.FTZ R24, R49, R8.reuse ;  /* 0x0000000831187220 */ /* 0x080fe20000410000 */
[-C--:B------:R-:W-:Y:S01]  /*68f0*/  FMUL.FTZ R25, R48, R8.reuse ;  /* 0x0000000830197220 */ /* 0x080fe20000410000 */
[-C--:B------:R-:W-:Y:S01]  /*6900*/  FMUL.FTZ R57, R57, R8.reuse ;  /* 0x0000000839397220 */ /* 0x080fe20000410000 */
[----:B------:R-:W-:Y:S01]  /*6910*/  FMUL.FTZ R56, R56, R8 ;  /* 0x0000000838387220 */ /* 0x000fe20000410000 */
[----:B------:R-:W-:Y:S01]  /*6920*/  F2FP.F16.F32.PACK_AB R5, R27, R26 ;  /* 0x0000001a1b05723e */ /* 0x000fe200000000ff */
[----:B------:R-:W-:Y:S01]  /*6930*/  BAR.SYNC.DEFER_BLOCKING 0x1, 0x100 ;  /* 0x0044000000007b1d */ /* 0x000fe20000010000 */
[-C--:B------:R-:W-:Y:S01]  /*6940*/  FMUL.FTZ R13, R43, R12.reuse ;  /* 0x0000000c2b0d7220 */ /* 0x080fe20000410000 */
[-C--:B------:R-:W-:Y:S01]  /*6950*/  FMUL.FTZ R42, R42, R12.reuse ;  /* 0x0000000c2a2a7220 */ /* 0x080fe20000410000 */
[-C--:B------:R-:W-:Y:S01]  /*6960*/  FMUL.FTZ R47, R47, R12.reuse ;  /* 0x0000000c2f2f7220 */ /* 0x080fe20000410000 */
[----:B------:R-:W-:Y:S01]  /*6970*/  FMUL.FTZ R46, R46, R12 ;  /* 0x0000000c2e2e7220 */ /* 0x000fe20000410000 */
        /* <DEDUP_REMOVED lines=26> */
[----:B------:R-:W-:Y:S01]  /*6b20*/  F2FP.F16.F32.PACK_AB R10, R10, R11 ;  /* 0x0000000b0a0a723e */ /* 0x000fe200000000ff */
[-C--:B------:R-:W-:Y:S01]  /*6b30*/  FMUL.FTZ R71, R71, R12.reuse ;  /* 0x0000000c47477220 */ /* 0x080fe20000410000 */
[-C--:B------:R-:W-:Y:S01]  /*6b40*/  FMUL.FTZ R70, R70, R12.reuse ;  /* 0x0000000c46467220 */ /* 0x080fe20000410000 */
[-C--:B------:R-:W-:Y:S01]  /*6b50*/  FMUL.FTZ R75, R75, R12.reuse ;  /* 0x0000000c4b4b7220 */ /* 0x080fe20000410000 */
[----:B------:R-:W-:Y:S01]  /*6b60*/  FMUL.FTZ R74, R74, R12 ;  /* 0x0000000c4a4a7220 */ /* 0x000fe20000410000 */
[C---:B-1----:R-:W-:Y:S01]  /*6b70*/  IMAD R0, R30.reuse, UR4, RZ ;  /* 0x000000041e007c24 */ /* 0x042fe2000f8e02ff */
[----:B------:R-:W-:Y:S01]  /*6b80*/  F2FP.F16.F32.PACK_AB R8, R33, R32 ;  /* 0x000000202108723e */ /* 0x000fe200000000ff */
[----:B------:R-:W-:Y:S01]  /*6b90*/  IMAD.WIDE.U32 R2, R30, UR36, R2 ;  /* 0x000000241e027c25 */ /* 0x000fe2000f8e0002 */
[----:B------:R-:W-:-:S03]  /*6ba0*/  F2FP.F16.F32.PACK_AB R9, R9, R34 ;  /* 0x000000220909723e */ /* 0x000fc600000000ff */
[----:B------:R-:W-:Y:S01]  /*6bb0*/  FMUL.FTZ R79, R79, R12 ;  /* 0x0000000c4f4f7220 */ /* 0x000fe20000410000 */
[----:B------:R-:W-:Y:S01]  /*6bc0*/  F2FP.F16.F32.PACK_AB R11, R39, R38 ;  /* 0x00000026270b723e */ /* 0x000fe200000000ff */
[-C--:B------:R-:W-:Y:S01]  /*6bd0*/  FMUL.FTZ R78, R78, R12.reuse ;  /* 0x0000000c4e4e7220 */ /* 0x080fe20000410000 */
[-C--:B------:R-:W-:Y:S01]  /*6be0*/  FMUL.FTZ R83, R83, R12.reuse ;  /* 0x0000000c53537220 */ /* 0x080fe20000410000 */
[-C--:B------:R-:W-:Y:S01]  /*6bf0*/  FMUL.FTZ R82, R82, R12.reuse ;  /* 0x0000000c52527220 */ /* 0x080fe20000410000 */
[-C--:B------:R-:W-:Y:S01]  /*6c00*/  FMUL.FTZ R87, R87, R12.reuse ;  /* 0x0000000c57577220 */ /* 0x080fe20000410000 */
[----:B------:R-:W-:Y:S01]  /*6c10*/  FMUL.FTZ R86, R86, R12 ;  /* 0x0000000c56567220 */ /* 0x000fe20000410000 */
[----:B------:R-:W-:Y:S01]  /*6c20*/  F2FP.F16.F32.PACK_AB R14, R14, R15 ;  /* 0x0000000f0e0e723e */ /* 0x000fe200000000ff */
[----:B------:R1:W-:Y:S01]  /*6c30*/  STSM.16.M88.4 [R95], R4 ;  /* 0x000000045f007844 */ /* 0x0003e20000000200 */
[----:B------:R-:W-:Y:S01]  /*6c40*/  F2FP.F16.F32.PACK_AB R12, R41, R40 ;  /* 0x00000028290c723e */ /* 0x000fe200000000ff */
[----:B------:R-:W-:Y:S01]  /*6c50*/  IMAD R28, R31, UR36, R0 ;  /* 0x000000241f1c7c24 */ /* 0x000fe2000f8e0200 */
[----:B------:R-:W-:Y:S01]  /*6c60*/  F2FP.F16.F32.PACK_AB R13, R13, R42 ;  /* 0x0000002a0d0d723e */ /* 0x000fe200000000ff */
[----:B------:R-:W-:Y:S01]  /*6c70*/  STSM.16.M88.4 [R94], R8 ;  /* 0x000000085e007844 */ /* 0x000fe20000000200 */
[----:B------:R-:W-:Y:S01]  /*6c80*/  F2FP.F16.F32.PACK_AB R15, R47, R46 ;  /* 0x0000002e2f0f723e */ /* 0x000fe200000000ff */
[----:B------:R-:W-:Y:S01]  /*6c90*/  ULDC.64 UR4, c[0x0][0xb40] ;  /* 0x0002d00000047ab9 */ /* 0x000fe20000000a00 */
[----:B------:R-:W-:-:S02]  /*6ca0*/  F2FP.F16.F32.PACK_AB R24, R24, R25 ;  /* 0x000000191818723e */ /* 0x000fc400000000ff */
[----:B------:R-:W-:Y:S01]  /*6cb0*/  F2FP.F16.F32.PACK_AB R56, R57, R56 ;  /* 0x000000383938723e */ /* 0x000fe200000000ff */
[----:B------:R-:W-:Y:S01]  /*6cc0*/  STSM.16.M88.4 [R93], R12 ;  /* 0x0000000c5d007844 */ /* 0x000fe20000000200 */
[----:B------:R-:W-:Y:S02]  /*6cd0*/  F2FP.F16.F32.PACK_AB R25, R51, R50 ;  /* 0x000000323319723e */ /* 0x000fe400000000ff */
[----:B------:R-:W-:Y:S02]  /*6ce0*/  F2FP.F16.F32.PACK_AB R26, R53, R52 ;  /* 0x00000034351a723e */ /* 0x000fe400000000ff */
[----:B------:R-:W-:Y:S02]  /*6cf0*/  F2FP.F16.F32.PACK_AB R27, R27, R54 ;  /* 0x000000361b1b723e */ /* 0x000fe400000000ff */
[----:B------:R-:W-:Y:S02]  /*6d00*/  F2FP.F16.F32.PACK_AB R57, R59, R58 ;  /* 0x0000003a3b39723e */ /* 0x000fe400000000ff */
[----:B------:R-:W-:Y:S01]  /*6d10*/  F2FP.F16.F32.PACK_AB R64, R65, R64 ;  /* 0x000000404140723e */ /* 0x000fe200000000ff */
[----:B------:R-:W-:Y:S01]  /*6d20*/  STSM.16.M88.4 [R91], R24 ;  /* 0x000000185b007844 */ /* 0x000fe20000000200 */
[----:B------:R-:W-:-:S02]  /*6d30*/  F2FP.F16.F32.PACK_AB R58, R61, R60 ;  /* 0x0000003c3d3a723e */ /* 0x000fc400000000ff */
[----:B------:R-:W-:Y:S02]  /*6d40*/  F2FP.F16.F32.PACK_AB R59, R63, R62 ;  /* 0x0000003e3f3b723e */ /* 0x000fe400000000ff */
[----:B------:R-:W-:Y:S02]  /*6d50*/  F2FP.F16.F32.PACK_AB R65, R67, R66 ;  /* 0x000000424341723e */ /* 0x000fe400000000ff */
[----:B------:R-:W-:Y:S01]  /*6d60*/  F2FP.F16.F32.PACK_AB R72, R73, R72 ;  /* 0x000000484948723e */ /* 0x000fe200000000ff */
[----:B------:R-:W-:Y:S01]  /*6d70*/  STSM.16.M88.4 [R90], R56 ;  /* 0x000000385a007844 */ /* 0x000fe20000000200 */
[----:B-1----:R-:W-:Y:S02]  /*6d80*/  SHF.R.S32.HI R5, RZ, 0x1f, R97 ;  /* 0x0000001fff057819 */ /* 0x002fe40000011461 */
[----:B------:R-:W-:Y:S02]  /*6d90*/  IADD3 R0, P1, R97, R2, RZ ;  /* 0x0000000261007210 */ /* 0x000fe40007f3e0ff */
[----:B------:R-:W-:-:S02]  /*6da0*/  F2FP.F16.F32.PACK_AB R66, R69, R68 ;  /* 0x000000444542723e */ /* 0x000fc400000000ff */
[----:B------:R-:W-:Y:S02]  /*6db0*/  F2FP.F16.F32.PACK_AB R67, R71, R70 ;  /* 0x000000464743723e */ /* 0x000fe400000000ff */
[----:B------:R-:W-:Y:S02]  /*6dc0*/  F2FP.F16.F32.PACK_AB R73, R75, R74 ;  /* 0x0000004a4b49723e */ /* 0x000fe400000000ff */
[----:B------:R-:W-:Y:S01]  /*6dd0*/  F2FP.F16.F32.PACK_AB R80, R81, R80 ;  /* 0x000000505150723e */ /* 0x000fe200000000ff */
[----:B------:R-:W-:Y:S01]  /*6de0*/  STSM.16.M88.4 [R89], R64 ;  /* 0x0000004059007844 */ /* 0x000fe20000000200 */
[----:B------:R-:W-:Y:S02]  /*6df0*/  F2FP.F16.F32.PACK_AB R74, R77, R76 ;  /* 0x0000004c4d4a723e */ /* 0x000fe400000000ff */
[----:B------:R-:W-:Y:S02]  /*6e00*/  F2FP.F16.F32.PACK_AB R75, R79, R78 ;  /* 0x0000004e4f4b723e */ /* 0x000fe400000000ff */
[----:B------:R-:W-:-:S02]  /*6e10*/  F2FP.F16.F32.PACK_AB R81, R83, R82 ;  /* 0x000000525351723e */ /* 0x000fc400000000ff */
[----:B------:R-:W-:Y:S01]  /*6e20*/  F2FP.F16.F32.PACK_AB R82, R85, R84 ;  /* 0x000000545552723e */ /* 0x000fe200000000ff */
[----:B------:R-:W-:Y:S01]  /*6e30*/  STSM.16.M88.4 [R88], R72 ;  /* 0x0000004858007844 */ /* 0x000fe20000000200 */
[----:B------:R-:W-:Y:S02]  /*6e40*/  F2FP.F16.F32.PACK_AB R83, R87, R86 ;  /* 0x000000565753723e */ /* 0x000fe400000000ff */
[----:B------:R-:W-:Y:S02]  /*6e50*/  IADD3.X R5, R5, R3, R28, P1, !PT ;  /* 0x0000000305057210 */ /* 0x000fe40000ffe41c */
[C---:B------:R-:W-:Y:S01]  /*6e60*/  LEA R2, P1, R0.reuse, UR4, 0x2 ;  /* 0x0000000400027c11 */ /* 0x040fe2000f8210ff */
[----:B------:R-:W-:Y:S01]  /*6e70*/  STSM.16.M88.4 [R20], R80 ;  /* 0x0000005014007844 */ /* 0x000fe20000000200 */
[----:B------:R-:W-:Y:S02]  /*6e80*/  ULDC UR4, c[0x0][0xc] ;  /* 0x0000030000047ab9 */ /* 0x000fe40000000800 */
[----:B------:R-:W-:Y:S01]  /*6e90*/  LEA.HI.X R3, R0, UR5, R5, 0x2, P1 ;  /* 0x0000000500037c11 */ /* 0x000fe200088f1405 */
[----:B------:R-:W-:Y:S01]  /*6ea0*/  @!PT LDS RZ, [RZ] ;  /* 0x00000000fffff984 */ /* 0x000fe20000000800 */
[----:B------:R-:W-:Y:S01]  /*6eb0*/  @!PT LDS RZ, [RZ] ;  /* 0x00000000fffff984 */ /* 0x000fe20000000800 */
[----:B------:R-:W-:Y:S01]  /*6ec0*/  @!PT LDS RZ, [RZ] ;  /* 0x00000000fffff984 */ /* 0x000fe20000000800 */
[----:B------:R-:W-:Y:S01]  /*6ed0*/  @!PT LDS RZ, [RZ] ;  /* 0x00000000fffff984 */ /* 0x000fe20000000800 */
[----:B------:R1:W-:Y:S06]  /*6ee0*/  MEMBAR.ALL.CTA ;  /* 0x0000000000007992 */ /* 0x0003ec0000008000 */
[----:B-1----:R-:W1:Y:S01]  /*6ef0*/  FENCE.VIEW.ASYNC.S ;  /* 0x00000000000073c6 */ /* 0x002e620000000000 */
[----:B------:R-:W-:-:S03]  /*6f00*/  UIADD3 UR10, UR4, UR10, URZ ;  /* 0x0000000a040a7290 */ /* 0x000fc6000fffe03f */
[----:B-1----:R-:W1:Y:S01]  /*6f10*/  SHFL.IDX PT, R0, R186, RZ, 0x1f ;  /* 0x00001fffba007589 */ /* 0x002e6200000e0000 */
[----:B------:R-:W-:Y:S06]  /*6f20*/  BAR.ARV 0x1, 0x120 ;  /* 0x0044800000007b1d */ /* 0x000fec0000002000 */
[----:B------:R2:W-:Y:S01]  /*6f30*/  @!P0 STG.E desc[UR12][R2.64], R19 ;  /* 0x0000001302008986 */ /* 0x0005e2000c10190c */
[----:B-1----:R-:W-:-:S03]  /*6f40*/  ISETP.NE.AND P0, PT, R0, 0x7, PT ;  /* 0x000000070000780c */ /* 0x002fc60003f05270 */
[----:B------:R1:W-:Y:S01]  /*6f50*/  @!P2 STG.E desc[UR12][R2.64+0x20], R21 ;  /* 0x000020150200a986 */ /* 0x0003e2000c10190c */
[----:B--2---:R-:W-:-:S09]  /*6f60*/  IMAD.U32 R19, RZ, RZ, UR10 ;  /* 0x0000000aff137e24 */ /* 0x004fd2000f8e00ff */
[----:B------:R-:W-:Y:S05]  /*6f70*/  @P0 BRA `(.L_x_29) ;  /* 0x0000000000580947 */ /* 0x000fea0003800000 */
[----:B------:R-:W-:Y:S01]  /*6f80*/  BAR.SYNC.DEFER_BLOCKING 0x1, 0x120 ;  /* 0x0044800000007b1d */ /* 0x000fe20000010000 */
[----:B------:R-:W-:-:S05]  /*6f90*/  ELECT P0, URZ, PT ;  /* 0x00000000003f782f */ /* 0x000fca0003800000 */
[----:B------:R-:W-:Y:S08]  /*6fa0*/  BSSY B0, `(.L_x_29) ;  /* 0x0000013000007945 */ /* 0x000ff00003800000 */
[----:B------:R-:W-:Y:S05]  /*6fb0*/  @!P0 BRA `(.L_x_30) ;  /* 0x0000000000448947 */ /* 0x000fea0003800000 */
[----:B------:R-:W-:Y:S01]  /*6fc0*/  ULDC.64 UR6, c[0x0][0x198] ;  /* 0x0000660000067ab9 */ /* 0x000fe20000000a00 */
[----:B------:R-:W-:Y:S01]  /*6fd0*/  UMOV UR33, URZ ;  /* 0x0000003f00217c82 */ /* 0x000fe20008000000 */
[----:B------:R-:W-:Y:S02]  /*6fe0*/  UIADD3 UR4, UP0, UR6, 0x9f0, URZ ;  /* 0x000009f006047890 */ /* 0x000fe4000ff1e03f */
[----:B------:R-:W-:Y:S02]  /*6ff0*/  UIADD3 UR6, UR60, 0x4000, URZ ;  /* 0x000040003c067890 */ /* 0x000fe4000fffe03f */
[----:B------:R-:W-:Y:S01]  /*7000*/  UIADD3.X UR5, URZ, UR7, URZ, UP0, !UPT ;  /* 0x000000073f057290 */ /* 0x000fe200087fe43f */
[----:B------:R-:W-:Y:S01]  /*7010*/  UMOV UR37, URZ ;  /* 0x0000003f00257c82 */ /* 0x000fe20008000000 */
[----:B------:R-:W-:Y:S01]  /*7020*/  UMOV UR32, UR60 ;  /* 0x0000003c00207c82 */ /* 0x000fe20008000000 */
[----:B------:R-:W-:-:S06]  /*7030*/  UMOV UR7, 0x40 ;  /* 0x0000004000077882 */ /* 0x000fcc0000000000 */
[----:B------:R2:W-:Y:S02]  /*7040*/  UTMASTG.5D [UR32], [UR4] ;  /* 0x00000020040073b5 */ /* 0x0005e40008020000 */
[----:B--2---:R-:W-:Y:S01]  /*7050*/  UMOV UR32, UR6 ;  /* 0x0000000600207c82 */ /* 0x004fe20008000000 */
[----:B------:R-:W-:Y:S01]  /*7060*/  UMOV UR33, UR7 ;  /* 0x0000000700217c82 */ /* 0x000fe20008000000 */
[----:B------:R-:W-:Y:S01]  /*7070*/  UIADD3 UR6, UR60, 0x34820, URZ ;  /* 0x000348203c067890 */ /* 0x000fe2000fffe03f */
[----:B------:R2:W-:Y:S03]  /*7080*/  UTMASTG.5D [UR32], [UR4] ;  /* 0x00000020040073b5 */ /* 0x0005e60008020000 */
[----:B------:R-:W-:Y:S01]  /*7090*/  UPRMT UR6, URZ, 0x654, UR6 ;  /* 0x000006543f067896 */ /* 0x000fe20008000006 */
[----:B------:R0:W-:Y:S01]  /*70a0*/  UTMACMDFLUSH ;  /* 0x00000000000079b7 */ /* 0x0001e20000000000 */
[----:B------:R-:W-:-:S07]  /*70b0*/  DEPBAR.LE SB0, 0x0 ;  /* 0x000080000000791a */ /* 0x000fce0000000000 */
[----:B--2---:R-:W-:Y:S03]  /*70c0*/  SYNCS.ARRIVE.TRANS64.RED.A1T0 RZ, [UR6], RZ ;  /* 0x000000ffffff79a7 */ /* 0x004fe60008100406 */
.L_x_30:
[----:B------:R-:W-:Y:S05]  /*70d0*/  BSYNC B0 ;  /* 0x0000000000007941 */ /* 0x000fea0003800000 */
.L_x_29:
[----:B------:R-:W2:Y:S01]  /*70e0*/  LDC R0, c[0x0][0xda4] ;  /* 0x00036900ff007b82 */ /* 0x000ea20000000800 */
[----:B------:R-:W-:Y:S01]  /*70f0*/  R2UR UR5, R19 ;  /* 0x00000000130572ca */ /* 0x000fe200000e0000 */
[----:B------:R-:W-:Y:S01]  /*7100*/  UIADD3 UR38, UR38, 0x1, URZ ;  /* 0x0000000126267890 */ /* 0x000fe2000fffe03f */
[----:B------:R-:W-:-:S03]  /*7110*/  VIADD R22, R22, 0x1 ;  /* 0x0000000116167836 */ /* 0x000fc60000000000 */
[----:B------:R-:W-:-:S04]  /*7120*/  UISETP.NE.AND UP0, UPT, UR38, 0x2, UPT ;  /* 0x000000022600788c */ /* 0x000fc8000bf05270 */
[----:B------:R-:W-:Y:S02]  /*7130*/  USEL UR4, URZ, 0x1, UP0 ;  /* 0x000000013f047887 */ /* 0x000fe40008000000 */
[----:B------:R-:W-:Y:S02]  /*7140*/  USEL UR38, UR38, URZ, UP0 ;  /* 0x0000003f26267287 */ /* 0x000fe40008000000 */
[----:B------:R-:W-:Y:S01]  /*7150*/  ULOP3.LUT UR39, UR39, UR4, URZ, 0x3c, !UPT ;  /* 0x0000000427277292 */ /* 0x000fe2000f8e3c3f */
[----:B--2---:R-:W-:-:S13]  /*7160*/  ISETP.LE.AND P0, PT, R0, UR5, PT ;  /* 0x0000000500007c0c */ /* 0x004fda000bf03270 */
[----:B------:R-:W-:Y:S05]  /*7170*/  @!P0 BRA `(.L_x_31) ;  /* 0xffffff9800ec8947 */ /* 0x000fea000383ffff */
[----:B------:R-:W-:Y:S05]  /*7180*/  EXIT ;  /* 0x000000000000794d */ /* 0x000fea0003800000 */
.L_x_7:
[----:B------:R-:W-:-:S08]  /*7190*/  NOP ;  /* 0x0000000000007918 */ /* 0x000fd00000000000 */
[----:B-1----:R-:W1:-:S00]  /*71a0*/  USETMAXREG.DEALLOC.CTAPOOL 0x18 ;  /* 0x00000018000079c8 */ /* 0x002e4000080e0500 */
[----:B-1----:R-:W-:-:S06]  /*71b0*/  LOP3.LUT R0, R0, 0x3, RZ, 0xc0, !PT ;  /* 0x0000000300007812 */ /* 0x002fcc00078ec0ff */
[----:B------:R-:W1:Y:S02]  /*71c0*/  SHFL.IDX PT, R0, R0, RZ, 0x1f ;  /* 0x00001fff00007589 */ /* 0x000e6400000e0000 */
[----:B-1----:R-:W-:-:S13]  /*71d0*/  ISETP.NE.AND P0, PT, R0, RZ, PT ;  /* 0x000000ff0000720c */ /* 0x002fda0003f05270 */
[----:B--2---:R-:W-:Y:S05]  /*71e0*/  @P0 EXIT ;  /* 0x000000000000094d */ /* 0x004fea0003800000 */
[----:B------:R-:W1:Y:S01]  /*71f0*/  S2UR UR4, SR_CTAID.X ;  /* 0x00000000000479c3 */ /* 0x000e620000002500 */
[----:B------:R-:W-:Y:S02]  /*7200*/  IMAD.MOV.U32 R16, RZ, RZ, RZ ;  /* 0x000000ffff107224 */ /* 0x000fe400078e00ff */
[----:B------:R-:W-:Y:S02]  /*7210*/  IMAD.MOV.U32 R2, RZ, RZ, 0x1 ;  /* 0x00000001ff027424 */ /* 0x000fe400078e00ff */
[----:B------:R-:W-:-:S03]  /*7220*/  IMAD.MOV.U32 R17, RZ, RZ, 0x1 ;  /* 0x00000001ff117424 */ /* 0x000fc600078e00ff */
[----:B------:R-:W1:Y:S02]  /*7230*/  LDC R0, c[0x0][0xda4] ;  /* 0x00036900ff007b82 */ /* 0x000e640000000800 */
[----:B-1----:R-:W-:-:S13]  /*7240*/  ISETP.LE.AND P0, PT, R0, UR4, PT ;  /* 0x0000000400007c0c */ /* 0x002fda000bf03270 */
[----:B------:R-:W-:Y:S05]  /*7250*/  @P0 BRA `(.L_x_32) ;  /* 0x0000002c00540947 */ /* 0x000fea0003800000 */
[----:B------:R-:W-:Y:S01]  /*7260*/  IMAD.U32 R0, RZ, RZ, UR4 ;  /* 0x00000004ff007e24 */ /* 0x000fe2000f8e00ff */
[----:B------:R-:W-:Y:S01]  /*7270*/  MOV R16, RZ ;  /* 0x000000ff00107202 */ /* 0x000fe20000000f00 */
[----:B------:R-:W-:Y:S01]  /*7280*/  IMAD.MOV.U32 R17, RZ, RZ, 0x1 ;  /* 0x00000001ff117424 */ /* 0x000fe200078e00ff */
[----:B------:R-:W-:Y:S01]  /*7290*/  ULDC.64 UR36, c[0x0][0x198] ;  /* 0x0000660000247ab9 */ /* 0x000fe20000000a00 */
[----:B------:R-:W-:Y:S01]  /*72a0*/  ULDC UR38, c[0x0][0xc] ;  /* 0x0000030000267ab9 */ /* 0x000fe20000000800 */
[----:B------:R1:W-:Y:S04]  /*72b0*/  STL [R1+0x10], R0 ;  /* 0x0000100001007387 */ /* 0x0003e80000100800 */
[----:B------:R1:W-:Y:S02]  /*72c0*/  STL [R1+0x18], RZ ;  /* 0x000018ff01007387 */ /* 0x0003e40000100800 */
.L_x_76:
[----:B-1----:R-:W2:Y:S01]  /*72d0*/  LDL R6, [R1+0x10] ;  /* 0x0000100001067983 */ /* 0x002ea20000100800 */
[----:B------:R-:W3:Y:S01]  /*72e0*/  LDC R2, c[0x0][0xda8] ;  /* 0x00036a00ff027b82 */ /* 0x000ee20000000800 */
[----:B------:R-:W-:Y:S05]  /*72f0*/  YIELD ;  /* 0x0000000000007946 */ /* 0x000fea0003800000 */
[----:B------:R-:W-:Y:S02]  /*7300*/  ULDC.64 UR4, c[0x0][0x3f8] ;  /* 0x0000fe0000047ab9 */ /* 0x000fe40000000a00 */
[----:B-1----:R-:W1:Y:S01]  /*7310*/  LDC R0, c[0x0][0xdb4] ;  /* 0x00036d00ff007b82 */ /* 0x002e620000000800 */
[----:B------:R-:W-:-:S03]  /*7320*/  UISETP.NE.U32.AND UP0, UPT, UR4, URZ, UPT ;  /* 0x0000003f0400728c */ /* 0x000fc6000bf05070 */
[----:B------:R-:W-:Y:S01]  /*7330*/  ULDC UR4, c[0x0][0x404] ;  /* 0x0001010000047ab9 */ /* 0x000fe20000000800 */
[----:B------:R-:W-:-:S04]  /*7340*/  UISETP.NE.AND.EX UP0, UPT, UR5, URZ, UPT, UP0 ;  /* 0x0000003f0500728c */ /* 0x000fc8000bf05300 */
[----:B------:R-:W-:Y:S01]  /*7350*/  USEL UR4, UR4, 0x1, UP0 ;  /* 0x0000000104047887 */ /* 0x000fe20008000000 */
[----:B---3--:R-:W-:Y:S02]  /*7360*/  ISETP.NE.AND P0, PT, R2, 0x1, PT ;  /* 0x000000010200780c */ /* 0x008fe40003f05270 */
[----:B-1----:R-:W-:-:S11]  /*7370*/  ISETP.NE.AND P1, PT, R0, 0x1, PT ;  /* 0x000000010000780c */ /* 0x002fd60003f25270 */
[----:B------:R-:W2:Y:S08]  /*7380*/  @P0 LDC R4, c[0x0][0xdac] ;  /* 0x00036b00ff040b82 */ /* 0x000eb00000000800 */
[----:B------:R-:W1:Y:S08]  /*7390*/  @P0 LDC R5, c[0x0][0xdb0] ;  /* 0x00036c00ff050b82 */ /* 0x000e700000000800 */
[----:B------:R-:W3:Y:S01]  /*73a0*/  @P1 LDC.64 R2, c[0x0][0xdb8] ;  /* 0x00036e00ff021b82 */ /* 0x000ee20000000a00 */
[----:B--2---:R-:W-:-:S05]  /*73b0*/  @P0 IMAD.HI.U32 R4, R6, R4, RZ ;  /* 0x0000000406040227 */ /* 0x004fca00078e00ff */
[----:B-1----:R-:W-:Y:S02]  /*73c0*/  @P0 SHF.R.U32.HI R6, RZ, R5, R4 ;  /* 0x00000005ff060219 */ /* 0x002fe40000011604 */
[----:B------:R-:W1:Y:S03]  /*73d0*/  S2R R4, SR_CgaCtaId ;  /* 0x0000000000047919 */ /* 0x000e660000008800 */
[----:B---3--:R-:W-:Y:S01]  /*73e0*/  @P1 IMAD.HI.U32 R2, R6, R2, RZ ;  /* 0x0000000206021227 */ /* 0x008fe200078e00ff */
[----:B------:R2:W-:Y:S03]  /*73f0*/  STL [R1+0x8], R6 ;  /* 0x0000080601007387 */ /* 0x0005e60000100800 */
[----:B------:R-:W-:Y:S01]  /*7400*/  IMAD.MOV.U32 R19, RZ, RZ, R6 ;  /* 0x000000ffff137224 */ /* 0x000fe200078e0006 */
[----:B------:R-:W-:-:S02]  /*7410*/  @P1 SHF.R.U32.HI R19, RZ, R3, R2 ;  /* 0x00000003ff131219 */ /* 0x000fc40000011602 */
[----:B------:R-:W3:Y:S01]  /*7420*/  LDC R2, c[0x0][0x2e0] ;  /* 0x0000b800ff027b82 */ /* 0x000ee20000000800 */
[----:B------:R-:W-:-:S04]  /*7430*/  MOV R3, 0x400 ;  /* 0x0000040000037802 */ /* 0x000fc80000000f00 */
[----:B-1----:R-:W-:Y:S01]  /*7440*/  LEA R8, R4, R3, 0x18 ;  /* 0x0000000304087211 */ /* 0x002fe200078ec0ff */
[----:B---3--:R-:W-:-:S04]  /*7450*/  IMAD R7, R2, UR4, RZ ;  /* 0x0000000402077c24 */ /* 0x008fc8000f8e02ff */
[----:B------:R-:W-:Y:S01]  /*7460*/  VIADD R2, R8, 0x1c400 ;  /* 0x0001c40008027836 */ /* 0x000fe20000000000 */
[----:B------:R2:W-:Y:S04]  /*7470*/  STL [R1+0x4], R8 ;  /* 0x0000040801007387 */ /* 0x0005e80000100800 */
[----:B------:R-:W-:Y:S01]  /*7480*/  LOP3.LUT P0, RZ, R2, 0x3ff, RZ, 0xc0, !PT ;  /* 0x000003ff02ff7812 */ /* 0x000fe2000780c0ff */
[----:B------:R-:W-:Y:S01]  /*7490*/  VIADD R2, R7, 0x7f ;  /* 0x0000007f07027836 */ /* 0x000fe20000000000 */
[----:B------:R2:W-:Y:S04]  /*74a0*/  STL [R1+0x14], R7 ;  /* 0x0000140701007387 */ /* 0x0005e80000100800 */
[----:B------:R-:W-:-:S04]  /*74b0*/  SHF.R.S32.HI R3, RZ, 0x1f, R2 ;  /* 0x0000001fff037819 */ /* 0x000fc80000011402 */
[----:B------:R-:W-:Y:S01]  /*74c0*/  LEA.HI R2, R3, R2, RZ, 0x7 ;  /* 0x0000000203027211 */ /* 0x000fe200078f38ff */
[----:B------:R-:W-:-:S04]  /*74d0*/  IMAD.MOV R3, RZ, RZ, -R19 ;  /* 0x000000ffff037224 */ /* 0x000fc800078e0a13 */
[----:B------:R-:W-:Y:S01]  /*74e0*/  IMAD R3, R0, R3, R6 ;  /* 0x0000000300037224 */ /* 0x000fe200078e0206 */
[----:B------:R-:W-:-:S05]  /*74f0*/  SHF.R.S32.HI R0, RZ, 0x7, R2 ;  /* 0x00000007ff007819 */ /* 0x000fca0000011402 */
[----:B------:R2:W-:Y:S04]  /*7500*/  STL [R1+0xc], R0 ;  /* 0x00000c0001007387 */ /* 0x0005e80000100800 */
[----:B------:R2:W-:Y:S01]  /*7510*/  STL [R1], R3 ;  /* 0x0000000301007387 */ /* 0x0005e20000100800 */
[----:B------:R-:W-:Y:S05]  /*7520*/  @!P0 BRA `(.L_x_33) ;  /* 0x0000000000408947 */ /* 0x000fea0003800000 */
[----:B------:R-:W-:Y:S01]  /*7530*/  MOV R2, 0x0 ;  /* 0x0000000000027802 */ /* 0x000fe20000000f00 */
[----:B------:R-:W-:Y:S01]  /*7540*/  ULDC.64 UR6, c[0x4][0xb8] ;  /* 0x01002e0000067ab9 */ /* 0x000fe20000000a00 */
[----:B------:R-:W-:Y:S01]  /*7550*/  ULDC.64 UR8, c[0x4][0xc0] ;  /* 0x0100300000087ab9 */ /* 0x000fe20000000a00 */
[----:B------:R-:W-:Y:S01]  /*7560*/  ULDC.64 UR4, c[0x4][0x8] ;  /* 0x0100020000047ab9 */ /* 0x000fe20000000a00 */
[----:B------:R-:W-:Y:S01]  /*7570*/  IMAD.U32 R4, RZ, RZ, UR6 ;  /* 0x00000006ff047e24 */ /* 0x000fe2000f8e00ff */
[----:B------:R-:W-:Y:S01]  /*7580*/  MOV R11, UR5 ;  /* 0x00000005000b7c02 */ /* 0x000fe20008000f00 */
[----:B--2---:R-:W1:Y:S01]  /*7590*/  LDC.64 R2, c[0x4][R2] ;  /* 0x0100000002027b82 */ /* 0x004e620000000a00 */
[----:B------:R-:W-:Y:S02]  /*75a0*/  IMAD.U32 R5, RZ, RZ, UR7 ;  /* 0x00000007ff057e24 */ /* 0x000fe4000f8e00ff */
[----:B------:R-:W-:Y:S02]  /*75b0*/  IMAD.U32 R6, RZ, RZ, UR8 ;  /* 0x00000008ff067e24 */ /* 0x000fe4000f8e00ff */
[----:B------:R-:W-:-:S02]  /*75c0*/  IMAD.U32 R7, RZ, RZ, UR9 ;  /* 0x00000009ff077e24 */ /* 0x000fc4000f8e00ff */
[----:B------:R-:W-:Y:S02]  /*75d0*/  IMAD.U32 R10, RZ, RZ, UR4 ;  /* 0x00000004ff0a7e24 */ /* 0x000fe4000f8e00ff */
[----:B------:R-:W-:Y:S02]  /*75e0*/  IMAD.MOV.U32 R8, RZ, RZ, 0x70 ;  /* 0x00000070ff087424 */ /* 0x000fe400078e00ff */
[----:B------:R-:W-:Y:S02]  /*75f0*/  IMAD.MOV.U32 R12, RZ, RZ, 0x1 ;  /* 0x00000001ff0c7424 */ /* 0x000fe400078e00ff */
[----:B------:R-:W-:-:S07]  /*7600*/  IMAD.MOV.U32 R13, RZ, RZ, RZ ;  /* 0x000000ffff0d7224 */ /* 0x000fce00078e00ff */
[----:B------:R-:W-:-:S07]  /*7610*/  LEPC R20, `(.L_x_33) ;  /* 0x000000001014794e */ /* 0x000fce0000000000 */
[----:B-1----:R-:W-:Y:S05]  /*7620*/  CALL.ABS.NOINC R2 ;  /* 0x0000000002007343 */ /* 0x002fea0003c00000 */
.L_x_33:
[----:B------:R-:W2:Y:S02]  /*7630*/  LDL R2, [R1+0x4] ;  /* 0x0000040001027983 */ /* 0x000ea40000100800 */
[----:B--2---:R-:W-:-:S05]  /*7640*/  VIADD R0, R2, 0x400 ;  /* 0x0000040002007836 */ /* 0x004fca0000000000 */
[----:B------:R-:W-:-:S13]  /*7650*/  LOP3.LUT P0, RZ, R0, 0x3ff, RZ, 0xc0, !PT ;  /* 0x000003ff00ff7812 */ /* 0x000fda000780c0ff */
[----:B------:R-:W-:Y:S05]  /*7660*/  @!P0 BRA `(.L_x_34) ;  /* 0x0000000000808947 */ /* 0x000fea0003800000 */
[----:B------:R-:W-:Y:S01]  /*7670*/  MOV R0, 0x0 ;  /* 0x0000000000007802 */ /* 0x000fe20000000f00 */
[----:B------:R-:W-:Y:S01]  /*7680*/  ULDC.64 UR6, c[0x4][0xb8] ;  /* 0x01002e0000067ab9 */ /* 0x000fe20000000a00 */
[----:B------:R-:W-:Y:S01]  /*7690*/  ULDC.64 UR8, c[0x4][0xc0] ;  /* 0x0100300000087ab9 */ /* 0x000fe20000000a00 */
[----:B------:R-:W-:Y:S01]  /*76a0*/  ULDC.64 UR4, c[0x4][0x10] ;  /* 0x0100040000047ab9 */ /* 0x000fe20000000a00 */
[----:B------:R1:W2:Y:S01]  /*76b0*/  LDC.64 R2, c[0x4][R0] ;  /* 0x0100000000027b82 */ /* 0x0002a20000000a00 */
[----:B------:R-:W-:Y:S01]  /*76c0*/  IMAD.U32 R4, RZ, RZ, UR6 ;  /* 0x00000006ff047e24 */ /* 0x000fe2000f8e00ff */
[----:B------:R-:W-:Y:S01]  /*76d0*/  MOV R8, 0x70 ;  /* 0x0000007000087802 */ /* 0x000fe20000000f00 */
[----:B------:R-:W-:Y:S02]  /*76e0*/  IMAD.U32 R5, RZ, RZ, UR7 ;  /* 0x00000007ff057e24 */ /* 0x000fe4000f8e00ff */
[----:B------:R-:W-:Y:S02]  /*76f0*/  IMAD.U32 R6, RZ, RZ, UR8 ;  /* 0x00000008ff067e24 */ /* 0x000fe4000f8e00ff */
[----:B------:R-:W-:-:S02]  /*7700*/  IMAD.U32 R7, RZ, RZ, UR9 ;  /* 0x00000009ff077e24 */ /* 0x000fc4000f8e00ff */
[----:B------:R-:W-:Y:S02]  /*7710*/  IMAD.U32 R10, RZ, RZ, UR4 ;  /* 0x00000004ff0a7e24 */ /* 0x000fe4000f8e00ff */
[----:B------:R-:W-:Y:S02]  /*7720*/  IMAD.U32 R11, RZ, RZ, UR5 ;  /* 0x00000005ff0b7e24 */ /* 0x000fe4000f8e00ff */
[----:B------:R-:W-:Y:S02]  /*7730*/  IMAD.MOV.U32 R12, RZ, RZ, 0x1 ;  /* 0x00000001ff0c7424 */ /* 0x000fe400078e00ff */
[----:B-1----:R-:W-:-:S07]  /*7740*/  IMAD.MOV.U32 R13, RZ, RZ, RZ ;  /* 0x000000ffff0d7224 */ /* 0x002fce00078e00ff */
[----:B------:R-:W-:-:S07]  /*7750*/  LEPC R20, `(.L_x_35) ;  /* 0x000000001014794e */ /* 0x000fce0000000000 */
[----:B--2---:R-:W-:Y:S05]  /*7760*/  CALL.ABS.NOINC R2 ;  /* 0x0000000002007343 */ /* 0x004fea0003c00000 */
.L_x_35:
[----:B------:R-:W-:Y:S01]  /*7770*/  MOV R2, 0x0 ;  /* 0x0000000000027802 */ /* 0x000fe20000000f00 */
[----:B------:R-:W-:Y:S01]  /*7780*/  ULDC.64 UR6, c[0x4][0xb8] ;  /* 0x01002e0000067ab9 */ /* 0x000fe20000000a00 */
[----:B------:R-:W-:Y:S01]  /*7790*/  ULDC.64 UR8, c[0x4][0xc0] ;  /* 0x0100300000087ab9 */ /* 0x000fe20000000a00 */
[----:B------:R-:W-:Y:S01]  /*77a0*/  ULDC.64 UR4, c[0x4][0x18] ;  /* 0x0100060000047ab9 */ /* 0x000fe20000000a00 */
[----:B------:R-:W-:Y:S01]  /*77b0*/  IMAD.U32 R4, RZ, RZ, UR6 ;  /* 0x00000006ff047e24 */ /* 0x000fe2000f8e00ff */
[----:B------:R-:W-:Y:S01]  /*77c0*/  MOV R13, RZ ;  /* 0x000000ff000d7202 */ /* 0x000fe20000000f00 */
[----:B------:R-:W1:Y:S01]  /*77d0*/  LDC.64 R2, c[0x4][R2] ;  /* 0x0100000002027b82 */ /* 0x000e620000000a00 */
[----:B------:R-:W-:Y:S02]  /*77e0*/  IMAD.U32 R5, RZ, RZ, UR7 ;  /* 0x00000007ff057e24 */ /* 0x000fe4000f8e00ff */
[----:B------:R-:W-:Y:S02]  /*77f0*/  IMAD.U32 R6, RZ, RZ, UR8 ;  /* 0x00000008ff067e24 */ /* 0x000fe4000f8e00ff */
[----:B------:R-:W-:-:S02]  /*7800*/  IMAD.U32 R7, RZ, RZ, UR9 ;  /* 0x00000009ff077e24 */ /* 0x000fc4000f8e00ff */
[----:B------:R-:W-:Y:S02]  /*7810*/  IMAD.U32 R10, RZ, RZ, UR4 ;  /* 0x00000004ff0a7e24 */ /* 0x000fe4000f8e00ff */
[----:B------:R-:W-:Y:S02]  /*7820*/  IMAD.U32 R11, RZ, RZ, UR5 ;  /* 0x00000005ff0b7e24 */ /* 0x000fe4000f8e00ff */
[----:B------:R-:W-:Y:S02]  /*7830*/  IMAD.MOV.U32 R8, RZ, RZ, 0x70 ;  /* 0x00000070ff087424 */ /* 0x000fe400078e00ff */
[----:B------:R-:W-:-:S07]  /*7840*/  IMAD.MOV.U32 R12, RZ, RZ, 0x1 ;  /* 0x00000001ff0c7424 */ /* 0x000fce00078e00ff */
[----:B------:R-:W-:-:S07]  /*7850*/  LEPC R20, `(.L_x_34) ;  /* 0x000000001014794e */ /* 0x000fce0000000000 */
[----:B-1----:R-:W-:Y:S05]  /*7860*/  CALL.ABS.NOINC R2 ;  /* 0x0000000002007343 */ /* 0x002fea0003c00000 */
.L_x_34:
[----:B------:R-:W2:Y:S01]  /*7870*/  LDL R2, [R1] ;  /* 0x0000000001027983 */ /* 0x000ea20000100800 */
[----:B------:R-:W1:Y:S01]  /*7880*/  LDC R0, c[0x0][0x428] ;  /* 0x00010a00ff007b82 */ /* 0x000e620000000800 */
[----:B------:R-:W-:Y:S02]  /*7890*/  ULDC.64 UR4, c[0x0][0x9f8] ;  /* 0x00027e0000047ab9 */ /* 0x000fe40000000a00 */
[----:B------:R-:W3:Y:S01]  /*78a0*/  LDL.LU R6, [R1+0x8] ;  /* 0x0000080001067983 */ /* 0x000ee20000300800 */
[----:B-1----:R-:W-:-:S03]  /*78b0*/  ISETP.NE.AND P1, PT, R0, 0x1, PT ;  /* 0x000000010000780c */ /* 0x002fc60003f25270 */
[----:B------:R-:W4:Y:S01]  /*78c0*/  LDL R5, [R1+0x10] ;  /* 0x0000100001057983 */ /* 0x000f220000100800 */
[----:B------:R-:W-:Y:S01]  /*78d0*/  ISETP.NE.U32.AND P0, PT, RZ, UR4, PT ;  /* 0x00000004ff007c0c */ /* 0x000fe2000bf05070 */
[----:B------:R-:W-:Y:S01]  /*78e0*/  ULDC.64 UR6, c[0x0][0x208] ;  /* 0x0000820000067ab9 */ /* 0x000fe20000000a00 */
[----:B------:R-:W-:Y:S01]  /*78f0*/  ULDC UR4, c[0x0][0xda8] ;  /* 0x00036a0000047ab9 */ /* 0x000fe20000000800 */
[----:B------:R-:W1:Y:S01]  /*7900*/  S2R R7, SR_TID.X ;  /* 0x0000000000077919 */ /* 0x000e620000002100 */
[----:B------:R-:W-:-:S05]  /*7910*/  ISETP.NE.AND.EX P0, PT, RZ, UR5, PT, P0 ;  /* 0x00000005ff007c0c */ /* 0x000fca000bf05300 */
[----:B------:R-:W2:Y:S08]  /*7920*/  @P1 LDC R0, c[0x0][0x42c] ;  /* 0x00010b00ff001b82 */ /* 0x000eb00000000800 */
[----:B------:R-:W2:Y:S01]  /*7930*/  @P1 LDC R3, c[0x0][0x430] ;  /* 0x00010c00ff031b82 */ /* 0x000ea20000000800 */
[----:B-1----:R-:W-:Y:S01]  /*7940*/  LOP3.LUT R7, R7, 0x1f, RZ, 0xc0, !PT ;  /* 0x0000001f07077812 */ /* 0x002fe200078ec0ff */
[----:B--2---:R-:W-:-:S04]  /*7950*/  @P1 IMAD.HI.U32 R0, R2, R0, RZ ;  /* 0x0000000002001227 */ /* 0x004fc800078e00ff */
[----:B------:R-:W-:Y:S01]  /*7960*/  IMAD.MOV.U32 R4, RZ, RZ, R2 ;  /* 0x000000ffff047224 */ /* 0x000fe200078e0002 */
[----:B------:R-:W-:Y:S01]  /*7970*/  @P1 SHF.R.U32.HI R4, RZ, R3, R0 ;  /* 0x00000003ff041219 */ /* 0x000fe20000011600 */
[----:B------:R-:W-:Y:S01]  /*7980*/  IMAD.MOV.U32 R0, RZ, RZ, R19 ;  /* 0x000000ffff007224 */ /* 0x000fe200078e0013 */
[----:B------:R-:W1:Y:S02]  /*7990*/  @P0 LDC.64 R2, c[0x0][0x9f8] ;  /* 0x00027e00ff020b82 */ /* 0x000e640000000a00 */
[----:B-1----:R-:W-:-:S05]  /*79a0*/  @P0 IMAD.WIDE R2, R19, 0x4, R2 ;  /* 0x0000000413020825 */ /* 0x002fca00078e0202 */
[----:B------:R1:W5:Y:S01]  /*79b0*/  @P0 LDG.E R0, desc[UR6][R2.64] ;  /* 0x0000000602000981 */ /* 0x000362000c1e1900 */
[----:B------:R-:W-:Y:S01]  /*79c0*/  ISETP.NE.AND P1, PT, R7, RZ, PT ;  /* 0x000000ff0700720c */ /* 0x000fe20003f25270 */
[----:B---3--:R-:W-:-:S03]  /*79d0*/  IMAD.MOV R8, RZ, RZ, -R6 ;  /* 0x000000ffff087224 */ /* 0x008fc600078e0a06 */
[----:B------:R-:W-:Y:S01]  /*79e0*/  PLOP3.LUT P2, PT, P1, PT, PT, 0x8, 0x0 ;  /* 0x000000000000781c */ /* 0x000fe20000f4e170 */
[----:B----4-:R-:W-:-:S04]  /*79f0*/  IMAD R8, R8, UR4, R5 ;  /* 0x0000000408087c24 */ /* 0x010fc8000f8e0205 */
[----:B------:R-:W-:-:S04]  /*7a00*/  IMAD.SHL.U32 R8, R8, 0x80, RZ ;  /* 0x0000008008087824 */ /* 0x000fc800078e00ff */
[----:B------:R-:W-:-:S05]  /*7a10*/  VOTEU.ALL UP1, P1 ;  /* 0x00000000003f7886 */ /* 0x000fca0000820000 */
[----:B------:R-:W-:-:S04]  /*7a20*/  @!UP1 UIADD3 UR8, UP0, UR36, 0x270, URZ ;  /* 0x0000027024089890 */ /* 0x000fc8000ff1e03f */
[----:B------:R-:W-:-:S03]  /*7a30*/  @!UP1 UIADD3.X UR9, URZ, UR37, URZ, UP0, !UPT ;  /* 0x000000253f099290 */ /* 0x000fc600087fe43f */
[----:B-1----:R-:W-:-:S09]  /*7a40*/  VOTEU.ALL UP0, P1 ;  /* 0x00000000003f7886 */ /* 0x002fd20000800000 */
.L_x_36:
[----:B------:R-:W2:Y:S01]  /*7a50*/  LDL R2, [R1] ;  /* 0x0000000001027983 */ /* 0x000ea20000100800 */
[----:B------:R-:W-:Y:S02]  /*7a60*/  PLOP3.LUT P0, PT, P0, P2, PT, 0xa2, 0x0 ;  /* 0x000000000000781c */ /* 0x000fe40000705472 */
[----:B------:R-:W-:Y:S01]  /*7a70*/  @P2 R2UR P0, UR7, R19 ;  /* 0x00000000130722ca */ /* 0x000fe20000000000 */
[----:B------:R-:W-:-:S07]  /*7a80*/  UMOV UR4, URZ ;  /* 0x0000003f00047c82 */ /* 0x000fce0008000000 */
[----:B------:R-:W-:Y:S02]  /*7a90*/  PLOP3.LUT P0, PT, P0, P2, PT, 0xa2, 0x0 ;  /* 0x000000000000781c */ /* 0x000fe40000705472 */
[----:B--2---:R-:W-:-:S08]  /*7aa0*/  @P2 R2UR.OR P0, UR6, R2 ;  /* 0x00000000020622ca */ /* 0x004fd00000100000 */
[----:B------:R-:W-:Y:S02]  /*7ab0*/  PLOP3.LUT P0, PT, P0, P2, PT, 0xa2, 0x0 ;  /* 0x000000000000781c */ /* 0x000fe40000705472 */
[----:B------:R-:W-:-:S08]  /*7ac0*/  @P2 R2UR.OR P0, UR5, R8 ;  /* 0x00000000080522ca */ /* 0x000fd00000100000 */
[----:B------:R-:W-:-:S05]  /*7ad0*/  @P2 PLOP3.LUT P2, PT, P0, PT, PT, 0x80, 0x0 ;  /* 0x000000000000281c */ /* 0x000fca000074f070 */
[----:B------:R1:W-:Y:S08]  /*7ae0*/  @!UP0 UTMAPF.L2.4D [UR4], [UR8] ;  /* 0x00000004080085b8 */ /* 0x0003f00008018000 */
[----:B-1----:R-:W-:Y:S05]  /*7af0*/  @P2 BRA.U.ANY `(.L_x_36) ;  /* 0xfffffffd00d42947 */ /* 0x002fea000393ffff */
[----:B------:R-:W-:Y:S01]  /*7b00*/  PLOP3.LUT P2, PT, P1, PT, PT, 0x8, 0x0 ;  /* 0x000000000000781c */ /* 0x000fe20000f4e170 */
[----:B------:R-:W-:Y:S01]  /*7b10*/  VOTEU.ALL UP0, P1 ;  /* 0x00000000003f7886 */ /* 0x000fe20000800000 */
[----:B------:R-:W-:-:S11]  /*7b20*/  UMOV UR4, 0x40 ;  /* 0x0000004000047882 */ /* 0x000fd60000000000 */
.L_x_37:
[----:B------:R-:W2:Y:S01]  /*7b30*/  LDL R2, [R1] ;  /* 0x0000000001027983 */ /* 0x000ea20000100800 */
[----:B------:R-:W-:Y:S02]  /*7b40*/  PLOP3.LUT P0, PT, P0, P2, PT, 0xa2, 0x0 ;  /* 0x000000000000781c */ /* 0x000fe40000705472 */
[----:B------:R-:W-:-:S08]  /*7b50*/  @P2 R2UR P0, UR7, R19 ;  /* 0x00000000130722ca */ /* 0x000fd00000000000 */
        /* <DEDUP_REMOVED lines=10> */
.L_x_38:
        /* <DEDUP_REMOVED lines=10> */
[----:B------:R-:W1:Y:S01]  /*7ca0*/  LDC.64 R2, c[0x0][0x3f8] ;  /* 0x0000fe00ff027b82 */ /* 0x000e620000000a00 */
[----:B------:R-:W-:Y:S01]  /*7cb0*/  UMOV UR4, 0xffffffff ;  /* 0xffffffff00047882 */ /* 0x000fe20000000000 */
[----:B-1----:R-:W-:-:S04]  /*7cc0*/  ISETP.NE.U32.AND P0, PT, R2, RZ, PT ;  /* 0x000000ff0200720c */ /* 0x002fc80003f05070 */
[----:B------:R-:W-:-:S04]  /*7cd0*/  ISETP.NE.AND.EX P0, PT, R3, RZ, PT, P0 ;  /* 0x000000ff0300720c */ /* 0x000fc80003f05300 */
[----:B-----5:R-:W-:Y:S01]  /*7ce0*/  SEL R5, R0, RZ, !P0 ;  /* 0x000000ff00057207 */ /* 0x020fe20004000000 */
[----:B------:R-:W-:Y:S08]  /*7cf0*/  BRA.DIV UR4, `(.L_x_39) ;  /* 0x0000002604f47947 */ /* 0x000ff0000b800000 */
.L_x_92:
[----:B------:R-:W2:Y:S01]  /*7d00*/  LDL R6, [R1+0xc] ;  /* 0x00000c0001067983 */ /* 0x000ea20000100800 */
[----:B------:R-:W-:Y:S01]  /*7d10*/  UMOV UR4, 0xffffffff ;  /* 0xffffffff00047882 */ /* 0x000fe20000000000 */
[----:B------:R-:W-:Y:S01]  /*7d20*/  SHF.R.S32.HI R11, RZ, 0x1f, R0 ;  /* 0x0000001fff0b7819 */ /* 0x000fe20000011400 */
[----:B--2---:R-:W-:Y:S01]  /*7d30*/  VIADD R10, R6, 0xffffffff ;  /* 0xffffffff060a7836 */ /* 0x004fe20000000000 */
[----:B------:R-:W-:Y:S06]  /*7d40*/  BRA.DIV UR4, `(.L_x_40) ;  /* 0x0000002a04147947 */ /* 0x000fec000b800000 */
[----:B------:R-:W-:-:S13]  /*7d50*/  ELECT P6, URZ, PT ;  /* 0x00000000003f782f */ /* 0x000fda00038c0000 */
.L_x_95:
[----:B------:R-:W-:Y:S05]  /*7d60*/  @!P6 BRA `(.L_x_41) ;  /* 0x000000040018e947 */ /* 0x000fea0003800000 */
[----:B------:R-:W-:Y:S02]  /*7d70*/  IMAD.MOV.U32 R18, RZ, RZ, R10 ;  /* 0x000000ffff127224 */ /* 0x000fe400078e000a */
[----:B------:R-:W-:Y:S01]  /*7d80*/  IMAD.MOV.U32 R5, RZ, RZ, R0 ;  /* 0x000000ffff057224 */ /* 0x000fe200078e0000 */
[----:B------:R-:W-:Y:S06]  /*7d90*/  @!P0 BRA `(.L_x_42) ;  /* 0x00000000004c8947 */ /* 0x000fec0003800000 */
[----:B------:R-:W1:Y:S01]  /*7da0*/  LDC R9, c[0x0][0x41c] ;  /* 0x00010700ff097b82 */ /* 0x000e620000000800 */
[----:B------:R-:W-:Y:S01]  /*7db0*/  IMAD.MOV.U32 R5, RZ, RZ, R10 ;  /* 0x000000ffff057224 */ /* 0x000fe200078e000a */
[----:B------:R-:W-:Y:S01]  /*7dc0*/  ULDC.64 UR4, c[0x0][0x408] ;  /* 0x0001020000047ab9 */ /* 0x000fe20000000a00 */
[----:B------:R-:W-:Y:S01]  /*7dd0*/  ULDC.64 UR6, c[0x0][0x208] ;  /* 0x0000820000067ab9 */ /* 0x000fe20000000a00 */
[----:B-1----:R-:W-:-:S13]  /*7de0*/  ISETP.NE.AND P1, PT, R9, 0x1, PT ;  /* 0x000000010900780c */ /* 0x002fda0003f25270 */
[----:B------:R-:W1:Y:S02]  /*7df0*/  @P1 LDC.64 R6, c[0x0][0x420] ;  /* 0x00010800ff061b82 */ /* 0x000e640000000a00 */
[----:B-1----:R-:W-:-:S05]  /*7e00*/  @P1 IMAD.HI.U32 R6, R10, R6, RZ ;  /* 0x000000060a061227 */ /* 0x002fca00078e00ff */
[----:B------:R-:W-:Y:S01]  /*7e10*/  @P1 SHF.R.U32.HI R5, RZ, R7, R6 ;  /* 0x00000007ff051219 */ /* 0x000fe20000011606 */
[----:B------:R-:W-:-:S03]  /*7e20*/  IMAD R6, R11, UR4, RZ ;  /* 0x000000040b067c24 */ /* 0x000fc6000f8e02ff */
[--C-:B------:R-:W-:Y:S01]  /*7e30*/  SHF.R.S32.HI R7, RZ, 0x1f, R5.reuse ;  /* 0x0000001fff077819 */ /* 0x100fe20000011405 */
[----:B------:R-:W-:-:S04]  /*7e40*/  IMAD.MOV R18, RZ, RZ, -R5 ;  /* 0x000000ffff127224 */ /* 0x000fc800078e0a05 */
[----:B------:R-:W-:Y:S02]  /*7e50*/  IMAD R18, R9, R18, R10 ;  /* 0x0000001209127224 */ /* 0x000fe400078e020a */
[----:B------:R-:W-:Y:S02]  /*7e60*/  IMAD R9, R0, UR5, R6 ;  /* 0x0000000500097c24 */ /* 0x000fe4000f8e0206 */
[----:B------:R-:W-:-:S04]  /*7e70*/  IMAD.MOV.U32 R6, RZ, RZ, R5 ;  /* 0x000000ffff067224 */ /* 0x000fc800078e0005 */
[----:B------:R-:W-:-:S05]  /*7e80*/  IMAD.WIDE.U32 R6, R0, UR4, R6 ;  /* 0x0000000400067c25 */ /* 0x000fca000f8e0006 */
[----:B------:R-:W-:Y:S02]  /*7e90*/  IADD3 R5, R7, R9, RZ ;  /* 0x0000000907057210 */ /* 0x000fe40007ffe0ff */
[----:B------:R-:W-:-:S04]  /*7ea0*/  LEA R12, P1, R6, R2, 0x2 ;  /* 0x00000002060c7211 */ /* 0x000fc800078210ff */
[----:B------:R-:W-:-:S05]  /*7eb0*/  LEA.HI.X R13, R6, R3, R5, 0x2, P1 ;  /* 0x00000003060d7211 */ /* 0x000fca00008f1405 */
[----:B------:R1:W5:Y:S04]  /*7ec0*/  LDG.E R5, desc[UR6][R12.64] ;  /* 0x000000060c057981 */ /* 0x000368000c1e1900 */
.L_x_42:
[----:B------:R-:W2:Y:S01]  /*7ed0*/  S2R R7, SR_CgaCtaId ;  /* 0x0000000000077919 */ /* 0x000ea20000008800 */
[----:B------:R-:W-:-:S04]  /*7ee0*/  MOV R6, 0x400 ;  /* 0x0000040000067802 */ /* 0x000fc80000000f00 */
[----:B--2---:R-:W-:Y:S02]  /*7ef0*/  LEA R6, R7, R6, 0x18 ;  /* 0x0000000607067211 */ /* 0x004fe400078ec0ff */
[----:B------:R-:W-:-:S03]  /*7f00*/  SHF.L.U32 R7, R17, 0x1f, RZ ;  /* 0x0000001f11077819 */ /* 0x000fc600000006ff */
[----:B------:R-:W-:-:S04]  /*7f10*/  IMAD R6, R16, 0x8, R6 ;  /* 0x0000000810067824 */ /* 0x000fc800078e0206 */
[----:B------:R-:W2:Y:S02]  /*7f20*/  SYNCS.PHASECHK.TRANS64.TRYWAIT P1, [R6+URZ+0x34840], R7 ;  /* 0x03484007060075a7 */ /* 0x000ea4000802017f */
[----:B--2---:R-:W-:Y:S05]  /*7f30*/  @!P1 BRA `(.L_x_43) ;  /* 0x0000002400b89947 */ /* 0x004fea0003800000 */
.L_x_96:
[----:B------:R-:W3:Y:S02]  /*7f40*/  S2R R9, SR_TID.X ;  /* 0x0000000000097919 */ /* 0x000ee40000002100 */
[----:B---3--:R-:W-:-:S04]  /*7f50*/  LOP3.LUT R9, R9, 0x7f, RZ, 0xc0, !PT ;  /* 0x0000007f09097812 */ /* 0x008fc800078ec0ff */
[----:B------:R-:W-:-:S13]  /*7f60*/  ISETP.NE.AND P1, PT, R9, RZ, PT ;  /* 0x000000ff0900720c */ /* 0x000fda0003f25270 */
[----:B------:R-:W-:Y:S05]  /*7f70*/  @P1 BRA `(.L_x_44) ;  /* 0x00000000001c1947 */ /* 0x000fea0003800000 */
[----:B------:R-:W3:Y:S01]  /*7f80*/  S2R R9, SR_TID.X ;  /* 0x0000000000097919 */ /* 0x000ee20000002100 */
[----:B--2---:R-:W-:-:S04]  /*7f90*/  IMAD.MOV.U32 R7, RZ, RZ, 0xc000 ;  /* 0x0000c000ff077424 */ /* 0x004fc800078e00ff */
[----:B------:R4:W-:Y:S01]  /*7fa0*/  SYNCS.ARRIVE.TRANS64 RZ, [R6+URZ+0x34830], R7 ;  /* 0x0348300706ff79a7 */ /* 0x0009e2000800003f */
[----:B---3--:R-:W-:-:S04]  /*7fb0*/  LOP3.LUT R9, R9, 0x1f, RZ, 0xc0, !PT ;  /* 0x0000001f09097812 */ /* 0x008fc800078ec0ff */
[----:B------:R-:W-:-:S13]  /*7fc0*/  ISETP.NE.AND P1, PT, R9, RZ, PT ;  /* 0x000000ff0900720c */ /* 0x000fda0003f25270 */
[----:B----4-:R-:W-:Y:S05]  /*7fd0*/  @!P1 BRA `(.L_x_44) ;  /* 0x0000000000049947 */ /* 0x010fea0003800000 */
[----:B------:R-:W-:Y:S01]  /*7fe0*/  BPT.TRAP 0x1 ;  /* 0x000000040000795c */ /* 0x000fe20000300000 */
.L_x_44:
[----:B------:R-:W3:Y:S01]  /*7ff0*/  S2R R9, SR_CgaCtaId ;  /* 0x0000000000097919 */ /* 0x000ee20000008800 */
[----:B--2---:R-:W-:Y:S01]  /*8000*/  MOV R7, 0x400 ;  /* 0x0000040000077802 */ /* 0x004fe20000000f00 */
[----:B------:R-:W-:Y:S01]  /*8010*/  UIADD3 UR4, UP0, UR36, 0x370, URZ ;  /* 0x0000037024047890 */ /* 0x000fe2000ff1e03f */
[----:B------:R-:W-:Y:S01]  /*8020*/  R2UR UR9, R6 ;  /* 0x00000000060972ca */ /* 0x000fe200000e0000 */
[----:B------:R-:W-:Y:S01]  /*8030*/  UMOV UR10, URZ ;  /* 0x0000003f000a7c82 */ /* 0x000fe20008000000 */
[----:B------:R-:W-:Y:S01]  /*8040*/  R2UR UR11, R18 ;  /* 0x00000000120b72ca */ /* 0x000fe200000e0000 */
[----:B------:R-:W-:Y:S01]  /*8050*/  UIADD3.X UR5, URZ, UR37, URZ, UP0, !UPT ;  /* 0x000000253f057290 */ /* 0x000fe200087fe43f */
[----:B------:R-:W-:Y:S01]  /*8060*/  R2UR UR12, R4 ;  /* 0x00000000040c72ca */ /* 0x000fe200000e0000 */
[----:B------:R-:W-:Y:S01]  /*8070*/  UMOV UR6, 0x0 ;  /* 0x0000000000067882 */ /* 0x000fe20000000000 */
[----:B-----5:R-:W-:Y:S01]  /*8080*/  R2UR UR13, R5 ;  /* 0x00000000050d72ca */ /* 0x020fe200000e0000 */
[----:B------:R-:W-:Y:S01]  /*8090*/  UMOV UR7, 0x14f00000 ;  /* 0x14f0000000077882 */ /* 0x000fe20000000000 */
[----:B------:R-:W-:-:S05]  /*80a0*/  UMOV UR16, 0x40 ;  /* 0x0000004000107882 */ /* 0x000fca0000000000 */
[----:B------:R-:W-:Y:S02]  /*80b0*/  UIADD3 UR9, UR9, 0x34830, URZ ;  /* 0x0003483009097890 */ /* 0x000fe4000fffe03f */
[----:B------:R-:W-:Y:S01]  /*80c0*/  USHF.L.U32 UR11, UR11, 0x7, URZ ;  /* 0x000000070b0b7899 */ /* 0x000fe2000800063f */
[----:B---3--:R-:W-:-:S05]  /*80d0*/  LEA R7, R9, R7, 0x18 ;  /* 0x0000000709077211 */ /* 0x008fca00078ec0ff */
[----:B------:R-:W-:-:S05]  /*80e0*/  IMAD R6, R16, 0xc000, R7 ;  /* 0x0000c00010067824 */ /* 0x000fca00078e0207 */
[----:B------:R-:W-:-:S13]  /*80f0*/  R2UR UR8, R6 ;  /* 0x00000000060872ca */ /* 0x000fda00000e0000 */
[----:B------:R-:W-:Y:S02]  /*8100*/  UIADD3 UR14, UR8, 0x1c400, URZ ;  /* 0x0001c400080e7890 */ /* 0x000fe4000fffe03f */
[----:B------:R-:W-:Y:S02]  /*8110*/  UIADD3 UR15, UR8, 0x20400, URZ ;  /* 0x00020400080f7890 */ /* 0x000fe4000fffe03f */
[----:B------:R-:W-:-:S03]  /*8120*/  UIADD3 UR17, UR8, 0x24400, URZ ;  /* 0x0002440008117890 */ /* 0x000fc6000fffe03f */
[----:B------:R-:W-:Y:S01]  /*8130*/  UMOV UR8, UR14 ;  /* 0x0000000e00087c82 */ /* 0x000fe20008000000 */
[----:B------:R-:W-:Y:S01]  /*8140*/  UMOV UR14, 0x80 ;  /* 0x00000080000e7882 */ /* 0x000fe20000000000 */
[----:B------:R2:W-:Y:S02]  /*8150*/  UTMALDG.4D [UR8], [UR4], desc[UR6] ;  /* 0x00000608040075b4 */ /* 0x0005e40008019000 */
[----:B--2---:R-:W-:Y:S01]  /*8160*/  UMOV UR8, UR15 ;  /* 0x0000000f00087c82 */ /* 0x004fe20008000000 */
[----:B------:R-:W-:Y:S02]  /*8170*/  UMOV UR10, UR16 ;  /* 0x00000010000a7c82 */ /* 0x000fe40008000000 */
[----:B------:R2:W-:Y:S02]  /*8180*/  UTMALDG.4D [UR8], [UR4], desc[UR6] ;  /* 0x00000608040075b4 */ /* 0x0005e40008019000 */
[----:B--2---:R-:W-:Y:S01]  /*8190*/  UMOV UR8, UR17 ;  /* 0x0000001100087c82 */ /* 0x004fe20008000000 */
[----:B------:R-:W-:-:S02]  /*81a0*/  UMOV UR10, UR14 ;  /* 0x0000000e000a7c82 */ /* 0x000fc40008000000 */
[----:B------:R2:W-:Y:S02]  /*81b0*/  UTMALDG.4D [UR8], [UR4], desc[UR6] ;  /* 0x00000608040075b4 */ /* 0x0005e40008019000 */
[----:B--2---:R-:W-:Y:S01]  /*81c0*/  NOP ;  /* 0x0000000000007918 */ /* 0x004fe20000000000 */
.L_x_41:
[----:B------:R-:W2:Y:S04]  /*81d0*/  LDL.LU R14, [R1] ;  /* 0x00000000010e7983 */ /* 0x000ea80000300800 */
[----:B-1----:R-:W3:Y:S01]  /*81e0*/  LDL R13, [R1+0x18] ;  /* 0x00001800010d7983 */ /* 0x002ee20000100800 */
[----:B------:R-:W-:-:S03]  /*81f0*/  MOV R9, 0x400 ;  /* 0x0000040000097802 */ /* 0x000fc60000000f00 */
[----:B------:R-:W4:Y:S01]  /*8200*/  LDL.LU R7, [R1+0x14] ;  /* 0x0000140001077983 */ /* 0x000f220000300800 */
[----:B------:R-:W1:Y:S01]  /*8210*/  S2R R12, SR_CgaCtaId ;  /* 0x00000000000c7919 */ /* 0x000e620000008800 */
[----:B------:R-:W-:Y:S05]  /*8220*/  WARPSYNC.ALL ;  /* 0x0000000000007948 */ /* 0x000fea0003800000 */
[----:B------:R-:W-:-:S13]  /*8230*/  ELECT P1, URZ, PT ;  /* 0x00000000003f782f */ /* 0x000fda0003820000 */
[----:B------:R-:W-:Y:S01]  /*8240*/  @P1 R2UR UR13, R19 ;  /* 0x00000000130d12ca */ /* 0x000fe200000e0000 */
[----:B------:R-:W-:Y:S01]  /*8250*/  UIADD3 UR4, UP0, UR36, 0x270, URZ ;  /* 0x0000027024047890 */ /* 0x000fe2000ff1e03f */
[----:B------:R-:W-:-:S03]  /*8260*/  @P1 R2UR UR11, R8 ;  /* 0x00000000080b12ca */ /* 0x000fc600000e0000 */
[----:B------:R-:W-:Y:S01]  /*8270*/  UIADD3.X UR5, URZ, UR37, URZ, UP0, !UPT ;  /* 0x000000253f057290 */ /* 0x000fe200087fe43f */
[----:B-1----:R-:W-:-:S04]  /*8280*/  LEA R9, R12, R9, 0x18 ;  /* 0x000000090c097211 */ /* 0x002fc800078ec0ff */
[----:B------:R-:W-:Y:S01]  /*8290*/  R2UR UR24, R9 ;  /* 0x00000000091872ca */ /* 0x000fe200000e0000 */
[----:B------:R-:W-:Y:S01]  /*82a0*/  @P1 IMAD.MOV.U32 R6, RZ, RZ, 0xc000 ;  /* 0x0000c000ff061424 */ /* 0x000fe200078e00ff */
[----:B------:R-:W-:Y:S01]  /*82b0*/  BAR.SYNC.DEFER_BLOCKING 0x8, 0x120 ;  /* 0x0204800000007b1d */ /* 0x000fe20000010000 */
[----:B------:R-:W-:-:S10]  /*82c0*/  @P1 R2UR UR21, R19 ;  /* 0x00000000131512ca */ /* 0x000fd400000e0000 */
[----:B------:R-:W-:Y:S02]  /*82d0*/  UIADD3 UR8, UR24, 0x10400, URZ ;  /* 0x0001040018087890 */ /* 0x000fe4000fffe03f */
[----:B------:R-:W-:Y:S01]  /*82e0*/  UIADD3 UR9, UR24, 0x34800, URZ ;  /* 0x0003480018097890 */ /* 0x000fe2000fffe03f */
[----:B------:R-:W-:Y:S01]  /*82f0*/  UMOV UR6, 0x0 ;  /* 0x0000000000067882 */ /* 0x000fe20000000000 */
[----:B------:R-:W-:Y:S01]  /*8300*/  UMOV UR7, 0x12f00000 ;  /* 0x12f0000000077882 */ /* 0x000fe20000000000 */
[----:B------:R-:W-:Y:S01]  /*8310*/  UMOV UR10, URZ ;  /* 0x0000003f000a7c82 */ /* 0x000fe20008000000 */
[----:B------:R-:W-:Y:S01]  /*8320*/  @P1 R2UR UR19, R8 ;  /* 0x00000000081312ca */ /* 0x000fe200000e0000 */
[----:B------:R-:W-:Y:S01]  /*8330*/  UIADD3 UR16, UR24, 0x14400, URZ ;  /* 0x0001440018107890 */ /* 0x000fe2000fffe03f */
[----:B------:R3:W-:Y:S01]  /*8340*/  @P1 SYNCS.ARRIVE.TRANS64 RZ, [R9+URZ+0x34800], R6 ;  /* 0x0348000609ff19a7 */ /* 0x0007e2000800003f */
[----:B------:R-:W-:Y:S01]  /*8350*/  UMOV UR14, 0x0 ;  /* 0x00000000000e7882 */ /* 0x000fe20000000000 */
[----:B------:R-:W-:Y:S01]  /*8360*/  UMOV UR15, 0x12f00000 ;  /* 0x12f00000000f7882 */ /* 0x000fe20000000000 */
[----:B------:R-:W-:Y:S01]  /*8370*/  UMOV UR18, 0x40 ;  /* 0x0000004000127882 */ /* 0x000fe20000000000 */
[----:B------:R-:W-:Y:S01]  /*8380*/  UMOV UR17, UR9 ;  /* 0x0000000900117c82 */ /* 0x000fe20008000000 */
[----:B------:R-:W-:Y:S01]  /*8390*/  UMOV UR22, 0x0 ;  /* 0x0000000000167882 */ /* 0x000fe20000000000 */
[----:B------:R-:W-:Y:S01]  /*83a0*/  UMOV UR23, 0x12f00000 ;  /* 0x12f0000000177882 */ /* 0x000fe20000000000 */
[----:B------:R-:W-:Y:S01]  /*83b0*/  BSSY B0, `(.L_x_45) ;  /* 0x0000010000007945 */ /* 0x000fe20003800000 */
[----:B--2---:R-:W-:-:S02]  /*83c0*/  @P1 R2UR UR12, R14 ;  /* 0x000000000e0c12ca */ /* 0x004fc400000e0000 */
[----:B------:R-:W-:Y:S02]  /*83d0*/  @P1 R2UR UR20, R14 ;  /* 0x000000000e1412ca */ /* 0x000fe400000e0000 */
[----:B---3--:R-:W-:-:S09]  /*83e0*/  LOP3.LUT R6, R13, 0x1, RZ, 0xc, !PT ;  /* 0x000000010d067812 */ /* 0x008fd200078e0cff */
[----:B------:R1:W-:Y:S01]  /*83f0*/  UTMALDG.4D [UR8], [UR4], desc[UR6] ;  /* 0x00000608040075b4 */ /* 0x0003e20008019000 */
[----:B------:R-:W-:Y:S01]  /*8400*/  SHF.L.U32 R6, R6, 0x1f, RZ ;  /* 0x0000001f06067819 */ /* 0x000fe200000006ff */
[----:B------:R2:W-:Y:S01]  /*8410*/  UTMALDG.4D [UR16], [UR4], desc[UR14] ;  /* 0x00000e10040075b4 */ /* 0x0005e20008019000 */
[----:B-1----:R-:W-:Y:S02]  /*8420*/  @P1 R2UR UR13, R19 ;  /* 0x00000000130d12ca */ /* 0x002fe400000e0000 */
[----:B------:R-:W-:Y:S02]  /*8430*/  @P1 R2UR UR12, R14 ;  /* 0x000000000e0c12ca */ /* 0x000fe400000e0000 */
[----:B------:R-:W-:Y:S01]  /*8440*/  @P1 R2UR UR11, R8 ;  /* 0x00000000080b12ca */ /* 0x000fe200000e0000 */
[----:B------:R-:W-:Y:S01]  /*8450*/  UIADD3 UR8, UR24, 0x18400, URZ ;  /* 0x0001840018087890 */ /* 0x000fe2000fffe03f */
[----:B------:R-:W-:-:S11]  /*8460*/  UMOV UR10, 0x80 ;  /* 0x00000080000a7882 */ /* 0x000fd60000000000 */
[----:B------:R2:W-:Y:S01]  /*8470*/  UTMALDG.4D [UR8], [UR4], desc[UR22] ;  /* 0x00001608040075b4 */ /* 0x0005e20008019000 */
[----:B------:R-:W1:Y:S01]  /*8480*/  SYNCS.PHASECHK.TRANS64.TRYWAIT P1, [R9+URZ+0x34820], R6 ;  /* 0x03482006090075a7 */ /* 0x000e62000802017f */
[----:B----4-:R-:W-:Y:S01]  /*8490*/  ISETP.GE.AND P2, PT, R7, 0x81, PT ;  /* 0x000000810700780c */ /* 0x010fe20003f46270 */
[----:B-12---:R-:W-:-:S12]  /*84a0*/  @!P1 BRA `(.L_x_46) ;  /* 0x0000002000709947 */ /* 0x006fd80003800000 */
.L_x_97:
[----:B------:R-:W-:Y:S05]  /*84b0*/  BSYNC B0 ;  /* 0x0000000000007941 */ /* 0x000fea0003800000 */
.L_x_45:
[----:B------:R-:W-:Y:S05]  /*84c0*/  @!P2 BRA `(.L_x_47) ;  /* 0x0000001400c8a947 */ /* 0x000fea0003800000 */
[----:B-1----:R-:W2:Y:S01]  /*84d0*/  LDL R7, [R1+0xc] ;  /* 0x00000c0001077983 */ /* 0x002ea20000100800 */
[----:B------:R-:W-:Y:S02]  /*84e0*/  IMAD.MOV.U32 R6, RZ, RZ, 0x1 ;  /* 0x00000001ff067424 */ /* 0x000fe400078e00ff */
[----:B--2---:R-:W-:-:S05]  /*84f0*/  IMAD.MOV R13, RZ, RZ, -R7 ;  /* 0x000000ffff0d7224 */ /* 0x004fca00078e0a07 */
[----:B------:R-:W-:-:S05]  /*8500*/  VIADDMNMX R13, R13, R6, 0xffffffff, !PT ;  /* 0xffffffff0d0d7446 */ /* 0x000fca0007800106 */
[----:B------:R-:W-:-:S05]  /*8510*/  IMAD.IADD R6, R7, 0x1, R13 ;  /* 0x0000000107067824 */ /* 0x000fca00078e020d */
[----:B------:R-:W-:-:S04]  /*8520*/  LOP3.LUT R6, R6, 0x1, RZ, 0xc0, !PT ;  /* 0x0000000106067812 */ /* 0x000fc800078ec0ff */
[----:B------:R-:W-:Y:S01]  /*8530*/  ISETP.NE.U32.AND P1, PT, R6, 0x1, PT ;  /* 0x000000010600780c */ /* 0x000fe20003f25070 */
[----:B------:R-:W-:-:S12]  /*8540*/  VIADD R6, R7, 0xfffffffe ;  /* 0xfffffffe07067836 */ /* 0x000fd80000000000 */
[----:B------:R-:W-:Y:S05]  /*8550*/  @P1 BRA `(.L_x_48) ;  /* 0x0000000400e81947 */ /* 0x000fea0003800000 */
[----:B------:R-:W-:Y:S01]  /*8560*/  VIADD R7, R16, 0x1 ;  /* 0x0000000110077836 */ /* 0x000fe20000000000 */
[----:B------:R-:W-:Y:S04]  /*8570*/  BSSY B0, `(.L_x_49) ;  /* 0x0000074000007945 */ /* 0x000fe80003800000 */
[----:B------:R-:W-:-:S04]  /*8580*/  ISETP.NE.AND P1, PT, R7, 0x2, PT ;  /* 0x000000020700780c */ /* 0x000fc80003f25270 */
[----:B------:R-:W-:Y:S02]  /*8590*/  SEL R12, RZ, 0x1, P1 ;  /* 0x00000001ff0c7807 */ /* 0x000fe40000800000 */
[----:B------:R-:W-:Y:S02]  /*85a0*/  SEL R7, R7, RZ, P1 ;  /* 0x000000ff07077207 */ /* 0x000fe40000800000 */
[----:B------:R-:W-:Y:S01]  /*85b0*/  LOP3.LUT R12, R17, R12, RZ, 0x3c, !PT ;  /* 0x0000000c110c7212 */ /* 0x000fe200078e3cff */
[----:B------:R-:W-:Y:S06]  /*85c0*/  @!P6 BRA `(.L_x_50) ;  /* 0x0000000400b8e947 */ /* 0x000fec0003800000 */
[----:B------:R-:W-:Y:S01]  /*85d0*/  IMAD.MOV.U32 R8, RZ, RZ, R5 ;  /* 0x000000ffff087224 */ /* 0x000fe200078e0005 */
[----:B------:R-:W-:Y:S06]  /*85e0*/  @!P0 BRA `(.L_x_51) ;  /* 0x0000000000488947 */ /* 0x000fec0003800000 */
[----:B------:R-:W1:Y:S01]  /*85f0*/  LDC R15, c[0x0][0x41c] ;  /* 0x00010700ff0f7b82 */ /* 0x000e620000000800 */
[----:B------:R-:W-:Y:S01]  /*8600*/  ULDC.64 UR4, c[0x0][0x408] ;  /* 0x0001020000047ab9 */ /* 0x000fe20000000a00 */
[----:B------:R-:W-:Y:S01]  /*8610*/  ULDC.64 UR6, c[0x0][0x208] ;  /* 0x0000820000067ab9 */ /* 0x000fe20000000a00 */
[----:B-1----:R-:W-:-:S13]  /*8620*/  ISETP.NE.AND P1, PT, R15, 0x1, PT ;  /* 0x000000010f00780c */ /* 0x002fda0003f25270 */
[----:B------:R-:W1:Y:S02]  /*8630*/  @P1 LDC.64 R8, c[0x0][0x420] ;  /* 0x00010800ff081b82 */ /* 0x000e640000000a00 */
[----:B-1----:R-:W-:-:S04]  /*8640*/  @P1 IMAD.HI.U32 R14, R6, R8, RZ ;  /* 0x00000008060e1227 */ /* 0x002fc800078e00ff */
[----:B------:R-:W-:Y:S01]  /*8650*/  IMAD.MOV.U32 R8, RZ, RZ, R6 ;  /* 0x000000ffff087224 */ /* 0x000fe200078e0006 */
[----:B------:R-:W-:Y:S01]  /*8660*/  @P1 SHF.R.U32.HI R8, RZ, R9, R14 ;  /* 0x00000009ff081219 */ /* 0x000fe2000001160e */
[----:B------:R-:W-:-:S03]  /*8670*/  IMAD R14, R11, UR4, RZ ;  /* 0x000000040b0e7c24 */ /* 0x000fc6000f8e02ff */
[----:B------:R-:W-:Y:S01]  /*8680*/  IADD3 R9, -R8, RZ, RZ ;  /* 0x000000ff08097210 */ /* 0x000fe20007ffe1ff */
[----:B------:R-:W-:-:S04]  /*8690*/  IMAD R14, R0, UR5, R14 ;  /* 0x00000005000e7c24 */ /* 0x000fc8000f8e020e */
[----:B------:R-:W-:Y:S01]  /*86a0*/  IMAD R6, R15, R9, R6 ;  /* 0x000000090f067224 */ /* 0x000fe200078e0206 */
[----:B------:R-:W-:-:S03]  /*86b0*/  SHF.R.S32.HI R9, RZ, 0x1f, R8 ;  /* 0x0000001fff097819 */ /* 0x000fc60000011408 */
[----:B------:R-:W-:-:S04]  /*86c0*/  IMAD.WIDE.U32 R8, R0, UR4, R8 ;  /* 0x0000000400087c25 */ /* 0x000fc8000f8e0008 */
[----:B------:R-:W-:Y:S01]  /*86d0*/  IMAD.IADD R9, R14, 0x1, R9 ;  /* 0x000000010e097824 */ /* 0x000fe200078e0209 */
[----:B------:R-:W-:-:S04]  /*86e0*/  LEA R2, P1, R8, R2, 0x2 ;  /* 0x0000000208027211 */ /* 0x000fc800078210ff */
[----:B------:R-:W-:-:S05]  /*86f0*/  LEA.HI.X R3, R8, R3, R9, 0x2, P1 ;  /* 0x0000000308037211 */ /* 0x000fca00008f1409 */
[----:B------:R1:W5:Y:S04]  /*8700*/  LDG.E R8, desc[UR6][R2.64] ;  /* 0x0000000602087981 */ /* 0x000368000c1e1900 */
.L_x_51:
[----:B-1----:R-:W1:Y:S01]  /*8710*/  S2R R3, SR_CgaCtaId ;  /* 0x0000000000037919 */ /* 0x002e620000008800 */
[----:B------:R-:W-:-:S04]  /*8720*/  MOV R2, 0x400 ;  /* 0x0000040000027802 */ /* 0x000fc80000000f00 */
[----:B-1----:R-:W-:Y:S02]  /*8730*/  LEA R2, R3, R2, 0x18 ;  /* 0x0000000203027211 */ /* 0x002fe400078ec0ff */
[----:B------:R-:W-:-:S03]  /*8740*/  SHF.L.U32 R3, R12, 0x1f, RZ ;  /* 0x0000001f0c037819 */ /* 0x000fc600000006ff */
[----:B------:R-:W-:-:S04]  /*8750*/  IMAD R2, R7, 0x8, R2 ;  /* 0x0000000807027824 */ /* 0x000fc800078e0202 */
[----:B------:R-:W1:Y:S02]  /*8760*/  SYNCS.PHASECHK.TRANS64.TRYWAIT P1, [R2+URZ+0x34840], R3 ;  /* 0x03484003020075a7 */ /* 0x000e64000802017f */
[----:B-1----:R-:W-:Y:S05]  /*8770*/  @!P1 BRA `(.L_x_52) ;  /* 0x0000001c00dc9947 */ /* 0x002fea0003800000 */
.L_x_98:
[----:B------:R-:W2:Y:S02]  /*8780*/  S2R R9, SR_TID.X ;  /* 0x0000000000097919 */ /* 0x000ea40000002100 */
[----:B--2---:R-:W-:-:S04]  /*8790*/  LOP3.LUT R9, R9, 0x7f, RZ, 0xc0, !PT ;  /* 0x0000007f09097812 */ /* 0x004fc800078ec0ff */
[----:B------:R-:W-:-:S13]  /*87a0*/  ISETP.NE.AND P2, PT, R9, RZ, PT ;  /* 0x000000ff0900720c */ /* 0x000fda0003f45270 */
[----:B------:R-:W-:Y:S05]  /*87b0*/  @P2 BRA `(.L_x_53) ;  /* 0x00000000001c2947 */ /* 0x000fea0003800000 */
[----:B------:R-:W2:Y:S01]  /*87c0*/  S2R R9, SR_TID.X ;  /* 0x0000000000097919 */ /* 0x000ea20000002100 */
[----:B-1----:R-:W-:-:S04]  /*87d0*/  IMAD.MOV.U32 R3, RZ, RZ, 0xc000 ;  /* 0x0000c000ff037424 */ /* 0x002fc800078e00ff */
[----:B------:R3:W-:Y:S01]  /*87e0*/  SYNCS.ARRIVE.TRANS64 RZ, [R2+URZ+0x34830], R3 ;  /* 0x0348300302ff79a7 */ /* 0x0007e2000800003f */
[----:B--2---:R-:W-:-:S04]  /*87f0*/  LOP3.LUT R9, R9, 0x1f, RZ, 0xc0, !PT ;  /* 0x0000001f09097812 */ /* 0x004fc800078ec0ff */
[----:B------:R-:W-:-:S13]  /*8800*/  ISETP.NE.AND P1, PT, R9, RZ, PT ;  /* 0x000000ff0900720c */ /* 0x000fda0003f25270 */
[----:B---3--:R-:W-:Y:S05]  /*8810*/  @!P1 BRA `(.L_x_53) ;  /* 0x0000000000049947 */ /* 0x008fea0003800000 */
[----:B------:R-:W-:Y:S01]  /*8820*/  BPT.TRAP 0x1 ;  /* 0x000000040000795c */ /* 0x000fe20000300000 */
.L_x_53:
[----:B------:R-:W2:Y:S01]  /*8830*/  S2R R14, SR_CgaCtaId ;  /* 0x00000000000e7919 */ /* 0x000ea20000008800 */
[----:B------:R-:W-:Y:S01]  /*8840*/  MOV R9, 0x400 ;  /* 0x0000040000097802 */ /* 0x000fe20000000f00 */
        /* <DEDUP_REMOVED lines=9> */
[----:B------:R-:W-:Y:S01]  /*88e0*/  UMOV UR17, 0x40 ;  /* 0x0000004000117882 */ /* 0x000fe20000000000 */
[----:B------:R-:W-:Y:S01]  /*88f0*/  UMOV UR16, 0x80 ;  /* 0x0000008000107882 */ /* 0x000fe20000000000 */
[----:B-1----:R-:W-:-:S03]  /*8900*/  SHF.L.U32 R3, R17, 0x1f, RZ ;  /* 0x0000001f11037819 */ /* 0x002fc600000006ff */
[----:B------:R-:W-:Y:S02]  /*8910*/  UIADD3 UR9, UR9, 0x34830, URZ ;  /* 0x0003483009097890 */ /* 0x000fe4000fffe03f */
[----:B------:R-:W-:Y:S01]  /*8920*/  USHF.L.U32 UR11, UR11, 0x7, URZ ;  /* 0x000000070b0b7899 */ /* 0x000fe2000800063f */
[----:B--2---:R-:W-:-:S05]  /*8930*/  LEA R9, R14, R9, 0x18 ;  /* 0x000000090e097211 */ /* 0x004fca00078ec0ff */
[----:B------:R-:W-:-:S05]  /*8940*/  IMAD R2, R7, 0xc000, R9 ;  /* 0x0000c00007027824 */ /* 0x000fca00078e0209 */
[----:B------:R-:W-:Y:S01]  /*8950*/  R2UR UR14, R2 ;  /* 0x00000000020e72ca */ /* 0x000fe200000e0000 */
[----:B------:R-:W-:-:S04]  /*8960*/  VIADD R2, R9, 0x34800 ;  /* 0x0003480009027836 */ /* 0x000fc80000000000 */
[----:B------:R-:W-:-:S08]  /*8970*/  IMAD R2, R16, 0x8, R2 ;  /* 0x0000000810027824 */ /* 0x000fd000078e0202 */
[----:B------:R-:W-:Y:S02]  /*8980*/  UIADD3 UR8, UR14, 0x1c400, URZ ;  /* 0x0001c4000e087890 */ /* 0x000fe4000fffe03f */
[----:B------:R-:W-:Y:S02]  /*8990*/  UIADD3 UR15, UR14, 0x20400, URZ ;  /* 0x000204000e0f7890 */ /* 0x000fe4000fffe03f */
[----:B------:R-:W-:-:S05]  /*89a0*/  UIADD3 UR14, UR14, 0x24400, URZ ;  /* 0x000244000e0e7890 */ /* 0x000fca000fffe03f */
[----:B------:R1:W-:Y:S02]  /*89b0*/  UTMALDG.4D [UR8], [UR4], desc[UR6] ;  /* 0x00000608040075b4 */ /* 0x0003e40008019000 */
[----:B-1----:R-:W-:Y:S01]  /*89c0*/  UMOV UR8, UR15 ;  /* 0x0000000f00087c82 */ /* 0x002fe20008000000 */
[----:B------:R-:W-:Y:S02]  /*89d0*/  UMOV UR10, UR17 ;  /* 0x00000011000a7c82 */ /* 0x000fe40008000000 */
[----:B------:R1:W-:Y:S02]  /*89e0*/  UTMALDG.4D [UR8], [UR4], desc[UR6] ;  /* 0x00000608040075b4 */ /* 0x0003e40008019000 */
[----:B-1----:R-:W-:Y:S01]  /*89f0*/  UMOV UR8, UR14 ;  /* 0x0000000e00087c82 */ /* 0x002fe20008000000 */
[----:B------:R-:W-:Y:S02]  /*8a00*/  UMOV UR10, UR16 ;  /* 0x00000010000a7c82 */ /* 0x000fe40008000000 */
[----:B------:R1:W-:Y:S01]  /*8a10*/  UTMALDG.4D [UR8], [UR4], desc[UR6] ;  /* 0x00000608040075b4 */ /* 0x0003e20008019000 */
[----:B------:R-:W2:Y:S02]  /*8a20*/  SYNCS.PHASECHK.TRANS64.TRYWAIT P1, [R2+URZ+0x60], R3 ;  /* 0x00006003020075a7 */ /* 0x000ea4000802017f */
[----:B-12---:R-:W-:Y:S05]  /*8a30*/  @!P1 BRA `(.L_x_54) ;  /* 0x0000001c00409947 */ /* 0x006fea0003800000 */
.L_x_99:
[----:B------:R-:W-:Y:S05]  /*8a40*/  @P2 BRA `(.L_x_55) ;  /* 0x00000000002c2947 */ /* 0x000fea0003800000 */
[----:B------:R-:W2:Y:S01]  /*8a50*/  S2R R9, SR_TID.X ;  /* 0x0000000000097919 */ /* 0x000ea20000002100 */
[----:B------:R-:W-:Y:S01]  /*8a60*/  MOV R14, 0x400 ;  /* 0x00000400000e7802 */ /* 0x000fe20000000f00 */
[----:B-1----:R-:W-:Y:S01]  /*8a70*/  IMAD.MOV.U32 R3, RZ, RZ, 0x8000 ;  /* 0x00008000ff037424 */ /* 0x002fe200078e00ff */
[----:B------:R-:W1:Y:S01]  /*8a80*/  S2R R15, SR_CgaCtaId ;  /* 0x00000000000f7919 */ /* 0x000e620000008800 */
[----:B--2---:R-:W-:-:S04]  /*8a90*/  LOP3.LUT R9, R9, 0x1f, RZ, 0xc0, !PT ;  /* 0x0000001f09097812 */ /* 0x004fc800078ec0ff */
[----:B------:R-:W-:Y:S02]  /*8aa0*/  ISETP.NE.AND P1, PT, R9, RZ, PT ;  /* 0x000000ff0900720c */ /* 0x000fe40003f25270 */
[----:B-1----:R-:W-:-:S05]  /*8ab0*/  LEA R14, R15, R14, 0x18 ;  /* 0x0000000e0f0e7211 */ /* 0x002fca00078ec0ff */
[----:B------:R-:W-:-:S04]  /*8ac0*/  IMAD R2, R16, 0x8, R14 ;  /* 0x0000000810027824 */ /* 0x000fc800078e020e */
[----:B------:R2:W-:Y:S02]  /*8ad0*/  SYNCS.ARRIVE.TRANS64 RZ, [R2+URZ+0x34850], R3 ;  /* 0x0348500302ff79a7 */ /* 0x0005e4000800003f */
[----:B------:R-:W-:Y:S05]  /*8ae0*/  @!P1 BRA `(.L_x_55) ;  /* 0x0000000000049947 */ /* 0x000fea0003800000 */
[----:B------:R-:W-:Y:S01]  /*8af0*/  BPT.TRAP 0x1 ;  /* 0x000000040000795c */ /* 0x000fe20000300000 */
.L_x_55:
[----:B------:R-:W3:Y:S01]  /*8b00*/  S2R R9, SR_CgaCtaId ;  /* 0x0000000000097919 */ /* 0x000ee20000008800 */
[----:B-12---:R-:W-:Y:S01]  /*8b10*/  MOV R3, 0x400 ;  /* 0x0000040000037802 */ /* 0x006fe20000000f00 */
[----:B------:R-:W-:Y:S01]  /*8b20*/  UIADD3 UR4, UP0, UR36, 0x470, URZ ;  /* 0x0000047024047890 */ /* 0x000fe2000ff1e03f */
[----:B------:R-:W-:Y:S01]  /*8b30*/  R2UR UR11, R18 ;  /* 0x00000000120b72ca */ /* 0x000fe200000e0000 */
[----:B------:R-:W-:Y:S01]  /*8b40*/  UMOV UR10, URZ ;  /* 0x0000003f000a7c82 */ /* 0x000fe20008000000 */
[----:B------:R-:W-:Y:S01]  /*8b50*/  R2UR UR13, R5 ;  /* 0x00000000050d72ca */ /* 0x000fe200000e0000 */
[----:B------:R-:W-:Y:S01]  /*8b60*/  UIADD3.X UR5, URZ, UR37, URZ, UP0, !UPT ;  /* 0x000000253f057290 */ /* 0x000fe200087fe43f */
[----:B------:R-:W-:Y:S01]  /*8b70*/  R2UR UR12, R4 ;  /* 0x00000000040c72ca */ /* 0x000fe200000e0000 */
[----:B------:R-:W-:Y:S01]  /*8b80*/  UMOV UR7, 0x14f00000 ;  /* 0x14f0000000077882 */ /* 0x000fe20000000000 */
[----:B------:R-:W-:Y:S01]  /*8b90*/  UMOV UR15, 0x40 ;  /* 0x00000040000f7882 */ /* 0x000fe20000000000 */
[----:B------:R-:W-:Y:S01]  /*8ba0*/  IMAD.MOV.U32 R5, RZ, RZ, R8 ;  /* 0x000000ffff057224 */ /* 0x000fe200078e0008 */
[----:B------:R-:W-:-:S05]  /*8bb0*/  MOV R18, R6 ;  /* 0x0000000600127202 */ /* 0x000fca0000000f00 */
[----:B------:R-:W-:Y:S01]  /*8bc0*/  USHF.L.U32 UR11, UR11, 0x7, URZ ;  /* 0x000000070b0b7899 */ /* 0x000fe2000800063f */
[----:B---3--:R-:W-:-:S05]  /*8bd0*/  LEA R3, R9, R3, 0x18 ;  /* 0x0000000309037211 */ /* 0x008fca00078ec0ff */
[----:B------:R-:W-:-:S05]  /*8be0*/  IMAD R2, R16, 0x8, R3 ;  /* 0x0000000810027824 */ /* 0x000fca00078e0203 */
[----:B------:R-:W-:Y:S01]  /*8bf0*/  R2UR UR9, R2 ;  /* 0x00000000020972ca */ /* 0x000fe200000e0000 */
[----:B------:R-:W-:-:S05]  /*8c00*/  IMAD R2, R16, 0x8000, R3 ;  /* 0x0000800010027824 */ /* 0x000fca00078e0203 */
[----:B------:R-:W-:-:S07]  /*8c10*/  R2UR UR6, R2 ;  /* 0x00000000020672ca */ /* 0x000fce00000e0000 */
[----:B------:R-:W-:-:S06]  /*8c20*/  UIADD3 UR9, UR9, 0x34850, URZ ;  /* 0x0003485009097890 */ /* 0x000fcc000fffe03f */
[----:B------:R-:W-:Y:S02]  /*8c30*/  UIADD3 UR8, UR6, 0x400, URZ ;  /* 0x0000040006087890 */ /* 0x000fe4000fffe03f */
[----:B------:R-:W-:-:S03]  /*8c40*/  UIADD3 UR14, UR6, 0x4400, URZ ;  /* 0x00004400060e7890 */ /* 0x000fc6000fffe03f */
[----:B------:R-:W-:-:S04]  /*8c50*/  UMOV UR6, 0x0 ;  /* 0x0000000000067882 */ /* 0x000fc80000000000 */
[----:B------:R1:W-:Y:S02]  /*8c60*/  UTMALDG.4D [UR8], [UR4], desc[UR6] ;  /* 0x00000608040075b4 */ /* 0x0003e40008019000 */
[----:B-1----:R-:W-:Y:S01]  /*8c70*/  UMOV UR8, UR14 ;  /* 0x0000000e00087c82 */ /* 0x002fe20008000000 */
[----:B------:R-:W-:Y:S02]  /*8c80*/  UMOV UR10, UR15 ;  /* 0x0000000f000a7c82 */ /* 0x000fe40008000000 */
[----:B------:R1:W-:Y:S02]  /*8c90*/  UTMALDG.4D [UR8], [UR4], desc[UR6] ;  /* 0x00000608040075b4 */ /* 0x0003e40008019000 */
[----:B-1----:R-:W-:Y:S01]  /*8ca0*/  NOP ;  /* 0x0000000000007918 */ /* 0x002fe20000000000 */
.L_x_50:
[----:B------:R-:W-:Y:S05]  /*8cb0*/  BSYNC B0 ;  /* 0x0000000000007941 */ /* 0x000fea0003800000 */
.L_x_49:
[----:B------:R-:W2:Y:S01]  /*8cc0*/  LDL.LU R2, [R1+0xc] ;  /* 0x00000c0001027983 */ /* 0x000ea20000300800 */
[----:B------:R-:W-:Y:S02]  /*8cd0*/  IMAD.MOV.U32 R16, RZ, RZ, R7 ;  /* 0x000000ffff107224 */ /* 0x000fe400078e0007 */
[----:B------:R-:W-:Y:S02]  /*8ce0*/  IMAD.MOV.U32 R17, RZ, RZ, R12 ;  /* 0x000000ffff117224 */ /* 0x000fe400078e000c */
[----:B--2---:R-:W-:-:S07]  /*8cf0*/  VIADD R6, R2, 0xfffffffd ;  /* 0xfffffffd02067836 */ /* 0x004fce0000000000 */
.L_x_48:
[----:B------:R-:W-:Y:S01]  /*8d00*/  IMAD.MOV R13, RZ, RZ, -R13 ;  /* 0x000000ffff0d7224 */ /* 0x000fe200078e0a0d */
[----:B------:R-:W-:Y:S04]  /*8d10*/  BSSY B0, `(.L_x_47) ;  /* 0x00000ed000007945 */ /* 0x000fe80003800000 */
[----:B------:R-:W-:-:S13]  /*8d20*/  ISETP.NE.AND P1, PT, R10, R13, PT ;  /* 0x0000000d0a00720c */ /* 0x000fda0003f25270 */
[----:B------:R-:W-:Y:S05]  /*8d30*/  @!P1 BRA `(.L_x_56) ;  /* 0x0000000c00a89947 */ /* 0x000fea0003800000 */
[----:B------:R-:W-:-:S07]  /*8d40*/  IMAD.MOV.U32 R8, RZ, RZ, R5 ;  /* 0x000000ffff087224 */ /* 0x000fce00078e0005 */
.L_x_71:
        /* <DEDUP_REMOVED lines=12> */
[----:B------:R-:W-:-:S04]  /*8e10*/  IMAD R13, R11, UR4, RZ ;  /* 0x000000040b0d7c24 */ /* 0x000fc8000f8e02ff */
[----:B------:R-:W-:Y:S01]  /*8e20*/  IMAD R13, R0, UR5, R13 ;  /* 0x00000005000d7c24 */ /* 0x000fe2000f8e020d */
[----:B-1----:R-:W-:-:S13]  /*8e30*/  ISETP.NE.AND P1, PT, R9, 0x1, PT ;  /* 0x000000010900780c */ /* 0x002fda0003f25270 */
[----:B------:R-:W1:Y:S02]  /*8e40*/  @P1 LDC.64 R2, c[0x0][0x420] ;  /* 0x00010800ff021b82 */ /* 0x000e640000000a00 */
[----:B-1----:R-:W-:-:S04]  /*8e50*/  @P1 IMAD.HI.U32 R8, R6, R2, RZ ;  /* 0x0000000206081227 */ /* 0x002fc800078e00ff */
[----:B------:R-:W-:Y:S01]  /*8e60*/  IMAD.MOV.U32 R2, RZ, RZ, R6 ;  /* 0x000000ffff027224 */ /* 0x000fe200078e0006 */
[----:B------:R-:W-:-:S04]  /*8e70*/  @P1 SHF.R.U32.HI R2, RZ, R3, R8 ;  /* 0x00000003ff021219 */ /* 0x000fc80000011608 */
[--C-:B------:R-:W-:Y:S01]  /*8e80*/  SHF.R.S32.HI R3, RZ, 0x1f, R2.reuse ;  /* 0x0000001fff037819 */ /* 0x100fe20000011402 */
[----:B------:R-:W-:-:S04]  /*8e90*/  IMAD.MOV R12, RZ, RZ, -R2 ;  /* 0x000000ffff0c7224 */ /* 0x000fc800078e0a02 */
[----:B------:R-:W-:Y:S02]  /*8ea0*/  IMAD R12, R9, R12, R6 ;  /* 0x0000000c090c7224 */ /* 0x000fe400078e0206 */
[----:B------:R-:W1:Y:S01]  /*8eb0*/  LDC.64 R8, c[0x0][0x3f8] ;  /* 0x0000fe00ff087b82 */ /* 0x000e620000000a00 */
[----:B------:R-:W-:-:S04]  /*8ec0*/  IMAD.WIDE.U32 R2, R0, UR4, R2 ;  /* 0x0000000400027c25 */ /* 0x000fc8000f8e0002 */
[----:B------:R-:W-:Y:S01]  /*8ed0*/  IMAD.IADD R13, R13, 0x1, R3 ;  /* 0x000000010d0d7824 */ /* 0x000fe200078e0203 */
[----:B-1----:R-:W-:-:S04]  /*8ee0*/  LEA R8, P1, R2, R8, 0x2 ;  /* 0x0000000802087211 */ /* 0x002fc800078210ff */
[----:B------:R-:W-:-:S05]  /*8ef0*/  LEA.HI.X R9, R2, R9, R13, 0x2, P1 ;  /* 0x0000000902097211 */ /* 0x000fca00008f140d */
[----:B------:R1:W5:Y:S04]  /*8f00*/  LDG.E R8, desc[UR6][R8.64] ;  /* 0x0000000608087981 */ /* 0x000368000c1e1900 */
.L_x_59:
[----:B------:R-:W2:Y:S01]  /*8f10*/  S2R R3, SR_CgaCtaId ;  /* 0x0000000000037919 */ /* 0x000ea20000008800 */
[----:B------:R-:W-:-:S04]  /*8f20*/  MOV R2, 0x400 ;  /* 0x0000040000027802 */ /* 0x000fc80000000f00 */
[----:B--2---:R-:W-:Y:S02]  /*8f30*/  LEA R2, R3, R2, 0x18 ;  /* 0x0000000203027211 */ /* 0x004fe400078ec0ff */
[----:B------:R-:W-:Y:S02]  /*8f40*/  SHF.L.U32 R3, R10, 0x1f, RZ ;  /* 0x0000001f0a037819 */ /* 0x000fe400000006ff */
[----:B------:R-:W-:-:S04]  /*8f50*/  LEA R2, R7, R2, 0x3 ;  /* 0x0000000207027211 */ /* 0x000fc800078e18ff */
[----:B------:R-:W2:Y:S02]  /*8f60*/  SYNCS.PHASECHK.TRANS64.TRYWAIT P1, [R2+URZ+0x34840], R3 ;  /* 0x03484003020075a7 */ /* 0x000ea4000802017f */
[----:B--2---:R-:W-:Y:S05]  /*8f70*/  @!P1 BRA `(.L_x_60) ;  /* 0x0000001800049947 */ /* 0x004fea0003800000 */
.L_x_100:
[----:B-1----:R-:W1:Y:S02]  /*8f80*/  S2R R9, SR_TID.X ;  /* 0x0000000000097919 */ /* 0x002e640000002100 */
[----:B-1----:R-:W-:-:S04]  /*8f90*/  LOP3.LUT R9, R9, 0x7f, RZ, 0xc0, !PT ;  /* 0x0000007f09097812 */ /* 0x002fc800078ec0ff */
[----:B------:R-:W-:-:S13]  /*8fa0*/  ISETP.NE.AND P2, PT, R9, RZ, PT ;  /* 0x000000ff0900720c */ /* 0x000fda0003f45270 */
[----:B------:R-:W-:Y:S05]  /*8fb0*/  @P2 BRA `(.L_x_61) ;  /* 0x00000000001c2947 */ /* 0x000fea0003800000 */
[----:B------:R-:W1:Y:S01]  /*8fc0*/  S2R R9, SR_TID.X ;  /* 0x0000000000097919 */ /* 0x000e620000002100 */
[----:B--2---:R-:W-:-:S04]  /*8fd0*/  IMAD.MOV.U32 R3, RZ, RZ, 0xc000 ;  /* 0x0000c000ff037424 */ /* 0x004fc800078e00ff */
[----:B------:R3:W-:Y:S01]  /*8fe0*/  SYNCS.ARRIVE.TRANS64 RZ, [R2+URZ+0x34830], R3 ;  /* 0x0348300302ff79a7 */ /* 0x0007e2000800003f */
[----:B-1----:R-:W-:-:S04]  /*8ff0*/  LOP3.LUT R9, R9, 0x1f, RZ, 0xc0, !PT ;  /* 0x0000001f09097812 */ /* 0x002fc800078ec0ff */
[----:B------:R-:W-:-:S13]  /*9000*/  ISETP.NE.AND P1, PT, R9, RZ, PT ;  /* 0x000000ff0900720c */ /* 0x000fda0003f25270 */
[----:B---3--:R-:W-:Y:S05]  /*9010*/  @!P1 BRA `(.L_x_61) ;  /* 0x0000000000049947 */ /* 0x008fea0003800000 */
[----:B------:R-:W-:Y:S01]  /*9020*/  BPT.TRAP 0x1 ;  /* 0x000000040000795c */ /* 0x000fe20000300000 */
.L_x_61:
[----:B------:R-:W1:Y:S01]  /*9030*/  S2R R9, SR_CgaCtaId ;  /* 0x0000000000097919 */ /* 0x000e620000008800 */
        /* <DEDUP_REMOVED lines=12> */
[----:B------:R-:W-:-:S03]  /*9100*/  SHF.L.U32 R17, R17, 0x1f, RZ ;  /* 0x0000001f11117819 */ /* 0x000fc600000006ff */
[----:B------:R-:W-:Y:S02]  /*9110*/  UIADD3 UR9, UR9, 0x34830, URZ ;  /* 0x0003483009097890 */ /* 0x000fe4000fffe03f */
[----:B------:R-:W-:Y:S01]  /*9120*/  USHF.L.U32 UR11, UR11, 0x7, URZ ;  /* 0x000000070b0b7899 */ /* 0x000fe2000800063f */
[----:B-1----:R-:W-:-:S05]  /*9130*/  LEA R3, R9, R3, 0x18 ;  /* 0x0000000309037211 */ /* 0x002fca00078ec0ff */
[----:B------:R-:W-:Y:S02]  /*9140*/  IMAD R2, R7, 0xc000, R3 ;  /* 0x0000c00007027824 */ /* 0x000fe400078e0203 */
[----:B------:R-:W-:-:S03]  /*9150*/  VIADD R3, R3, 0x34800 ;  /* 0x0003480003037836 */ /* 0x000fc60000000000 */
[----:B------:R-:W-:Y:S01]  /*9160*/  R2UR UR14, R2 ;  /* 0x00000000020e72ca */ /* 0x000fe200000e0000 */
[----:B------:R-:W-:-:S12]  /*9170*/  IMAD R2, R16, 0x8, R3 ;  /* 0x0000000810027824 */ /* 0x000fd800078e0203 */
        /* <DEDUP_REMOVED lines=12> */
.L_x_101:
[----:B------:R-:W-:Y:S05]  /*9240*/  @P2 BRA `(.L_x_63) ;  /* 0x00000000001c2947 */ /* 0x000fea0003800000 */
[----:B------:R-:W2:Y:S01]  /*9250*/  S2R R9, SR_TID.X ;  /* 0x0000000000097919 */ /* 0x000ea20000002100 */
[----:B------:R-:W-:-:S04]  /*9260*/  IMAD.MOV.U32 R3, RZ, RZ, 0x8000 ;  /* 0x00008000ff037424 */ /* 0x000fc800078e00ff */
[----:B------:R3:W-:Y:S01]  /*9270*/  SYNCS.ARRIVE.TRANS64 RZ, [R2+URZ+0x50], R3 ;  /* 0x0000500302ff79a7 */ /* 0x0007e2000800003f */
[----:B--2---:R-:W-:-:S04]  /*9280*/  LOP3.LUT R9, R9, 0x1f, RZ, 0xc0, !PT ;  /* 0x0000001f09097812 */ /* 0x004fc800078ec0ff */
[----:B------:R-:W-:-:S13]  /*9290*/  ISETP.NE.AND P1, PT, R9, RZ, PT ;  /* 0x000000ff0900720c */ /* 0x000fda0003f25270 */
[----:B---3--:R-:W-:Y:S05]  /*92a0*/  @!P1 BRA `(.L_x_63) ;  /* 0x0000000000049947 */ /* 0x008fea0003800000 */
[----:B------:R-:W-:Y:S01]  /*92b0*/  BPT.TRAP 0x1 ;  /* 0x000000040000795c */ /* 0x000fe20000300000 */
.L_x_63:
        /* <DEDUP_REMOVED lines=9> */
[----:B------:R-:W-:Y:S01]  /*9350*/  R2UR UR12, R4 ;  /* 0x00000000040c72ca */ /* 0x000fe200000e0000 */
[----:B------:R-:W-:Y:S01]  /*9360*/  UMOV UR15, 0x40 ;  /* 0x00000040000f7882 */ /* 0x000fe20000000000 */
[----:B------:R-:W-:-:S02]  /*9370*/  IMAD.MOV.U32 R18, RZ, RZ, R12 ;  /* 0x000000ffff127224 */ /* 0x000fc400078e000c */
[----:B------:R-:W-:-:S03]  /*9380*/  IMAD.MOV.U32 R5, RZ, RZ, R8 ;  /* 0x000000ffff057224 */ /* 0x000fc600078e0008 */
[----:B------:R-:W-:Y:S02]  /*9390*/  USHF.L.U32 UR11, UR11, 0x7, URZ ;  /* 0x000000070b0b7899 */ /* 0x000fe4000800063f */
[----:B------:R-:W-:Y:S01]  /*93a0*/  UIADD3 UR9, UR9, 0x50, URZ ;  /* 0x0000005009097890 */ /* 0x000fe2000fffe03f */
[----:B--2---:R-:W-:-:S05]  /*93b0*/  LEA R3, R9, R3, 0x18 ;  /* 0x0000000309037211 */ /* 0x004fca00078ec0ff */
[----:B------:R-:W-:-:S05]  /*93c0*/  IMAD R16, R16, 0x8000, R3 ;  /* 0x0000800010107824 */ /* 0x000fca00078e0203 */
[----:B------:R-:W-:-:S13]  /*93d0*/  R2UR UR6, R16 ;  /* 0x00000000100672ca */ /* 0x000fda00000e0000 */
[----:B------:R-:W-:Y:S02]  /*93e0*/  UIADD3 UR8, UR6, 0x400, URZ ;  /* 0x0000040006087890 */ /* 0x000fe4000fffe03f */
[----:B------:R-:W-:-:S03]  /*93f0*/  UIADD3 UR14, UR6, 0x4400, URZ ;  /* 0x00004400060e7890 */ /* 0x000fc6000fffe03f */
[----:B------:R-:W-:-:S04]  /*9400*/  UMOV UR6, 0x0 ;  /* 0x0000000000067882 */ /* 0x000fc80000000000 */
[----:B------:R2:W-:Y:S02]  /*9410*/  UTMALDG.4D [UR8], [UR4], desc[UR6] ;  /* 0x00000608040075b4 */ /* 0x0005e40008019000 */
[----:B--2---:R-:W-:Y:S01]  /*9420*/  UMOV UR8, UR14 ;  /* 0x0000000e00087c82 */ /* 0x004fe20008000000 */
[----:B------:R-:W-:Y:S02]  /*9430*/  UMOV UR10, UR15 ;  /* 0x0000000f000a7c82 */ /* 0x000fe40008000000 */
[----:B------:R2:W-:Y:S02]  /*9440*/  UTMALDG.4D [UR8], [UR4], desc[UR6] ;  /* 0x00000608040075b4 */ /* 0x0005e40008019000 */
[----:B--2---:R-:W-:Y:S01]  /*9450*/  NOP ;  /* 0x0000000000007918 */ /* 0x004fe20000000000 */
.L_x_58:
[----:B------:R-:W-:Y:S05]  /*9460*/  BSYNC B1 ;  /* 0x0000000000017941 */ /* 0x000fea0003800000 */
.L_x_57:
[----:B------:R-:W-:Y:S01]  /*9470*/  VIADD R16, R7, 0x1 ;  /* 0x0000000107107836 */ /* 0x000fe20000000000 */
[----:B------:R-:W-:Y:S04]  /*9480*/  BSSY B1, `(.L_x_64) ;  /* 0x0000072000017945 */ /* 0x000fe80003800000 */
[----:B------:R-:W-:-:S04]  /*9490*/  ISETP.NE.AND P1, PT, R16, 0x2, PT ;  /* 0x000000021000780c */ /* 0x000fc80003f25270 */
[----:B-1----:R-:W-:Y:S02]  /*94a0*/  SEL R17, RZ, 0x1, P1 ;  /* 0x00000001ff117807 */ /* 0x002fe40000800000 */
[----:B------:R-:W-:Y:S02]  /*94b0*/  SEL R16, R16, RZ, P1 ;  /* 0x000000ff10107207 */ /* 0x000fe40000800000 */
[----:B------:R-:W-:Y:S01]  /*94c0*/  LOP3.LUT R17, R10, R17, RZ, 0x3c, !PT ;  /* 0x000000110a117212 */ /* 0x000fe200078e3cff */
[----:B------:R-:W-:Y:S06]  /*94d0*/  @!P6 BRA `(.L_x_65) ;  /* 0x0000000400b0e947 */ /* 0x000fec0003800000 */
[----:B------:R-:W-:Y:S01]  /*94e0*/  VIADD R12, R6, 0xffffffff ;  /* 0xffffffff060c7836 */ /* 0x000fe20000000000 */
        /* <DEDUP_REMOVED lines=11> */
[----:B------:R-:W-:-:S05]  /*95a0*/  IADD3 R3, -R2, RZ, RZ ;  /* 0x000000ff02037210 */ /* 0x000fca0007ffe1ff */
[----:B------:R-:W-:Y:S01]  /*95b0*/  IMAD R12, R8, R3, R12 ;  /* 0x00000003080c7224 */ /* 0x000fe200078e020c */
[--C-:B------:R-:W-:Y:S01]  /*95c0*/  SHF.R.S32.HI R3, RZ, 0x1f, R2.reuse ;  /* 0x0000001fff037819 */ /* 0x100fe20000011402 */
[----:B------:R-:W1:Y:S02]  /*95d0*/  LDC.64 R8, c[0x0][0x3f8] ;  /* 0x0000fe00ff087b82 */ /* 0x000e640000000a00 */
[----:B------:R-:W-:-:S04]  /*95e0*/  IMAD.WIDE.U32 R2, R0, UR4, R2 ;  /* 0x0000000400027c25 */ /* 0x000fc8000f8e0002 */
[----:B------:R-:W-:Y:S01]  /*95f0*/  IMAD.IADD R13, R13, 0x1, R3 ;  /* 0x000000010d0d7824 */ /* 0x000fe200078e0203 */
[----:B-1----:R-:W-:-:S04]  /*9600*/  LEA R8, P1, R2, R8, 0x2 ;  /* 0x0000000802087211 */ /* 0x002fc800078210ff */
[----:B------:R-:W-:-:S05]  /*9610*/  LEA.HI.X R9, R2, R9, R13, 0x2, P1 ;  /* 0x0000000902097211 */ /* 0x000fca00008f140d */
[----:B------:R1:W5:Y:S04]  /*9620*/  LDG.E R8, desc[UR6][R8.64] ;  /* 0x0000000608087981 */ /* 0x000368000c1e1900 */
.L_x_66:
[----:B------:R-:W2:Y:S01]  /*9630*/  S2R R3, SR_CgaCtaId ;  /* 0x0000000000037919 */ /* 0x000ea20000008800 */
[----:B------:R-:W-:-:S04]  /*9640*/  MOV R2, 0x400 ;  /* 0x0000040000027802 */ /* 0x000fc80000000f00 */
[----:B--2---:R-:W-:Y:S02]  /*9650*/  LEA R2, R3, R2, 0x18 ;  /* 0x0000000203027211 */ /* 0x004fe400078ec0ff */
[----:B------:R-:W-:-:S03]  /*9660*/  SHF.L.U32 R3, R17, 0x1f, RZ ;  /* 0x0000001f11037819 */ /* 0x000fc600000006ff */
[----:B------:R-:W-:-:S04]  /*9670*/  IMAD R2, R16, 0x8, R2 ;  /* 0x0000000810027824 */ /* 0x000fc800078e0202 */
[----:B------:R-:W2:Y:S02]  /*9680*/  SYNCS.PHASECHK.TRANS64.TRYWAIT P1, [R2+URZ+0x34840], R3 ;  /* 0x03484003020075a7 */ /* 0x000ea4000802017f */
[----:B--2---:R-:W-:Y:S05]  /*9690*/  @!P1 BRA `(.L_x_67) ;  /* 0x0000001000649947 */ /* 0x004fea0003800000 */
.L_x_102:
        /* <DEDUP_REMOVED lines=11> */
.L_x_68:
[----:B------:R-:W1:Y:S01]  /*9750*/  S2R R13, SR_CgaCtaId ;  /* 0x00000000000d7919 */ /* 0x000e620000008800 */
[----:B------:R-:W-:Y:S01]  /*9760*/  MOV R9, 0x400 ;  /* 0x0000040000097802 */ /* 0x000fe20000000f00 */
[----:B------:R-:W-:Y:S01]  /*9770*/  UIADD3 UR4, UP0, UR36, 0x370, URZ ;  /* 0x0000037024047890 */ /* 0x000fe2000ff1e03f */
[----:B------:R-:W-:Y:S01]  /*9780*/  R2UR UR11, R12 ;  /* 0x000000000c0b72ca */ /* 0x000fe200000e0000 */
[----:B------:R-:W-:Y:S01]  /*9790*/  UMOV UR10, URZ ;  /* 0x0000003f000a7c82 */ /* 0x000fe20008000000 */
[----:B------:R-:W-:Y:S01]  /*97a0*/  R2UR UR12, R4 ;  /* 0x00000000040c72ca */ /* 0x000fe200000e0000 */
[----:B------:R-:W-:Y:S01]  /*97b0*/  UIADD3.X UR5, URZ, UR37, URZ, UP0, !UPT ;  /* 0x000000253f057290 */ /* 0x000fe200087fe43f */
[----:B-----5:R-:W-:Y:S01]  /*97c0*/  R2UR UR13, R8 ;  /* 0x00000000080d72ca */ /* 0x020fe200000e0000 */
[----:B------:R-:W-:Y:S01]  /*97d0*/  UMOV UR6, 0x0 ;  /* 0x0000000000067882 */ /* 0x000fe20000000000 */
[----:B------:R-:W-:Y:S01]  /*97e0*/  UMOV UR7, 0x14f00000 ;  /* 0x14f0000000077882 */ /* 0x000fe20000000000 */
[----:B------:R-:W-:Y:S01]  /*97f0*/  UMOV UR18, 0x40 ;  /* 0x0000004000127882 */ /* 0x000fe20000000000 */
[----:B------:R-:W-:-:S05]  /*9800*/  UMOV UR17, 0x80 ;  /* 0x0000008000117882 */ /* 0x000fca0000000000 */
[----:B------:R-:W-:Y:S01]  /*9810*/  USHF.L.U32 UR11, UR11, 0x7, URZ ;  /* 0x000000070b0b7899 */ /* 0x000fe2000800063f */
[----:B-1----:R-:W-:-:S05]  /*9820*/  LEA R9, R13, R9, 0x18 ;  /* 0x000000090d097211 */ /* 0x002fca00078ec0ff */
[----:B--2---:R-:W-:-:S04]  /*9830*/  VIADD R2, R9, 0x34800 ;  /* 0x0003480009027836 */ /* 0x004fc80000000000 */
[--C-:B------:R-:W-:Y:S02]  /*9840*/  IMAD R3, R16, 0x8, R2.reuse ;  /* 0x0000000810037824 */ /* 0x100fe400078e0202 */
[----:B------:R-:W-:-:S03]  /*9850*/  IMAD R2, R7, 0x8, R2 ;  /* 0x0000000807027824 */ /* 0x000fc600078e0202 */
[----:B------:R-:W-:Y:S01]  /*9860*/  R2UR UR9, R3 ;  /* 0x00000000030972ca */ /* 0x000fe200000e0000 */
[----:B------:R-:W-:-:S05]  /*9870*/  IMAD R3, R16, 0xc000, R9 ;  /* 0x0000c00010037824 */ /* 0x000fca00078e0209 */
[----:B------:R-:W-:Y:S02]  /*9880*/  R2UR UR8, R3 ;  /* 0x00000000030872ca */ /* 0x000fe400000e0000 */
[----:B------:R-:W-:-:S05]  /*9890*/  SHF.L.U32 R3, R10, 0x1f, RZ ;  /* 0x0000001f0a037819 */ /* 0x000fca00000006ff */
[----:B------:R-:W-:-:S06]  /*98a0*/  UIADD3 UR9, UR9, 0x30, URZ ;  /* 0x0000003009097890 */ /* 0x000fcc000fffe03f */
[----:B------:R-:W-:Y:S02]  /*98b0*/  UIADD3 UR14, UR8, 0x1c400, URZ ;  /* 0x0001c400080e7890 */ /* 0x000fe4000fffe03f */
[----:B------:R-:W-:Y:S02]  /*98c0*/  UIADD3 UR15, UR8, 0x20400, URZ ;  /* 0x00020400080f7890 */ /* 0x000fe4000fffe03f */
[----:B------:R-:W-:-:S03]  /*98d0*/  UIADD3 UR16, UR8, 0x24400, URZ ;  /* 0x0002440008107890 */ /* 0x000fc6000fffe03f */
[----:B------:R-:W-:Y:S02]  /*98e0*/  UMOV UR8, UR14 ;  /* 0x0000000e00087c82 */ /* 0x000fe40008000000 */
[----:B------:R1:W-:Y:S02]  /*98f0*/  UTMALDG.4D [UR8], [UR4], desc[UR6] ;  /* 0x00000608040075b4 */ /* 0x0003e40008019000 */
[----:B-1----:R-:W-:Y:S01]  /*9900*/  UMOV UR8, UR15 ;  /* 0x0000000f00087c82 */ /* 0x002fe20008000000 */
[----:B------:R-:W-:Y:S02]  /*9910*/  UMOV UR10, UR18 ;  /* 0x00000012000a7c82 */ /* 0x000fe40008000000 */
[----:B------:R1:W-:Y:S02]  /*9920*/  UTMALDG.4D [UR8], [UR4], desc[UR6] ;  /* 0x00000608040075b4 */ /* 0x0003e40008019000 */
[----:B-1----:R-:W-:Y:S01]  /*9930*/  UMOV UR8, UR16 ;  /* 0x0000001000087c82 */ /* 0x002fe20008000000 */
[----:B------:R-:W-:-:S02]  /*9940*/  UMOV UR10, UR17 ;  /* 0x00000011000a7c82 */ /* 0x000fc40008000000 */
[----:B------:R1:W-:Y:S01]  /*9950*/  UTMALDG.4D [UR8], [UR4], desc[UR6] ;  /* 0x00000608040075b4 */ /* 0x0003e20008019000 */
[----:B------:R-:W2:Y:S02]  /*9960*/  SYNCS.PHASECHK.TRANS64.TRYWAIT P1, [R2+URZ+0x60], R3 ;  /* 0x00006003020075a7 */ /* 0x000ea4000802017f */
[----:B-12---:R-:W-:Y:S05]  /*9970*/  @!P1 BRA `(.L_x_69) ;  /* 0x0000000c00c09947 */ /* 0x006fea0003800000 */
.L_x_103:
        /* <DEDUP_REMOVED lines=8> */
.L_x_70:
[----:B------:R-:W2:Y:S01]  /*9a00*/  S2R R9, SR_CgaCtaId ;  /* 0x0000000000097919 */ /* 0x000ea20000008800 */
[----:B-1----:R-:W-:Y:S01]  /*9a10*/  MOV R3, 0x400 ;  /* 0x0000040000037802 */ /* 0x002fe20000000f00 */
        /* <DEDUP_REMOVED lines=9> */
[----:B------:R-:W-:Y:S01]  /*9ab0*/  IMAD.MOV.U32 R18, RZ, RZ, R12 ;  /* 0x000000ffff127224 */ /* 0x000fe200078e000c */
[----:B------:R-:W-:-:S04]  /*9ac0*/  MOV R5, R8 ;  /* 0x0000000800057202 */ /* 0x000fc80000000f00 */
        /* <DEDUP_REMOVED lines=13> */
.L_x_65:
[----:B------:R-:W-:Y:S05]  /*9ba0*/  BSYNC B1 ;  /* 0x0000000000017941 */ /* 0x000fea0003800000 */
.L_x_64:
[C---:B------:R-:W-:Y:S01]  /*9bb0*/  ISETP.GT.AND P1, PT, R6.reuse, 0x1, PT ;  /* 0x000000010600780c */ /* 0x040fe20003f24270 */
[----:B------:R-:W-:-:S12]  /*9bc0*/  VIADD R6, R6, 0xfffffffe ;  /* 0xfffffffe06067836 */ /* 0x000fd80000000000 */
[----:B------:R-:W-:Y:S05]  /*9bd0*/  @P1 BRA `(.L_x_71) ;  /* 0xfffffff0005c1947 */ /* 0x000fea000383ffff */
.L_x_56:
[----:B------:R-:W-:Y:S05]  /*9be0*/  BSYNC B0 ;  /* 0x0000000000007941 */ /* 0x000fea0003800000 */
.L_x_47:
[----:B------:R-:W-:Y:S04]  /*9bf0*/  BSSY B0, `(.L_x_72) ;  /* 0x000002c000007945 */ /* 0x000fe80003800000 */
[----:B------:R-:W-:Y:S05]  /*9c00*/  @!P6 BRA `(.L_x_73) ;  /* 0x0000000000a8e947 */ /* 0x000fea0003800000 */
[----:B------:R-:W2:Y:S01]  /*9c10*/  S2R R3, SR_CgaCtaId ;  /* 0x0000000000037919 */ /* 0x000ea20000008800 */
[----:B------:R-:W-:Y:S01]  /*9c20*/  MOV R0, 0x400 ;  /* 0x0000040000007802 */ /* 0x000fe20000000f00 */
[----:B------:R-:W3:Y:S03]  /*9c30*/  S2R R2, SR_TID.X ;  /* 0x0000000000027919 */ /* 0x000ee60000002100 */
[----:B--2---:R-:W-:Y:S02]  /*9c40*/  LEA R0, R3, R0, 0x18 ;  /* 0x0000000003007211 */ /* 0x004fe400078ec0ff */
[----:B---3--:R-:W-:-:S03]  /*9c50*/  LOP3.LUT R2, R2, 0x7f, RZ, 0xc0, !PT ;  /* 0x0000007f02027812 */ /* 0x008fc600078ec0ff */
[----:B------:R-:W-:Y:S01]  /*9c60*/  IMAD R3, R16, 0x8, R0 ;  /* 0x0000000810037824 */ /* 0x000fe200078e0200 */
[----:B------:R-:W-:Y:S02]  /*9c70*/  SHF.L.U32 R0, R17, 0x1f, RZ ;  /* 0x0000001f11007819 */ /* 0x000fe400000006ff */
[----:B------:R-:W-:Y:S02]  /*9c80*/  ISETP.NE.AND P1, PT, R2, RZ, PT ;  /* 0x000000ff0200720c */ /* 0x000fe40003f25270 */
[----:B------:R-:W2:Y:S02]  /*9c90*/  SYNCS.PHASECHK.TRANS64.TRYWAIT P0, [R3+URZ+0x34860], R0 ;  /* 0x03486000030075a7 */ /* 0x000ea4000800017f */
[----:B--2---:R-:W-:Y:S09]  /*9ca0*/  @!P0 BRA `(.L_x_74) ;  /* 0x0000000c00088947 */ /* 0x004ff20003800000 */
.L_x_104:
        /* <DEDUP_REMOVED lines=8> */
.L_x_75:
        /* <DEDUP_REMOVED lines=10> */
[----:B------:R-:W-:-:S06]  /*9dd0*/  UMOV UR15, 0x40 ;  /* 0x00000040000f7882 */ /* 0x000fcc0000000000 */
[----:B------:R-:W-:Y:S02]  /*9de0*/  UIADD3 UR9, UR9, 0x34850, URZ ;  /* 0x0003485009097890 */ /* 0x000fe4000fffe03f */
[----:B------:R-:W-:Y:S01]  /*9df0*/  USHF.L.U32 UR11, UR11, 0x7, URZ ;  /* 0x000000070b0b7899 */ /* 0x000fe2000800063f */
[----:B---3--:R-:W-:-:S05]  /*9e00*/  LEA R0, R2, R0, 0x18 ;  /* 0x0000000002007211 */ /* 0x008fca00078ec0ff */
        /* <DEDUP_REMOVED lines=10> */
.L_x_73:
[----:B------:R-:W-:Y:S05]  /*9eb0*/  BSYNC B0 ;  /* 0x0000000000007941 */ /* 0x000fea0003800000 */
.L_x_72:
[----:B------:R-:W2:Y:S01]  /*9ec0*/  LDL.LU R0, [R1+0x10] ;  /* 0x0000100001007983 */ /* 0x000ea20000300800 */
[----:B------:R-:W-:-:S03]  /*9ed0*/  ULDC UR4, c[0x0][0xda4] ;  /* 0x0003690000047ab9 */ /* 0x000fc60000000800 */
[----:B------:R-:W3:Y:S01]  /*9ee0*/  LDL.LU R2, [R1+0x18] ;  /* 0x0000180001027983 */ /* 0x000ee20000300800 */
[----:B------:R-:W-:-:S05]  /*9ef0*/  VIADD R16, R16, 0x1 ;  /* 0x0000000110107836 */ /* 0x000fca0000000000 */
[----:B------:R-:W-:-:S04]  /*9f00*/  ISETP.NE.AND P0, PT, R16, 0x2, PT ;  /* 0x000000021000780c */ /* 0x000fc80003f05270 */
[----:B------:R-:W-:Y:S01]  /*9f10*/  SEL R16, R16, RZ, P0 ;  /* 0x000000ff10107207 */ /* 0x000fe20000000000 */
[----:B--2---:R-:W-:Y:S02]  /*9f20*/  VIADD R0, R0, UR38 ;  /* 0x0000002600007c36 */ /* 0x004fe40008000000 */
[----:B---3--:R-:W-:-:S03]  /*9f30*/  VIADD R2, R2, 0x1 ;  /* 0x0000000102027836 */ /* 0x008fc60000000000 */
[----:B------:R2:W-:Y:S01]  /*9f40*/  STL [R1+0x10], R0 ;  /* 0x0000100001007387 */ /* 0x0005e20000100800 */
[----:B------:R-:W-:-:S03]  /*9f50*/  ISETP.GE.AND P1, PT, R0, UR4, PT ;  /* 0x0000000400007c0c */ /* 0x000fc6000bf26270 */
[----:B------:R3:W-:Y:S01]  /*9f60*/  STL [R1+0x18], R2 ;  /* 0x0000180201007387 */ /* 0x0007e20000100800 */
[----:B--2---:R-:W-:-:S04]  /*9f70*/  SEL R0, RZ, 0x1, P0 ;  /* 0x00000001ff007807 */ /* 0x004fc80000000000 */
[----:B------:R-:W-:-:S05]  /*9f80*/  LOP3.LUT R17, R17, R0, RZ, 0x3c, !PT ;  /* 0x0000000011117212 */ /* 0x000fca00078e3cff */
[----:B---3--:R-:W-:Y:S05]  /*9f90*/  @!P1 BRA `(.L_x_76) ;  /* 0xffffffd000cc9947 */ /* 0x008fea000383ffff */
[----:B------:R-:W-:-:S07]  /*9fa0*/  LOP3.LUT R2, R2, 0x1, RZ, 0xc, !PT ;  /* 0x0000000102027812 */ /* 0x000fce00078e0cff */
.L_x_32:
[----:B------:R-:W2:Y:S01]  /*9fb0*/  S2R R3, SR_CgaCtaId ;  /* 0x0000000000037919 */ /* 0x000ea20000008800 */
[----:B------:R-:W-:Y:S01]  /*9fc0*/  MOV R0, 0x400 ;  /* 0x0000040000007802 */ /* 0x000fe20000000f00 */
[----:B------:R-:W-:Y:S03]  /*9fd0*/  BSSY B0, `(.L_x_77) ;  /* 0x0000005000007945 */ /* 0x000fe60003800000 */
[----:B--2---:R-:W-:Y:S02]  /*9fe0*/  LEA R0, R3, R0, 0x18 ;  /* 0x0000000003007211 */ /* 0x004fe400078ec0ff */
[----:B------:R-:W-:-:S04]  /*9ff0*/  SHF.L.U32 R3, R2, 0x1f, RZ ;  /* 0x0000001f02037819 */ /* 0x000fc800000006ff */
[----:B------:R-:W2:Y:S02]  /*a000*/  SYNCS.PHASECHK.TRANS64.TRYWAIT P0, [R0+URZ+0x34820], R3 ;  /* 0x03482003000075a7 */ /* 0x000ea4000800017f */
[----:B--2---:R-:W-:Y:S05]  /*a010*/  @!P0 BRA `(.L_x_78) ;  /* 0x0000000800408947 */ /* 0x004fea0003800000 */
.L_x_105:
[----:B------:R-:W-:Y:S05]  /*a020*/  BSYNC B0 ;  /* 0x0000000000007941 */ /* 0x000fea0003800000 */
.L_x_77:
[----:B------:R-:W-:-:S03]  /*a030*/  UMOV UR4, 0xffffffff ;  /* 0xffffffff00047882 */ /* 0x000fc60000000000 */
[----:B------:R-:W-:Y:S05]  /*a040*/  BRA.DIV UR4, `(.L_x_79) ;  /* 0x0000000a04487947 */ /* 0x000fea000b800000 */
[----:B------:R-:W3:Y:S02]  /*a050*/  S2R R2, SR_TID.X ;  /* 0x0000000000027919 */ /* 0x000ee40000002100 */
[----:B---3--:R-:W-:-:S04]  /*a060*/  SHF.R.U32.HI R2, RZ, 0x5, R2 ;  /* 0x00000005ff027819 */ /* 0x008fc80000011602 */
[----:B------:R-:W-:-:S05]  /*a070*/  LOP3.LUT R2, R2, 0x3, RZ, 0xc0, !PT ;  /* 0x0000000302027812 */ /* 0x000fca00078ec0ff */
[----:B------:R3:W4:Y:S02]  /*a080*/  SHFL.IDX PT, R14, R2, RZ, 0x1f ;  /* 0x00001fff020e7589 */ /* 0x00072400000e0000 */
.L_x_108:
[----:B----4-:R-:W-:Y:S01]  /*a090*/  ISETP.NE.AND P0, PT, R14, RZ, PT ;  /* 0x000000ff0e00720c */ /* 0x010fe20003f05270 */
[----:B------:R-:W-:-:S12]  /*a0a0*/  BSSY B0, `(.L_x_80) ;  /* 0x0000024000007945 */ /* 0x000fd80003800000 */
[----:B------:R-:W-:Y:S05]  /*a0b0*/  @P0 BRA `(.L_x_81) ;  /* 0x0000000000880947 */ /* 0x000fea0003800000 */
[----:B------:R-:W-:-:S03]  /*a0c0*/  UMOV UR4, 0xffffffff ;  /* 0xffffffff00047882 */ /* 0x000fc60000000000 */
[----:B------:R-:W-:Y:S05]  /*a0d0*/  BRA.DIV UR4, `(.L_x_82) ;  /* 0x0000000a04587947 */ /* 0x000fea000b800000 */
[----:B------:R-:W-:-:S13]  /*a0e0*/  ELECT P6, URZ, PT ;  /* 0x00000000003f782f */ /* 0x000fda00038c0000 */
.L_x_111:
[----:B------:R-:W-:Y:S05]  /*a0f0*/  @!P6 BRA `(.L_x_81) ;  /* 0x000000000078e947 */ /* 0x000fea0003800000 */
[----:B---3--:R-:W3:Y:S02]  /*a100*/  LDL.LU R2, [R1+0x1c] ;  /* 0x00001c0001027983 */ /* 0x008ee40000300800 */
[----:B---3--:R-:W-:-:S04]  /*a110*/  LOP3.LUT R2, R2, 0x2, RZ, 0xfc, !PT ;  /* 0x0000000202027812 */ /* 0x008fc800078efcff */
[----:B------:R-:W-:-:S13]  /*a120*/  ISETP.NE.AND P2, PT, R2, 0x3, PT ;  /* 0x000000030200780c */ /* 0x000fda0003f45270 */
[----:B------:R-:W-:Y:S05]  /*a130*/  @!P2 BRA `(.L_x_83) ;  /* 0x000000000004a947 */ /* 0x000fea0003800000 */
[----:B------:R-:W-:Y:S01]  /*a140*/  BPT.TRAP 0x1 ;  /* 0x000000040000795c */ /* 0x000fe20000300000 */
.L_x_83:
[----:B--2---:R-:W-:Y:S01]  /*a150*/  VIADD R3, R0, 0x34840 ;  /* 0x0003484000037836 */ /* 0x004fe20000000000 */
[----:B------:R-:W-:Y:S02]  /*a160*/  SHF.L.U32 R5, R17, 0x1f, RZ ;  /* 0x0000001f11057819 */ /* 0x000fe400000006ff */
[C---:B------:R-:W-:Y:S01]  /*a170*/  IADD3 R2, R16.reuse, 0x1, RZ ;  /* 0x0000000110027810 */ /* 0x040fe20007ffe0ff */
[----:B-1----:R-:W-:-:S03]  /*a180*/  IMAD R6, R16, 0x8, R3 ;  /* 0x0000000810067824 */ /* 0x002fc600078e0203 */
[----:B------:R-:W-:Y:S01]  /*a190*/  ISETP.NE.AND P1, PT, R2, 0x2, PT ;  /* 0x000000020200780c */ /* 0x000fe20003f25270 */
[----:B------:R-:W1:Y:S03]  /*a1a0*/  SYNCS.PHASECHK.TRANS64.TRYWAIT P0, [R6+URZ], R5 ;  /* 0x00000005060075a7 */ /* 0x000e66000800017f */
[----:B------:R-:W-:-:S04]  /*a1b0*/  SEL R4, RZ, 0x1, P1 ;  /* 0x00000001ff047807 */ /* 0x000fc80000800000 */
[----:B------:R-:W-:Y:S02]  /*a1c0*/  LOP3.LUT R17, R17, R4, RZ, 0x3c, !PT ;  /* 0x0000000411117212 */ /* 0x000fe400078e3cff */
[----:B------:R-:W-:Y:S02]  /*a1d0*/  SEL R4, R2, RZ, P1 ;  /* 0x000000ff02047207 */ /* 0x000fe40000800000 */
[----:B------:R-:W-:-:S03]  /*a1e0*/  SHF.L.U32 R2, R17, 0x1f, RZ ;  /* 0x0000001f11027819 */ /* 0x000fc600000006ff */
[----:B------:R-:W-:Y:S01]  /*a1f0*/  IMAD R3, R4, 0x8, R3 ;  /* 0x0000000804037824 */ /* 0x000fe200078e0203 */
[----:B-1----:R-:W-:Y:S06]  /*a200*/  @!P0 BRA `(.L_x_84) ;  /* 0x00000008002c8947 */ /* 0x002fec0003800000 */
.L_x_112:
[----:B------:R-:W2:Y:S02]  /*a210*/  SYNCS.PHASECHK.TRANS64.TRYWAIT P0, [R3+URZ], R2 ;  /* 0x00000002030075a7 */ /* 0x000ea4000800017f */
[----:B--2---:R-:W-:Y:S05]  /*a220*/  @!P0 BRA `(.L_x_85) ;  /* 0x0000000800388947 */ /* 0x004fea0003800000 */
.L_x_113:
[----:B------:R-:W-:Y:S05]  /*a230*/  @!P2 BRA `(.L_x_86) ;  /* 0x000000000004a947 */ /* 0x000fea0003800000 */
[----:B------:R-:W-:Y:S01]  /*a240*/  BPT.TRAP 0x1 ;  /* 0x000000040000795c */ /* 0x000fe20000300000 */
.L_x_86:
[----:B--2---:R-:W-:-:S04]  /*a250*/  VIADD R3, R0, 0x34860 ;  /* 0x0003486000037836 */ /* 0x004fc80000000000 */
[----:B------:R-:W-:-:S04]  /*a260*/  IMAD R16, R16, 0x8, R3 ;  /* 0x0000000810107824 */ /* 0x000fc800078e0203 */
[----:B------:R-:W2:Y:S02]  /*a270*/  SYNCS.PHASECHK.TRANS64.TRYWAIT P0, [R16+URZ], R5 ;  /* 0x00000005100075a7 */ /* 0x000ea4000800017f */
[----:B--2---:R-:W-:Y:S05]  /*a280*/  @!P0 BRA `(.L_x_87) ;  /* 0x0000000800348947 */ /* 0x004fea0003800000 */
.L_x_114:
[----:B------:R-:W-:-:S07]  /*a290*/  IMAD R3, R4, 0x8, R3 ;  /* 0x0000000804037824 */ /* 0x000fce00078e0203 */
.L_x_88:
[----:B---3--:R3:W4:Y:S02]  /*a2a0*/  SYNCS.PHASECHK.TRANS64.TRYWAIT P0, [R3+URZ], R2 ;  /* 0x00000002030075a7 */ /* 0x008724000800017f */
[----:B----4-:R-:W-:Y:S05]  /*a2b0*/  @!P0 NANOSLEEP.SYNCS 0x989680 ;  /* 0x009896800000895d */ /* 0x010fea0003900000 */
[----:B------:R-:W4:Y:S02]  /*a2c0*/  @!P0 SYNCS.PHASECHK.TRANS64 P0, [R3+URZ], R2 ;  /* 0x00000002030085a7 */ /* 0x000f24000800007f */
[----:B----4-:R-:W-:Y:S05]  /*a2d0*/  @!P0 BRA `(.L_x_88) ;  /* 0xfffffffc00f08947 */ /* 0x010fea000383ffff */
.L_x_81:
[----:B------:R-:W-:Y:S05]  /*a2e0*/  BSYNC B0 ;  /* 0x0000000000007941 */ /* 0x000fea0003800000 */
.L_x_80:
[----:B------:R-:W-:Y:S05]  /*a2f0*/  EXIT ;  /* 0x000000000000794d */ /* 0x000fea0003800000 */
.L_x_10:
[----:B-1----:R-:W-:-:S04]  /*a300*/  IMAD.U32 R3, RZ, RZ, UR60 ;  /* 0x0000003cff037e24 */ /* 0x002fc8000f8e00ff */
[----:B------:R1:W2:Y:S03]  /*a310*/  SYNCS.PHASECHK.TRANS64.TRYWAIT P1, [R3+URZ+0x34800], R0 ;  /* 0x03480000030075a7 */ /* 0x0002a6000802017f */
[----:B--2---:R-:W-:Y:S05]  /*a320*/  @!P1 NANOSLEEP.SYNCS 0x989680 ;  /* 0x009896800000995d */ /* 0x004fea0003900000 */
[----:B------:R-:W2:Y:S02]  /*a330*/  @!P1 SYNCS.PHASECHK.TRANS64 P1, [R3+URZ+0x34800], R0 ;  /* 0x03480000030095a7 */ /* 0x000ea4000802007f */
[----:B--2---:R-:W-:Y:S05]  /*a340*/  @!P1 BRA `(.L_x_10) ;  /* 0xfffffffc00ec9947 */ /* 0x004fea000383ffff */
[----:B------:R-:W-:Y:S05]  /*a350*/  BRA `(.L_x_89) ;  /* 0xffffff6c00647947 */ /* 0x000fea000383ffff */
.L_x_14:
[----:B--2---:R2:W3:Y:S02]  /*a360*/  SYNCS.PHASECHK.TRANS64.TRYWAIT P2, [R3+URZ+0x34830], R0 ;  /* 0x03483000030075a7 */ /* 0x0044e4000804017f */
[----:B---3--:R-:W-:Y:S05]  /*a370*/  @!P2 NANOSLEEP.SYNCS 0x989680 ;  /* 0x009896800000a95d */ /* 0x008fea0003900000 */
[----:B------:R-:W3:Y:S02]  /*a380*/  @!P2 SYNCS.PHASECHK.TRANS64 P2, [R3+URZ+0x34830], R0 ;  /* 0x034830000300a5a7 */ /* 0x000ee4000804007f */
[----:B---3--:R-:W-:Y:S05]  /*a390*/  @!P2 BRA `(.L_x_14) ;  /* 0xfffffffc00f0a947 */ /* 0x008fea000383ffff */
[----:B------:R-:W-:Y:S05]  /*a3a0*/  BRA `(.L_x_13) ;  /* 0xffffff6c00907947 */ /* 0x000fea000383ffff */
.L_x_19:
[----:B--2---:R-:W-:-:S04]  /*a3b0*/  IMAD.U32 R9, RZ, RZ, UR6 ;  /* 0x00000006ff097e24 */ /* 0x004fc8000f8e00ff */
[----:B------:R2:W3:Y:S03]  /*a3c0*/  SYNCS.PHASECHK.TRANS64.TRYWAIT P2, [R9+URZ+0x34830], R0 ;  /* 0x03483000090075a7 */ /* 0x0004e6000804017f */
[----:B---3--:R-:W-:Y:S05]  /*a3d0*/  @!P2 NANOSLEEP.SYNCS 0x989680 ;  /* 0x009896800000a95d */ /* 0x008fea0003900000 */
[----:B------:R-:W3:Y:S02]  /*a3e0*/  @!P2 SYNCS.PHASECHK.TRANS64 P2, [R9+URZ+0x34830], R0 ;  /* 0x034830000900a5a7 */ /* 0x000ee4000804007f */
[----:B---3--:R-:W-:Y:S05]  /*a3f0*/  @!P2 BRA `(.L_x_19) ;  /* 0xfffffffc00eca947 */ /* 0x008fea000383ffff */
[----:B------:R-:W-:Y:S05]  /*a400*/  BRA `(.L_x_18) ;  /* 0xffffff9400447947 */ /* 0x000fea000383ffff */
.L_x_23:
[----:B--2---:R-:W-:-:S04]  /*a410*/  IMAD.U32 R7, RZ, RZ, UR7 ;  /* 0x00000007ff077e24 */ /* 0x004fc8000f8e00ff */
[----:B------:R2:W3:Y:S03]  /*a420*/  SYNCS.PHASECHK.TRANS64.TRYWAIT P2, [R7+URZ+0x34850], R0 ;  /* 0x03485000070075a7 */ /* 0x0004e6000804017f */
[----:B---3--:R-:W-:Y:S05]  /*a430*/  @!P2 NANOSLEEP.SYNCS 0x989680 ;  /* 0x009896800000a95d */ /* 0x008fea0003900000 */
[----:B------:R-:W3:Y:S02]  /*a440*/  @!P2 SYNCS.PHASECHK.TRANS64 P2, [R7+URZ+0x34850], R0 ;  /* 0x034850000700a5a7 */ /* 0x000ee4000804007f */
[----:B---3--:R-:W-:Y:S05]  /*a450*/  @!P2 BRA `(.L_x_23) ;  /* 0xfffffffc00eca947 */ /* 0x008fea000383ffff */
[----:B------:R-:W-:Y:S05]  /*a460*/  BRA `(.L_x_22) ;  /* 0xffffff9c006c7947 */ /* 0x000fea000383ffff */
.L_x_28:
[----:B--2---:R-:W-:-:S04]  /*a470*/  IMAD.U32 R5, RZ, RZ, UR7 ;  /* 0x00000007ff057e24 */ /* 0x004fc8000f8e00ff */
[----:B------:R2:W3:Y:S03]  /*a480*/  SYNCS.PHASECHK.TRANS64.TRYWAIT P0, [R5+URZ+0x34850], R4 ;  /* 0x03485004050075a7 */ /* 0x0004e6000800017f */
[----:B---3--:R-:W-:Y:S05]  /*a490*/  @!P0 NANOSLEEP.SYNCS 0x989680 ;  /* 0x009896800000895d */ /* 0x008fea0003900000 */
[----:B------:R-:W3:Y:S02]  /*a4a0*/  @!P0 SYNCS.PHASECHK.TRANS64 P0, [R5+URZ+0x34850], R4 ;  /* 0x03485004050085a7 */ /* 0x000ee4000800007f */
[----:B---3--:R-:W-:Y:S05]  /*a4b0*/  @!P0 BRA `(.L_x_28) ;  /* 0xfffffffc00ec8947 */ /* 0x008fea000383ffff */
[----:B------:R-:W-:Y:S05]  /*a4c0*/  BRA `(.L_x_27) ;  /* 0xffffffb8003c7947 */ /* 0x000fea000383ffff */
.L_x_39:
[----:B------:R-:W1:Y:S01]  /*a4d0*/  S2R R6, SR_TID.X ;  /* 0x0000000000067919 */ /* 0x000e620000002100 */
[----:B------:R-:W-:Y:S01]  /*a4e0*/  BSSY B0, `(.L_x_90) ;  /* 0x000000a000007945 */ /* 0x000fe20003800000 */
[----:B------:R-:W-:Y:S01]  /*a4f0*/  MOV R12, RZ ;  /* 0x000000ff000c7202 */ /* 0x000fe20000000f00 */
[----:B------:R-:W-:Y:S02]  /*a500*/  IMAD.MOV.U32 R11, RZ, RZ, 0x1f ;  /* 0x0000001fff0b7424 */ /* 0x000fe400078e00ff */
[----:B------:R-:W-:Y:S01]  /*a510*/  IMAD.MOV.U32 R15, RZ, RZ, -0x1 ;  /* 0xffffffffff0f7424 */ /* 0x000fe200078e00ff */
[----:B-1----:R-:W-:-:S04]  /*a520*/  SHF.R.U32.HI R6, RZ, 0x5, R6 ;  /* 0x00000005ff067819 */ /* 0x002fc80000011606 */
[----:B------:R-:W-:-:S05]  /*a530*/  LOP3.LUT R6, R6, 0x3, RZ, 0xc0, !PT ;  /* 0x0000000306067812 */ /* 0x000fca00078ec0ff */
[----:B------:R-:W-:-:S07]  /*a540*/  IMAD.MOV.U32 R13, RZ, RZ, R6 ;  /* 0x000000ffff0d7224 */ /* 0x000fce00078e0006 */
[----:B------:R-:W-:Y:S05]  /*a550*/  WARPSYNC.COLLECTIVE R15, `(.L_x_91) ;  /* 0x000000000f087348 */ /* 0x000fea0003c00000 */
[----:B------:R1:W2:Y:S02]  /*a560*/  SHFL.IDX P6, R14, R13, R12, R11 ;  /* 0x0000000c0d0e7389 */ /* 0x0002a400000c000b */
[----:B-12---:R-:W-:Y:S01]  /*a570*/  ENDCOLLECTIVE ;  /* 0x000000000000791b */ /* 0x006fe20003800000 */
.L_x_91:
[----:B------:R-:W-:Y:S05]  /*a580*/  BSYNC B0 ;  /* 0x0000000000007941 */ /* 0x000fea0003800000 */
.L_x_90:
[----:B------:R-:W-:Y:S05]  /*a590*/  BRA `(.L_x_92) ;  /* 0xffffffd400d87947 */ /* 0x000fea000383ffff */
.L_x_40:
[----:B------:R-:W-:Y:S01]  /*a5a0*/  BSSY B0, `(.L_x_93) ;  /* 0x0000006000007945 */ /* 0x000fe20003800000 */
[----:B------:R-:W-:-:S07]  /*a5b0*/  IMAD.MOV.U32 R15, RZ, RZ, -0x1 ;  /* 0xffffffffff0f7424 */ /* 0x000fce00078e00ff */
[----:B------:R-:W-:Y:S05]  /*a5c0*/  WARPSYNC.COLLECTIVE R15, `(.L_x_94) ;  /* 0x000000000f0c7348 */ /* 0x000fea0003c00000 */
[----:B------:R-:W-:Y:S02]  /*a5d0*/  ELECT P6, UR62, PT ;  /* 0x00000000003e782f */ /* 0x000fe400038c0000 */
[----:B------:R-:W-:Y:S01]  /*a5e0*/  MOV R14, UR62 ;  /* 0x0000003e000e7c02 */ /* 0x000fe20008000f00 */
[----:B------:R-:W-:Y:S10]  /*a5f0*/  ENDCOLLECTIVE ;  /* 0x000000000000791b */ /* 0x000ff40003800000 */
.L_x_94:
[----:B------:R-:W-:Y:S05]  /*a600*/  BSYNC B0 ;  /* 0x0000000000007941 */ /* 0x000fea0003800000 */
.L_x_93:
[----:B------:R-:W-:Y:S05]  /*a610*/  BRA `(.L_x_95) ;  /* 0xffffffd400d07947 */ /* 0x000fea000383ffff */
.L_x_43:
[----:B--2---:R2:W3:Y:S02]  /*a620*/  SYNCS.PHASECHK.TRANS64.TRYWAIT P1, [R6+URZ+0x34840], R7 ;  /* 0x03484007060075a7 */ /* 0x0044e4000802017f */
[----:B---3--:R-:W-:Y:S05]  /*a630*/  @!P1 NANOSLEEP.SYNCS 0x989680 ;  /* 0x009896800000995d */ /* 0x008fea0003900000 */
[----:B------:R-:W3:Y:S02]  /*a640*/  @!P1 SYNCS.PHASECHK.TRANS64 P1, [R6+URZ+0x34840], R7 ;  /* 0x03484007060095a7 */ /* 0x000ee4000802007f */
[----:B---3--:R-:W-:Y:S05]  /*a650*/  @!P1 BRA `(.L_x_43) ;  /* 0xfffffffc00f09947 */ /* 0x008fea000383ffff */
[----:B------:R-:W-:Y:S05]  /*a660*/  BRA `(.L_x_96) ;  /* 0xffffffd800347947 */ /* 0x000fea000383ffff */
.L_x_46:
[----:B-1----:R-:W1:Y:S01]  /*a670*/  S2R R8, SR_CgaCtaId ;  /* 0x0000000000087919 */ /* 0x002e620000008800 */
[----:B------:R-:W-:-:S04]  /*a680*/  MOV R7, 0x400 ;  /* 0x0000040000077802 */ /* 0x000fc80000000f00 */
[----:B-1----:R-:W-:-:S04]  /*a690*/  LEA R7, R8, R7, 0x18 ;  /* 0x0000000708077211 */ /* 0x002fc800078ec0ff */
[----:B------:R1:W2:Y:S03]  /*a6a0*/  SYNCS.PHASECHK.TRANS64.TRYWAIT P1, [R7+URZ+0x34820], R6 ;  /* 0x03482006070075a7 */ /* 0x0002a6000802017f */
[----:B--2---:R-:W-:Y:S05]  /*a6b0*/  @!P1 NANOSLEEP.SYNCS 0x989680 ;  /* 0x009896800000995d */ /* 0x004fea0003900000 */
[----:B------:R-:W2:Y:S02]  /*a6c0*/  @!P1 SYNCS.PHASECHK.TRANS64 P1, [R7+URZ+0x34820], R6 ;  /* 0x03482006070095a7 */ /* 0x000ea4000802007f */
[----:B--2---:R-:W-:Y:S05]  /*a6d0*/  @!P1 BRA `(.L_x_46) ;  /* 0xfffffffc00e49947 */ /* 0x004fea000383ffff */
[----:B------:R-:W-:Y:S05]  /*a6e0*/  BRA `(.L_x_97) ;  /* 0xffffffdc00707947 */ /* 0x000fea000383ffff */
.L_x_52:
[----:B-1----:R1:W2:Y:S02]  /*a6f0*/  SYNCS.PHASECHK.TRANS64.TRYWAIT P1, [R2+URZ+0x34840], R3 ;  /* 0x03484003020075a7 */ /* 0x0022a4000802017f */
[----:B--2---:R-:W-:Y:S05]  /*a700*/  @!P1 NANOSLEEP.SYNCS 0x989680 ;  /* 0x009896800000995d */ /* 0x004fea0003900000 */
[----:B------:R-:W2:Y:S02]  /*a710*/  @!P1 SYNCS.PHASECHK.TRANS64 P1, [R2+URZ+0x34840], R3 ;  /* 0x03484003020095a7 */ /* 0x000ea4000802007f */
[----:B--2---:R-:W-:Y:S05]  /*a720*/  @!P1 BRA `(.L_x_52) ;  /* 0xfffffffc00f09947 */ /* 0x004fea000383ffff */
[----:B------:R-:W-:Y:S05]  /*a730*/  BRA `(.L_x_98) ;  /* 0xffffffe000107947 */ /* 0x000fea000383ffff */
.L_x_54:
[----:B-1----:R1:W2:Y:S02]  /*a740*/  SYNCS.PHASECHK.TRANS64.TRYWAIT P1, [R2+URZ+0x60], R3 ;  /* 0x00006003020075a7 */ /* 0x0022a4000802017f */
[----:B--2---:R-:W-:Y:S05]  /*a750*/  @!P1 NANOSLEEP.SYNCS 0x989680 ;  /* 0x009896800000995d */ /* 0x004fea0003900000 */
[----:B------:R-:W2:Y:S02]  /*a760*/  @!P1 SYNCS.PHASECHK.TRANS64 P1, [R2+URZ+0x60], R3 ;  /* 0x00006003020095a7 */ /* 0x000ea4000802007f */
[----:B--2---:R-:W-:Y:S05]  /*a770*/  @!P1 BRA `(.L_x_54) ;  /* 0xfffffffc00f09947 */ /* 0x004fea000383ffff */
[----:B------:R-:W-:Y:S05]  /*a780*/  BRA `(.L_x_99) ;  /* 0xffffffe000ac7947 */ /* 0x000fea000383ffff */
.L_x_60:
[----:B--2---:R2:W3:Y:S02]  /*a790*/  SYNCS.PHASECHK.TRANS64.TRYWAIT P1, [R2+URZ+0x34840], R3 ;  /* 0x03484003020075a7 */ /* 0x0044e4000802017f */
[----:B---3--:R-:W-:Y:S05]  /*a7a0*/  @!P1 NANOSLEEP.SYNCS 0x989680 ;  /* 0x009896800000995d */ /* 0x008fea0003900000 */
[----:B------:R-:W3:Y:S02]  /*a7b0*/  @!P1 SYNCS.PHASECHK.TRANS64 P1, [R2+URZ+0x34840], R3 ;  /* 0x03484003020095a7 */ /* 0x000ee4000802007f */
[----:B---3--:R-:W-:Y:S05]  /*a7c0*/  @!P1 BRA `(.L_x_60) ;  /* 0xfffffffc00f09947 */ /* 0x008fea000383ffff */
[----:B------:R-:W-:Y:S05]  /*a7d0*/  BRA `(.L_x_100) ;  /* 0xffffffe400e87947 */ /* 0x000fea000383ffff */
.L_x_62:
[----:B-1----:R1:W2:Y:S02]  /*a7e0*/  SYNCS.PHASECHK.TRANS64.TRYWAIT P1, [R2+URZ+0x60], R17 ;  /* 0x00006011020075a7 */ /* 0x0022a4000802017f */
[----:B--2---:R-:W-:Y:S05]  /*a7f0*/  @!P1 NANOSLEEP.SYNCS 0x989680 ;  /* 0x009896800000995d */ /* 0x004fea0003900000 */
[----:B------:R-:W2:Y:S02]  /*a800*/  @!P1 SYNCS.PHASECHK.TRANS64 P1, [R2+URZ+0x60], R17 ;  /* 0x00006011020095a7 */ /* 0x000ea4000802007f */
[----:B--2---:R-:W-:Y:S05]  /*a810*/  @!P1 BRA `(.L_x_62) ;  /* 0xfffffffc00f09947 */ /* 0x004fea000383ffff */
[----:B------:R-:W-:Y:S05]  /*a820*/  BRA `(.L_x_101) ;  /* 0xffffffe800847947 */ /* 0x000fea000383ffff */
.L_x_67:
[----:B--2---:R2:W3:Y:S02]  /*a830*/  SYNCS.PHASECHK.TRANS64.TRYWAIT P1, [R2+URZ+0x34840], R3 ;  /* 0x03484003020075a7 */ /* 0x0044e4000802017f */
[----:B---3--:R-:W-:Y:S05]  /*a840*/  @!P1 NANOSLEEP.SYNCS 0x989680 ;  /* 0x009896800000995d */ /* 0x008fea0003900000 */
[----:B------:R-:W3:Y:S02]  /*a850*/  @!P1 SYNCS.PHASECHK.TRANS64 P1, [R2+URZ+0x34840], R3 ;  /* 0x03484003020095a7 */ /* 0x000ee4000802007f */
[----:B---3--:R-:W-:Y:S05]  /*a860*/  @!P1 BRA `(.L_x_67) ;  /* 0xfffffffc00f09947 */ /* 0x008fea000383ffff */
[----:B------:R-:W-:Y:S05]  /*a870*/  BRA `(.L_x_102) ;  /* 0xffffffec00887947 */ /* 0x000fea000383ffff */
.L_x_69:
[----:B-1----:R1:W2:Y:S02]  /*a880*/  SYNCS.PHASECHK.TRANS64.TRYWAIT P1, [R2+URZ+0x60], R3 ;  /* 0x00006003020075a7 */ /* 0x0022a4000802017f */
[----:B--2---:R-:W-:Y:S05]  /*a890*/  @!P1 NANOSLEEP.SYNCS 0x989680 ;  /* 0x009896800000995d */ /* 0x004fea0003900000 */
[----:B------:R-:W2:Y:S02]  /*a8a0*/  @!P1 SYNCS.PHASECHK.TRANS64 P1, [R2+URZ+0x60], R3 ;  /* 0x00006003020095a7 */ /* 0x000ea4000802007f */
[----:B--2---:R-:W-:Y:S05]  /*a8b0*/  @!P1 BRA `(.L_x_69) ;  /* 0xfffffffc00f09947 */ /* 0x004fea000383ffff */
[----:B------:R-:W-:Y:S05]  /*a8c0*/  BRA `(.L_x_103) ;  /* 0xfffffff0002c7947 */ /* 0x000fea000383ffff */
.L_x_74:
[----:B--2---:R2:W3:Y:S02]  /*a8d0*/  SYNCS.PHASECHK.TRANS64.TRYWAIT P0, [R3+URZ+0x34860], R0 ;  /* 0x03486000030075a7 */ /* 0x0044e4000800017f */
[----:B---3--:R-:W-:Y:S05]  /*a8e0*/  @!P0 NANOSLEEP.SYNCS 0x989680 ;  /* 0x009896800000895d */ /* 0x008fea0003900000 */
[----:B------:R-:W3:Y:S02]  /*a8f0*/  @!P0 SYNCS.PHASECHK.TRANS64 P0, [R3+URZ+0x34860], R0 ;  /* 0x03486000030085a7 */ /* 0x000ee4000800007f */
[----:B---3--:R-:W-:Y:S05]  /*a900*/  @!P0 BRA `(.L_x_74) ;  /* 0xfffffffc00f08947 */ /* 0x008fea000383ffff */
[----:B------:R-:W-:Y:S05]  /*a910*/  BRA `(.L_x_104) ;  /* 0xfffffff000e47947 */ /* 0x000fea000383ffff */
.L_x_78:
[----:B--2---:R2:W3:Y:S02]  /*a920*/  SYNCS.PHASECHK.TRANS64.TRYWAIT P0, [R0+URZ+0x34820], R3 ;  /* 0x03482003000075a7 */ /* 0x0044e4000800017f */
[----:B---3--:R-:W-:Y:S05]  /*a930*/  @!P0 NANOSLEEP.SYNCS 0x989680 ;  /* 0x009896800000895d */ /* 0x008fea0003900000 */
[----:B------:R-:W3:Y:S02]  /*a940*/  @!P0 SYNCS.PHASECHK.TRANS64 P0, [R0+URZ+0x34820], R3 ;  /* 0x03482003000085a7 */ /* 0x000ee4000800007f */
[----:B---3--:R-:W-:Y:S05]  /*a950*/  @!P0 BRA `(.L_x_78) ;  /* 0xfffffffc00f08947 */ /* 0x008fea000383ffff */
[----:B------:R-:W-:Y:S05]  /*a960*/  BRA `(.L_x_105) ;  /* 0xfffffff400ac7947 */ /* 0x000fea000383ffff */
.L_x_79:
[----:B------:R-:W3:Y:S01]  /*a970*/  S2R R2, SR_TID.X ;  /* 0x0000000000027919 */ /* 0x000ee20000002100 */
[----:B------:R-:W-:Y:S01]  /*a980*/  BSSY B0, `(.L_x_106) ;  /* 0x000000a000007945 */ /* 0x000fe20003800000 */
[----:B------:R-:W-:Y:S02]  /*a990*/  IMAD.MOV.U32 R12, RZ, RZ, RZ ;  /* 0x000000ffff0c7224 */ /* 0x000fe400078e00ff */
[----:B------:R-:W-:Y:S02]  /*a9a0*/  IMAD.MOV.U32 R11, RZ, RZ, 0x1f ;  /* 0x0000001fff0b7424 */ /* 0x000fe400078e00ff */
[----:B------:R-:W-:Y:S01]  /*a9b0*/  IMAD.MOV.U32 R15, RZ, RZ, -0x1 ;  /* 0xffffffffff0f7424 */ /* 0x000fe200078e00ff */
[----:B---3--:R-:W-:-:S04]  /*a9c0*/  SHF.R.U32.HI R2, RZ, 0x5, R2 ;  /* 0x00000005ff027819 */ /* 0x008fc80000011602 */
[----:B------:R-:W-:-:S05]  /*a9d0*/  LOP3.LUT R2, R2, 0x3, RZ, 0xc0, !PT ;  /* 0x0000000302027812 */ /* 0x000fca00078ec0ff */
[----:B------:R-:W-:-:S07]  /*a9e0*/  IMAD.MOV.U32 R13, RZ, RZ, R2 ;  /* 0x000000ffff0d7224 */ /* 0x000fce00078e0002 */
[----:B-12---:R-:W-:Y:S05]  /*a9f0*/  WARPSYNC.COLLECTIVE R15, `(.L_x_107) ;  /* 0x000000000f087348 */ /* 0x006fea0003c00000 */
[----:B------:R3:W4:Y:S02]  /*aa00*/  SHFL.IDX P6, R14, R13, R12, R11 ;  /* 0x0000000c0d0e7389 */ /* 0x00072400000c000b */
[----:B-1234-:R-:W-:Y:S01]  /*aa10*/  ENDCOLLECTIVE ;  /* 0x000000000000791b */ /* 0x01efe20003800000 */
.L_x_107:
[----:B------:R-:W-:Y:S05]  /*aa20*/  BSYNC B0 ;  /* 0x0000000000007941 */ /* 0x000fea0003800000 */
.L_x_106:
[----:B------:R-:W-:Y:S05]  /*aa30*/  BRA `(.L_x_108) ;  /* 0xfffffff400947947 */ /* 0x000fea000383ffff */
.L_x_82:
[----:B------:R-:W-:Y:S01]  /*aa40*/  BSSY B1, `(.L_x_109) ;  /* 0x0000006000017945 */ /* 0x000fe20003800000 */
[----:B------:R-:W-:-:S07]  /*aa50*/  IMAD.MOV.U32 R15, RZ, RZ, -0x1 ;  /* 0xffffffffff0f7424 */ /* 0x000fce00078e00ff */
[----:B-123--:R-:W-:Y:S05]  /*aa60*/  WARPSYNC.COLLECTIVE R15, `(.L_x_110) ;  /* 0x000000000f0c7348 */ /* 0x00efea0003c00000 */
[----:B------:R-:W-:Y:S02]  /*aa70*/  ELECT P6, UR62, PT ;  /* 0x00000000003e782f */ /* 0x000fe400038c0000 */
[----:B------:R-:W-:Y:S01]  /*aa80*/  MOV R14, UR62 ;  /* 0x0000003e000e7c02 */ /* 0x000fe20008000f00 */
[----:B-123--:R-:W-:Y:S10]  /*aa90*/  ENDCOLLECTIVE ;  /* 0x000000000000791b */ /* 0x00eff40003800000 */
.L_x_110:
[----:B------:R-:W-:Y:S05]  /*aaa0*/  BSYNC B1 ;  /* 0x0000000000017941 */ /* 0x000fea0003800000 */
.L_x_109:
[----:B------:R-:W-:Y:S05]  /*aab0*/  BRA `(.L_x_111) ;  /* 0xfffffff4008c7947 */ /* 0x000fea000383ffff */
.L_x_84:
[----:B-1----:R1:W2:Y:S02]  /*aac0*/  SYNCS.PHASECHK.TRANS64.TRYWAIT P0, [R6+URZ], R5 ;  /* 0x00000005060075a7 */ /* 0x0022a4000800017f */
[----:B--2---:R-:W-:Y:S05]  /*aad0*/  @!P0 NANOSLEEP.SYNCS 0x989680 ;  /* 0x009896800000895d */ /* 0x004fea0003900000 */
[----:B------:R-:W2:Y:S02]  /*aae0*/  @!P0 SYNCS.PHASECHK.TRANS64 P0, [R6+URZ], R5 ;  /* 0x00000005060085a7 */ /* 0x000ea4000800007f */
[----:B--2---:R-:W-:Y:S05]  /*aaf0*/  @!P0 BRA `(.L_x_84) ;  /* 0xfffffffc00f08947 */ /* 0x004fea000383ffff */
[----:B------:R-:W-:Y:S05]  /*ab00*/  BRA `(.L_x_112) ;  /* 0xfffffff400c07947 */ /* 0x000fea000383ffff */
.L_x_85:
[----:B--2---:R2:W3:Y:S02]  /*ab10*/  SYNCS.PHASECHK.TRANS64.TRYWAIT P0, [R3+URZ], R2 ;  /* 0x00000002030075a7 */ /* 0x0044e4000800017f */
[----:B---3--:R-:W-:Y:S05]  /*ab20*/  @!P0 NANOSLEEP.SYNCS 0x989680 ;  /* 0x009896800000895d */ /* 0x008fea0003900000 */
[----:B------:R-:W3:Y:S02]  /*ab30*/  @!P0 SYNCS.PHASECHK.TRANS64 P0, [R3+URZ], R2 ;  /* 0x00000002030085a7 */ /* 0x000ee4000800007f */
[----:B---3--:R-:W-:Y:S05]  /*ab40*/  @!P0 BRA `(.L_x_85) ;  /* 0xfffffffc00f08947 */ /* 0x008fea000383ffff */
[----:B------:R-:W-:Y:S05]  /*ab50*/  BRA `(.L_x_113) ;  /* 0xfffffff400b47947 */ /* 0x000fea000383ffff */
.L_x_87:
[----:B--2---:R2:W3:Y:S02]  /*ab60*/  SYNCS.PHASECHK.TRANS64.TRYWAIT P0, [R16+URZ], R5 ;  /* 0x00000005100075a7 */ /* 0x0044e4000800017f */
[----:B---3--:R-:W-:Y:S05]  /*ab70*/  @!P0 NANOSLEEP.SYNCS 0x989680 ;  /* 0x009896800000895d */ /* 0x008fea0003900000 */
[----:B------:R-:W3:Y:S02]  /*ab80*/  @!P0 SYNCS.PHASECHK.TRANS64 P0, [R16+URZ], R5 ;  /* 0x00000005100085a7 */ /* 0x000ee4000800007f */
[----:B---3--:R-:W-:Y:S05]  /*ab90*/  @!P0 BRA `(.L_x_87) ;  /* 0xfffffffc00f08947 */ /* 0x008fea000383ffff */
[----:B------:R-:W-:Y:S05]  /*aba0*/  BRA `(.L_x_114) ;  /* 0xfffffff400b87947 */ /* 0x000fea000383ffff */
.L_x_115:
[----:B------:R-:W-:-:S00]  /*abb0*/  BRA `(.L_x_115) ;  /* 0xfffffffc00fc7947 */ /* 0x000fc0000383ffff */
[----:B------:R-:W-:-:S00]  /*abc0*/  NOP ;  /* 0x0000000000007918 */ /* 0x000fc00000000000 */
        /* <DEDUP_REMOVED lines=11> */
.L_x_2655:


//--------------------- .text._ZN7cutlass13device_kernelIN5flash11enable_sm90INS1_16FlashAttnFwdSm90INS1_25CollectiveMainloopFwdSm90ILi2EN4cute5tupleIJNS5_1CILi2EEENS7_ILi1EEES9_EEENS6_IJNS7_ILi128EEESB_NS7_ILi192EEEEEELi128ENS_6half_tEfNS_4arch4Sm90ELb0ELb0ELb0ELb0ELb0ELb0ELb0ELb1ELb1ELb0ELb0ELb0EEENS1_21CollectiveEpilogueFwdINS6_IJSB_SB_SB_EEESA_SE_SG_Li256ELb0ELb0ELb0ELb0EEENS1_29StaticPersistentTileSchedulerILb0EEEEEEEEEvNT_6ParamsE --------------------------
	.section	.text._ZN7cutlass13device_kernelIN5flash11enable_sm90INS1_16FlashAttnFwdSm90INS1_25CollectiveMainloopFwdSm90ILi2EN4cute5tupleIJNS5_1CILi2EEENS7_ILi1EEES9_EEENS6_IJNS7_ILi128EEESB_NS7_ILi192EEEEEELi128ENS_6half_tEfNS_4arch4Sm90ELb0ELb0ELb0ELb0ELb0ELb0ELb0ELb1ELb1ELb0ELb0ELb0EEENS1_21CollectiveEpilogueFwdINS6_IJSB_SB_SB_EEESA_SE_SG_Li256ELb0ELb0ELb0ELb0EEENS1_29StaticPersistentTileSchedulerILb0EEEEEEEEEvNT_6ParamsE,"ax",@progbits
	.align	128
.text._ZN7cutlass13device_kernelIN5flash11enable_sm90INS1_16FlashAttnFwdSm90INS1_25CollectiveMainloopFwdSm90ILi2EN4cute5tupleIJNS5_1CILi2EEENS7_ILi1EEES9_EEENS6_IJNS7_ILi128EEESB_NS7_ILi192EEEEEELi128ENS_6half_tEfNS_4arch4Sm90ELb0ELb0ELb0ELb0ELb0ELb0ELb0ELb1ELb1ELb0ELb0ELb0EEENS1_21CollectiveEpilogueFwdINS6_IJSB_SB_SB_EEESA_SE_SG_Li256ELb0ELb0ELb0ELb0EEENS1_29StaticPersistentTileSchedulerILb0EEEEEEEEEvNT_6ParamsE:
        .type           _ZN7cutlass13device_kernelIN5flash11enable_sm90INS1_16FlashAttnFwdSm90INS1_25CollectiveMainloopFwdSm90ILi2EN4cute5tupleIJNS5_1CILi2EEENS7_ILi1EEES9_EEENS6_IJNS7_ILi128EEESB_NS7_ILi192EEEEEELi128ENS_6half_tEfNS_4arch4Sm90ELb0ELb0ELb0ELb0ELb0ELb0ELb0ELb1ELb1ELb0ELb0ELb0EEENS1_21CollectiveEpilogueFwdINS6_IJSB_SB_SB_EEESA_SE_SG_Li256ELb0ELb0ELb0ELb0EEENS1_29StaticPersistentTileSchedulerILb0EEEEEEEEEvNT_6ParamsE,@function
        .size           _ZN7cutlass13device_kernelIN5flash11enable_sm90INS1_16FlashAttnFwdSm90INS1_25CollectiveMainloopFwdSm90ILi2EN4cute5tupleIJNS5_1CILi2EEENS7_ILi1EEES9_EEENS6_IJNS7_ILi128EEESB_NS7_ILi192EEEEEELi128ENS_6half_tEfNS_4arch4Sm90ELb0ELb0ELb0ELb0ELb0ELb0ELb0ELb1ELb1ELb0ELb0ELb0EEENS1_21CollectiveEpilogueFwdINS6_IJSB_SB_SB_EEESA_SE_SG_Li256ELb0ELb0ELb0ELb0EEENS1_29StaticPersistentTileSchedulerILb0EEEEEEEEEvNT_6ParamsE,(.L_x_2656 - _ZN7cutlass13device_kernelIN5flash11enable_sm90INS1_16FlashAttnFwdSm90INS1_25CollectiveMainloopFwdSm90ILi2EN4cute5tupleIJNS5_1CILi2EEENS7_ILi1EEES9_EEENS6_IJNS7_ILi128EEESB_NS7_ILi192EEEEEELi128ENS_6half_tEfNS_4arch4Sm90ELb0ELb0ELb0ELb0ELb0ELb0ELb0ELb1ELb1ELb0ELb0ELb0EEENS1_21CollectiveEpilogueFwdINS6_IJSB_SB_SB_EEESA_SE_SG_Li256ELb0ELb0ELb0ELb0EEENS1_29StaticPersistentTileSchedulerILb0EEEEEEEEEvNT_6ParamsE)
        .other          _ZN7cutlass13device_kernelIN5flash11enable_sm90INS1_16FlashAttnFwdSm90INS1_25CollectiveMainloopFwdSm90ILi2EN4cute5tupleIJNS5_1CILi2EEENS7_ILi1EEES9_EEENS6_IJNS7_ILi128EEESB_NS7_ILi192EEEEEELi128ENS_6half_tEfNS_4arch4Sm90ELb0ELb0ELb0ELb0ELb0ELb0ELb0ELb1ELb1ELb0ELb0ELb0EEENS1_21CollectiveEpilogueFwdINS6_IJSB_SB_SB_EEESA_SE_SG_Li256ELb0ELb0ELb0ELb0EEENS1_29StaticPersistentTileSchedulerILb0EEEEEEEEEvNT_6ParamsE,@"STO_CUDA_ENTRY STV_DEFAULT"
_ZN7cutlass13device_kernelIN5flash11enable_sm90INS1_16FlashAttnFwdSm90INS1_25CollectiveMainloopFwdSm90ILi2EN4cute5tupleIJNS5_1CILi2EEENS7_ILi1EEES9_EEENS6_IJNS7_ILi128EEESB_NS7_ILi192EEEEEELi128ENS_6half_tEfNS_4arch4Sm90ELb0ELb0ELb0ELb0ELb0ELb0ELb0ELb1ELb1ELb0ELb0ELb0EEENS1_21CollectiveEpilogueFwdINS6_IJSB_SB_SB_EEESA_SE_SG_Li256ELb0ELb0ELb0ELb0EEENS1_29StaticPersistentTileSchedulerILb0EEEEEEEEEvNT_6ParamsE:
[----:B------:R-:W1:Y:S02]  /*0000*/  LDC R1, c[0x0][0x28] ;  /* 0x00000a00ff017b82 */ /* 0x000e640000000800 */
[----:B-1----:R-:W-:Y:S01]  /*0010*/  VIADD R1, R1, 0xffffffd8 ;  /* 0xffffffd801017836 */ /* 0x002fe20000000000 */
[----:B------:R-:W1:Y:S01]  /*0020*/  S2R R8, SR_TID.X ;  /* 0x0000000000087919 */ /* 0x000e620000002100 */
[----:B------:R-:W-:Y:S01]  /*0030*/  ELECT P0, URZ, PT ;  /* 0x00000000003f782f */ /* 0x000fe20003800000 */
[----:B------:R-:W-:Y:S01]  /*0040*/  BSSY B0, `(.L_x_116) ;  /* 0x0000014000007945 */ /* 0x000fe20003800000 */
[----:B-1----:R-:W-:-:S05]  /*0050*/  SHF.R.U32.HI R0, RZ, 0x5, R8 ;  /* 0x00000005ff007819 */ /* 0x002fca0000011608 */
[----:B------:R-:W1:Y:S02]  /*0060*/  SHFL.IDX PT, R2, R0, RZ, 0x1f ;  /* 0x00001fff00027589 */ /* 0x000e6400000e0000 */
[----:B-1----:R-:W-:Y:S02]  /*0070*/  ISETP.EQ.AND P0, PT, R2, RZ, P0 ;  /* 0x000000ff0200720c */ /* 0x002fe40000702270 */
[----:B------:R-:W-:-:S11]  /*0080*/  SHF.R.U32.HI R2, RZ, 0x7, R8 ;  /* 0x00000007ff027819 */ /* 0x000fd60000011608 */
        /* <DEDUP_REMOVED lines=15> */
.L_x_117:
[----:B------:R-:W-:Y:S05]  /*0180*/  BSYNC B0 ;  /* 0x0000000000007941 */ /* 0x000fea0003800000 */
.L_x_116:
[----:B------:R-:W-:Y:S01]  /*0190*/  VOTEU.ANY UP0, P0 ;  /* 0x00000000003f7886 */ /* 0x000fe20000000100 */
[----:B------:R-:W1:Y:S01]  /*01a0*/  SHFL.IDX PT, R2, R2, RZ, 0x1f ;  /* 0x00001fff02027589 */ /* 0x000e6200000e0000 */
[----:B------:R-:W-:Y:S01]  /*01b0*/  UMOV UR4, 0x1 ;  /* 0x0000000100047882 */ /* 0x000fe20000000000 */
[----:B------:R-:W-:Y:S01]  /*01c0*/  UMOV UR7, 0x2 ;  /* 0x0000000200077882 */ /* 0x000fe20000000000 */
[----:B------:R-:W-:Y:S01]  /*01d0*/  VOTEU.ANY UP1, P0 ;  /* 0x00000000003f7886 */ /* 0x000fe20000020100 */
[----:B------:R-:W2:Y:S01]  /*01e0*/  @UP0 S2UR UR8, SR_CgaCtaId ;  /* 0x00000000000809c3 */ /* 0x000ea20000008800 */
[----:B------:R-:W3:Y:S01]  /*01f0*/  SHFL.IDX PT, R3, R0, RZ, 0x1f ;  /* 0x00001fff00037589 */ /* 0x000ee200000e0000 */
[----:B------:R-:W-:Y:S01]  /*0200*/  @UP0 UMOV UR6, 0x400 ;  /* 0x0000040000060882 */ /* 0x000fe20000000000 */
[----:B------:R-:W-:-:S04]  /*0210*/  @UP0 UIADD3 UR4, -UR4, 0x100000, URZ ;  /* 0x0010000004040890 */ /* 0x000fc8000fffe13f */
[----:B------:R-:W-:Y:S02]  /*0220*/  @UP0 USHF.L.U32 UR5, UR4, 0xb, URZ ;  /* 0x0000000b04050899 */ /* 0x000fe4000800063f */
[----:B------:R-:W-:Y:S01]  /*0230*/  @UP0 USHF.L.U32 UR4, UR4, 0x1, URZ ;  /* 0x0000000104040899 */ /* 0x000fe2000800063f */
[----:B------:R-:W-:Y:S01]  /*0240*/  VOTEU.ANY UP2, P0 ;  /* 0x00000000003f7886 */ /* 0x000fe20000040100 */
[----:B-1----:R-:W-:Y:S01]  /*0250*/  R2UR UR9, R2 ;  /* 0x00000000020972ca */ /* 0x002fe200000e0000 */
[----:B--2---:R-:W-:Y:S01]  /*0260*/  @UP0 ULEA UR8, UR8, UR6, 0x18 ;  /* 0x0000000608080291 */ /* 0x004fe2000f8ec03f */
[----:B---3--:R-:W-:Y:S01]  /*0270*/  ISETP.NE.AND P1, PT, R3, RZ, PT ;  /* 0x000000ff0300720c */ /* 0x008fe20003f25270 */
[----:B------:R-:W-:-:S04]  /*0280*/  @UP0 UIADD3 UR6, -UR7, 0x100000, URZ ;  /* 0x0010000007060890 */ /* 0x000fc8000fffe13f */
[----:B------:R-:W-:Y:S02]  /*0290*/  @UP0 USHF.L.U32 UR7, UR6, 0xb, URZ ;  /* 0x0000000b06070899 */ /* 0x000fe4000800063f */
[----:B------:R-:W-:-:S04]  /*02a0*/  @UP0 USHF.L.U32 UR6, UR6, 0x1, URZ ;  /* 0x0000000106060899 */ /* 0x000fc8000800063f */
[----:B------:R-:W-:Y:S01]  /*02b0*/  UISETP.NE.AND UP0, UPT, UR9, URZ, UPT ;  /* 0x0000003f0900728c */ /* 0x000fe2000bf05270 */
[----:B------:R-:W1:Y:S02]  /*02c0*/  FENCE.VIEW.ASYNC.S ;  /* 0x00000000000073c6 */ /* 0x000e640000000000 */
[----:B-1----:R1:W2:Y:S05]  /*02d0*/  @UP1 SYNCS.EXCH.64 URZ, [UR8+0x34800], UR4 ;  /* 0x03480004083f15b2 */ /* 0x0022aa0008000100 */
[----:B------:R1:W3:Y:S01]  /*02e0*/  @UP2 SYNCS.EXCH.64 URZ, [UR8+0x34820], UR6 ;  /* 0x03482006083f25b2 */ /* 0x0002e20008000100 */
[----:B------:R-:W-:Y:S05]  /*02f0*/  @P1 BRA `(.L_x_118) ;  /* 0x0000000000481947 */ /* 0x000fea0003800000 */
[----:B-1----:R-:W1:Y:S01]  /*0300*/  S2UR UR5, SR_CgaCtaId ;  /* 0x00000000000579c3 */ /* 0x002e620000008800 */
[----:B------:R-:W-:Y:S01]  /*0310*/  UMOV UR4, 0x400 ;  /* 0x0000040000047882 */ /* 0x000fe20000000000 */
[----:B------:R-:W-:Y:S01]  /*0320*/  UMOV UR6, 0x1 ;  /* 0x0000000100067882 */ /* 0x000fe20000000000 */
[----:B------:R-:W-:Y:S01]  /*0330*/  UMOV UR9, 0x4 ;  /* 0x0000000400097882 */ /* 0x000fe20000000000 */
[----:B------:R-:W-:-:S04]  /*0340*/  UIADD3 UR6, -UR6, 0x100000, URZ ;  /* 0x0010000006067890 */ /* 0x000fc8000fffe13f */
[----:B------:R-:W-:Y:S02]  /*0350*/  USHF.L.U32 UR7, UR6, 0xb, URZ ;  /* 0x0000000b06077899 */ /* 0x000fe4000800063f */
[----:B------:R-:W-:Y:S01]  /*0360*/  USHF.L.U32 UR6, UR6, 0x1, URZ ;  /* 0x0000000106067899 */ /* 0x000fe2000800063f */
[----:B------:R-:W-:Y:S01]  /*0370*/  ELECT P0, URZ, PT ;  /* 0x00000000003f782f */ /* 0x000fe20003800000 */
[----:B-1----:R-:W-:Y:S02]  /*0380*/  ULEA UR8, UR5, UR4, 0x18 ;  /* 0x0000000405087291 */ /* 0x002fe4000f8ec03f */
[----:B------:R-:W-:-:S04]  /*0390*/  UIADD3 UR4, -UR9, 0x100000, URZ ;  /* 0x0010000009047890 */ /* 0x000fc8000fffe13f */
[----:B------:R-:W-:Y:S02]  /*03a0*/  USHF.L.U32 UR5, UR4, 0xb, URZ ;  /* 0x0000000b04057899 */ /* 0x000fe4000800063f */
[----:B------:R-:W-:Y:S01]  /*03b0*/  USHF.L.U32 UR4, UR4, 0x1, URZ ;  /* 0x0000000104047899 */ /* 0x000fe2000800063f */
[----:B------:R-:W1:Y:S03]  /*03c0*/  FENCE.VIEW.ASYNC.S ;  /* 0x00000000000073c6 */ /* 0x000e660000000000 */
[----:B-1----:R4:W1:Y:S08]  /*03d0*/  SYNCS.EXCH.64 URZ, [UR8+0x34830], UR6 ;  /* 0x03483006083f75b2 */ /* 0x0028700008000100 */
[----:B------:R4:W1:Y:S01]  /*03e0*/  SYNCS.EXCH.64 URZ, [UR8+0x34840], UR4 ;  /* 0x03484004083f75b2 */ /* 0x0008620008000100 */
[----:B------:R4:W1:Y:S01]  /*03f0*/  SYNCS.EXCH.64 URZ, [UR8+0x34838], UR6 ;  /* 0x03483806083f75b2 */ /* 0x0008620008000100 */
[----:B------:R4:W1:Y:S02]  /*0400*/  SYNCS.EXCH.64 URZ, [UR8+0x34848], UR4 ;  /* 0x03484804083f75b2 */ /* 0x0008640008000100 */
[----:B----4-:R-:W-:Y:S01]  /*0410*/  NOP ;  /* 0x0000000000007918 */ /* 0x010fe20000000000 */
.L_x_118:
[----:B-1----:R-:W1:Y:S01]  /*0420*/  S2UR UR4, SR_CTAID.Y ;  /* 0x00000000000479c3 */ /* 0x002e620000002600 */
[----:B------:R-:W4:Y:S01]  /*0430*/  SHFL.IDX PT, R7, R0, RZ, 0x1f ;  /* 0x00001fff00077589 */ /* 0x000f2200000e0000 */
[----:B------:R-:W-:Y:S01]  /*0440*/  ULDC UR5, c[0x0][0x154] ;  /* 0x0000550000057ab9 */ /* 0x000fe20000000800 */
[----:B------:R-:W-:-:S05]  /*0450*/  NOP ;  /* 0x0000000000007918 */ /* 0x000fca0000000000 */
[----:B------:R-:W5:Y:S08]  /*0460*/  S2UR UR6, SR_CTAID.X ;  /* 0x00000000000679c3 */ /* 0x000f700000002500 */
[----:B------:R-:W2:Y:S01]  /*0470*/  LDC R6, c[0x0][0x148] ;  /* 0x00005200ff067b82 */ /* 0x000ea20000000800 */
[----:B-1----:R-:W-:Y:S02]  /*0480*/  I2FP.F32.U32 R2, UR4 ;  /* 0x0000000400027c45 */ /* 0x002fe40008201000 */
[----:B----4-:R-:W-:-:S03]  /*0490*/  ISETP.NE.AND P0, PT, R7, RZ, PT ;  /* 0x000000ff0700720c */ /* 0x010fc60003f05270 */
[----:B------:R-:W-:Y:S01]  /*04a0*/  FMUL R5, R2, UR5 ;  /* 0x0000000502057c20 */ /* 0x000fe20008400000 */
[----:B------:R-:W-:Y:S02]  /*04b0*/  SHF.R.S32.HI R2, RZ, 0x1f, R8 ;  /* 0x0000001fff027819 */ /* 0x000fe40000011408 */
[----:B-----5:R-:W-:Y:S02]  /*04c0*/  I2FP.F32.U32 R4, UR6 ;  /* 0x0000000600047c45 */ /* 0x020fe40008201000 */
[----:B------:R-:W-:Y:S01]  /*04d0*/  LEA.HI R2, R2, R8, RZ, 0x7 ;  /* 0x0000000802027211 */ /* 0x000fe200078f38ff */
[----:B------:R-:W1:Y:S02]  /*04e0*/  F2I.U32.TRUNC.NTZ R5, R5 ;  /* 0x0000000500057305 */ /* 0x000e64000020f000 */
[----:B-1----:R-:W-:-:S04]  /*04f0*/  IMAD.MOV R11, RZ, RZ, -R5 ;  /* 0x000000ffff0b7224 */ /* 0x002fc800078e0a05 */
[----:B--2---:R-:W-:Y:S01]  /*0500*/  IMAD R11, R6, R11, UR4 ;  /* 0x00000004060b7e24 */ /* 0x004fe2000f8e020b */
[----:B------:R-:W-:Y:S02]  /*0510*/  ULDC UR4, c[0x0][0x150] ;  /* 0x0000540000047ab9 */ /* 0x000fe40000000800 */
[----:B------:R-:W-:Y:S01]  /*0520*/  FMUL R9, R4, UR4 ;  /* 0x0000000404097c20 */ /* 0x000fe20008400000 */
[----:B------:R-:W-:Y:S06]  /*0530*/  @P0 BRA `(.L_x_119) ;  /* 0x0000000000480947 */ /* 0x000fec0003800000 */
[----:B------:R-:W1:Y:S01]  /*0540*/  S2UR UR5, SR_CgaCtaId ;  /* 0x00000000000579c3 */ /* 0x000e620000008800 */
[----:B------:R-:W-:Y:S01]  /*0550*/  UMOV UR4, 0x400 ;  /* 0x0000040000047882 */ /* 0x000fe20000000000 */
[----:B------:R-:W-:Y:S01]  /*0560*/  UMOV UR6, 0x1 ;  /* 0x0000000100067882 */ /* 0x000fe20000000000 */
[----:B------:R-:W-:Y:S01]  /*0570*/  UMOV UR7, 0x4 ;  /* 0x0000000400077882 */ /* 0x000fe20000000000 */
[----:B------:R-:W-:Y:S01]  /*0580*/  ELECT P0, URZ, PT ;  /* 0x00000000003f782f */ /* 0x000fe20003800000 */
[----:B-1----:R-:W-:Y:S02]  /*0590*/  ULEA UR8, UR5, UR4, 0x18 ;  /* 0x0000000405087291 */ /* 0x002fe4000f8ec03f */
[----:B------:R-:W-:-:S04]  /*05a0*/  UIADD3 UR4, -UR6, 0x100000, URZ ;  /* 0x0010000006047890 */ /* 0x000fc8000fffe13f */
[----:B------:R-:W-:Y:S02]  /*05b0*/  USHF.L.U32 UR5, UR4, 0xb, URZ ;  /* 0x0000000b04057899 */ /* 0x000fe4000800063f */
[----:B------:R-:W-:Y:S02]  /*05c0*/  USHF.L.U32 UR4, UR4, 0x1, URZ ;  /* 0x0000000104047899 */ /* 0x000fe4000800063f */
[----:B------:R-:W-:-:S04]  /*05d0*/  UIADD3 UR6, -UR7, 0x100000, URZ ;  /* 0x0010000007067890 */ /* 0x000fc8000fffe13f */
[----:B------:R-:W-:Y:S02]  /*05e0*/  USHF.L.U32 UR7, UR6, 0xb, URZ ;  /* 0x0000000b06077899 */ /* 0x000fe4000800063f */
[----:B------:R-:W-:Y:S01]  /*05f0*/  USHF.L.U32 UR6, UR6, 0x1, URZ ;  /* 0x0000000106067899 */ /* 0x000fe2000800063f */
[----:B------:R-:W1:Y:S03]  /*0600*/  FENCE.VIEW.ASYNC.S ;  /* 0x00000000000073c6 */ /* 0x000e660000000000 */
[----:B-1----:R1:W2:Y:S08]  /*0610*/  SYNCS.EXCH.64 URZ, [UR8+0x34850], UR4 ;  /* 0x03485004083f75b2 */ /* 0x0022b00008000100 */
[----:B------:R1:W4:Y:S01]  /*0620*/  SYNCS.EXCH.64 URZ, [UR8+0x34860], UR6 ;  /* 0x03486006083f75b2 */ /* 0x0003220008000100 */
[----:B------:R1:W1:Y:S01]  /*0630*/  SYNCS.EXCH.64 URZ, [UR8+0x34858], UR4 ;  /* 0x03485804083f75b2 */ /* 0x0002620008000100 */
[----:B------:R1:W1:Y:S01]  /*0640*/  SYNCS.EXCH.64 URZ, [UR8+0x34868], UR6 ;  /* 0x03486806083f75b2 */ /* 0x0002620008000100 */
[----:B------:R-:W-:Y:S01]  /*0650*/  NOP ;  /* 0x0000000000007918 */ /* 0x000fe20000000000 */
.L_x_119:
[----:B------:R-:W5:Y:S01]  /*0660*/  SHFL.IDX PT, R6, R0, RZ, 0x1f ;  /* 0x00001fff00067589 */ /* 0x000f6200000e0000 */
[----:B------:R-:W-:Y:S01]  /*0670*/  LOP3.LUT R2, R2, 0xffffff80, RZ, 0xc0, !PT ;  /* 0xffffff8002027812 */ /* 0x000fe200078ec0ff */
[----:B------:R-:W1:Y:S01]  /*0680*/  LDC R10, c[0x0][0x144] ;  /* 0x00005100ff0a7b82 */ /* 0x000e620000000800 */
[----:B------:R-:W1:Y:S01]  /*0690*/  F2I.U32.TRUNC.NTZ R9, R9 ;  /* 0x0000000900097305 */ /* 0x000e62000020f000 */
[----:B------:R-:W-:Y:S02]  /*06a0*/  NOP ;  /* 0x0000000000007918 */ /* 0x000fe40000000000 */
[----:B------:R-:W-:Y:S01]  /*06b0*/  IMAD.IADD R2, R8, 0x1, -R2 ;  /* 0x0000000108027824 */ /* 0x000fe200078e0a02 */
[----:B------:R-:W-:-:S04]  /*06c0*/  SHF.R.S32.HI R8, RZ, 0x1f, R7 ;  /* 0x0000001fff087819 */ /* 0x000fc80000011407 */
[----:B------:R-:W-:-:S04]  /*06d0*/  SHF.R.S32.HI R5, RZ, 0x1f, R2 ;  /* 0x0000001fff057819 */ /* 0x000fc80000011402 */
[----:B------:R-:W-:-:S04]  /*06e0*/  LEA.HI R5, R5, R2, RZ, 0x3 ;  /* 0x0000000205057211 */ /* 0x000fc800078f18ff */
[--C-:B------:R-:W-:Y:S02]  /*06f0*/  SHF.R.S32.HI R4, RZ, 0x3, R5.reuse ;  /* 0x00000003ff047819 */ /* 0x100fe40000011405 */
[----:B------:R-:W-:Y:S02]  /*0700*/  SHF.R.S32.HI R5, RZ, 0x1f, R5 ;  /* 0x0000001fff057819 */ /* 0x000fe40000011405 */
[----:B-----5:R-:W-:Y:S02]  /*0710*/  ISETP.NE.AND P0, PT, R6, RZ, PT ;  /* 0x000000ff0600720c */ /* 0x020fe40003f05270 */
[----:B------:R-:W-:Y:S02]  /*0720*/  LEA.HI R5, R5, R4, RZ, 0x2 ;  /* 0x0000000405057211 */ /* 0x000fe400078f10ff */
[----:B------:R-:W-:Y:S02]  /*0730*/  SHF.R.S32.HI R6, RZ, 0x1f, R3 ;  /* 0x0000001fff067819 */ /* 0x000fe40000011403 */
[----:B------:R-:W-:-:S02]  /*0740*/  LOP3.LUT R5, R5, 0xfffffffc, RZ, 0xc0, !PT ;  /* 0xfffffffc05057812 */ /* 0x000fc400078ec0ff */
[----:B------:R-:W-:-:S05]  /*0750*/  LEA.HI R6, R6, R3, RZ, 0x2 ;  /* 0x0000000306067211 */ /* 0x000fca00078f10ff */
[----:B------:R-:W-:Y:S05]  /*0760*/  @P0 BRA `(.L_x_120) ;  /* 0x0000000000480947 */ /* 0x000fea0003800000 */
[----:B-1----:R-:W1:Y:S01]  /*0770*/  S2UR UR5, SR_CgaCtaId ;  /* 0x00000000000579c3 */ /* 0x002e620000008800 */
        /* <DEDUP_REMOVED lines=12> */
[----:B-1----:R1:W1:Y:S08]  /*0840*/  SYNCS.EXCH.64 URZ, [UR8+0x34870], UR4 ;  /* 0x03487004083f75b2 */ /* 0x0022700008000100 */
[----:B------:R1:W1:Y:S01]  /*0850*/  SYNCS.EXCH.64 URZ, [UR8+0x34880], UR6 ;  /* 0x03488006083f75b2 */ /* 0x0002620008000100 */
[----:B------:R1:W1:Y:S01]  /*0860*/  SYNCS.EXCH.64 URZ, [UR8+0x34878], UR4 ;  /* 0x03487804083f75b2 */ /* 0x0002620008000100 */
[----:B------:R1:W1:Y:S01]  /*0870*/  SYNCS.EXCH.64 URZ, [UR8+0x34888], UR6 ;  /* 0x03488806083f75b2 */ /* 0x0002620008000100 */
[----:B------:R-:W-:Y:S01]  /*0880*/  NOP ;  /* 0x0000000000007918 */ /* 0x000fe20000000000 */
.L_x_120:
[----:B------:R-:W5:Y:S01]  /*0890*/  SHFL.IDX PT, R12, R0, RZ, 0x1f ;  /* 0x00001fff000c7589 */ /* 0x000f6200000e0000 */
[----:B-1----:R-:W1:Y:S01]  /*08a0*/  S2UR UR4, SR_CTAID.X ;  /* 0x00000000000479c3 */ /* 0x002e620000002500 */
[----:B------:R-:W-:Y:S01]  /*08b0*/  LOP3.LUT R6, R6, 0x3ffffffc, RZ, 0xc0, !PT ;  /* 0x3ffffffc06067812 */ /* 0x000fe200078ec0ff */
[----:B------:R-:W-:Y:S01]  /*08c0*/  IMAD.IADD R5, R4, 0x1, -R5 ;  /* 0x0000000104057824 */ /* 0x000fe200078e0a05 */
[----:B------:R-:W-:Y:S01]  /*08d0*/  LEA.HI R8, R8, R7, RZ, 0x2 ;  /* 0x0000000708087211 */ /* 0x000fe200078f10ff */
[----:B------:R-:W-:Y:S01]  /*08e0*/  IMAD.MOV R9, RZ, RZ, -R9 ;  /* 0x000000ffff097224 */ /* 0x000fe200078e0a09 */
[----:B------:R-:W-:Y:S01]  /*08f0*/  NOP ;  /* 0x0000000000007918 */ /* 0x000fe20000000000 */
[----:B------:R-:W-:Y:S01]  /*0900*/  IMAD.IADD R6, R3, 0x1, -R6 ;  /* 0x0000000103067824 */ /* 0x000fe200078e0a06 */
[----:B------:R-:W-:-:S03]  /*0910*/  LOP3.LUT R8, R8, 0x3ffffffc, RZ, 0xc0, !PT ;  /* 0x3ffffffc08087812 */ /* 0x000fc600078ec0ff */
[--C-:B------:R-:W-:Y:S02]  /*0920*/  IMAD R6, R6, 0x4, R5.reuse ;  /* 0x0000000406067824 */ /* 0x100fe400078e0205 */
[----:B------:R-:W-:Y:S02]  /*0930*/  IMAD.IADD R8, R7, 0x1, -R8 ;  /* 0x0000000107087824 */ /* 0x000fe400078e0a08 */
[----:B------:R-:W2:Y:S01]  /*0940*/  LDC R7, c[0x0][0x140] ;  /* 0x00005000ff077b82 */ /* 0x000ea20000000800 */
[----:B------:R-:W-:Y:S01]  /*0950*/  LEA.HI R3, R6, R6, RZ, 0x1 ;  /* 0x0000000606037211 */ /* 0x000fe200078f08ff */
[----:B------:R-:W-:-:S03]  /*0960*/  IMAD R8, R8, 0x4, R5 ;  /* 0x0000000408087824 */ /* 0x000fc600078e0205 */
[----:B------:R-:W-:Y:S02]  /*0970*/  LOP3.LUT R3, R3, 0xfffffffe, RZ, 0xc0, !PT ;  /* 0xfffffffe03037812 */ /* 0x000fe400078ec0ff */
[----:B------:R-:W-:Y:S02]  /*0980*/  LEA.HI R4, R8, R8, RZ, 0x1 ;  /* 0x0000000808047211 */ /* 0x000fe400078f08ff */
[----:B-----5:R-:W-:Y:S01]  /*0990*/  ISETP.NE.AND P0, PT, R12, RZ, PT ;  /* 0x000000ff0c00720c */ /* 0x020fe20003f05270 */
[----:B-1----:R-:W-:Y:S02]  /*09a0*/  IMAD R10, R10, R9, UR4 ;  /* 0x000000040a0a7e24 */ /* 0x002fe4000f8e0209 */
[----:B------:R-:W-:-:S05]  /*09b0*/  IMAD.IADD R3, R6, 0x1, -R3 ;  /* 0x0000000106037824 */ /* 0x000fca00078e0a03 */
[----:B------:R-:W-:Y:S02]  /*09c0*/  ISETP.NE.AND P6, PT, R3, R10, PT ;  /* 0x0000000a0300720c */ /* 0x000fe40003fc5270 */
[----:B------:R-:W-:-:S05]  /*09d0*/  LOP3.LUT R3, R4, 0xfffffffe, RZ, 0xc0, !PT ;  /* 0xfffffffe04037812 */ /* 0x000fca00078ec0ff */
[----:B------:R-:W-:Y:S01]  /*09e0*/  IMAD.IADD R3, R8, 0x1, -R3 ;  /* 0x0000000108037824 */ /* 0x000fe200078e0a03 */
        /* <DEDUP_REMOVED lines=19> */
.L_x_121:
[----:B------:R-:W5:Y:S01]  /*0b20*/  SHFL.IDX PT, R5, R0, RZ, 0x1f ;  /* 0x00001fff00057589 */ /* 0x000f6200000e0000 */
[----:B------:R-:W-:Y:S01]  /*0b30*/  IMAD.SHL.U32 R23, R6, 0x4, RZ ;  /* 0x0000000406177824 */ /* 0x000fe200078e00ff */
[----:B------:R-:W-:Y:S01]  /*0b40*/  ISETP.NE.AND P4, PT, R3, R10, PT ;  /* 0x0000000a0300720c */ /* 0x000fe20003f85270 */
[----:B------:R-:W-:Y:S01]  /*0b50*/  IMAD.SHL.U32 R3, R8, 0x4, RZ ;  /* 0x0000000408037824 */ /* 0x000fe200078e00ff */
[----:B------:R-:W-:Y:S01]  /*0b60*/  LOP3.LUT P0, RZ, R2, 0x7, RZ, 0xc0, !PT ;  /* 0x0000000702ff7812 */ /* 0x000fe2000780c0ff */
[----:B------:R-:W-:Y:S01]  /*0b70*/  IMAD.MOV.U32 R19, RZ, RZ, 0x1 ;  /* 0x00000001ff137424 */ /* 0x000fe200078e00ff */
[----:B------:R-:W-:Y:S01]  /*0b80*/  LOP3.LUT R23, R6, 0xc, R23, 0x78, !PT ;  /* 0x0000000c06177812 */ /* 0x000fe200078e7817 */
[----:B------:R-:W-:Y:S01]  /*0b90*/  IMAD.MOV.U32 R18, RZ, RZ, 0x1 ;  /* 0x00000001ff127424 */ /* 0x000fe200078e00ff */
[----:B------:R-:W-:Y:S01]  /*0ba0*/  LOP3.LUT R22, R8, 0xc, R3, 0x78, !PT ;  /* 0x0000000c08167812 */ /* 0x000fe200078e7803 */
[----:B------:R-:W-:Y:S01]  /*0bb0*/  NOP ;  /* 0x0000000000007918 */ /* 0x000fe20000000000 */
[----:B------:R-:W-:-:S02]  /*0bc0*/  ISETP.LT.U32.AND P2, PT, R23, 0x2, !P0 ;  /* 0x000000021700780c */ /* 0x000fc40004741070 */
[----:B------:R-:W-:Y:S02]  /*0bd0*/  @P6 LEA.HI R3, R23, R23, RZ, 0x1 ;  /* 0x0000001717036211 */ /* 0x000fe400078f08ff */
[----:B------:R-:W-:Y:S02]  /*0be0*/  SEL R2, RZ, 0x1, !P2 ;  /* 0x00000001ff027807 */ /* 0x000fe40005000000 */
[----:B------:R-:W-:Y:S02]  /*0bf0*/  @P4 LEA.HI R4, R22, R22, RZ, 0x1 ;  /* 0x0000001616044211 */ /* 0x000fe400078f08ff */
[----:B------:R-:W-:Y:S02]  /*0c00*/  @P6 SHF.R.S32.HI R3, RZ, 0x1, R3 ;  /* 0x00000001ff036819 */ /* 0x000fe40000011403 */
[----:B------:R-:W-:Y:S02]  /*0c10*/  @P4 SHF.R.S32.HI R4, RZ, 0x1, R4 ;  /* 0x00000001ff044819 */ /* 0x000fe40000011404 */
[----:B------:R-:W-:-:S02]  /*0c20*/  @P6 ISETP.NE.AND P5, PT, R3, R11, PT ;  /* 0x0000000b0300620c */ /* 0x000fc40003fa5270 */
[----:B-----5:R-:W-:Y:S02]  /*0c30*/  ISETP.NE.AND P2, PT, R5, RZ, PT ;  /* 0x000000ff0500720c */ /* 0x020fe40003f45270 */
[----:B------:R-:W-:Y:S02]  /*0c40*/  @P4 ISETP.NE.AND P3, PT, R4, R11, PT ;  /* 0x0000000b0400420c */ /* 0x000fe40003f65270 */
[----:B------:R-:W-:Y:S02]  /*0c50*/  ISETP.LT.U32.AND P0, PT, R22, 0x2, !P0 ;  /* 0x000000021600780c */ /* 0x000fe40004701070 */
[----:B--2---:R-:W-:Y:S02]  /*0c60*/  ISETP.EQ.U32.AND P1, PT, R7, 0x1, PT ;  /* 0x000000010700780c */ /* 0x004fe40003f22070 */
[----:B------:R-:W-:Y:S02]  /*0c70*/  @P6 SEL R19, RZ, 0x1, P5 ;  /* 0x00000001ff136807 */ /* 0x000fe40002800000 */
[----:B------:R-:W-:-:S02]  /*0c80*/  SEL R3, RZ, 0x1, !P0 ;  /* 0x00000001ff037807 */ /* 0x000fc40004000000 */
[----:B------:R-:W-:Y:S01]  /*0c90*/  @P4 SEL R18, RZ, 0x1, P3 ;  /* 0x00000001ff124807 */ /* 0x000fe20001800000 */
[----:B------:R-:W-:Y:S06]  /*0ca0*/  @P2 BRA `(.L_x_122) ;  /* 0x0000000000482947 */ /* 0x000fec0003800000 */
        /* <DEDUP_REMOVED lines=17> */
[----:B--2---:R-:W-:Y:S01]  /*0dc0*/  NOP ;  /* 0x0000000000007918 */ /* 0x004fe20000000000 */
.L_x_122:
[----:B------:R-:W-:Y:S01]  /*0dd0*/  LOP3.LUT R19, R19, R2, RZ, 0xc0, !PT ;  /* 0x0000000213137212 */ /* 0x000fe200078ec0ff */
[----:B------:R-:W-:Y:S01]  /*0de0*/  NOP ;  /* 0x0000000000007918 */ /* 0x000fe20000000000 */
[----:B------:R-:W-:Y:S01]  /*0df0*/  LOP3.LUT R18, R18, R3, RZ, 0xc0, !PT ;  /* 0x0000000312127212 */ /* 0x000fe200078ec0ff */
[----:B------:R-:W-:Y:S06]  /*0e00*/  @!P1 BRA `(.L_x_123) ;  /* 0x0000000000089947 */ /* 0x000fec0003800000 */
[----:B-1-34-:R-:W-:Y:S01]  /*0e10*/  UCGABAR_ARV ;  /* 0x00000000000079c7 */ /* 0x01afe20008000000 */
[----:B------:R-:W-:Y:S05]  /*0e20*/  BRA `(.L_x_124) ;  /* 0x0000000000047947 */ /* 0x000fea0003800000 */
.L_x_123:
[----:B-1-34-:R-:W-:Y:S01]  /*0e30*/  NOP ;  /* 0x0000000000007918 */ /* 0x01afe20000000000 */
.L_x_124:
[----:B------:R-:W-:Y:S05]  /*0e40*/  @!P1 BRA `(.L_x_125) ;  /* 0x00000000000c9947 */ /* 0x000fea0003800000 */
[----:B------:R-:W-:Y:S01]  /*0e50*/  UCGABAR_WAIT ;  /* 0x0000000000007dc7 */ /* 0x000fe20008000000 */
[----:B------:R-:W-:Y:S01]  /*0e60*/  CCTL.IVALL ;  /* 0x00000000ff00798f */ /* 0x000fe20002000000 */
[----:B------:R-:W-:Y:S05]  /*0e70*/  BRA `(.L_x_126) ;  /* 0x0000000000047947 */ /* 0x000fea0003800000 */
.L_x_125:
[----:B------:R-:W-:Y:S06]  /*0e80*/  BAR.SYNC.DEFER_BLOCKING 0x0 ;  /* 0x0000000000007b1d */ /* 0x000fec0000010000 */
.L_x_126:
[----:B------:R-:W-:Y:S01]  /*0e90*/  UMOV UR4, 0x1 ;  /* 0x0000000100047882 */ /* 0x000fe20000000000 */
[----:B------:R-:W-:Y:S01]  /*0ea0*/  PLOP3.LUT P0, PT, PT, PT, UP0, 0x80, 0x0 ;  /* 0x000000000000781c */ /* 0x000fe20003f0f008 */
[----:B------:R-:W-:-:S06]  /*0eb0*/  USEL UR4, UR4, 0x2, !UP0 ;  /* 0x0000000204047887 */ /* 0x000fcc000c000000 */
[----:B------:R-:W-:-:S05]  /*0ec0*/  IMAD.U32 R2, RZ, RZ, UR4 ;  /* 0x00000004ff027e24 */ /* 0x000fca000f8e00ff */
[----:B------:R1:W-:Y:S01]  /*0ed0*/  STL [R1+0x24], R2 ;  /* 0x0000240201007387 */ /* 0x0003e20000100800 */
[----:B------:R-:W-:Y:S05]  /*0ee0*/  @!P0 BRA `(.L_x_127) ;  /* 0x0000006400348947 */ /* 0x000fea0003800000 */
.L_x_128:
[----:B------:R-:W-:-:S08]  /*0ef0*/  NOP ;  /* 0x0000000000007918 */ /* 0x000fd00000000000 */
[----:B------:R-:W2:Y:S02]  /*0f00*/  USETMAXREG.TRY_ALLOC.CTAPOOL UP0, 0xf0 ;  /* 0x000000f0000079c8 */ /* 0x000ea40008000600 */
[----:B--2---:R-:W-:-:S13]  /*0f10*/  PLOP3.LUT P0, PT, PT, PT, UP0, 0x80, 0x0 ;  /* 0x000000000000781c */ /* 0x004fda0003f0f008 */
[----:B------:R-:W-:Y:S05]  /*0f20*/  @!P0 BRA `(.L_x_128) ;  /* 0xfffffffc00f08947 */ /* 0x000fea000383ffff */
[----:B------:R-:W2:Y:S08]  /*0f30*/  S2UR UR7, SR_CTAID.X ;  /* 0x00000000000779c3 */ /* 0x000eb00000002500 */
[----:B------:R-:W-:Y:S08]  /*0f40*/  BAR.ARV 0x8, 0x120 ;  /* 0x0204800000007b1d */ /* 0x000ff00000002000 */
[----:B------:R-:W2:Y:S02]  /*0f50*/  LDC R0, c[0x0][0xda4] ;  /* 0x00036900ff007b82 */ /* 0x000ea40000000800 */
[----:B--2---:R-:W-:-:S13]  /*0f60*/  ISETP.LE.AND P0, PT, R0, UR7, PT ;  /* 0x0000000700007c0c */ /* 0x004fda000bf03270 */
[----:B------:R-:W-:Y:S05]  /*0f70*/  @P0 EXIT ;  /* 0x000000000000094d */ /* 0x000fea0003800000 */
[----:B------:R-:W2:Y:S01]  /*0f80*/  LDL R3, [R1+0x24] ;  /* 0x0000240001037983 */ /* 0x000ea20000100800 */
[----:B------:R-:W3:Y:S01]  /*0f90*/  S2UR UR4, SR_CgaCtaId ;  /* 0x00000000000479c3 */ /* 0x000ee20000008800 */
[----:B------:R-:W-:Y:S01]  /*0fa0*/  UMOV UR60, 0x400 ;  /* 0x00000400003c7882 */ /* 0x000fe20000000000 */
[----:B------:R-:W-:Y:S01]  /*0fb0*/  IMAD.U32 R184, RZ, RZ, UR7 ;  /* 0x00000007ffb87e24 */ /* 0x000fe2000f8e00ff */
[----:B-1----:R-:W1:Y:S01]  /*0fc0*/  S2R R2, SR_TID.X ;  /* 0x0000000000027919 */ /* 0x002e620000002100 */
[----:B------:R-:W-:Y:S01]  /*0fd0*/  IMAD.MOV.U32 R185, RZ, RZ, RZ ;  /* 0x000000ffffb97224 */ /* 0x000fe200078e00ff */
[----:B------:R-:W-:Y:S01]  /*0fe0*/  UMOV UR39, URZ ;  /* 0x0000003f00277c82 */ /* 0x000fe20008000000 */
[----:B------:R-:W-:Y:S02]  /*0ff0*/  UMOV UR38, URZ ;  /* 0x0000003f00267c82 */ /* 0x000fe40008000000 */
[----:B------:R-:W4:Y:S01]  /*1000*/  S2UR UR6, SR_SWINHI ;  /* 0x00000000000679c3 */ /* 0x000f220000002f00 */
[----:B---3--:R-:W-:-:S07]  /*1010*/  ULEA UR60, UR4, UR60, 0x18 ;  /* 0x0000003c043c7291 */ /* 0x008fce000f8ec03f */
[----:B------:R-:W-:Y:S01]  /*1020*/  UMOV UR4, UR60 ;  /* 0x0000003c00047c82 */ /* 0x000fe20008000000 */
[----:B----4-:R-:W-:Y:S01]  /*1030*/  UMOV UR5, UR6 ;  /* 0x0000000600057c82 */ /* 0x010fe20008000000 */
[----:B------:R-:W-:Y:S02]  /*1040*/  IMAD.U32 R16, RZ, RZ, UR4 ;  /* 0x00000004ff107e24 */ /* 0x000fe4000f8e00ff */
[----:B-1----:R-:W-:Y:S02]  /*1050*/  VIADD R0, R2, 0xffffff80 ;  /* 0xffffff8002007836 */ /* 0x002fe40000000000 */
[----:B------:R-:W-:Y:S01]  /*1060*/  IMAD.U32 R17, RZ, RZ, UR5 ;  /* 0x00000005ff117e24 */ /* 0x000fe2000f8e00ff */
[----:B--2---:R-:W-:Y:S02]  /*1070*/  R2UR UR8, R3 ;  /* 0x00000000030872ca */ /* 0x004fe400000e0000 */
[----:B------:R-:W-:-:S04]  /*1080*/  SHF.R.S32.HI R3, RZ, 0x1f, R0 ;  /* 0x0000001fff037819 */ /* 0x000fc80000011400 */
[CC--:B------:R-:W-:Y:S02]  /*1090*/  LEA.HI R5, R3.reuse, R0.reuse, RZ, 0x7 ;  /* 0x0000000003057211 */ /* 0x0c0fe400078f38ff */
[-C--:B------:R-:W-:Y:S02]  /*10a0*/  LEA.HI R4, R3, R0.reuse, RZ, 0x4 ;  /* 0x0000000003047211 */ /* 0x080fe400078f20ff */
[----:B------:R-:W-:Y:S02]  /*10b0*/  LOP3.LUT R7, R5, 0xffffff80, RZ, 0xc0, !PT ;  /* 0xffffff8005077812 */ /* 0x000fe400078ec0ff */
[----:B------:R-:W-:Y:S01]  /*10c0*/  SHF.R.S32.HI R9, RZ, 0x4, R4 ;  /* 0x00000004ff097819 */ /* 0x000fe20000011404 */
[----:B------:R-:W-:Y:S01]  /*10d0*/  ULOP3.LUT UR4, UR8, 0x1, URZ, 0xfc, !UPT ;  /* 0x0000000108047892 */ /* 0x000fe2000f8efc3f */
[----:B------:R-:W-:Y:S01]  /*10e0*/  LEA.HI R189, R3, R0, RZ, 0x5 ;  /* 0x0000000003bd7211 */ /* 0x000fe200078f28ff */
[----:B------:R-:W-:Y:S01]  /*10f0*/  IMAD.IADD R186, R0, 0x1, -R7 ;  /* 0x0000000100ba7824 */ /* 0x000fe200078e0a07 */
[----:B------:R-:W-:-:S02]  /*1100*/  LEA.HI R6, R4, R9, RZ, 0x1 ;  /* 0x0000000904067211 */ /* 0x000fc400078f08ff */
[----:B------:R-:W-:Y:S01]  /*1110*/  LOP3.LUT R3, R4, 0x3fffff0, RZ, 0xc0, !PT ;  /* 0x03fffff004037812 */ /* 0x000fe200078ec0ff */
[----:B------:R-:W-:Y:S01]  /*1120*/  IMAD.U32 R192, RZ, RZ, UR4 ;  /* 0x00000004ffc07e24 */ /* 0x000fe2000f8e00ff */
[----:B------:R-:W-:Y:S02]  /*1130*/  SHF.R.S32.HI R7, RZ, 0x1f, R186 ;  /* 0x0000001fff077819 */ /* 0x000fe400000114ba */
[----:B------:R-:W-:Y:S01]  /*1140*/  LOP3.LUT R6, R6, 0x1ffffffe, RZ, 0xc0, !PT ;  /* 0x1ffffffe06067812 */ /* 0x000fe200078ec0ff */
[----:B------:R-:W-:Y:S01]  /*1150*/  IMAD.IADD R0, R0, 0x1, -R3 ;  /* 0x0000000100007824 */ /* 0x000fe200078e0a03 */
[----:B------:R-:W-:Y:S02]  /*1160*/  LEA.HI R2, R7, R186, RZ, 0x2 ;  /* 0x000000ba07027211 */ /* 0x000fe400078f10ff */
[----:B------:R-:W-:Y:S01]  /*1170*/  SHF.R.S32.HI R189, RZ, 0x5, R189 ;  /* 0x00000005ffbd7819 */ /* 0x000fe200000114bd */
[----:B------:R-:W-:Y:S01]  /*1180*/  IMAD.IADD R6, R9, 0x1, -R6 ;  /* 0x0000000109067824 */ /* 0x000fe200078e0a06 */
[----:B------:R-:W-:-:S02]  /*1190*/  SHF.R.S32.HI R4, RZ, 0x2, R2 ;  /* 0x00000002ff047819 */ /* 0x000fc40000011402 */
[----:B------:R-:W-:Y:S01]  /*11a0*/  SHF.R.S32.HI R11, RZ, 0x1f, R2 ;  /* 0x0000001fff0b7819 */ /* 0x000fe20000011402 */
[----:B------:R-:W-:Y:S01]  /*11b0*/  IMAD R3, R189, 0x10, R0 ;  /* 0x00000010bd037824 */ /* 0x000fe200078e0200 */
[----:B------:R-:W-:Y:S02]  /*11c0*/  SHF.R.S32.HI R188, RZ, 0x7, R5 ;  /* 0x00000007ffbc7819 */ /* 0x000fe40000011405 */
[----:B------:R-:W-:Y:S01]  /*11d0*/  LEA.HI R11, R11, R4, RZ, 0x3 ;  /* 0x000000040b0b7211 */ /* 0x000fe200078f18ff */
[----:B------:R-:W-:Y:S01]  /*11e0*/  IMAD R6, R3, 0x8, R6 ;  /* 0x0000000803067824 */ /* 0x000fe200078e0206 */
[----:B------:R-:W-:Y:S02]  /*11f0*/  LEA.HI R5, R5, R188, RZ, 0x1 ;  /* 0x000000bc05057211 */ /* 0x000fe400078f08ff */
[----:B------:R-:W-:Y:S02]  /*1200*/  LOP3.LUT R11, R11, 0xfffffff8, RZ, 0xc0, !PT ;  /* 0xfffffff80b0b7812 */ /* 0x000fe400078ec0ff */
[----:B------:R-:W-:-:S02]  /*1210*/  LEA.HI R7, R7, R186, RZ, 0x5 ;  /* 0x000000ba07077211 */ /* 0x000fc400078f28ff */
[----:B------:R-:W-:Y:S01]  /*1220*/  LOP3.LUT R3, R2, 0x7ffffffc, RZ, 0xc0, !PT ;  /* 0x7ffffffc02037812 */ /* 0x000fe200078ec0ff */
[----:B------:R-:W-:Y:S01]  /*1230*/  IMAD.IADD R11, R4, 0x1, -R11 ;  /* 0x00000001040b7824 */ /* 0x000fe200078e0a0b */
[----:B------:R-:W-:Y:S01]  /*1240*/  LOP3.LUT R5, R5, 0x3fffffe, RZ, 0xc0, !PT ;  /* 0x03fffffe05057812 */ /* 0x000fe200078ec0ff */
[----:B------:R-:W-:Y:S01]  /*1250*/  IMAD.MOV.U32 R4, RZ, RZ, -0x2 ;  /* 0xfffffffeff047424 */ /* 0x000fe200078e00ff */
[----:B------:R-:W-:Y:S01]  /*1260*/  SHF.R.S32.HI R0, RZ, 0x5, R7 ;  /* 0x00000005ff007819 */ /* 0x000fe20000011407 */
[----:B------:R-:W-:Y:S02]  /*1270*/  IMAD.IADD R3, R186, 0x1, -R3 ;  /* 0x00000001ba037824 */ /* 0x000fe400078e0a03 */
[----:B------:R-:W-:Y:S02]  /*1280*/  IMAD.SHL.U32 R7, R6, 0x8, RZ ;  /* 0x0000000806077824 */ /* 0x000fe400078e00ff */
[----:B------:R-:W-:Y:S02]  /*1290*/  IMAD R0, R0, 0x10, R11 ;  /* 0x0000001000007824 */ /* 0x000fe400078e020b */
[----:B------:R-:W-:-:S02]  /*12a0*/  IMAD.IADD R5, R188, 0x1, -R5 ;  /* 0x00000001bc057824 */ /* 0x000fc400078e0a05 */
[----:B------:R-:W-:Y:S02]  /*12b0*/  IMAD R191, R3, R4, 0x80 ;  /* 0x0000008003bf7424 */ /* 0x000fe400078e0204 */
[----:B------:R-:W-:-:S04]  /*12c0*/  IMAD.WIDE R16, R7, 0x2, R16 ;  /* 0x0000000207107825 */ /* 0x000fc800078e0210 */
[----:B------:R-:W-:-:S07]  /*12d0*/  IMAD R190, R5, 0x40, R0 ;  /* 0x0000004005be7824 */ /* 0x000fce00078e0200 */
.L_x_155:
[----:B------:R-:W1:Y:S01]  /*12e0*/  SHFL.IDX PT, R0, R188, RZ, 0x1f ;  /* 0x00001fffbc007589 */ /* 0x000e6200000e0000 */
        /* <DEDUP_REMOVED lines=43> */
[----:B------:R-:W-:Y:S01]  /*15a0*/  IMAD.U32 R5, RZ, RZ, UR5 ;  /* 0x00000005ff057e24 */ /* 0x000fe2000f8e00ff */
        /* <DEDUP_REMOVED lines=10> */
.L_x_129:
[----:B------:R-:W-:Y:S02]  /*1650*/  LOP3.LUT R0, R185, 0x1, RZ, 0xc0, !PT ;  /* 0x00000001b9007812 */ /* 0x000fe400078ec0ff */
[----:B------:R-:W-:Y:S02]  /*1660*/  R2UR UR4, R192 ;  /* 0x00000000c00472ca */ /* 0x000fe400000e0000 */
[----:B------:R-:W-:-:S04]  /*1670*/  SHF.L.U32 R0, R0, 0x1f, RZ ;  /* 0x0000001f00007819 */ /* 0x000fc800000006ff */
[----:B------:R-:W1:Y:S07]  /*1680*/  SYNCS.PHASECHK.TRANS64.TRYWAIT P1, [UR60+0x34800], R0 ;  /* 0x03480000ff0075a7 */ /* 0x000e6e000802017c */
[----:B------:R-:W-:-:S05]  /*1690*/  IMAD.U32 R2, RZ, RZ, UR4 ;  /* 0x00000004ff027e24 */ /* 0x000fca000f8e00ff */
[----:B------:R-:W-:Y:S01]  /*16a0*/  ISETP.NE.AND P0, PT, R2, 0x3, PT ;  /* 0x000000030200780c */ /* 0x000fe20003f05270 */
[----:B-1----:R-:W-:-:S12]  /*16b0*/  @!P1 BRA `(.L_x_130) ;  /* 0x0000009000689947 */ /* 0x002fd80003800000 */
.L_x_221:
[----:B------:R-:W-:Y:S05]  /*16c0*/  @!P0 BRA `(.L_x_131) ;  /* 0x0000000000048947 */ /* 0x000fea0003800000 */
[----:B------:R-:W-:Y:S01]  /*16d0*/  BPT.TRAP 0x1 ;  /* 0x000000040000795c */ /* 0x000fe20000300000 */
.L_x_131:
[----:B-1----:R-:W-:Y:S02]  /*16e0*/  IMAD.U32 R3, RZ, RZ, UR38 ;  /* 0x00000026ff037e24 */ /* 0x002fe4000f8e00ff */
[----:B------:R-:W-:-:S03]  /*16f0*/  IMAD.U32 R0, RZ, RZ, UR39 ;  /* 0x00000027ff007e24 */ /* 0x000fc6000f8e00ff */
[----:B------:R-:W-:Y:S02]  /*1700*/  LEA R3, R3, UR60, 0x3 ;  /* 0x0000003c03037c11 */ /* 0x000fe4000f8e18ff */
[----:B------:R-:W-:-:S04]  /*1710*/  SHF.L.U32 R0, R0, 0x1f, RZ ;  /* 0x0000001f00007819 */ /* 0x000fc800000006ff */
[----:B------:R1:W2:Y:S01]  /*1720*/  SYNCS.PHASECHK.TRANS64.TRYWAIT P1, [R3+URZ+0x34830], R0 ;  /* 0x03483000030075a7 */ /* 0x0002a2000802017f */
[----:B------:R-:W-:Y:S05]  /*1730*/  @!P0 BRA `(.L_x_132) ;  /* 0x0000000000048947 */ /* 0x000fea0003800000 */
[----:B------:R-:W-:Y:S01]  /*1740*/  BPT.TRAP 0x1 ;  /* 0x000000040000795c */ /* 0x000fe20000300000 */
.L_x_132:
[----:B--2---:R-:W-:Y:S05]  /*1750*/  @P1 BRA `(.L_x_133) ;  /* 0x0000000000081947 */ /* 0x004fea0003800000 */
[----:B------:R-:W2:Y:S02]  /*1760*/  SYNCS.PHASECHK.TRANS64.TRYWAIT P1, [R3+URZ+0x34830], R0 ;  /* 0x03483000030075a7 */ /* 0x000ea4000802017f */
[----:B--2---:R-:W-:Y:S05]  /*1770*/  @!P1 BRA `(.L_x_134) ;  /* 0x0000009000509947 */ /* 0x004fea0003800000 */
.L_x_133:
        /* <DEDUP_REMOVED lines=10> */
[----:B------:R-:W-:Y:S01]  /*1820*/  UMOV UR53, 0x40000040 ;  /* 0x4000004000357882 */ /* 0x000fe20000000000 */
[----:B------:R-:W-:-:S02]  /*1830*/  UMOV UR55, 0x40000040 ;  /* 0x4000004000377882 */ /* 0x000fc40000000000 */
[----:B------:R-:W-:Y:S02]  /*1840*/  ULOP3.LUT UR37, UR4, 0x10000, URZ, 0xfc, !UPT ;  /* 0x0001000004257892 */ /* 0x000fe4000f8efc3f */
[----:B------:R-:W-:Y:S02]  /*1850*/  ULOP3.LUT UR4, UR40, 0x10000, URZ, 0xfc, !UPT ;  /* 0x0001000028047892 */ /* 0x000fe4000f8efc3f */
[----:B------:R-:W-:Y:S02]  /*1860*/  UIMAD UR5, UR38, 0xc00, UR37 ;  /* 0x00000c00260578a4 */ /* 0x000fe4000f8e0225 */
[----:B------:R-:W-:Y:S02]  /*1870*/  UIADD3 UR56, UR4, 0x2, URZ ;  /* 0x0000000204387890 */ /* 0x000fe4000fffe03f */
[----:B------:R-:W-:Y:S01]  /*1880*/  UIADD3 UR58, UR5, 0x2, URZ ;  /* 0x00000002053a7890 */ /* 0x000fe2000fffe03f */
[----:B------:R-:W-:Y:S02]  /*1890*/  UMOV UR8, UR4 ;  /* 0x0000000400087c82 */ /* 0x000fe40008000000 */
[----:B------:R-:W-:Y:S01]  /*18a0*/  UMOV UR10, UR5 ;  /* 0x00000005000a7c82 */ /* 0x000fe20008000000 */
[----:B------:R-:W-:Y:S01]  /*18b0*/  UIADD3 UR52, UR4, 0x4, URZ ;  /* 0x0000000404347890 */ /* 0x000fe2000fffe03f */
[----:B------:R-:W-:Y:S01]  /*18c0*/  HGMMA.64x128x16.F32 R24, gdesc[UR8], RZ, !UPT, gsb0 ;  /* 0x01e00000081879f0 */ /* 0x000fe2000c0008ff */
[----:B------:R-:W-:Y:S01]  /*18d0*/  UIADD3 UR54, UR5, 0x4, URZ ;  /* 0x0000000405367890 */ /* 0x000fe2000fffe03f */
[----:B------:R-:W-:Y:S01]  /*18e0*/  IMAD.U32 R4, RZ, RZ, UR8 ;  /* 0x00000008ff047e24 */ /* 0x000fe2000f8e00ff */
[----:B------:R-:W-:-:S02]  /*18f0*/  UIADD3 UR8, UR4, 0x6, URZ ;  /* 0x0000000604087890 */ /* 0x000fc4000fffe03f */
[----:B------:R-:W-:Y:S01]  /*1900*/  UIADD3 UR10, UR5, 0x6, URZ ;  /* 0x00000006050a7890 */ /* 0x000fe2000fffe03f */
[----:B------:R-:W-:Y:S01]  /*1910*/  UMOV UR9, 0x40000040 ;  /* 0x4000004000097882 */ /* 0x000fe20000000000 */
[----:B------:R-:W-:Y:S01]  /*1920*/  UMOV UR11, 0x40000040 ;  /* 0x40000040000b7882 */ /* 0x000fe20000000000 */
[----:B------:R-:W-:Y:S02]  /*1930*/  UIADD3 UR12, UR4, 0x400, URZ ;  /* 0x00000400040c7890 */ /* 0x000fe4000fffe03f */
[----:B------:R-:W-:Y:S01]  /*1940*/  UIADD3 UR14, UR5, 0x400, URZ ;  /* 0x00000400050e7890 */ /* 0x000fe2000fffe03f */
[----:B------:R-:W-:Y:S01]  /*1950*/  UMOV UR13, 0x40000040 ;  /* 0x40000040000d7882 */ /* 0x000fe20000000000 */
[----:B------:R-:W-:Y:S01]  /*1960*/  UMOV UR15, 0x40000040 ;  /* 0x40000040000f7882 */ /* 0x000fe20000000000 */
[----:B------:R-:W-:Y:S02]  /*1970*/  UIADD3 UR16, UR4, 0x402, URZ ;  /* 0x0000040204107890 */ /* 0x000fe4000fffe03f */
[----:B------:R-:W-:Y:S01]  /*1980*/  UIADD3 UR18, UR5, 0x402, URZ ;  /* 0x0000040205127890 */ /* 0x000fe2000fffe03f */
[----:B------:R-:W-:Y:S01]  /*1990*/  UMOV UR17, 0x40000040 ;  /* 0x4000004000117882 */ /* 0x000fe20000000000 */
[----:B------:R-:W-:Y:S01]  /*19a0*/  UMOV UR19, 0x40000040 ;  /* 0x4000004000137882 */ /* 0x000fe20000000000 */
        /* <DEDUP_REMOVED lines=24> */
[----:B------:R-:W-:-:S02]  /*1b30*/  WARPGROUP.DEPBAR.LE gsb0, 0x0 ;  /* 0x00008000000079c5 */ /* 0x000fc40000010000 */
        /* <DEDUP_REMOVED lines=35> */
.L_x_135:
[----:B-12---:R-:W-:Y:S01]  /*1d70*/  IMAD.IADD R0, R191, 0x1, R88 ;  /* 0x00000001bf007824 */ /* 0x006fe200078e0258 */
[----:B------:R-:W-:Y:S01]  /*1d80*/  P2R R90, PR, RZ, 0x1 ;  /* 0x00000001ff5a7803 */ /* 0x000fe20000000000 */
[----:B------:R-:W-:Y:S01]  /*1d90*/  ULDC UR4, c[0x0][0x988] ;  /* 0x0002620000047ab9 */ /* 0x000fe20000000800 */
[----:B------:R-:W-:Y:S01]  /*1da0*/  CS2R R150, SRZ ;  /* 0x0000000000967805 */ /* 0x000fe2000001ff00 */
[----:B------:R-:W-:Y:S01]  /*1db0*/  IMAD R6, R193, -0x80, R0 ;  /* 0xffffff80c1067824 */ /* 0x000fe200078e0200 */
[----:B------:R-:W-:Y:S01]  /*1dc0*/  CS2R R148, SRZ ;  /* 0x0000000000947805 */ /* 0x000fe2000001ff00 */
[----:B------:R-:W-:-:S03]  /*1dd0*/  IMAD.U32 R2, RZ, RZ, UR4 ;  /* 0x00000004ff027e24 */ /* 0x000fc6000f8e00ff */
[C---:B------:R-:W-:Y:S02]  /*1de0*/  ISETP.GT.AND P4, PT, R6.reuse, RZ, PT ;  /* 0x000000ff0600720c */ /* 0x040fe40003f84270 */
[C---:B------:R-:W-:Y:S02]  /*1df0*/  ISETP.GT.AND P3, PT, R6.reuse, 0x1, PT ;  /* 0x000000010600780c */ /* 0x040fe40003f64270 */
[----:B------:R-:W-:Y:S02]  /*1e00*/  ISETP.GT.AND P1, PT, R6, 0x8, PT ;  /* 0x000000080600780c */ /* 0x000fe40003f24270 */
[----:B------:R-:W-:Y:S02]  /*1e10*/  FSEL R7, R24, -INF , P4 ;  /* 0xff80000018077808 */ /* 0x000fe40002000000 */
[----:B------:R-:W-:Y:S02]  /*1e20*/  FSEL R8, R25, -INF , P3 ;  /* 0xff80000019087808 */ /* 0x000fe40001800000 */
[----:B------:R-:W-:-:S02]  /*1e30*/  ISETP.GT.AND P2, PT, R6, 0x9, PT ;  /* 0x000000090600780c */ /* 0x000fc40003f44270 */
[----:B------:R-:W-:Y:S02]  /*1e40*/  FSEL R89, R28, -INF , P1 ;  /* 0xff8000001c597808 */ /* 0x000fe40000800000 */
[----:B------:R-:W-:Y:S02]  /*1e50*/  FMNMX.FTZ R0, R7, R8, !PT ;  /* 0x0000000807007209 */ /* 0x000fe40007810000 */
[C---:B------:R-:W-:Y:S02]  /*1e60*/  ISETP.GT.AND P6, PT, R6.reuse, 0x10, PT ;  /* 0x000000100600780c */ /* 0x040fe40003fc4270 */
[----:B------:R-:W-:Y:S02]  /*1e70*/  FSEL R91, R29, -INF , P2 ;  /* 0xff8000001d5b7808 */ /* 0x000fe40001000000 */
[----:B------:R-:W-:Y:S02]  /*1e80*/  FMNMX.FTZ R0, R89, R0, !PT ;  /* 0x0000000059007209 */ /* 0x000fe40007810000 */
        /* <DEDUP_REMOVED lines=20> */
[C---:B------:R-:W-:Y:S02]  /*1fd0*/  ISETP.GT.AND P6, PT, R6.reuse, 0x28, PT ;  /* 0x000000280600780c */ /* 0x040fe40003fc4270 */
        /* <DEDUP_REMOVED lines=50> */
[----:B------:R-:W-:Y:S02]  /*2300*/  ISETP.GT.AND P0, PT, R6, 0x59, PT ;  /* 0x000000590600780c */ /* 0x000fe40003f04270 */
[----:B------:R-:W-:-:S02]  /*2310*/  FSEL R129, R68, -INF , P6 ;  /* 0xff80000044817808 */ /* 0x000fc40003000000 */
[----:B------:R-:W-:Y:S02]  /*2320*/  FMNMX.FTZ R0, R127, R0, !PT ;  /* 0x000000007f007209 */ /* 0x000fe40007810000 */
[----:B------:R-:W-:Y:S02]  /*2330*/  FSEL R59, R59, -INF , P5 ;  /* 0xff8000003b3b7808 */ /* 0x000fe40002800000 */
        /* <DEDUP_REMOVED lines=15> */
[----:B------:R-:W-:-:S02]  /*2430*/  FSEL R63, R63, -INF , P3 ;  /* 0xff8000003f3f7808 */ /* 0x000fc40001800000 */
[----:B------:R-:W-:Y:S02]  /*2440*/  P2R R28, PR, RZ, 0x1 ;  /* 0x00000001ff1c7803 */ /* 0x000fe40000000000 */
[----:B------:R-:W-:Y:S02]  /*2450*/  P2R R26, PR, RZ, 0x2 ;  /* 0x00000002ff1a7803 */ /* 0x000fe40000000000 */
[----:B------:R-:W-:Y:S02]  /*2460*/  FSEL R139, R77, -INF , P2 ;  /* 0xff8000004d8b7808 */ /* 0x000fe40001000000 */
[----:B------:R-:W-:Y:S02]  /*2470*/  P2R R24, PR, RZ, 0x4 ;  /* 0x00000004ff187803 */ /* 0x000fe40000000000 */
[C---:B------:R-:W-:Y:S02]  /*2480*/  ISETP.GT.AND P3, PT, R6.reuse, 0x70, PT ;  /* 0x000000700600780c */ /* 0x040fe40003f64270 */
[----:B------:R-:W-:-:S02]  /*2490*/  ISETP.GT.AND P4, PT, R6, 0x71, PT ;  /* 0x000000710600780c */ /* 0x000fc40003f84270 */
[C---:B------:R-:W-:Y:S02]  /*24a0*/  ISETP.GT.AND P5, PT, R6.reuse, 0x78, PT ;  /* 0x000000780600780c */ /* 0x040fe40003fa4270 */
[C---:B------:R-:W-:Y:S02]  /*24b0*/  ISETP.GT.AND P6, PT, R6.reuse, 0x79, PT ;  /* 0x000000790600780c */ /* 0x040fe40003fc4270 */
[C---:B------:R-:W-:Y:S02]  /*24c0*/  ISETP.GT.AND P2, PT, R6.reuse, 0x58, PT ;  /* 0x000000580600780c */ /* 0x040fe40003f44270 */
[C---:B------:R-:W-:Y:S02]  /*24d0*/  ISETP.GT.AND P1, PT, R6.reuse, 0x59, PT ;  /* 0x000000590600780c */ /* 0x040fe40003f24270 */
[----:B------:R-:W-:Y:S02]  /*24e0*/  ISETP.GT.AND P0, PT, R6, 0x60, PT ;  /* 0x000000600600780c */ /* 0x000fe40003f04270 */
[----:B------:R-:W-:-:S02]  /*24f0*/  FMNMX.FTZ R6, R9, R27, !PT ;  /* 0x0000001b09067209 */ /* 0x000fc40007810000 */
[----:B------:R-:W-:Y:S02]  /*2500*/  FMNMX.FTZ R0, R137, R0, !PT ;  /* 0x0000000089007209 */ /* 0x000fe40007810000 */
[----:B------:R-:W-:Y:S02]  /*2510*/  FMNMX.FTZ R6, R11, R6, !PT ;  /* 0x000000060b067209 */ /* 0x000fe40007810000 */
[----:B------:R-:W-:Y:S02]  /*2520*/  FSEL R141, R80, -INF , P3 ;  /* 0xff800000508d7808 */ /* 0x000fe40001800000 */
[----:B------:R-:W-:Y:S02]  /*2530*/  FMNMX.FTZ R0, R139, R0, !PT ;  /* 0x000000008b007209 */ /* 0x000fe40007810000 */
[----:B------:R-:W-:Y:S02]  /*2540*/  FMNMX.FTZ R6, R31, R6, !PT ;  /* 0x000000061f067209 */ /* 0x000fe40007810000 */
[----:B------:R-:W-:-:S02]  /*2550*/  FSEL R143, R81, -INF , P4 ;  /* 0xff800000518f7808 */ /* 0x000fc40002000000 */
        /* <DEDUP_REMOVED lines=15> */
[----:B------:R-:W-:Y:S02]  /*2650*/  FSEL R53, R74, -INF , P0 ;  /* 0xff8000004a357808 */ /* 0x000fe40000000000 */
[----:B------:R-:W-:Y:S02]  /*2660*/  FMNMX.FTZ R6, R25, R6, !PT ;  /* 0x0000000619067209 */ /* 0x000fe40007810000 */
[----:B------:R-:W-:Y:S02]  /*2670*/  ISETP.NE.AND P0, PT, R28, RZ, PT ;  /* 0x000000ff1c00720c */ /* 0x000fe40003f05270 */
[----:B------:R-:W-:-:S02]  /*2680*/  FMNMX.FTZ R6, R47, R6, !PT ;  /* 0x000000062f067209 */ /* 0x000fc40007810000 */
[----:B------:R-:W-:Y:S02]  /*2690*/  ISETP.NE.AND P1, PT, R26, RZ, PT ;  /* 0x000000ff1a00720c */ /* 0x000fe40003f25270 */
[----:B------:R-:W-:Y:S02]  /*26a0*/  FMNMX.FTZ R6, R29, R6, !PT ;  /* 0x000000061d067209 */ /* 0x000fe40007810000 */
[----:B------:R-:W-:Y:S02]  /*26b0*/  FSEL R75, R75, -INF , P0 ;  /* 0xff8000004b4b7808 */ /* 0x000fe40000000000 */
[----:B------:R-:W-:Y:S02]  /*26c0*/  FMNMX.FTZ R6, R51, R6, !PT ;  /* 0x0000000633067209 */ /* 0x000fe40007810000 */
[----:B------:R-:W-:Y:S02]  /*26d0*/  FSEL R87, R87, -INF , P6 ;  /* 0xff80000057577808 */ /* 0x000fe40003000000 */
[----:B-1----:R-:W-:-:S02]  /*26e0*/  FMNMX.FTZ R12, R10, R49, !PT ;  /* 0x000000310a0c7209 */ /* 0x002fc40007810000 */
[----:B------:R-:W-:Y:S02]  /*26f0*/  FMNMX.FTZ R6, R33, R6, !PT ;  /* 0x0000000621067209 */ /* 0x000fe40007810000 */
[----:B------:R-:W-:Y:S01]  /*2700*/  ISETP.NE.AND P0, PT, R90, RZ, PT ;  /* 0x000000ff5a00720c */ /* 0x000fe20003f05270 */
        /* <DEDUP_REMOVED lines=8> */
[----:B------:R-:W-:Y:S02]  /*2790*/  FSEL R49, R70, -INF , P2 ;  /* 0xff80000046317808 */ /* 0x000fe40001000000 */
[----:B------:R-:W-:Y:S01]  /*27a0*/  FMNMX.FTZ R6, R67, R6, !PT ;  /* 0x0000000643067209 */ /* 0x000fe20007810000 */
[C---:B------:R-:W-:Y:S01]  /*27b0*/  FMUL.FTZ R14, R0.reuse, R2 ;  /* 0x00000002000e7220 */ /* 0x040fe20000410000 */
[----:B------:R-:W-:Y:S02]  /*27c0*/  FSETP.NEU.FTZ.AND P3, PT, R0, -INF , PT ;  /* 0xff8000000000780b */ /* 0x000fe40003f7d000 */
[----:B------:R-:W-:-:S02]  /*27d0*/  FMNMX.FTZ R6, R49, R6, !PT ;  /* 0x0000000631067209 */ /* 0x000fc40007810000 */
[----:B------:R-:W-:Y:S02]  /*27e0*/  FSEL R14, R14, RZ, P3 ;  /* 0x000000ff0e0e7208 */ /* 0x000fe40001800000 */
[----:B------:R-:W-:Y:S02]  /*27f0*/  FMNMX.FTZ R6, R71, R6, !PT ;  /* 0x0000000647067209 */ /* 0x000fe40007810000 */
[----:B------:R-:W-:Y:S01]  /*2800*/  ISETP.NE.AND P2, PT, R24, RZ, PT ;  /* 0x000000ff1800720c */ /* 0x000fe20003f45270 */
[--C-:B------:R-:W-:Y:S01]  /*2810*/  FFMA.FTZ R182, R89, R2, -R14.reuse ;  /* 0x0000000259b67223 */ /* 0x100fe2000001080e */
[----:B------:R-:W-:Y:S01]  /*2820*/  FMNMX.FTZ R6, R53, R6, !PT ;  /* 0x0000000635067209 */ /* 0x000fe20007810000 */
[-CC-:B------:R-:W-:Y:S01]  /*2830*/  FFMA.FTZ R61, R91, R2.reuse, -R14.reuse ;  /* 0x000000025b3d7223 */ /* 0x180fe2000001080e */
[----:B------:R-:W-:Y:S01]  /*2840*/  FSEL R89, R78, -INF , P1 ;  /* 0xff8000004e597808 */ /* 0x000fe20000800000 */
[--C-:B------:R-:W-:Y:S01]  /*2850*/  FFMA.FTZ R176, R93, R2, -R14.reuse ;  /* 0x000000025db07223 */ /* 0x100fe2000001080e */
[----:B------:R-:W-:Y:S01]  /*2860*/  FMNMX.FTZ R6, R75, R6, !PT ;  /* 0x000000064b067209 */ /* 0x000fe20007810000 */
[-CC-:B------:R-:W-:Y:S01]  /*2870*/  FFMA.FTZ R65, R95, R2.reuse, -R14.reuse ;  /* 0x000000025f417223 */ /* 0x180fe2000001080e */
[----:B------:R-:W-:Y:S01]  /*2880*/  ISETP.NE.AND P3, PT, R20, RZ, PT ;  /* 0x000000ff1400720c */ /* 0x000fe20003f65270 */
[-CC-:B------:R-:W-:Y:S01]  /*2890*/  FFMA.FTZ R178, R97, R2.reuse, -R14.reuse ;  /* 0x0000000261b27223 */ /* 0x180fe2000001080e */
[----:B------:R-:W-:Y:S01]  /*28a0*/  FSEL R91, R79, -INF , P2 ;  /* 0xff8000004f5b7808 */ /* 0x000fe20001000000 */
[--C-:B------:R-:W-:Y:S01]  /*28b0*/  FFMA.FTZ R180, R7, R2, -R14.reuse ;  /* 0x0000000207b47223 */ /* 0x100fe2000001080e */
[----:B------:R-:W-:Y:S01]  /*28c0*/  FMNMX.FTZ R6, R89, R6, !PT ;  /* 0x0000000659067209 */ /* 0x000fe20007810000 */
[--C-:B------:R-:W-:Y:S01]  /*28d0*/  FFMA.FTZ R57, R8, R2, -R14.reuse ;  /* 0x0000000208397223 */ /* 0x100fe2000001080e */
[----:B------:R-:W-:Y:S01]  /*28e0*/  FSEL R93, R82, -INF , P3 ;  /* 0xff800000525d7808 */ /* 0x000fe20001800000 */
[----:B------:R-:W-:Y:S01]  /*28f0*/  MUFU.EX2 R182, R182 ;  /* 0x000000b600b67308 */ /* 0x000fe20000000800 */
[----:B------:R-:W-:Y:S01]  /*2900*/  FMNMX.FTZ R6, R91, R6, !PT ;  /* 0x000000065b067209 */ /* 0x000fe20007810000 */
        /* <DEDUP_REMOVED lines=9> */
[-CC-:B------:R-:W-:Y:S01]  /*29a0*/  FFMA.FTZ R77, R107, R2.reuse, -R14.reuse ;  /* 0x000000026b4d7223 */ /* 0x180fe2000001080e */
[--C-:B------:R-:W-:Y:S01]  /*29b0*/  FFMA.FTZ R168, R109, R2, -R14.reuse ;  /* 0x000000026da87223 */ /* 0x100fe2000001080e */
[----:B------:R-:W-:Y:S01]  /*29c0*/  FMNMX.FTZ R6, R97, R6, !PT ;  /* 0x0000000661067209 */ /* 0x000fe20007810000 */
[-CC-:B------:R-:W-:Y:S01]  /*29d0*/  FFMA.FTZ R81, R111, R2.reuse, -R14.reuse ;  /* 0x000000026f517223 */ /* 0x180fe2000001080e */
[--C-:B------:R-:W-:Y:S01]  /*29e0*/  FFMA.FTZ R170, R113, R2, -R14.reuse ;  /* 0x0000000271aa7223 */ /* 0x100fe2000001080e */
[----:B------:R-:W1:Y:S01]  /*29f0*/  MUFU.EX2 R57, R57 ;  /* 0x0000003900397308 */ /* 0x000e620000000800 */
[----:B------:R-:W-:Y:S01]  /*2a00*/  FMNMX.FTZ R6, R87, R6, !PT ;  /* 0x0000000657067209 */ /* 0x000fe20007810000 */
[-CC-:B------:R-:W-:Y:S01]  /*2a10*/  FFMA.FTZ R115, R115, R2.reuse, -R14.reuse ;  /* 0x0000000273737223 */ /* 0x180fe2000001080e */
[-CC-:B------:R-:W-:Y:S01]  /*2a20*/  FFMA.FTZ R152, R117, R2.reuse, -R14.reuse ;  /* 0x0000000275987223 */ /* 0x180fe2000001080e */
[-CC-:B------:R-:W-:Y:S01]  /*2a30*/  FFMA.FTZ R83, R119, R2.reuse, -R14.reuse ;  /* 0x0000000277537223 */ /* 0x180fe2000001080e */
[-CC-:B------:R-:W-:Y:S01]  /*2a40*/  FFMA.FTZ R154, R121, R2.reuse, -R14.reuse ;  /* 0x00000002799a7223 */ /* 0x180fe2000001080e */
[----:B------:R-:W2:Y:S01]  /*2a50*/  SHFL.BFLY PT, R7, R6, 0x2, 0x1f ;  /* 0x0c401f0006077f89 */ /* 0x000ea200000e0000 */
[-CC-:B------:R-:W-:Y:S01]  /*2a60*/  FFMA.FTZ R85, R123, R2.reuse, -R14.reuse ;  /* 0x000000027b557223 */ /* 0x180fe2000001080e */
[----:B------:R-:W3:Y:S01]  /*2a70*/  MUFU.EX2 R61, R61 ;  /* 0x0000003d003d7308 */ /* 0x000ee20000000800 */
[-CC-:B------:R-:W-:Y:S01]  /*2a80*/  FFMA.FTZ R156, R125, R2.reuse, -R14.reuse ;  /* 0x000000027d9c7223 */ /* 0x180fe2000001080e */
[-CC-:B------:R-:W-:Y:S01]  /*2a90*/  FFMA.FTZ R127, R127, R2.reuse, -R14.reuse ;  /* 0x000000027f7f7223 */ /* 0x180fe2000001080e */
[-CC-:B------:R-:W-:Y:S01]  /*2aa0*/  FFMA.FTZ R129, R129, R2.reuse, -R14.reuse ;  /* 0x0000000281817223 */ /* 0x180fe2000001080e */
[-CC-:B------:R-:W-:Y:S01]  /*2ab0*/  FFMA.FTZ R131, R131, R2.reuse, -R14.reuse ;  /* 0x0000000283837223 */ /* 0x180fe2000001080e */
[-CC-:B------:R-:W-:Y:S01]  /*2ac0*/  FFMA.FTZ R133, R133, R2.reuse, -R14.reuse ;  /* 0x0000000285857223 */ /* 0x180fe2000001080e */
[-CC-:B------:R-:W-:Y:S01]  /*2ad0*/  FFMA.FTZ R135, R135, R2.reuse, -R14.reuse ;  /* 0x0000000287877223 */ /* 0x180fe2000001080e */
[-CC-:B------:R-:W-:Y:S01]  /*2ae0*/  FFMA.FTZ R137, R137, R2.reuse, -R14.reuse ;  /* 0x0000000289897223 */ /* 0x180fe2000001080e */
[----:B------:R-:W4:Y:S01]  /*2af0*/  MUFU.EX2 R176, R176 ;  /* 0x000000b000b07308 */ /* 0x000f220000000800 */
[-CC-:B------:R-:W-:Y:S01]  /*2b00*/  FFMA.FTZ R139, R139, R2.reuse, -R14.reuse ;  /* 0x000000028b8b7223 */ /* 0x180fe2000001080e */
[-CC-:B------:R-:W-:Y:S01]  /*2b10*/  FFMA.FTZ R141, R141, R2.reuse, -R14.reuse ;  /* 0x000000028d8d7223 */ /* 0x180fe2000001080e */
[-CC-:B------:R-:W-:Y:S01]  /*2b20*/  FFMA.FTZ R143, R143, R2.reuse, -R14.reuse ;  /* 0x000000028f8f7223 */ /* 0x180fe2000001080e */
[-CC-:B------:R-:W-:Y:S01]  /*2b30*/  FFMA.FTZ R145, R145, R2.reuse, -R14.reuse ;  /* 0x0000000291917223 */ /* 0x180fe2000001080e */
[----:B------:R-:W-:Y:S01]  /*2b40*/  FFMA.FTZ R14, R147, R2, -R14 ;  /* 0x00000002930e7223 */ /* 0x000fe2000001080e */
[----:B------:R-:W-:-:S02]  /*2b50*/  ISETP.GE.AND P2, PT, R88, 0x81, PT ;  /* 0x000000815800780c */ /* 0x000fc40003f46270 */
[----:B------:R-:W-:Y:S01]  /*2b60*/  CS2R R146, SRZ ;  /* 0x0000000000927805 */ /* 0x000fe2000001ff00 */
[----:B------:R-:W5:Y:S01]  /*2b70*/  MUFU.EX2 R65, R65 ;  /* 0x0000004100417308 */ /* 0x000f620000000800 */
[----:B------:R-:W-:Y:S02]  /*2b80*/  CS2R R124, SRZ ;  /* 0x00000000007c7805 */ /* 0x000fe4000001ff00 */
[----:B------:R-:W-:Y:S02]  /*2b90*/  CS2R R122, SRZ ;  /* 0x00000000007a7805 */ /* 0x000fe4000001ff00 */
[----:B------:R-:W-:Y:S02]  /*2ba0*/  CS2R R120, SRZ ;  /* 0x0000000000787805 */ /* 0x000fe4000001ff00 */
[----:B------:R-:W-:Y:S02]  /*2bb0*/  CS2R R118, SRZ ;  /* 0x0000000000767805 */ /* 0x000fe4000001ff00 */
[----:B------:R-:W-:-:S02]  /*2bc0*/  CS2R R116, SRZ ;  /* 0x0000000000747805 */ /* 0x000fc4000001ff00 */
[----:B--2---:R-:W-:Y:S02]  /*2bd0*/  FMNMX.FTZ R8, R6, R7, !PT ;  /* 0x0000000706087209 */ /* 0x004fe40007810000 */
[----:B------:R-:W-:Y:S01]  /*2be0*/  CS2R R112, SRZ ;  /* 0x0000000000707805 */ /* 0x000fe2000001ff00 */
[----:B------:R-:W-:Y:S01]  /*2bf0*/  MUFU.EX2 R178, R178 ;  /* 0x000000b200b27308 */ /* 0x000fe20000000800 */
[----:B------:R-:W-:Y:S02]  /*2c00*/  CS2R R110, SRZ ;  /* 0x00000000006e7805 */ /* 0x000fe4000001ff00 */
[----:B------:R-:W-:Y:S01]  /*2c10*/  CS2R R108, SRZ ;  /* 0x00000000006c7805 */ /* 0x000fe2000001ff00 */
[----:B------:R-:W2:Y:S01]  /*2c20*/  SHFL.BFLY PT, R7, R8, 0x1, 0x1f ;  /* 0x0c201f0008077f89 */ /* 0x000ea200000e0000 */
[----:B------:R-:W-:Y:S02]  /*2c30*/  CS2R R106, SRZ ;  /* 0x00000000006a7805 */ /* 0x000fe4000001ff00 */
[----:B------:R-:W-:-:S02]  /*2c40*/  CS2R R104, SRZ ;  /* 0x0000000000687805 */ /* 0x000fc4000001ff00 */
[----:B------:R-:W-:Y:S02]  /*2c50*/  CS2R R102, SRZ ;  /* 0x0000000000667805 */ /* 0x000fe4000001ff00 */
[----:B------:R-:W-:Y:S01]  /*2c60*/  CS2R R100, SRZ ;  /* 0x0000000000647805 */ /* 0x000fe2000001ff00 */
[----:B------:R-:W-:Y:S01]  /*2c70*/  MUFU.EX2 R69, R69 ;  /* 0x0000004500457308 */ /* 0x000fe20000000800 */
[----:B------:R-:W-:-:S07]  /*2c80*/  CS2R R98, SRZ ;  /* 0x0000000000627805 */ /* 0x000fce000001ff00 */
[----:B------:R-:W-:Y:S08]  /*2c90*/  MUFU.EX2 R172, R172 ;  /* 0x000000ac00ac7308 */ /* 0x000ff00000000800 */
[----:B------:R-:W-:Y:S01]  /*2ca0*/  MUFU.EX2 R73, R73 ;  /* 0x0000004900497308 */ /* 0x000fe20000000800 */
[----:B--2---:R-:W-:-:S04]  /*2cb0*/  FMNMX.FTZ R7, R8, R7, !PT ;  /* 0x0000000708077209 */ /* 0x004fc80007810000 */
[C---:B------:R-:W-:Y:S01]  /*2cc0*/  FSETP.NEU.FTZ.AND P1, PT, R7.reuse, -INF , PT ;  /* 0xff8000000700780b */ /* 0x040fe20003f3d000 */
[----:B------:R-:W-:Y:S02]  /*2cd0*/  FMUL.FTZ R6, R7, R2 ;  /* 0x0000000207067220 */ /* 0x000fe40000410000 */
[----:B------:R-:W-:Y:S03]  /*2ce0*/  MUFU.EX2 R174, R174 ;  /* 0x000000ae00ae7308 */ /* 0x000fe60000000800 */
[----:B------:R-:W-:Y:S02]  /*2cf0*/  FSEL R8, R6, RZ, P1 ;  /* 0x000000ff06087208 */ /* 0x000fe40000800000 */
[----:B------:R-:W-:-:S03]  /*2d00*/  ISETP.NE.AND P1, PT, R19, RZ, PT ;  /* 0x000000ff1300720c */ /* 0x000fc60003f25270 */
        /* <DEDUP_REMOVED lines=16> */
[----:B------:R-:W2:Y:S01]  /*2e10*/  MUFU.EX2 R9, R9 ;  /* 0x0000000900097308 */ /* 0x000ea20000000800 */
[----:B-1----:R-:W-:Y:S01]  /*2e20*/  FADD.FTZ R27, R180, R57 ;  /* 0x00000039b41b7221 */ /* 0x002fe20000010000 */
[-CC-:B------:R-:W-:Y:S01]  /*2e30*/  FFMA.FTZ R33, R33, R2.reuse, -R8.reuse ;  /* 0x0000000221217223 */ /* 0x180fe20000010808 */
[-CC-:B------:R-:W-:Y:S01]  /*2e40*/  FFMA.FTZ R55, R55, R2.reuse, -R8.reuse ;  /* 0x0000000237377223 */ /* 0x180fe20000010808 */
[-CC-:B------:R-:W-:Y:S01]  /*2e50*/  FFMA.FTZ R37, R37, R2.reuse, -R8.reuse ;  /* 0x0000000225257223 */ /* 0x180fe20000010808 */
[----:B------:R-:W-:Y:S01]  /*2e60*/  FADD.FTZ R6, R182, R27 ;  /* 0x0000001bb6067221 */ /* 0x000fe20000010000 */
[-CC-:B------:R-:W-:Y:S01]  /*2e70*/  FFMA.FTZ R59, R59, R2.reuse, -R8.reuse ;  /* 0x000000023b3b7223 */ /* 0x180fe20000010808 */
[-C--:B------:R-:W-:Y:S01]  /*2e80*/  FFMA.FTZ R41, R41, R2.reuse, -R8 ;  /* 0x0000000229297223 */ /* 0x080fe20000010808 */
[----:B------:R-:W1:Y:S01]  /*2e90*/  MUFU.EX2 R11, R11 ;  /* 0x0000000b000b7308 */ /* 0x000e620000000800 */
        /* <DEDUP_REMOVED lines=8> */
[----:B-----5:R-:W-:Y:S01]  /*2f20*/  FADD.FTZ R27, R65, R6 ;  /* 0x00000006411b7221 */ /* 0x020fe20000010000 */
[----:B--2---:R-:W-:Y:S01]  /*2f30*/  FADD.FTZ R6, R9, R10 ;  /* 0x0000000a09067221 */ /* 0x004fe20000010000 */
[-CC-:B------:R-:W-:Y:S01]  /*2f40*/  FFMA.FTZ R53, R53, R2.reuse, -R8.reuse ;  /* 0x0000000235357223 */ /* 0x180fe20000010808 */
[-CC-:B------:R-:W-:Y:S01]  /*2f50*/  FFMA.FTZ R75, R75, R2.reuse, -R8.reuse ;  /* 0x000000024b4b7223 */ /* 0x180fe20000010808 */
[----:B------:R-:W-:Y:S01]  /*2f60*/  FADD.FTZ R36, R178, R27 ;  /* 0x0000001bb2247221 */ /* 0x000fe20000010000 */
[-CC-:B------:R-:W-:Y:S01]  /*2f70*/  FFMA.FTZ R89, R89, R2.reuse, -R8.reuse ;  /* 0x0000000259597223 */ /* 0x180fe20000010808 */
[-C--:B------:R-:W-:Y:S01]  /*2f80*/  FFMA.FTZ R91, R91, R2.reuse, -R8 ;  /* 0x000000025b5b7223 */ /* 0x080fe20000010808 */
[----:B------:R-:W2:Y:S01]  /*2f90*/  MUFU.EX2 R13, R13 ;  /* 0x0000000d000d7308 */ /* 0x000ea20000000800 */
[----:B---3--:R-:W-:Y:S01]  /*2fa0*/  FADD.FTZ R31, R69, R36 ;  /* 0x00000024451f7221 */ /* 0x008fe20000010000 */
[----:B-1----:R-:W-:Y:S01]  /*2fb0*/  FADD.FTZ R27, R11, R6 ;  /* 0x000000060b1b7221 */ /* 0x002fe20000010000 */
[-CC-:B------:R-:W-:Y:S01]  /*2fc0*/  FFMA.FTZ R93, R93, R2.reuse, -R8.reuse ;  /* 0x000000025d5d7223 */ /* 0x180fe20000010808 */
[-CC-:B------:R-:W-:Y:S01]  /*2fd0*/  FFMA.FTZ R95, R95, R2.reuse, -R8.reuse ;  /* 0x000000025f5f7223 */ /* 0x180fe20000010808 */
[----:B------:R-:W-:Y:S01]  /*2fe0*/  FADD.FTZ R38, R172, R31 ;  /* 0x0000001fac267221 */ /* 0x000fe20000010000 */
[-CC-:B------:R-:W-:Y:S01]  /*2ff0*/  FFMA.FTZ R97, R97, R2.reuse, -R8.reuse ;  /* 0x0000000261617223 */ /* 0x180fe20000010808 */
[----:B------:R-:W-:Y:S01]  /*3000*/  FFMA.FTZ R87, R87, R2, -R8 ;  /* 0x0000000257577223 */ /* 0x000fe20000010808 */
[----:B------:R-:W1:Y:S01]  /*3010*/  MUFU.EX2 R20, R35 ;  /* 0x0000002300147308 */ /* 0x000e620000000800 */
        /* <DEDUP_REMOVED lines=8> */
[----:B--2---:R-:W-:Y:S01]  /*30a0*/  FADD.FTZ R27, R13, R6 ;  /* 0x000000060d1b7221 */ /* 0x004fe20000010000 */
[----:B------:R-:W-:Y:S01]  /*30b0*/  FADD.FTZ R31, R77, R38 ;  /* 0x000000264d1f7221 */ /* 0x000fe20000010000 */
[----:B------:R-:W-:-:S02]  /*30c0*/  F2FP.F16.F32.PACK_AB R182, R61, R182 ;  /* 0x000000b63db6723e */ /* 0x000fc400000000ff */
[----:B------:R-:W-:Y:S02]  /*30d0*/  F2FP.F16.F32.PACK_AB R176, R65, R176 ;  /* 0x000000b041b0723e */ /* 0x000fe400000000ff */
[----:B------:R-:W-:Y:S01]  /*30e0*/  F2FP.F16.F32.PACK_AB R178, R69, R178 ;  /* 0x000000b245b2723e */ /* 0x000fe200000000ff */
[----:B------:R-:W2:Y:S01]  /*30f0*/  MUFU.EX2 R168, R168 ;  /* 0x000000a800a87308 */ /* 0x000ea20000000800 */
[C---:B-1----:R-:W-:Y:S01]  /*3100*/  FADD.FTZ R6, R20.reuse, R27 ;  /* 0x0000001b14067221 */ /* 0x042fe20000010000 */
[----:B------:R-:W-:Y:S02]  /*3110*/  F2FP.F16.F32.PACK_AB R172, R73, R172 ;  /* 0x000000ac49ac723e */ /* 0x000fe400000000ff */
[----:B------:R-:W-:Y:S02]  /*3120*/  F2FP.F16.F32.PACK_AB R174, R77, R174 ;  /* 0x000000ae4dae723e */ /* 0x000fe400000000ff */
[----:B------:R-:W-:Y:S02]  /*3130*/  F2FP.F16.F32.PACK_AB R177, R20, R13 ;  /* 0x0000000d14b1723e */ /* 0x000fe400000000ff */
[----:B------:R-:W1:Y:S01]  /*3140*/  MUFU.EX2 R24, R39 ;  /* 0x0000002700187308 */ /* 0x000e620000000800 */
[----:B---3--:R-:W-:Y:S01]  /*3150*/  FADD.FTZ R27, R15, R6 ;  /* 0x000000060f1b7221 */ /* 0x008fe20000010000 */
[----:B------:R-:W-:-:S05]  /*3160*/  @P1 VIADD R6, R3, 0x34840 ;  /* 0x0003484003061836 */ /* 0x000fca0000000000 */
[----:B------:R-:W-:Y:S01]  /*3170*/  @P1 PRMT R6, R23, 0x654, R6 ;  /* 0x0000065417061816 */ /* 0x000fe20000000006 */
[----:B------:R-:W3:Y:S01]  /*3180*/  MUFU.EX2 R81, R81 ;  /* 0x0000005100517308 */ /* 0x000ee20000000800 */
[----:B--2---:R-:W-:Y:S02]  /*3190*/  FADD.FTZ R42, R168, R31 ;  /* 0x0000001fa82a7221 */ /* 0x004fe40000010000 */
[----:B------:R2:W-:Y:S05]  /*31a0*/  @P1 SYNCS.ARRIVE.TRANS64.RED.A1T0 RZ, [R6+URZ], RZ ;  /* 0x000000ff06ff19a7 */ /* 0x0005ea000810043f */
[----:B------:R-:W4:Y:S01]  /*31b0*/  MUFU.EX2 R21, R21 ;  /* 0x0000001500157308 */ /* 0x000f220000000800 */
[C---:B-1----:R-:W-:Y:S01]  /*31c0*/  FADD.FTZ R40, R24.reuse, R27 ;  /* 0x0000001b18287221 */ /* 0x042fe20000010000 */
[----:B------:R-:W-:-:S06]  /*31d0*/  F2FP.F16.F32.PACK_AB R179, R24, R15 ;  /* 0x0000000f18b3723e */ /* 0x000fcc00000000ff */
[----:B------:R-:W1:Y:S01]  /*31e0*/  MUFU.EX2 R170, R170 ;  /* 0x000000aa00aa7308 */ /* 0x000e620000000800 */
[C---:B---3--:R-:W-:Y:S01]  /*31f0*/  FADD.FTZ R27, R81.reuse, R42 ;  /* 0x0000002a511b7221 */ /* 0x048fe20000010000 */
[----:B------:R-:W-:-:S06]  /*3200*/  F2FP.F16.F32.PACK_AB R168, R81, R168 ;  /* 0x000000a851a8723e */ /* 0x000fcc00000000ff */
[----:B------:R-:W2:Y:S01]  /*3210*/  MUFU.EX2 R26, R43 ;  /* 0x0000002b001a7308 */ /* 0x000ea20000000800 */
[----:B----4-:R-:W-:-:S07]  /*3220*/  FADD.FTZ R3, R21, R40 ;  /* 0x0000002815037221 */ /* 0x010fce0000010000 */
[----:B------:R3:W4:Y:S01]  /*3230*/  MUFU.EX2 R79, R115 ;  /* 0x00000073004f7308 */ /* 0x0007220000000800 */
[----:B-1----:R-:W-:-:S07]  /*3240*/  FADD.FTZ R40, R170, R27 ;  /* 0x0000001baa287221 */ /* 0x002fce0000010000 */
[----:B------:R-:W1:Y:S01]  /*3250*/  MUFU.EX2 R25, R25 ;  /* 0x0000001900197308 */ /* 0x000e620000000800 */
[C---:B--2---:R-:W-:Y:S01]  /*3260*/  FADD.FTZ R6, R26.reuse, R3 ;  /* 0x000000031a067221 */ /* 0x044fe20000010000 */
[----:B------:R-:W-:Y:S02]  /*3270*/  F2FP.F16.F32.PACK_AB R173, R26, R21 ;  /* 0x000000151aad723e */ /* 0x000fe400000000ff */
[----:B---3--:R-:W-:-:S04]  /*3280*/  CS2R R114, SRZ ;  /* 0x0000000000727805 */ /* 0x008fc8000001ff00 */
[----:B------:R-:W2:Y:S01]  /*3290*/  MUFU.EX2 R152, R152 ;  /* 0x0000009800987308 */ /* 0x000ea20000000800 */
[C---:B----4-:R-:W-:Y:S01]  /*32a0*/  FADD.FTZ R27, R79.reuse, R40 ;  /* 0x000000284f1b7221 */ /* 0x050fe20000010000 */
        /* <DEDUP_REMOVED lines=13> */
[----:B------:R-:W2:Y:S01]  /*3380*/  MUFU.EX2 R85, R85 ;  /* 0x0000005500557308 */ /* 0x000ea20000000800 */
[----:B---3--:R-:W-:-:S07]  /*3390*/  FADD.FTZ R42, R154, R27 ;  /* 0x0000001b9a2a7221 */ /* 0x008fce0000010000 */
[----:B------:R-:W3:Y:S01]  /*33a0*/  MUFU.EX2 R33, R33 ;  /* 0x0000002100217308 */ /* 0x000ee20000000800 */
[C---:B-1----:R-:W-:Y:S01]  /*33b0*/  FADD.FTZ R6, R30.reuse, R3 ;  /* 0x000000031e067221 */ /* 0x042fe20000010000 */
[----:B------:R-:W-:-:S06]  /*33c0*/  F2FP.F16.F32.PACK_AB R169, R30, R29 ;  /* 0x0000001d1ea9723e */ /* 0x000fcc00000000ff */
[----:B------:R-:W1:Y:S01]  /*33d0*/  MUFU.EX2 R156, R156 ;  /* 0x0000009c009c7308 */ /* 0x000e620000000800 */
[C---:B--2---:R-:W-:Y:S01]  /*33e0*/  FADD.FTZ R27, R85.reuse, R42 ;  /* 0x0000002a551b7221 */ /* 0x044fe20000010000 */
        /* <DEDUP_REMOVED lines=10> */
[----:B------:R-:W-:Y:S02]  /*3490*/  F2FP.F16.F32.PACK_AB R156, R127, R156 ;  /* 0x0000009c7f9c723e */ /* 0x000fe400000000ff */
[----:B------:R-:W-:-:S04]  /*34a0*/  CS2R R126, SRZ ;  /* 0x00000000007e7805 */ /* 0x000fc8000001ff00 */
[----:B------:R-:W3:Y:S01]  /*34b0*/  MUFU.EX2 R34, R59 ;  /* 0x0000003b00227308 */ /* 0x000ee20000000800 */
[----:B-1----:R-:W-:-:S07]  /*34c0*/  FADD.FTZ R3, R37, R6 ;  /* 0x0000000625037221 */ /* 0x002fce0000010000 */
[----:B------:R1:W4:Y:S01]  /*34d0*/  MUFU.EX2 R158, R131 ;  /* 0x00000083009e7308 */ /* 0x0003220000000800 */
[----:B--2---:R-:W-:-:S07]  /*34e0*/  FADD.FTZ R27, R129, R42 ;  /* 0x0000002a811b7221 */ /* 0x004fce0000010000 */
[----:B------:R-:W2:Y:S01]  /*34f0*/  MUFU.EX2 R41, R41 ;  /* 0x0000002900297308 */ /* 0x000ea20000000800 */
[C---:B---3--:R-:W-:Y:S01]  /*3500*/  FADD.FTZ R6, R34.reuse, R3 ;  /* 0x0000000322067221 */ /* 0x048fe20000010000 */
[----:B------:R-:W-:Y:S02]  /*3510*/  F2FP.F16.F32.PACK_AB R153, R34, R37 ;  /* 0x000000252299723e */ /* 0x000fe400000000ff */
[----:B-1----:R-:W-:-:S04]  /*3520*/  CS2R R130, SRZ ;  /* 0x0000000000827805 */ /* 0x002fc8000001ff00 */
[----:B------:R-:W1:Y:S01]  /*3530*/  MUFU.EX2 R133, R133 ;  /* 0x0000008500857308 */ /* 0x000e620000000800 */
[C---:B----4-:R-:W-:Y:S01]  /*3540*/  FADD.FTZ R42, R158.reuse, R27 ;  /* 0x0000001b9e2a7221 */ /* 0x050fe20000010000 */
[----:B------:R-:W-:Y:S02]  /*3550*/  F2FP.F16.F32.PACK_AB R158, R158, R129 ;  /* 0x000000819e9e723e */ /* 0x000fe400000000ff */
[----:B------:R-:W-:-:S04]  /*3560*/  CS2R R128, SRZ ;  /* 0x0000000000807805 */ /* 0x000fc8000001ff00 */
[----:B------:R-:W3:Y:S01]  /*3570*/  MUFU.EX2 R36, R63 ;  /* 0x0000003f00247308 */ /* 0x000ee20000000800 */
[----:B--2---:R-:W-:-:S07]  /*3580*/  FADD.FTZ R3, R41, R6 ;  /* 0x0000000629037221 */ /* 0x004fce0000010000 */
[----:B------:R2:W4:Y:S01]  /*3590*/  MUFU.EX2 R160, R135 ;  /* 0x0000008700a07308 */ /* 0x0005220000000800 */
[----:B-1----:R-:W-:-:S07]  /*35a0*/  FADD.FTZ R27, R133, R42 ;  /* 0x0000002a851b7221 */ /* 0x002fce0000010000 */
[----:B------:R-:W1:Y:S01]  /*35b0*/  MUFU.EX2 R45, R45 ;  /* 0x0000002d002d7308 */ /* 0x000e620000000800 */
[C---:B---3--:R-:W-:Y:S01]  /*35c0*/  FADD.FTZ R6, R36.reuse, R3 ;  /* 0x0000000324067221 */ /* 0x048fe20000010000 */
[----:B------:R-:W-:Y:S02]  /*35d0*/  F2FP.F16.F32.PACK_AB R155, R36, R41 ;  /* 0x00000029249b723e */ /* 0x000fe400000000ff */
[----:B--2---:R-:W-:-:S04]  /*35e0*/  CS2R R134, SRZ ;  /* 0x0000000000867805 */ /* 0x004fc8000001ff00 */
[----:B------:R-:W2:Y:S01]  /*35f0*/  MUFU.EX2 R137, R137 ;  /* 0x0000008900897308 */ /* 0x000ea20000000800 */
[C---:B----4-:R-:W-:Y:S01]  /*3600*/  FADD.FTZ R44, R160.reuse, R27 ;  /* 0x0000001ba02c7221 */ /* 0x050fe20000010000 */
        /* <DEDUP_REMOVED lines=28> */
[----:B------:R-:W1:Y:S01]  /*37d0*/  MUFU.EX2 R89, R89 ;  /* 0x0000005900597308 */ /* 0x000e620000000800 */
[----:B--2---:R-:W-:-:S07]  /*37e0*/  FADD.FTZ R27, R145, R46 ;  /* 0x0000002e911b7221 */ /* 0x004fce0000010000 */
[----:B------:R2:W4:Y:S01]  /*37f0*/  MUFU.EX2 R42, R91 ;  /* 0x0000005b002a7308 */ /* 0x0005220000000800 */
[C---:B---3--:R-:W-:Y:S01]  /*3800*/  FADD.FTZ R46, R8.reuse, R3 ;  /* 0x00000003082e7221 */ /* 0x048fe20000010000 */
[----:B------:R-:W-:Y:S01]  /*3810*/  F2FP.F16.F32.PACK_AB R161, R8, R53 ;  /* 0x0000003508a1723e */ /* 0x000fe200000000ff */
[----:B------:R-:W-:-:S05]  /*3820*/  IMAD.MOV.U32 R8, RZ, RZ, 0x3f800000 ;  /* 0x3f800000ff087424 */ /* 0x000fca00078e00ff */
[----:B------:R-:W3:Y:S01]  /*3830*/  MUFU.EX2 R93, R93 ;  /* 0x0000005d005d7308 */ /* 0x000ee20000000800 */
[----:B-1----:R-:W-:Y:S01]  /*3840*/  FADD.FTZ R3, R89, R46 ;  /* 0x0000002e59037221 */ /* 0x002fe20000010000 */
[----:B--2---:R-:W-:-:S06]  /*3850*/  CS2R R90, SRZ ;  /* 0x00000000005a7805 */ /* 0x004fcc000001ff00 */
[----:B------:R1:W2:Y:S01]  /*3860*/  MUFU.EX2 R44, R95 ;  /* 0x0000005f002c7308 */ /* 0x0002a20000000800 */
[C---:B----4-:R-:W-:Y:S01]  /*3870*/  FADD.FTZ R12, R42.reuse, R3 ;  /* 0x000000032a0c7221 */ /* 0x050fe20000010000 */
[----:B------:R-:W-:Y:S02]  /*3880*/  F2FP.F16.F32.PACK_AB R163, R42, R89 ;  /* 0x000000592aa3723e */ /* 0x000fe400000000ff */
[----:B------:R-:W-:-:S04]  /*3890*/  CS2R R88, SRZ ;  /* 0x0000000000587805 */ /* 0x000fc8000001ff00 */
[----:B------:R-:W4:Y:S01]  /*38a0*/  MUFU.EX2 R97, R97 ;  /* 0x0000006100617308 */ /* 0x000f220000000800 */
[----:B---3--:R-:W-:Y:S01]  /*38b0*/  FADD.FTZ R3, R93, R12 ;  /* 0x0000000c5d037221 */ /* 0x008fe20000010000 */
[----:B-1----:R-:W-:-:S06]  /*38c0*/  CS2R R94, SRZ ;  /* 0x00000000005e7805 */ /* 0x002fcc000001ff00 */
[----:B------:R-:W1:Y:S01]  /*38d0*/  MUFU.EX2 R14, R14 ;  /* 0x0000000e000e7308 */ /* 0x000e620000000800 */
[C---:B--2---:R-:W-:Y:S01]  /*38e0*/  FADD.FTZ R12, R44.reuse, R3 ;  /* 0x000000032c0c7221 */ /* 0x044fe20000010000 */
[----:B------:R-:W-:Y:S02]  /*38f0*/  F2FP.F16.F32.PACK_AB R165, R44, R93 ;  /* 0x0000005d2ca5723e */ /* 0x000fe400000000ff */
[----:B------:R-:W-:-:S04]  /*3900*/  CS2R R92, SRZ ;  /* 0x00000000005c7805 */ /* 0x000fc8000001ff00 */
[----:B------:R-:W2:Y:S01]  /*3910*/  MUFU.EX2 R10, R87 ;  /* 0x00000057000a7308 */ /* 0x000ea20000000800 */
[----:B----4-:R-:W-:Y:S01]  /*3920*/  FADD.FTZ R3, R97, R12 ;  /* 0x0000000c61037221 */ /* 0x010fe20000010000 */
[C---:B-1----:R-:W-:Y:S01]  /*3930*/  F2FP.F16.F32.PACK_AB R166, R14.reuse, R145 ;  /* 0x000000910ea6723e */ /* 0x042fe200000000ff */
[----:B------:R-:W-:Y:S01]  /*3940*/  FADD.FTZ R6, R14, R27 ;  /* 0x0000001b0e067221 */ /* 0x000fe20000010000 */
[----:B------:R-:W-:Y:S02]  /*3950*/  CS2R R144, SRZ ;  /* 0x0000000000907805 */ /* 0x000fe4000001ff00 */
[C---:B--2---:R-:W-:Y:S01]  /*3960*/  F2FP.F16.F32.PACK_AB R167, R10.reuse, R97 ;  /* 0x000000610aa7723e */ /* 0x044fe200000000ff */
[----:B------:R-:W-:Y:S01]  /*3970*/  FADD.FTZ R3, R10, R3 ;  /* 0x000000030a037221 */ /* 0x000fe20000010000 */
[----:B------:R-:W-:Y:S01]  /*3980*/  CS2R R96, SRZ ;  /* 0x0000000000607805 */ /* 0x000fe2000001ff00 */
[----:B------:R-:W-:Y:S06]  /*3990*/  @!P2 BRA `(.L_x_136) ;  /* 0x000000200068a947 */ /* 0x000fec0003800000 */
[----:B------:R-:W-:Y:S01]  /*39a0*/  VIADD R193, R193, 0xfffffffe ;  /* 0xfffffffec1c17836 */ /* 0x000fe20000000000 */
[----:B------:R-:W-:Y:S01]  /*39b0*/  UMOV UR4, UR39 ;  /* 0x0000002700047c82 */ /* 0x000fe20008000000 */
[----:B------:R-:W-:Y:S01]  /*39c0*/  IMAD.MOV.U32 R10, RZ, RZ, R7 ;  /* 0x000000ffff0a7224 */ /* 0x000fe200078e0007 */
[----:B------:R-:W-:Y:S01]  /*39d0*/  UMOV UR5, UR38 ;  /* 0x0000002600057c82 */ /* 0x000fe20008000000 */
[----:B------:R-:W-:Y:S02]  /*39e0*/  IMAD.MOV.U32 R11, RZ, RZ, R0 ;  /* 0x000000ffff0b7224 */ /* 0x000fe400078e0000 */
[----:B------:R-:W-:Y:S02]  /*39f0*/  IMAD.MOV.U32 R8, RZ, RZ, 0x3f800000 ;  /* 0x3f800000ff087424 */ /* 0x000fe400078e00ff */
[----:B------:R-:W-:-:S07]  /*3a00*/  IMAD.MOV.U32 R151, RZ, RZ, RZ ;  /* 0x000000ffff977224 */ /* 0x000fce00078e00ff */
.L_x_147:
[----:B------:R-:W-:-:S04]  /*3a10*/  UIADD3 UR6, UR5, 0x1, URZ ;  /* 0x0000000105067890 */ /* 0x000fc8000fffe03f */
[----:B------:R-:W-:-:S04]  /*3a20*/  UISETP.NE.AND UP0, UPT, UR6, 0x2, UPT ;  /* 0x000000020600788c */ /* 0x000fc8000bf05270 */
[----:B------:R-:W-:Y:S02]  /*3a30*/  USEL UR39, URZ, 0x1, UP0 ;  /* 0x000000013f277887 */ /* 0x000fe40008000000 */
[----:B------:R-:W-:Y:S02]  /*3a40*/  USEL UR38, UR6, URZ, UP0 ;  /* 0x0000003f06267287 */ /* 0x000fe40008000000 */
[----:B------:R-:W-:Y:S01]  /*3a50*/  ULOP3.LUT UR39, UR4, UR39, URZ, 0x3c, !UPT ;  /* 0x0000002704277292 */ /* 0x000fe2000f8e3c3f */
[----:B------:R-:W-:Y:S11]  /*3a60*/  @!P0 BRA `(.L_x_137) ;  /* 0x0000000000048947 */ /* 0x000ff60003800000 */
[----:B------:R-:W-:Y:S01]  /*3a70*/  BPT.TRAP 0x1 ;  /* 0x000000040000795c */ /* 0x000fe20000300000 */
.L_x_137:
[----:B------:R-:W-:Y:S01]  /*3a80*/  ULEA UR6, UR38, UR60, 0x3 ;  /* 0x0000003c26067291 */ /* 0x000fe2000f8e183f */
[----:B------:R-:W-:-:S05]  /*3a90*/  IMAD.U32 R0, RZ, RZ, UR39 ;  /* 0x00000027ff007e24 */ /* 0x000fca000f8e00ff */
[----:B------:R-:W-:-:S04]  /*3aa0*/  SHF.L.U32 R0, R0, 0x1f, RZ ;  /* 0x0000001f00007819 */ /* 0x000fc800000006ff */
[----:B------:R1:W2:Y:S01]  /*3ab0*/  SYNCS.PHASECHK.TRANS64.TRYWAIT P1, [UR6+0x34830], R0 ;  /* 0x03483000ff0075a7 */ /* 0x0002a20008020146 */
[----:B------:R-:W-:Y:S05]  /*3ac0*/  @!P0 BRA `(.L_x_138) ;  /* 0x0000000000048947 */ /* 0x000fea0003800000 */
[----:B------:R-:W-:Y:S01]  /*3ad0*/  BPT.TRAP 0x1 ;  /* 0x000000040000795c */ /* 0x000fe20000300000 */
.L_x_138:
[----:B--2---:R-:W-:Y:S05]  /*3ae0*/  @P1 BRA `(.L_x_139) ;  /* 0x0000000000081947 */ /* 0x004fea0003800000 */
[----:B------:R-:W2:Y:S02]  /*3af0*/  SYNCS.PHASECHK.TRANS64.TRYWAIT P1, [UR6+0x34830], R0 ;  /* 0x03483000ff0075a7 */ /* 0x000ea40008020146 */
[----:B--2---:R-:W-:Y:S05]  /*3b00*/  @!P1 BRA `(.L_x_140) ;  /* 0x0000006c00809947 */ /* 0x004fea0003800000 */
.L_x_139:
        /* <DEDUP_REMOVED lines=135> */
.L_x_141:
[----:B------:R-:W-:Y:S01]  /*4380*/  ULEA UR7, UR5, UR60, 0x3 ;  /* 0x0000003c05077291 */ /* 0x000fe2000f8e183f */
[----:B-12---:R-:W-:-:S05]  /*4390*/  IMAD.U32 R0, RZ, RZ, UR4 ;  /* 0x00000004ff007e24 */ /* 0x006fca000f8e00ff */
[----:B------:R-:W-:-:S04]  /*43a0*/  SHF.L.U32 R0, R0, 0x1f, RZ ;  /* 0x0000001f00007819 */ /* 0x000fc800000006ff */
[----:B------:R1:W2:Y:S01]  /*43b0*/  SYNCS.PHASECHK.TRANS64.TRYWAIT P1, [UR7+0x34850], R0 ;  /* 0x03485000ff0075a7 */ /* 0x0002a20008020147 */
[----:B------:R-:W-:Y:S05]  /*43c0*/  @!P0 BRA `(.L_x_142) ;  /* 0x0000000000048947 */ /* 0x000fea0003800000 */
[----:B------:R-:W-:Y:S01]  /*43d0*/  BPT.TRAP 0x1 ;  /* 0x000000040000795c */ /* 0x000fe20000300000 */
.L_x_142:
[----:B--2---:R-:W-:Y:S05]  /*43e0*/  @P1 BRA `(.L_x_143) ;  /* 0x0000000000081947 */ /* 0x004fea0003800000 */
[----:B------:R-:W2:Y:S02]  /*43f0*/  SYNCS.PHASECHK.TRANS64.TRYWAIT P1, [UR7+0x34850], R0 ;  /* 0x03485000ff0075a7 */ /* 0x000ea40008020147 */
[----:B--2---:R-:W-:Y:S05]  /*4400*/  @!P1 BRA `(.L_x_144) ;  /* 0x0000006400589947 */ /* 0x004fea0003800000 */
.L_x_143:
[----:B------:R-:W-:Y:S01]  /*4410*/  UIADD3 UR4, UR60, 0x400, URZ ;  /* 0x000004003c047890 */ /* 0x000fe2000fffe03f */
[----:B------:R-:W-:Y:S01]  /*4420*/  WARPGROUP.ARRIVE ;  /* 0x00000000000079c5 */ /* 0x000fe20000000000 */
[----:B------:R-:W-:Y:S02]  /*4430*/  UMOV UR11, 0x40000040 ;  /* 0x40000040000b7882 */ /* 0x000fe40000000000 */
[----:B------:R-:W-:-:S04]  /*4440*/  USHF.R.U32.HI UR4, URZ, 0x4, UR4 ;  /* 0x000000043f047899 */ /* 0x000fc80008011604 */
[----:B------:R-:W-:-:S04]  /*4450*/  ULOP3.LUT UR4, UR4, 0x3fff, URZ, 0xc0, !UPT ;  /* 0x00003fff04047892 */ /* 0x000fc8000f8ec03f */
[----:B------:R-:W-:-:S04]  /*4460*/  ULOP3.LUT UR4, UR4, 0x4000000, URZ, 0xfc, !UPT ;  /* 0x0400000004047892 */ /* 0x000fc8000f8efc3f */
[----:B------:R-:W-:-:S07]  /*4470*/  ULEA UR4, UR5, UR4, 0xb ;  /* 0x0000000405047291 */ /* 0x000fce000f8e583f */
[----:B------:R-:W-:Y:S02]  /*4480*/  UMOV UR10, UR4 ;  /* 0x00000004000a7c82 */ /* 0x000fe40008000000 */
[----:B------:R-:W-:Y:S01]  /*4490*/  HGMMA.64x128x16.F32 R88, R180, gdesc[UR8].tnspB, R88, gsb0 ;  /* 0x41e00008b4587df0 */ /* 0x000fe20008000858 */
[----:B------:R-:W-:Y:S01]  /*44a0*/  UIADD3 UR10, UR4, 0x80, URZ ;  /* 0x00000080040a7890 */ /* 0x000fe2000fffe03f */
[----:B------:R-:W-:Y:S01]  /*44b0*/  UMOV UR11, 0x40000040 ;  /* 0x40000040000b7882 */ /* 0x000fe20000000000 */
[----:B------:R-:W-:Y:S02]  /*44c0*/  WARPGROUP.DEPBAR.LE gsb0, 0x0 ;  /* 0x00008000000079c5 */ /* 0x000fe40000010000 */
[----:B------:R-:W-:-:S07]  /*44d0*/  WARPGROUP.ARRIVE ;  /* 0x00000000000079c5 */ /* 0x000fce0000000000 */
        /* <DEDUP_REMOVED lines=30> */
[----:B------:R-:W-:Y:S03]  /*46c0*/  HGMMA.64x128x16.F32 R88, R164, gdesc[UR8].tnspB, R88, gsb0 ;  /* 0x41e00008a4587df0 */ /* 0x000fe60008000858 */
[----:B------:R-:W-:Y:S02]  /*46d0*/  WARPGROUP.DEPBAR.LE gsb0, 0x0 ;  /* 0x00008000000079c5 */ /* 0x000fe40000010000 */
[----:B------:R-:W-:Y:S05]  /*46e0*/  @!P0 BRA `(.L_x_145) ;  /* 0x0000000000048947 */ /* 0x000fea0003800000 */
[----:B------:R-:W-:Y:S01]  /*46f0*/  BPT.TRAP 0x1 ;  /* 0x000000040000795c */ /* 0x000fe20000300000 */
.L_x_145:
[----:B-12---:R-:W-:Y:S02]  /*4700*/  FMNMX.FTZ R0, R24, R11, !PT ;  /* 0x0000000b18007209 */ /* 0x006fe40007810000 */
[----:B------:R-:W-:Y:S02]  /*4710*/  FMNMX.FTZ R2, R26, R10, !PT ;  /* 0x0000000a1a027209 */ /* 0x000fe40007810000 */
[----:B------:R-:W-:Y:S02]  /*4720*/  FMNMX.FTZ R7, R25, R0, !PT ;  /* 0x0000000019077209 */ /* 0x000fe40007810000 */
[----:B------:R-:W-:Y:S02]  /*4730*/  FMNMX.FTZ R9, R27, R2, !PT ;  /* 0x000000021b097209 */ /* 0x000fe40007810000 */
[----:B------:R-:W-:Y:S02]  /*4740*/  FMNMX.FTZ R0, R28, R7, !PT ;  /* 0x000000071c007209 */ /* 0x000fe40007810000 */
[----:B------:R-:W-:-:S02]  /*4750*/  FMNMX.FTZ R2, R30, R9, !PT ;  /* 0x000000091e027209 */ /* 0x000fc40007810000 */
[----:B------:R-:W-:Y:S02]  /*4760*/  FMNMX.FTZ R7, R29, R0, !PT ;  /* 0x000000001d077209 */ /* 0x000fe40007810000 */
        /* <DEDUP_REMOVED lines=57> */
[----:B------:R-:W1:Y:S01]  /*4b00*/  LDC R2, c[0x0][0x988] ;  /* 0x00026200ff027b82 */ /* 0x000e620000000800 */
[----:B------:R-:W2:Y:S01]  /*4b10*/  SHFL.BFLY PT, R7, R8, 0x2, 0x1f ;  /* 0x0c401f0008077f89 */ /* 0x000ea200000e0000 */
[----:B------:R-:W-:-:S03]  /*4b20*/  ISETP.NE.AND P1, PT, R19, RZ, PT ;  /* 0x000000ff1300720c */ /* 0x000fc60003f25270 */
[----:B------:R-:W3:Y:S01]  /*4b30*/  SHFL.BFLY PT, R0, R9, 0x2, 0x1f ;  /* 0x0c401f0009007f89 */ /* 0x000ee200000e0000 */
[----:B--2---:R-:W-:Y:S02]  /*4b40*/  FMNMX.FTZ R12, R8, R7, !PT ;  /* 0x00000007080c7209 */ /* 0x004fe40007810000 */
[----:B---3--:R-:W-:-:S03]  /*4b50*/  FMNMX.FTZ R13, R9, R0, !PT ;  /* 0x00000000090d7209 */ /* 0x008fc60007810000 */
[----:B------:R-:W2:Y:S04]  /*4b60*/  SHFL.BFLY PT, R7, R12, 0x1, 0x1f ;  /* 0x0c201f000c077f89 */ /* 0x000ea800000e0000 */
[----:B------:R-:W3:Y:S01]  /*4b70*/  SHFL.BFLY PT, R14, R13, 0x1, 0x1f ;  /* 0x0c201f000d0e7f89 */ /* 0x000ee200000e0000 */
[----:B--2---:R-:W-:Y:S02]  /*4b80*/  FMNMX.FTZ R0, R12, R7, !PT ;  /* 0x000000070c007209 */ /* 0x004fe40007810000 */
[----:B---3--:R-:W-:-:S03]  /*4b90*/  FMNMX.FTZ R7, R13, R14, !PT ;  /* 0x0000000e0d077209 */ /* 0x008fc60007810000 */
[C---:B------:R-:W-:Y:S01]  /*4ba0*/  FADD.FTZ R11, -R0.reuse, R11 ;  /* 0x0000000b000b7221 */ /* 0x040fe20000010100 */
[----:B-1----:R-:W-:-:S03]  /*4bb0*/  FMUL.FTZ R153, R0, R2 ;  /* 0x0000000200997220 */ /* 0x002fc60000410000 */
[-C--:B------:R-:W-:Y:S01]  /*4bc0*/  FMUL.FTZ R14, R11, R2.reuse ;  /* 0x000000020b0e7220 */ /* 0x080fe20000410000 */
[----:B------:R-:W-:Y:S01]  /*4bd0*/  FADD.FTZ R11, -R7, R10 ;  /* 0x0000000a070b7221 */ /* 0x000fe20000010100 */
[-CC-:B------:R-:W-:Y:S01]  /*4be0*/  FFMA.FTZ R180, R24, R2.reuse, -R153.reuse ;  /* 0x0000000218b47223 */ /* 0x180fe20000010899 */
[-CC-:B------:R-:W-:Y:S01]  /*4bf0*/  FFMA.FTZ R182, R28, R2.reuse, -R153.reuse ;  /* 0x000000021cb67223 */ /* 0x180fe20000010899 */
[----:B------:R1:W-:Y:S01]  /*4c00*/  MUFU.EX2 R9, R14 ;  /* 0x0000000e00097308 */ /* 0x0003e20000000800 */
[-C--:B------:R-:W-:Y:S01]  /*4c10*/  FMUL.FTZ R8, R11, R2.reuse ;  /* 0x000000020b087220 */ /* 0x080fe20000410000 */
[-CC-:B------:R-:W-:Y:S01]  /*4c20*/  FFMA.FTZ R11, R25, R2.reuse, -R153.reuse ;  /* 0x00000002190b7223 */ /* 0x180fe20000010899 */
[-CC-:B------:R-:W-:Y:S01]  /*4c30*/  FFMA.FTZ R25, R41, R2.reuse, -R153.reuse ;  /* 0x0000000229197223 */ /* 0x180fe20000010899 */
[-CC-:B------:R-:W-:Y:S01]  /*4c40*/  FFMA.FTZ R41, R57, R2.reuse, -R153.reuse ;  /* 0x0000000239297223 */ /* 0x180fe20000010899 */
[-CC-:B------:R-:W-:Y:S01]  /*4c50*/  FFMA.FTZ R57, R73, R2.reuse, -R153.reuse ;  /* 0x0000000249397223 */ /* 0x180fe20000010899 */
[-C--:B------:R-:W-:Y:S01]  /*4c60*/  FMUL.FTZ R73, R7, R2.reuse ;  /* 0x0000000207497220 */ /* 0x080fe20000410000 */
[-CC-:B------:R-:W-:Y:S01]  /*4c70*/  FFMA.FTZ R13, R29, R2.reuse, -R153.reuse ;  /* 0x000000021d0d7223 */ /* 0x180fe20000010899 */
[----:B------:R-:W2:Y:S01]  /*4c80*/  MUFU.EX2 R180, R180 ;  /* 0x000000b400b47308 */ /* 0x000ea20000000800 */
[-C--:B------:R-:W-:Y:S01]  /*4c90*/  FFMA.FTZ R176, R32, R2.reuse, -R153 ;  /* 0x0000000220b07223 */ /* 0x080fe20000010899 */
[-CC-:B------:R-:W-:Y:S01]  /*4ca0*/  FFMA.FTZ R181, R26, R2.reuse, -R73.reuse ;  /* 0x000000021ab57223 */ /* 0x180fe20000010849 */
[-CC-:B------:R-:W-:Y:S01]  /*4cb0*/  FFMA.FTZ R10, R27, R2.reuse, -R73.reuse ;  /* 0x000000021b0a7223 */ /* 0x180fe20000010849 */
[-CC-:B------:R-:W-:Y:S01]  /*4cc0*/  FFMA.FTZ R183, R30, R2.reuse, -R73.reuse ;  /* 0x000000021eb77223 */ /* 0x180fe20000010849 */
[-CC-:B------:R-:W-:Y:S01]  /*4cd0*/  FFMA.FTZ R12, R31, R2.reuse, -R73.reuse ;  /* 0x000000021f0c7223 */ /* 0x180fe20000010849 */
[-C--:B------:R-:W-:Y:S01]  /*4ce0*/  FFMA.FTZ R177, R34, R2.reuse, -R73 ;  /* 0x0000000222b17223 */ /* 0x080fe20000010849 */
[-C--:B------:R-:W-:Y:S01]  /*4cf0*/  FFMA.FTZ R15, R33, R2.reuse, -R153 ;  /* 0x00000002210f7223 */ /* 0x080fe20000010899 */
[----:B------:R-:W-:Y:S01]  /*4d00*/  MUFU.EX2 R8, R8 ;  /* 0x0000000800087308 */ /* 0x000fe20000000800 */
[-C--:B-1----:R-:W-:Y:S01]  /*4d10*/  FFMA.FTZ R14, R35, R2.reuse, -R73 ;  /* 0x00000002230e7223 */ /* 0x082fe20000010849 */
[-C--:B------:R-:W-:Y:S01]  /*4d20*/  FFMA.FTZ R178, R36, R2.reuse, -R153 ;  /* 0x0000000224b27223 */ /* 0x080fe20000010899 */
[-C--:B------:R-:W-:Y:S01]  /*4d30*/  FFMA.FTZ R179, R38, R2.reuse, -R73 ;  /* 0x0000000226b37223 */ /* 0x080fe20000010849 */
[-C--:B------:R-:W-:Y:S01]  /*4d40*/  FFMA.FTZ R21, R37, R2.reuse, -R153 ;  /* 0x0000000225157223 */ /* 0x080fe20000010899 */
[-C--:B------:R-:W-:Y:S01]  /*4d50*/  FFMA.FTZ R20, R39, R2.reuse, -R73 ;  /* 0x0000000227147223 */ /* 0x080fe20000010849 */
[-C--:B------:R-:W-:Y:S01]  /*4d60*/  FFMA.FTZ R172, R40, R2.reuse, -R153 ;  /* 0x0000000228ac7223 */ /* 0x080fe20000010899 */
[--C-:B------:R-:W-:Y:S01]  /*4d70*/  FFMA.FTZ R173, R42, R2, -R73.reuse ;  /* 0x000000022aad7223 */ /* 0x100fe20000010849 */
[----:B------:R-:W1:Y:S01]  /*4d80*/  MUFU.EX2 R181, R181 ;  /* 0x000000b500b57308 */ /* 0x000e620000000800 */
[----:B--2---:R-:W-:Y:S01]  /*4d90*/  FFMA.FTZ R6, R9, R6, R180 ;  /* 0x0000000609067223 */ /* 0x004fe200000100b4 */
[-C--:B------:R-:W-:Y:S01]  /*4da0*/  FFMA.FTZ R24, R43, R2.reuse, -R73 ;  /* 0x000000022b187223 */ /* 0x080fe20000010849 */
[-C--:B------:R-:W-:Y:S01]  /*4db0*/  FFMA.FTZ R174, R44, R2.reuse, -R153 ;  /* 0x000000022cae7223 */ /* 0x080fe20000010899 */
[-C--:B------:R-:W-:Y:S01]  /*4dc0*/  FFMA.FTZ R175, R46, R2.reuse, -R73 ;  /* 0x000000022eaf7223 */ /* 0x080fe20000010849 */
[-C--:B------:R-:W-:Y:S01]  /*4dd0*/  FFMA.FTZ R29, R45, R2.reuse, -R153 ;  /* 0x000000022d1d7223 */ /* 0x080fe20000010899 */
[-C--:B------:R-:W-:Y:S01]  /*4de0*/  FFMA.FTZ R26, R47, R2.reuse, -R73 ;  /* 0x000000022f1a7223 */ /* 0x080fe20000010849 */
[-C--:B------:R-:W-:Y:S01]  /*4df0*/  FFMA.FTZ R168, R48, R2.reuse, -R153 ;  /* 0x0000000230a87223 */ /* 0x080fe20000010899 */
[----:B------:R-:W2:Y:S01]  /*4e00*/  MUFU.EX2 R11, R11 ;  /* 0x0000000b000b7308 */ /* 0x000ea20000000800 */
[-C--:B------:R-:W-:Y:S01]  /*4e10*/  FFMA.FTZ R169, R50, R2.reuse, -R73 ;  /* 0x0000000232a97223 */ /* 0x080fe20000010849 */
[-C--:B------:R-:W-:Y:S01]  /*4e20*/  FFMA.FTZ R33, R49, R2.reuse, -R153 ;  /* 0x0000000231217223 */ /* 0x080fe20000010899 */
[-C--:B------:R-:W-:Y:S01]  /*4e30*/  FFMA.FTZ R28, R51, R2.reuse, -R73 ;  /* 0x00000002331c7223 */ /* 0x080fe20000010849 */
[-C--:B------:R-:W-:Y:S01]  /*4e40*/  FFMA.FTZ R170, R52, R2.reuse, -R153 ;  /* 0x0000000234aa7223 */ /* 0x080fe20000010899 */
[-C--:B------:R-:W-:Y:S01]  /*4e50*/  FFMA.FTZ R171, R54, R2.reuse, -R73 ;  /* 0x0000000236ab7223 */ /* 0x080fe20000010849 */
[-C--:B------:R-:W-:Y:S01]  /*4e60*/  FFMA.FTZ R37, R53, R2.reuse, -R153 ;  /* 0x0000000235257223 */ /* 0x080fe20000010899 */
[-C--:B------:R-:W-:Y:S01]  /*4e70*/  FFMA.FTZ R30, R55, R2.reuse, -R73 ;  /* 0x00000002371e7223 */ /* 0x080fe20000010849 */
[----:B------:R-:W3:Y:S01]  /*4e80*/  MUFU.EX2 R10, R10 ;  /* 0x0000000a000a7308 */ /* 0x000ee20000000800 */
[----:B-1----:R-:W-:Y:S01]  /*4e90*/  FFMA.FTZ R3, R8, R3, R181 ;  /* 0x0000000308037223 */ /* 0x002fe200000100b5 */
[-CC-:B------:R-:W-:Y:S01]  /*4ea0*/  FFMA.FTZ R45, R61, R2.reuse, -R153.reuse ;  /* 0x000000023d2d7223 */ /* 0x180fe20000010899 */
[-CC-:B------:R-:W-:Y:S01]  /*4eb0*/  FFMA.FTZ R49, R65, R2.reuse, -R153.reuse ;  /* 0x0000000241317223 */ /* 0x180fe20000010899 */
[-CC-:B------:R-:W-:Y:S01]  /*4ec0*/  FFMA.FTZ R53, R69, R2.reuse, -R153.reuse ;  /* 0x0000000245357223 */ /* 0x180fe20000010899 */
[-CC-:B------:R-:W-:Y:S01]  /*4ed0*/  FFMA.FTZ R152, R56, R2.reuse, -R153.reuse ;  /* 0x0000000238987223 */ /* 0x180fe20000010899 */
[-CC-:B------:R-:W-:Y:S01]  /*4ee0*/  FFMA.FTZ R154, R60, R2.reuse, -R153.reuse ;  /* 0x000000023c9a7223 */ /* 0x180fe20000010899 */
[-CC-:B------:R-:W-:Y:S01]  /*4ef0*/  FFMA.FTZ R156, R64, R2.reuse, -R153.reuse ;  /* 0x00000002409c7223 */ /* 0x180fe20000010899 */
[----:B------:R-:W1:Y:S01]  /*4f00*/  MUFU.EX2 R182, R182 ;  /* 0x000000b600b67308 */ /* 0x000e620000000800 */
[----:B--2---:R-:W-:Y:S01]  /*4f10*/  FADD.FTZ R27, R11, R6 ;  /* 0x000000060b1b7221 */ /* 0x004fe20000010000 */
[-CC-:B------:R-:W-:Y:S01]  /*4f20*/  FFMA.FTZ R158, R68, R2.reuse, -R153.reuse ;  /* 0x00000002449e7223 */ /* 0x180fe20000010899 */
[-CC-:B------:R-:W-:Y:S01]  /*4f30*/  FFMA.FTZ R160, R72, R2.reuse, -R153.reuse ;  /* 0x0000000248a07223 */ /* 0x180fe20000010899 */
[-CC-:B------:R-:W-:Y:S01]  /*4f40*/  FFMA.FTZ R162, R76, R2.reuse, -R153.reuse ;  /* 0x000000024ca27223 */ /* 0x180fe20000010899 */
[-CC-:B------:R-:W-:Y:S01]  /*4f50*/  FFMA.FTZ R61, R77, R2.reuse, -R153.reuse ;  /* 0x000000024d3d7223 */ /* 0x180fe20000010899 */
[-CC-:B------:R-:W-:Y:S01]  /*4f60*/  FFMA.FTZ R164, R80, R2.reuse, -R153.reuse ;  /* 0x0000000250a47223 */ /* 0x180fe20000010899 */
[-C--:B------:R-:W-:Y:S01]  /*4f70*/  FFMA.FTZ R65, R81, R2.reuse, -R153 ;  /* 0x0000000251417223 */ /* 0x080fe20000010899 */
[----:B------:R-:W2:Y:S01]  /*4f80*/  MUFU.EX2 R183, R183 ;  /* 0x000000b700b77308 */ /* 0x000ea20000000800 */
[----:B---3--:R-:W-:Y:S01]  /*4f90*/  FADD.FTZ R6, R10, R3 ;  /* 0x000000030a067221 */ /* 0x008fe20000010000 */
[-CC-:B------:R-:W-:Y:S01]  /*4fa0*/  FFMA.FTZ R166, R84, R2.reuse, -R153.reuse ;  /* 0x0000000254a67223 */ /* 0x180fe20000010899 */
[-C--:B------:R-:W-:Y:S01]  /*4fb0*/  FFMA.FTZ R69, R85, R2.reuse, -R153 ;  /* 0x0000000255457223 */ /* 0x080fe20000010899 */
[-CC-:B------:R-:W-:Y:S01]  /*4fc0*/  FFMA.FTZ R153, R58, R2.reuse, -R73.reuse ;  /* 0x000000023a997223 */ /* 0x180fe20000010849 */
[-CC-:B------:R-:W-:Y:S01]  /*4fd0*/  FFMA.FTZ R32, R59, R2.reuse, -R73.reuse ;  /* 0x000000023b207223 */ /* 0x180fe20000010849 */
[-CC-:B------:R-:W-:Y:S01]  /*4fe0*/  FFMA.FTZ R155, R62, R2.reuse, -R73.reuse ;  /* 0x000000023e9b7223 */ /* 0x180fe20000010849 */
[-C--:B------:R-:W-:Y:S01]  /*4ff0*/  FFMA.FTZ R34, R63, R2.reuse, -R73 ;  /* 0x000000023f227223 */ /* 0x080fe20000010849 */
[----:B------:R-:W3:Y:S01]  /*5000*/  MUFU.EX2 R13, R13 ;  /* 0x0000000d000d7308 */ /* 0x000ee20000000800 */
[----:B-1----:R-:W-:Y:S01]  /*5010*/  FADD.FTZ R36, R182, R27 ;  /* 0x0000001bb6247221 */ /* 0x002fe20000010000 */
        /* <DEDUP_REMOVED lines=10> */
[----:B------:R-:W-:Y:S01]  /*50c0*/  FFMA.FTZ R86, R86, R2, -R73 ;  /* 0x0000000256567223 */ /* 0x000fe20000010849 */
[----:B------:R-:W-:-:S03]  /*50d0*/  IMAD.U32 R31, RZ, RZ, UR6 ;  /* 0x00000006ff1f7e24 */ /* 0x000fc6000f8e00ff */
[----:B------:R-:W2:Y:S01]  /*50e0*/  MUFU.EX2 R176, R176 ;  /* 0x000000b000b07308 */ /* 0x000ea20000000800 */
[----:B---3--:R-:W-:-:S07]  /*50f0*/  FADD.FTZ R27, R13, R36 ;  /* 0x000000240d1b7221 */ /* 0x008fce0000010000 */
[----:B------:R-:W3:Y:S01]  /*5100*/  MUFU.EX2 R177, R177 ;  /* 0x000000b100b17308 */ /* 0x000ee20000000800 */
[----:B-1----:R-:W-:-:S07]  /*5110*/  FADD.FTZ R6, R12, R3 ;  /* 0x000000030c067221 */ /* 0x002fce0000010000 */
[----:B------:R-:W1:Y:S01]  /*5120*/  MUFU.EX2 R15, R15 ;  /* 0x0000000f000f7308 */ /* 0x000e620000000800 */
[----:B--2---:R-:W-:-:S07]  /*5130*/  FADD.FTZ R36, R176, R27 ;  /* 0x0000001bb0247221 */ /* 0x004fce0000010000 */
[----:B------:R-:W2:Y:S01]  /*5140*/  MUFU.EX2 R14, R14 ;  /* 0x0000000e000e7308 */ /* 0x000ea20000000800 */
[----:B---3--:R-:W-:-:S07]  /*5150*/  FADD.FTZ R3, R177, R6 ;  /* 0x00000006b1037221 */ /* 0x008fce0000010000 */
[----:B------:R-:W3:Y:S01]  /*5160*/  MUFU.EX2 R178, R178 ;  /* 0x000000b200b27308 */ /* 0x000ee20000000800 */
[----:B-1----:R-:W-:Y:S01]  /*5170*/  FADD.FTZ R27, R15, R36 ;  /* 0x000000240f1b7221 */ /* 0x002fe20000010000 */
[----:B------:R-:W-:-:S06]  /*5180*/  FFMA.FTZ R36, R67, R2, -R73 ;  /* 0x0000000243247223 */ /* 0x000fcc0000010849 */
[----:B------:R-:W1:Y:S01]  /*5190*/  MUFU.EX2 R179, R179 ;  /* 0x000000b300b37308 */ /* 0x000e620000000800 */
[----:B--2---:R-:W-:-:S07]  /*51a0*/  FADD.FTZ R6, R14, R3 ;  /* 0x000000030e067221 */ /* 0x004fce0000010000 */
        /* <DEDUP_REMOVED lines=13> */
[----:B---3--:R-:W-:Y:S01]  /*5280*/  FADD.FTZ R27, R25, R38 ;  /* 0x00000026191b7221 */ /* 0x008fe20000010000 */
[-CC-:B------:R-:W-:Y:S01]  /*5290*/  FFMA.FTZ R38, R71, R2.reuse, -R73.reuse ;  /* 0x0000000247267223 */ /* 0x180fe20000010849 */
[----:B------:R-:W-:-:S05]  /*52a0*/  FFMA.FTZ R73, R87, R2, -R73 ;  /* 0x0000000257497223 */ /* 0x000fca0000010849 */
        /* <DEDUP_REMOVED lines=62> */
[----:B------:R-:W-:-:S05]  /*5690*/  @P1 VIADD R6, R31, 0x34840 ;  /* 0x000348401f061836 */ /* 0x000fca0000000000 */
[----:B------:R-:W-:Y:S01]  /*56a0*/  @P1 PRMT R6, R23, 0x654, R6 ;  /* 0x0000065417061816 */ /* 0x000fe20000000006 */
[----:B------:R-:W1:Y:S01]  /*56b0*/  MUFU.EX2 R162, R162 ;  /* 0x000000a200a27308 */ /* 0x000e620000000800 */
[----:B--2---:R-:W-:Y:S02]  /*56c0*/  FADD.FTZ R27, R57, R40 ;  /* 0x00000028391b7221 */ /* 0x004fe40000010000 */
[----:B------:R2:W-:Y:S05]  /*56d0*/  @P1 SYNCS.ARRIVE.TRANS64.RED.A1T0 RZ, [R6+URZ], RZ ;  /* 0x000000ff06ff19a7 */ /* 0x0005ea000810043f */
[----:B------:R-:W4:Y:S01]  /*56e0*/  MUFU.EX2 R78, R78 ;  /* 0x0000004e004e7308 */ /* 0x000f220000000800 */
[----:B---3--:R-:W-:-:S07]  /*56f0*/  FADD.FTZ R3, R42, R3 ;  /* 0x000000032a037221 */ /* 0x008fce0000010000 */
[----:B------:R-:W3:Y:S01]  /*5700*/  MUFU.EX2 R61, R61 ;  /* 0x0000003d003d7308 */ /* 0x000ee20000000800 */
[----:B-1----:R-:W-:-:S07]  /*5710*/  FADD.FTZ R40, R162, R27 ;  /* 0x0000001ba2287221 */ /* 0x002fce0000010000 */
[----:B------:R-:W1:Y:S01]  /*5720*/  MUFU.EX2 R79, R79 ;  /* 0x0000004f004f7308 */ /* 0x000e620000000800 */
[----:B----4-:R-:W-:-:S07]  /*5730*/  FADD.FTZ R3, R78, R3 ;  /* 0x000000034e037221 */ /* 0x010fce0000010000 */
        /* <DEDUP_REMOVED lines=16> */
[----:B--2---:R-:W-:-:S03]  /*5840*/  FADD.FTZ R6, R69, R6 ;  /* 0x0000000645067221 */ /* 0x004fc60000010000 */
[----:B---3--:R-:W-:Y:S01]  /*5850*/  FADD.FTZ R3, R73, R3 ;  /* 0x0000000349037221 */ /* 0x008fe20000010000 */
[----:B------:R-:W-:Y:S06]  /*5860*/  @!P0 BRA `(.L_x_146) ;  /* 0x0000000000048947 */ /* 0x000fec0003800000 */
[----:B------:R-:W-:Y:S01]  /*5870*/  BPT.TRAP 0x1 ;  /* 0x000000040000795c */ /* 0x000fe20000300000 */
.L_x_146:
[----:B------:R-:W-:Y:S01]  /*5880*/  ISETP.NE.AND P1, PT, R18, RZ, PT ;  /* 0x000000ff1200720c */ /* 0x000fe20003f25270 */
[----:B------:R-:W-:Y:S01]  /*5890*/  IMAD.U32 R27, RZ, RZ, UR7 ;  /* 0x00000007ff1b7e24 */ /* 0x000fe2000f8e00ff */
[----:B------:R-:W-:Y:S01]  /*58a0*/  UMOV UR4, UR39 ;  /* 0x0000002700047c82 */ /* 0x000fe20008000000 */
[----:B------:R-:W-:Y:S01]  /*58b0*/  UMOV UR5, UR38 ;  /* 0x0000002600057c82 */ /* 0x000fe20008000000 */
[----:B------:R-:W-:Y:S01]  /*58c0*/  F2FP.F16.F32.PACK_AB R180, R11, R180 ;  /* 0x000000b40bb4723e */ /* 0x000fe200000000ff */
[----:B------:R-:W-:Y:S01]  /*58d0*/  IMAD.MOV.U32 R11, RZ, RZ, R0 ;  /* 0x000000ffff0b7224 */ /* 0x000fe200078e0000 */
[----:B------:R-:W-:Y:S01]  /*58e0*/  F2FP.F16.F32.PACK_AB R181, R10, R181 ;  /* 0x000000b50ab5723e */ /* 0x000fe200000000ff */
[----:B------:R-:W-:Y:S01]  /*58f0*/  IMAD.MOV.U32 R10, RZ, RZ, R7 ;  /* 0x000000ffff0a7224 */ /* 0x000fe200078e0007 */
[----:B------:R-:W-:Y:S02]  /*5900*/  F2FP.F16.F32.PACK_AB R182, R13, R182 ;  /* 0x000000b60db6723e */ /* 0x000fe400000000ff */
[----:B------:R-:W-:-:S02]  /*5910*/  F2FP.F16.F32.PACK_AB R183, R12, R183 ;  /* 0x000000b70cb7723e */ /* 0x000fc400000000ff */
[----:B------:R-:W-:Y:S01]  /*5920*/  F2FP.F16.F32.PACK_AB R176, R15, R176 ;  /* 0x000000b00fb0723e */ /* 0x000fe200000000ff */
[----:B------:R-:W-:Y:S01]  /*5930*/  @P1 VIADD R27, R27, 0x34860 ;  /* 0x000348601b1b1836 */ /* 0x000fe20000000000 */
[----:B------:R-:W-:Y:S02]  /*5940*/  F2FP.F16.F32.PACK_AB R177, R14, R177 ;  /* 0x000000b10eb1723e */ /* 0x000fe400000000ff */
[----:B------:R-:W-:Y:S02]  /*5950*/  F2FP.F16.F32.PACK_AB R178, R21, R178 ;  /* 0x000000b215b2723e */ /* 0x000fe400000000ff */
[----:B------:R-:W-:Y:S02]  /*5960*/  @P1 PRMT R27, R22, 0x654, R27 ;  /* 0x00000654161b1816 */ /* 0x000fe4000000001b */
[----:B------:R-:W-:Y:S02]  /*5970*/  F2FP.F16.F32.PACK_AB R179, R20, R179 ;  /* 0x000000b314b3723e */ /* 0x000fe400000000ff */
[----:B------:R1:W-:Y:S01]  /*5980*/  @P1 SYNCS.ARRIVE.TRANS64.RED.A1T0 RZ, [R27+URZ], RZ ;  /* 0x000000ff1bff19a7 */ /* 0x0003e2000810043f */
[C---:B------:R-:W-:Y:S01]  /*5990*/  ISETP.GT.AND P1, PT, R193.reuse, RZ, PT ;  /* 0x000000ffc100720c */ /* 0x040fe20003f24270 */
[----:B------:R-:W-:Y:S01]  /*59a0*/  VIADD R193, R193, 0xffffffff ;  /* 0xffffffffc1c17836 */ /* 0x000fe20000000000 */
[----:B------:R-:W-:-:S02]  /*59b0*/  F2FP.F16.F32.PACK_AB R172, R25, R172 ;  /* 0x000000ac19ac723e */ /* 0x000fc400000000ff */
[----:B------:R-:W-:Y:S02]  /*59c0*/  F2FP.F16.F32.PACK_AB R173, R24, R173 ;  /* 0x000000ad18ad723e */ /* 0x000fe400000000ff */
[----:B------:R-:W-:Y:S02]  /*59d0*/  F2FP.F16.F32.PACK_AB R174, R29, R174 ;  /* 0x000000ae1dae723e */ /* 0x000fe400000000ff */
[----:B------:R-:W-:Y:S02]  /*59e0*/  F2FP.F16.F32.PACK_AB R175, R26, R175 ;  /* 0x000000af1aaf723e */ /* 0x000fe400000000ff */
[----:B------:R-:W-:Y:S02]  /*59f0*/  F2FP.F16.F32.PACK_AB R168, R33, R168 ;  /* 0x000000a821a8723e */ /* 0x000fe400000000ff */
[----:B------:R-:W-:Y:S02]  /*5a00*/  F2FP.F16.F32.PACK_AB R169, R28, R169 ;  /* 0x000000a91ca9723e */ /* 0x000fe400000000ff */
        /* <DEDUP_REMOVED lines=17> */
[----:B------:R-:W-:Y:S01]  /*5b20*/  F2FP.F16.F32.PACK_AB R167, R73, R86 ;  /* 0x0000005649a7723e */ /* 0x000fe200000000ff */
[----:B-1----:R-:W-:Y:S06]  /*5b30*/  @P1 BRA `(.L_x_147) ;  /* 0xffffffdc00b41947 */ /* 0x002fec000383ffff */
.L_x_136:
        /* <DEDUP_REMOVED lines=67> */
.L_x_148:
[----:B------:R-:W-:Y:S01]  /*5f70*/  ULEA UR5, UR38, UR60, 0x3 ;  /* 0x0000003c26057291 */ /* 0x000fe2000f8e183f */
[----:B------:R-:W-:-:S05]  /*5f80*/  IMAD.U32 R4, RZ, RZ, UR39 ;  /* 0x00000027ff047e24 */ /* 0x000fca000f8e00ff */
[----:B------:R-:W-:-:S04]  /*5f90*/  SHF.L.U32 R4, R4, 0x1f, RZ ;  /* 0x0000001f04047819 */ /* 0x000fc800000006ff */
[----:B------:R1:W2:Y:S01]  /*5fa0*/  SYNCS.PHASECHK.TRANS64.TRYWAIT P1, [UR5+0x34850], R4 ;  /* 0x03485004ff0075a7 */ /* 0x0002a20008020145 */
[----:B------:R-:W-:Y:S05]  /*5fb0*/  @!P0 BRA `(.L_x_149) ;  /* 0x0000000000048947 */ /* 0x000fea0003800000 */
[----:B------:R-:W-:Y:S01]  /*5fc0*/  BPT.TRAP 0x1 ;  /* 0x000000040000795c */ /* 0x000fe20000300000 */
.L_x_149:
[----:B--2---:R-:W-:Y:S05]  /*5fd0*/  @P1 BRA `(.L_x_150) ;  /* 0x0000000000081947 */ /* 0x004fea0003800000 */
[----:B------:R-:W2:Y:S02]  /*5fe0*/  SYNCS.PHASECHK.TRANS64.TRYWAIT P1, [UR5+0x34850], R4 ;  /* 0x03485004ff0075a7 */ /* 0x000ea40008020145 */
[----:B--2---:R-:W-:Y:S05]  /*5ff0*/  @!P1 BRA `(.L_x_151) ;  /* 0x0000004800749947 */ /* 0x004fea0003800000 */
.L_x_150:
[----:B------:R-:W-:Y:S01]  /*6000*/  UIADD3 UR4, UR60, 0x400, URZ ;  /* 0x000004003c047890 */ /* 0x000fe2000fffe03f */
[----:B------:R-:W-:Y:S01]  /*6010*/  WARPGROUP.ARRIVE ;  /* 0x00000000000079c5 */ /* 0x000fe20000000000 */
[----:B------:R-:W-:Y:S01]  /*6020*/  UMOV UR7, 0x40000040 ;  /* 0x4000004000077882 */ /* 0x000fe20000000000 */
[----:B--2---:R-:W2:Y:S01]  /*6030*/  SHFL.BFLY PT, R5, R6, 0x2, 0x1f ;  /* 0x0c401f0006057f89 */ /* 0x004ea200000e0000 */
[----:B------:R-:W-:Y:S01]  /*6040*/  USHF.R.U32.HI UR4, URZ, 0x4, UR4 ;  /* 0x000000043f047899 */ /* 0x000fe20008011604 */
[----:B------:R-:W-:Y:S02]  /*6050*/  IMAD.MOV.U32 R20, RZ, RZ, -0x800000 ;  /* 0xff800000ff147424 */ /* 0x000fe400078e00ff */
[----:B-1----:R-:W1:Y:S01]  /*6060*/  SHFL.BFLY PT, R4, R3, 0x2, 0x1f ;  /* 0x0c401f0003047f89 */ /* 0x002e6200000e0000 */
[----:B------:R-:W-:-:S04]  /*6070*/  ULOP3.LUT UR4, UR4, 0x3fff, URZ, 0xc0, !UPT ;  /* 0x00003fff04047892 */ /* 0x000fc8000f8ec03f */
[----:B------:R-:W-:-:S04]  /*6080*/  ULOP3.LUT UR4, UR4, 0x4000000, URZ, 0xfc, !UPT ;  /* 0x0400000004047892 */ /* 0x000fc8000f8efc3f */
[----:B------:R-:W-:-:S07]  /*6090*/  ULEA UR4, UR38, UR4, 0xb ;  /* 0x0000000426047291 */ /* 0x000fce000f8e583f */
[----:B------:R-:W-:Y:S02]  /*60a0*/  UMOV UR6, UR4 ;  /* 0x0000000400067c82 */ /* 0x000fe40008000000 */
[----:B------:R-:W-:Y:S01]  /*60b0*/  HGMMA.64x128x16.F32 R24, R180, gdesc[UR4].tnspB, R24, gsb0 ;  /* 0x41e00004b4187df0 */ /* 0x000fe20008000818 */
[----:B------:R-:W-:Y:S01]  /*60c0*/  UIADD3 UR6, UR4, 0x80, URZ ;  /* 0x0000008004067890 */ /* 0x000fe2000fffe03f */
[----:B--2---:R-:W-:Y:S01]  /*60d0*/  FADD.FTZ R5, R5, R6 ;  /* 0x0000000605057221 */ /* 0x004fe20000010000 */
[----:B------:R-:W-:Y:S01]  /*60e0*/  UMOV UR7, 0x40000040 ;  /* 0x4000004000077882 */ /* 0x000fe20000000000 */
[----:B-1----:R-:W-:Y:S01]  /*60f0*/  FADD.FTZ R8, R4, R3 ;  /* 0x0000000304087221 */ /* 0x002fe20000010000 */
[----:B------:R-:W-:Y:S02]  /*6100*/  IMAD.MOV.U32 R3, RZ, RZ, -0x800000 ;  /* 0xff800000ff037424 */ /* 0x000fe400078e00ff */
[----:B------:R-:W1:Y:S04]  /*6110*/  SHFL.BFLY PT, R4, R5, 0x1, 0x1f ;  /* 0x0c201f0005047f89 */ /* 0x000e6800000e0000 */
[----:B------:R-:W2:Y:S01]  /*6120*/  SHFL.BFLY PT, R9, R8, 0x1, 0x1f ;  /* 0x0c201f0008097f89 */ /* 0x000ea200000e0000 */
[----:B-1----:R-:W-:Y:S01]  /*6130*/  FADD.FTZ R11, R5, R4 ;  /* 0x00000004050b7221 */ /* 0x002fe20000010000 */
[----:B------:R-:W-:-:S02]  /*6140*/  IMAD.MOV.U32 R4, RZ, RZ, RZ ;  /* 0x000000ffff047224 */ /* 0x000fc400078e00ff */
[----:B--2---:R-:W-:Y:S02]  /*6150*/  FADD.FTZ R12, R8, R9 ;  /* 0x00000009080c7221 */ /* 0x004fe40000010000 */
[----:B------:R-:W-:Y:S01]  /*6160*/  FSETP.NE.FTZ.AND P1, PT, R11, RZ, PT ;  /* 0x000000ff0b00720b */ /* 0x000fe20003f35000 */
[----:B------:R-:W-:Y:S02]  /*6170*/  IMAD.MOV.U32 R9, RZ, RZ, RZ ;  /* 0x000000ffff097224 */ /* 0x000fe400078e00ff */
[----:B------:R-:W-:-:S10]  /*6180*/  FSETP.NE.FTZ.AND P2, PT, R12, RZ, PT ;  /* 0x000000ff0c00720b */ /* 0x000fd40003f55000 */
[----:B------:R-:W1:Y:S01]  /*6190*/  @P1 MUFU.LG2 R6, R11 ;  /* 0x0000000b00061308 */ /* 0x000e620000000c00 */
[C---:B------:R-:W-:Y:S02]  /*61a0*/  @P1 FMUL.FTZ R5, R2.reuse, 0.69314718246459960938 ;  /* 0x3f31721802051820 */ /* 0x040fe40000410000 */
[----:B------:R-:W-:-:S05]  /*61b0*/  @P2 FMUL.FTZ R13, R2, 0.69314718246459960938 ;  /* 0x3f317218020d2820 */ /* 0x000fca0000410000 */
[----:B------:R-:W2:Y:S08]  /*61c0*/  @P2 MUFU.LG2 R10, R12 ;  /* 0x0000000c000a2308 */ /* 0x000eb00000000c00 */
[----:B------:R3:W4:Y:S01]  /*61d0*/  @P1 MUFU.RCP R4, R11 ;  /* 0x0000000b00041308 */ /* 0x0007220000001000 */
[----:B-1----:R-:W-:-:S04]  /*61e0*/  @P1 FMUL.FTZ R6, R6, 0.69314718246459960938 ;  /* 0x3f31721806061820 */ /* 0x002fc80000410000 */
[----:B------:R-:W-:-:S03]  /*61f0*/  @P1 FFMA.FTZ R20, R5, R0, R6 ;  /* 0x0000000005141223 */ /* 0x000fc60000010006 */
[----:B------:R3:W1:Y:S01]  /*6200*/  @P2 MUFU.RCP R9, R12 ;  /* 0x0000000c00092308 */ /* 0x0006620000001000 */
[----:B--2---:R-:W-:-:S04]  /*6210*/  @P2 FMUL.FTZ R10, R10, 0.69314718246459960938 ;  /* 0x3f3172180a0a2820 */ /* 0x004fc80000410000 */
[----:B------:R-:W-:Y:S01]  /*6220*/  @P2 FFMA.FTZ R3, R13, R7, R10 ;  /* 0x000000070d032223 */ /* 0x000fe2000001000a */
[----:B------:R-:W-:Y:S02]  /*6230*/  WARPGROUP.DEPBAR.LE gsb0, 0x0 ;  /* 0x00008000000079c5 */ /* 0x000fe40000010000 */
[----:B------:R-:W-:-:S06]  /*6240*/  WARPGROUP.ARRIVE ;  /* 0x00000000000079c5 */ /* 0x000fcc0000000000 */
        /* <DEDUP_REMOVED lines=31> */
[----:B------:R-:W-:Y:S03]  /*6440*/  HGMMA.64x128x16.F32 R24, R164, gdesc[UR4].tnspB, R24, gsb0 ;  /* 0x41e00004a4187df0 */ /* 0x000fe60008000818 */
[----:B------:R-:W-:Y:S02]  /*6450*/  WARPGROUP.DEPBAR.LE gsb0, 0x0 ;  /* 0x00008000000079c5 */ /* 0x000fe40000010000 */
[----:B-1-34-:R-:W-:Y:S05]  /*6460*/  @!P0 BRA `(.L_x_152) ;  /* 0x0000000000048947 */ /* 0x01afea0003800000 */
[----:B------:R-:W-:Y:S01]  /*6470*/  BPT.TRAP 0x1 ;  /* 0x000000040000795c */ /* 0x000fe20000300000 */
.L_x_152:
[----:B------:R-:W-:Y:S01]  /*6480*/  ISETP.NE.AND P3, PT, R18, RZ, PT ;  /* 0x000000ff1200720c */ /* 0x000fe20003f65270 */
[----:B------:R-:W-:Y:S02]  /*6490*/  IMAD.U32 R5, RZ, RZ, UR5 ;  /* 0x00000005ff057e24 */ /* 0x000fe4000f8e00ff */
        /* <DEDUP_REMOVED lines=11> */
[----:B------:R-:W-:-:S02]  /*6550*/  @P3 VIADD R5, R5, 0x34860 ;  /* 0x0003486005053836 */ /* 0x000fc40000000000 */
[-C--:B------:R-:W-:Y:S01]  /*6560*/  FMUL.FTZ R46, R46, R9.reuse ;  /* 0x000000092e2e7220 */ /* 0x080fe20000410000 */
[-C--:B------:R-:W-:Y:S01]  /*6570*/  FMUL.FTZ R51, R51, R9.reuse ;  /* 0x0000000933337220 */ /* 0x080fe20000410000 */
[-C--:B------:R-:W-:Y:S01]  /*6580*/  FMUL.FTZ R50, R50, R9.reuse ;  /* 0x0000000932327220 */ /* 0x080fe20000410000 */
[-C--:B------:R-:W-:Y:S01]  /*6590*/  FMUL.FTZ R55, R55, R9.reuse ;  /* 0x0000000937377220 */ /* 0x080fe20000410000 */
[----:B------:R-:W-:Y:S01]  /*65a0*/  @P3 PRMT R5, R22, 0x654, R5 ;  /* 0x0000065416053816 */ /* 0x000fe20000000005 */
[-C--:B------:R-:W-:Y:S01]  /*65b0*/  FMUL.FTZ R54, R54, R9.reuse ;  /* 0x0000000936367220 */ /* 0x080fe20000410000 */
[-C--:B------:R-:W-:Y:S01]  /*65c0*/  FMUL.FTZ R59, R59, R9.reuse ;  /* 0x000000093b3b7220 */ /* 0x080fe20000410000 */
[-C--:B------:R-:W-:Y:S01]  /*65d0*/  FMUL.FTZ R58, R58, R9.reuse ;  /* 0x000000093a3a7220 */ /* 0x080fe20000410000 */
[----:B------:R1:W-:Y:S01]  /*65e0*/  @P3 SYNCS.ARRIVE.TRANS64.RED.A1T0 RZ, [R5+URZ], RZ ;  /* 0x000000ff05ff39a7 */ /* 0x0003e2000810043f */
        /* <DEDUP_REMOVED lines=14> */
[C---:B-1----:R-:W-:Y:S01]  /*66d0*/  LOP3.LUT R5, R16.reuse, 0x380, RZ, 0xc0, !PT ;  /* 0x0000038010057812 */ /* 0x042fe200078ec0ff */
[-C--:B------:R-:W-:Y:S01]  /*66e0*/  FMUL.FTZ R6, R29, R4.reuse ;  /* 0x000000041d067220 */ /* 0x080fe20000410000 */
[----:B------:R-:W-:Y:S01]  /*66f0*/  IADD3 R9, P1, R16, 0x40, RZ ;  /* 0x0000004010097810 */ /* 0x000fe20007f3e0ff */
[-C--:B------:R-:W-:Y:S01]  /*6700*/  FMUL.FTZ R7, R28, R4.reuse ;  /* 0x000000041c077220 */ /* 0x080fe20000410000 */
[C---:B------:R-:W-:Y:S01]  /*6710*/  IADD3 R29, P0, R16.reuse, 0x20, RZ ;  /* 0x00000020101d7810 */ /* 0x040fe20007f1e0ff */
[-C--:B------:R-:W-:Y:S01]  /*6720*/  FMUL.FTZ R25, R25, R4.reuse ;  /* 0x0000000419197220 */ /* 0x080fe20000410000 */
[----:B------:R-:W-:Y:S01]  /*6730*/  IADD3 R15, P6, R16, 0x4000, RZ ;  /* 0x00004000100f7810 */ /* 0x000fe20007fde0ff */
[-C--:B------:R-:W-:Y:S01]  /*6740*/  FMUL.FTZ R0, R24, R4.reuse ;  /* 0x0000000418007220 */ /* 0x080fe20000410000 */
[----:B------:R-:W-:Y:S01]  /*6750*/  SHF.R.U64 R5, R5, 0x3, RZ ;  /* 0x0000000305057819 */ /* 0x000fe200000012ff */
[-C--:B------:R-:W-:Y:S01]  /*6760*/  FMUL.FTZ R33, R33, R4.reuse ;  /* 0x0000000421217220 */ /* 0x080fe20000410000 */
[----:B------:R-:W-:Y:S01]  /*6770*/  LOP3.LUT R26, R9, 0x380, RZ, 0xc0, !PT ;  /* 0x00000380091a7812 */ /* 0x000fe200078ec0ff */
[-C--:B------:R-:W-:Y:S01]  /*6780*/  FMUL.FTZ R32, R32, R4.reuse ;  /* 0x0000000420207220 */ /* 0x080fe20000410000 */
[----:B------:R-:W-:Y:S01]  /*6790*/  LOP3.LUT R28, R29, 0x380, RZ, 0xc0, !PT ;  /* 0x000003801d1c7812 */ /* 0x000fe200078ec0ff */
        /* <DEDUP_REMOVED lines=26> */
[----:B------:R-:W-:Y:S01]  /*6940*/  LOP3.LUT R14, R15, 0x380, RZ, 0xc0, !PT ;  /* 0x000003800f0e7812 */ /* 0x000fe200078ec0ff */
[----:B------:R-:W-:Y:S01]  /*6950*/  UIADD3 UR35, -UR36, URZ, URZ ;  /* 0x0000003f24237290 */ /* 0x000fe2000fffe13f */
[----:B------:R-:W-:Y:S01]  /*6960*/  LOP3.LUT R4, R5, R16, RZ, 0x3c, !PT ;  /* 0x0000001005047212 */ /* 0x000fe200078e3cff */
[--C-:B------:R-:W-:Y:S01]  /*6970*/  IMAD.MOV.U32 R5, RZ, RZ, R17.reuse ;  /* 0x000000ffff057224 */ /* 0x100fe200078e0011 */
[----:B------:R-:W-:Y:S01]  /*6980*/  SHF.R.U64 R26, R26, 0x3, RZ ;  /* 0x000000031a1a7819 */ /* 0x000fe200000012ff */
[----:B------:R-:W-:Y:S01]  /*6990*/  ULDC UR4, c[0x0][0xdb4] ;  /* 0x00036d0000047ab9 */ /* 0x000fe20000000800 */
[----:B------:R-:W-:Y:S01]  /*69a0*/  SHF.R.U64 R28, R28, 0x3, RZ ;  /* 0x000000031c1c7819 */ /* 0x000fe200000012ff */
[----:B------:R-:W-:Y:S01]  /*69b0*/  UIMAD UR35, UR4, UR35, UR61 ;  /* 0x00000023042372a4 */ /* 0x000fe2000f8e023d */
[----:B------:R-:W-:Y:S01]  /*69c0*/  SHF.R.U64 R14, R14, 0x3, RZ ;  /* 0x000000030e0e7819 */ /* 0x000fe200000012ff */
[----:B------:R-:W-:Y:S01]  /*69d0*/  UIADD3 UR34, -UR61, URZ, URZ ;  /* 0x0000003f3d227290 */ /* 0x000fe2000fffe13f */
[----:B------:R-:W-:Y:S01]  /*69e0*/  LOP3.LUT R26, R26, R9, RZ, 0x3c, !PT ;  /* 0x000000091a1a7212 */ /* 0x000fe200078e3cff */
[----:B------:R-:W-:Y:S01]  /*69f0*/  ULDC UR5, c[0x0][0xda8] ;  /* 0x00036a0000057ab9 */ /* 0x000fe20000000800 */
[----:B------:R-:W-:Y:S01]  /*6a00*/  LOP3.LUT R28, R28, R29, RZ, 0x3c, !PT ;  /* 0x0000001d1c1c7212 */ /* 0x000fe200078e3cff */
[--C-:B------:R-:W-:Y:S01]  /*6a10*/  IMAD.X R29, RZ, RZ, R17.reuse, P0 ;  /* 0x000000ffff1d7224 */ /* 0x100fe200000e0611 */
[----:B------:R-:W-:Y:S01]  /*6a20*/  MOV R9, R4 ;  /* 0x0000000400097202 */ /* 0x000fe20000000f00 */
[----:B------:R-:W-:Y:S01]  /*6a30*/  USHF.R.S32.HI UR4, URZ, 0x1f, UR35 ;  /* 0x0000001f3f047899 */ /* 0x000fe20008011423 */
[----:B------:R-:W-:Y:S01]  /*6a40*/  F2FP.F16.F32.PACK_AB R5, R27, R2 ;  /* 0x000000021b05723e */ /* 0x000fe200000000ff */
[--C-:B------:R-:W-:Y:S01]  /*6a50*/  IMAD.X R27, RZ, RZ, R17.reuse, P1 ;  /* 0x000000ffff1b7224 */ /* 0x100fe200008e0611 */
[----:B------:R-:W-:Y:S01]  /*6a60*/  LOP3.LUT R14, R14, R15, RZ, 0x3c, !PT ;  /* 0x0000000f0e0e7212 */ /* 0x000fe200078e3cff */
[----:B------:R-:W-:Y:S01]  /*6a70*/  IMAD.X R15, RZ, RZ, R17, P6 ;  /* 0x000000ffff0f7224 */ /* 0x000fe200030e0611 */
[----:B------:R-:W-:Y:S01]  /*6a80*/  R2UR UR6, R187 ;  /* 0x00000000bb0672ca */ /* 0x000fe200000e0000 */
[----:B------:R-:W-:Y:S01]  /*6a90*/  ULDC.64 UR8, c[0x0][0xb70] ;  /* 0x0002dc0000087ab9 */ /* 0x000fe20000000a00 */
[----:B------:R-:W-:Y:S01]  /*6aa0*/  IADD3 R11, P2, R16, 0x60, RZ ;  /* 0x00000060100b7810 */ /* 0x000fe20007f5e0ff */
[----:B------:R-:W-:Y:S01]  /*6ab0*/  USHF.R.S32.HI UR7, URZ, 0x1f, UR36 ;  /* 0x0000001f3f077899 */ /* 0x000fe20008011424 */
[----:B------:R-:W-:Y:S01]  /*6ac0*/  MOV R29, R28 ;  /* 0x0000001c001d7202 */ /* 0x000fe20000000f00 */
[----:B------:R-:W-:Y:S01]  /*6ad0*/  ULDC.64 UR12, c[0x0][0x208] ;  /* 0x00008200000c7ab9 */ /* 0x000fe20000000a00 */
[----:B------:R-:W-:-:S02]  /*6ae0*/  MOV R28, R26 ;  /* 0x0000001a001c7202 */ /* 0x000fc40000000f00 */
[----:B------:R-:W-:Y:S02]  /*6af0*/  MOV R26, R14 ;  /* 0x0000000e001a7202 */ /* 0x000fe40000000f00 */
[----:B------:R-:W1:Y:S01]  /*6b00*/  LDC.64 R14, c[0x0][0xb78] ;  /* 0x0002de00ff0e7b82 */ /* 0x000e620000000a00 */
[----:B------:R-:W-:Y:S02]  /*6b10*/  LOP3.LUT R24, R11, 0x380, RZ, 0xc0, !PT ;  /* 0x000003800b187812 */ /* 0x000fe400078ec0ff */
[----:B------:R-:W-:Y:S01]  /*6b20*/  IADD3 R21, P3, R16, 0x4060, RZ ;  /* 0x0000406010157810 */ /* 0x000fe20007f7e0ff */
[----:B------:R-:W-:Y:S01]  /*6b30*/  UIMAD UR34, UR5, UR34, UR6 ;  /* 0x00000022052272a4 */ /* 0x000fe2000f8e0206 */
[----:B------:R-:W-:Y:S01]  /*6b40*/  SHF.R.U64 R24, R24, 0x3, RZ ;  /* 0x0000000318187819 */ /* 0x000fe200000012ff */
[----:B------:R-:W-:Y:S01]  /*6b50*/  UIMAD UR6, UR4, UR8, URZ ;  /* 0x00000008040672a4 */ /* 0x000fe2000f8e023f */
[----:B------:R-:W-:Y:S01]  /*6b60*/  LOP3.LUT R8, R21, 0x380, RZ, 0xc0, !PT ;  /* 0x0000038015087812 */ /* 0x000fe200078ec0ff */
[----:B------:R-:W-:Y:S01]  /*6b70*/  USHF.L.U32 UR34, UR34, 0x7, URZ ;  /* 0x0000000722227899 */ /* 0x000fe2000800063f */
[----:B------:R-:W-:Y:S01]  /*6b80*/  LOP3.LUT R24, R24, R11, RZ, 0x3c, !PT ;  /* 0x0000000b18187212 */ /* 0x000fe200078e3cff */
[----:B------:R-:W-:Y:S01]  /*6b90*/  UIMAD.WIDE.U32 UR4, UR35, UR8, URZ ;  /* 0x00000008230472a5 */ /* 0x000fe2000f8e003f */
[----:B------:R-:W-:Y:S01]  /*6ba0*/  IADD3 R11, P4, R16, 0x4040, RZ ;  /* 0x00004040100b7810 */ /* 0x000fe20007f9e0ff */
[----:B------:R-:W-:Y:S01]  /*6bb0*/  UIMAD UR6, UR35, UR9, UR6 ;  /* 0x00000009230672a4 */ /* 0x000fe2000f8e0206 */
[----:B------:R-:W-:-:S02]  /*6bc0*/  F2FP.F16.F32.PACK_AB R6, R6, R7 ;  /* 0x000000070606723e */ /* 0x000fc400000000ff */
[----:B------:R-:W-:Y:S01]  /*6bd0*/  IADD3 R13, P5, R16, 0x4020, RZ ;  /* 0x00004020100d7810 */ /* 0x000fe20007fbe0ff */
[----:B------:R-:W-:Y:S01]  /*6be0*/  UIADD3 UR6, UR5, UR6, URZ ;  /* 0x0000000605067290 */ /* 0x000fe2000fffe03f */
[----:B------:R-:W-:Y:S01]  /*6bf0*/  F2FP.F16.F32.PACK_AB R4, R25, R0 ;  /* 0x000000001904723e */ /* 0x000fe200000000ff */
[----:B------:R-:W-:Y:S01]  /*6c00*/  IMAD.X R25, RZ, RZ, R17, P2 ;  /* 0x000000ffff197224 */ /* 0x000fe200010e0611 */
[----:B------:R-:W-:Y:S01]  /*6c10*/  F2FP.F16.F32.PACK_AB R7, R31, R30 ;  /* 0x0000001e1f07723e */ /* 0x000fe200000000ff */
[----:B------:R-:W-:Y:S01]  /*6c20*/  BAR.SYNC.DEFER_BLOCKING 0x1, 0x100 ;  /* 0x0044000000007b1d */ /* 0x000fe20000010000 */
[----:B------:R-:W-:Y:S01]  /*6c30*/  LOP3.LUT R10, R11, 0x380, RZ, 0xc0, !PT ;  /* 0x000003800b0a7812 */ /* 0x000fe200078ec0ff */
[----:B------:R-:W-:Y:S01]  /*6c40*/  VIADD R31, R190, UR34 ;  /* 0x00000022be1f7c36 */ /* 0x000fe20008000000 */
[----:B------:R-:W-:Y:S02]  /*6c50*/  SHF.R.U64 R8, R8, 0x3, RZ ;  /* 0x0000000308087819 */ /* 0x000fe400000012ff */
[----:B------:R-:W-:-:S02]  /*6c60*/  LOP3.LUT R12, R13, 0x380, RZ, 0xc0, !PT ;  /* 0x000003800d0c7812 */ /* 0x000fc400078ec0ff */
[----:B------:R-:W-:Y:S02]  /*6c70*/  SHF.R.U64 R10, R10, 0x3, RZ ;  /* 0x000000030a0a7819 */ /* 0x000fe400000012ff */
[----:B------:R-:W-:Y:S02]  /*6c80*/  LOP3.LUT R8, R8, R21, RZ, 0x3c, !PT ;  /* 0x0000001508087212 */ /* 0x000fe400078e3cff */
[----:B------:R-:W-:Y:S02]  /*6c90*/  SHF.R.U64 R12, R12, 0x3, RZ ;  /* 0x000000030c0c7819 */ /* 0x000fe400000012ff */
[----:B------:R-:W-:Y:S01]  /*6ca0*/  LOP3.LUT R10, R10, R11, RZ, 0x3c, !PT ;  /* 0x0000000b0a0a7212 */ /* 0x000fe200078e3cff */
[--C-:B------:R-:W-:Y:S01]  /*6cb0*/  IMAD.X R11, RZ, RZ, R17.reuse, P4 ;  /* 0x000000ffff0b7224 */ /* 0x100fe200020e0611 */
[----:B------:R-:W-:Y:S01]  /*6cc0*/  LOP3.LUT R12, R12, R13, RZ, 0x3c, !PT ;  /* 0x0000000d0c0c7212 */ /* 0x000fe200078e3cff */
[----:B------:R-:W-:Y:S01]  /*6cd0*/  IMAD.X R13, RZ, RZ, R17, P5 ;  /* 0x000000ffff0d7224 */ /* 0x000fe200028e0611 */
[----:B------:R-:W-:Y:S01]  /*6ce0*/  MOV R27, R24 ;  /* 0x00000018001b7202 */ /* 0x000fe20000000f00 */
[----:B------:R-:W-:Y:S01]  /*6cf0*/  IMAD.U32 R25, RZ, RZ, UR5 ;  /* 0x00000005ff197e24 */ /* 0x000fe2000f8e00ff */
[----:B------:R-:W-:Y:S01]  /*6d00*/  LOP3.LUT P0, RZ, R186, 0x3, RZ, 0xc0, !PT ;  /* 0x00000003baff7812 */ /* 0x000fe2000780c0ff */
[----:B------:R-:W-:Y:S01]  /*6d10*/  IMAD.U32 R24, RZ, RZ, UR4 ;  /* 0x00000004ff187e24 */ /* 0x000fe2000f8e00ff */
[----:B------:R-:W-:Y:S01]  /*6d20*/  ULDC UR4, c[0x0][0xa88] ;  /* 0x0002a20000047ab9 */ /* 0x000fe20000000800 */
[----:B------:R-:W-:Y:S01]  /*6d30*/  IMAD.U32 R25, RZ, RZ, UR6 ;  /* 0x00000006ff197e24 */ /* 0x000fe2000f8e00ff */
[----:B------:R-:W-:Y:S01]  /*6d40*/  MOV R2, R10 ;  /* 0x0000000a00027202 */ /* 0x000fe20000000f00 */
[----:B------:R2:W-:Y:S01]  /*6d50*/  STSM.16.M88.4 [R9], R4 ;  /* 0x0000000409007844 */ /* 0x0005e20000000200 */
[----:B------:R-:W-:Y:S01]  /*6d60*/  MOV R21, R12 ;  /* 0x0000000c00157202 */ /* 0x000fe20000000f00 */
[----:B-1----:R-:W-:Y:S01]  /*6d70*/  IMAD.WIDE.U32 R24, R14, UR36, R24 ;  /* 0x000000240e187c25 */ /* 0x002fe2000f8e0018 */
[----:B------:R-:W-:-:S02]  /*6d80*/  F2FP.F16.F32.PACK_AB R10, R45, R44 ;  /* 0x0000002c2d0a723e */ /* 0x000fc400000000ff */
[----:B------:R-:W-:Y:S02]  /*6d90*/  F2FP.F16.F32.PACK_AB R11, R47, R46 ;  /* 0x0000002e2f0b723e */ /* 0x000fe400000000ff */
[----:B------:R-:W-:Y:S02]  /*6da0*/  F2FP.F16.F32.PACK_AB R12, R49, R48 ;  /* 0x00000030310c723e */ /* 0x000fe400000000ff */
[----:B------:R-:W-:Y:S02]  /*6db0*/  F2FP.F16.F32.PACK_AB R13, R51, R50 ;  /* 0x00000032330d723e */ /* 0x000fe400000000ff */
[----:B------:R-:W-:Y:S02]  /*6dc0*/  F2FP.F16.F32.PACK_AB R64, R65, R64 ;  /* 0x000000404140723e */ /* 0x000fe400000000ff */
[----:B------:R-:W-:Y:S02]  /*6dd0*/  F2FP.F16.F32.PACK_AB R65, R67, R66 ;  /* 0x000000424341723e */ /* 0x000fe400000000ff */
[----:B------:R-:W-:Y:S01]  /*6de0*/  F2FP.F16.F32.PACK_AB R72, R73, R72 ;  /* 0x000000484948723e */ /* 0x000fe200000000ff */
[----:B--2---:R-:W-:Y:S01]  /*6df0*/  IMAD.X R9, RZ, RZ, R17, P3 ;  /* 0x000000ffff097224 */ /* 0x004fe200018e0611 */
[----:B------:R-:W-:-:S02]  /*6e00*/  F2FP.F16.F32.PACK_AB R4, R33, R32 ;  /* 0x000000202104723e */ /* 0x000fc400000000ff */
[----:B------:R-:W-:Y:S02]  /*6e10*/  F2FP.F16.F32.PACK_AB R5, R35, R34 ;  /* 0x000000222305723e */ /* 0x000fe400000000ff */
[----:B------:R-:W-:Y:S01]  /*6e20*/  MOV R0, R8 ;  /* 0x0000000800007202 */ /* 0x000fe20000000f00 */
[----:B------:R-:W-:Y:S01]  /*6e30*/  VIADD R9, R31, 0x8 ;  /* 0x000000081f097836 */ /* 0x000fe20000000000 */
[----:B------:R-:W-:Y:S01]  /*6e40*/  F2FP.F16.F32.PACK_AB R6, R37, R36 ;  /* 0x000000242506723e */ /* 0x000fe200000000ff */
[----:B------:R-:W-:Y:S01]  /*6e50*/  IMAD R8, R14, UR7, RZ ;  /* 0x000000070e087c24 */ /* 0x000fe2000f8e02ff */
[----:B------:R-:W-:Y:S02]  /*6e60*/  F2FP.F16.F32.PACK_AB R7, R39, R38 ;  /* 0x000000262707723e */ /* 0x000fe400000000ff */
[----:B------:R-:W-:Y:S01]  /*6e70*/  ISETP.GE.OR P1, PT, R9, UR4, P0 ;  /* 0x0000000409007c0c */ /* 0x000fe20008726670 */
[----:B------:R-:W-:Y:S01]  /*6e80*/  IMAD R30, R15, UR36, R8 ;  /* 0x000000240f1e7c24 */ /* 0x000fe2000f8e0208 */
[----:B------:R-:W-:Y:S01]  /*6e90*/  F2FP.F16.F32.PACK_AB R8, R41, R40 ;  /* 0x000000282908723e */ /* 0x000fe200000000ff */
[----:B------:R1:W-:Y:S01]  /*6ea0*/  STSM.16.M88.4 [R29], R4 ;  /* 0x000000041d007844 */ /* 0x0003e20000000200 */
[----:B------:R-:W-:-:S02]  /*6eb0*/  F2FP.F16.F32.PACK_AB R9, R43, R42 ;  /* 0x0000002a2b09723e */ /* 0x000fc400000000ff */
[----:B------:R-:W-:Y:S02]  /*6ec0*/  F2FP.F16.F32.PACK_AB R14, R53, R52 ;  /* 0x00000034350e723e */ /* 0x000fe400000000ff */
[----:B------:R-:W-:Y:S01]  /*6ed0*/  F2FP.F16.F32.PACK_AB R15, R55, R54 ;  /* 0x00000036370f723e */ /* 0x000fe200000000ff */
[----:B------:R-:W-:Y:S01]  /*6ee0*/  STSM.16.M88.4 [R28], R8 ;  /* 0x000000081c007844 */ /* 0x000fe20000000200 */
[----:B------:R-:W-:Y:S02]  /*6ef0*/  F2FP.F16.F32.PACK_AB R66, R69, R68 ;  /* 0x000000444542723e */ /* 0x000fe400000000ff */
[----:B------:R-:W-:Y:S01]  /*6f00*/  F2FP.F16.F32.PACK_AB R67, R71, R70 ;  /* 0x000000464743723e */ /* 0x000fe200000000ff */
[----:B------:R-:W-:Y:S01]  /*6f10*/  STSM.16.M88.4 [R27], R12 ;  /* 0x0000000c1b007844 */ /* 0x000fe20000000200 */
[----:B------:R-:W-:Y:S02]  /*6f20*/  F2FP.F16.F32.PACK_AB R73, R75, R74 ;  /* 0x0000004a4b49723e */ /* 0x000fe400000000ff */
[----:B------:R-:W-:-:S02]  /*6f30*/  F2FP.F16.F32.PACK_AB R80, R81, R80 ;  /* 0x000000505150723e */ /* 0x000fc400000000ff */
[----:B------:R-:W-:Y:S02]  /*6f40*/  F2FP.F16.F32.PACK_AB R74, R77, R76 ;  /* 0x0000004c4d4a723e */ /* 0x000fe400000000ff */
[----:B-1----:R-:W-:Y:S02]  /*6f50*/  F2FP.F16.F32.PACK_AB R4, R57, R56 ;  /* 0x000000383904723e */ /* 0x002fe400000000ff */
[----:B------:R-:W-:Y:S02]  /*6f60*/  F2FP.F16.F32.PACK_AB R5, R59, R58 ;  /* 0x0000003a3b05723e */ /* 0x000fe400000000ff */
[----:B------:R-:W-:Y:S02]  /*6f70*/  F2FP.F16.F32.PACK_AB R6, R61, R60 ;  /* 0x0000003c3d06723e */ /* 0x000fe400000000ff */
[----:B------:R-:W-:Y:S02]  /*6f80*/  F2FP.F16.F32.PACK_AB R7, R63, R62 ;  /* 0x0000003e3f07723e */ /* 0x000fe400000000ff */
[----:B------:R-:W-:-:S02]  /*6f90*/  F2FP.F16.F32.PACK_AB R75, R79, R78 ;  /* 0x0000004e4f4b723e */ /* 0x000fc400000000ff */
[----:B------:R-:W-:Y:S01]  /*6fa0*/  F2FP.F16.F32.PACK_AB R81, R83, R82 ;  /* 0x000000525351723e */ /* 0x000fe200000000ff */
[----:B------:R1:W-:Y:S01]  /*6fb0*/  STSM.16.M88.4 [R26], R4 ;  /* 0x000000041a007844 */ /* 0x0003e20000000200 */
[----:B------:R-:W-:Y:S02]  /*6fc0*/  F2FP.F16.F32.PACK_AB R82, R85, R84 ;  /* 0x000000545552723e */ /* 0x000fe400000000ff */
[----:B------:R-:W-:Y:S01]  /*6fd0*/  F2FP.F16.F32.PACK_AB R83, R87, R86 ;  /* 0x000000565753723e */ /* 0x000fe200000000ff */
[----:B------:R-:W-:Y:S01]  /*6fe0*/  STSM.16.M88.4 [R21], R64 ;  /* 0x0000004015007844 */ /* 0x000fe20000000200 */
[----:B------:R-:W-:Y:S02]  /*6ff0*/  SHF.R.S32.HI R29, RZ, 0x1f, R31 ;  /* 0x0000001fff1d7819 */ /* 0x000fe4000001141f */
[C---:B------:R-:W-:Y:S01]  /*7000*/  IADD3 R24, P2, R31.reuse, R24, RZ ;  /* 0x000000181f187210 */ /* 0x040fe20007f5e0ff */
[----:B------:R-:W-:Y:S01]  /*7010*/  STSM.16.M88.4 [R2], R72 ;  /* 0x0000004802007844 */ /* 0x000fe20000000200 */
[----:B------:R-:W-:Y:S01]  /*7020*/  ISETP.GE.OR P0, PT, R31, UR4, P0 ;  /* 0x000000041f007c0c */ /* 0x000fe20008706670 */
[----:B------:R-:W-:Y:S01]  /*7030*/  ULDC.64 UR4, c[0x0][0xb40] ;  /* 0x0002d00000047ab9 */ /* 0x000fe20000000a00 */
[----:B------:R-:W-:Y:S01]  /*7040*/  IADD3.X R29, R29, R25, R30, P2, !PT ;  /* 0x000000191d1d7210 */ /* 0x000fe200017fe41e */
[----:B------:R-:W-:Y:S01]  /*7050*/  STSM.16.M88.4 [R0], R80 ;  /* 0x0000005000007844 */ /* 0x000fe20000000200 */
[----:B------:R-:W-:Y:S01]  /*7060*/  R2UR UR10, R184 ;  /* 0x00000000b80a72ca */ /* 0x000fe200000e0000 */
[----:B------:R-:W-:Y:S01]  /*7070*/  @!PT LDS RZ, [RZ] ;  /* 0x00000000fffff984 */ /* 0x000fe20000000800 */
[----:B------:R-:W-:Y:S01]  /*7080*/  @!PT LDS RZ, [RZ] ;  /* 0x00000000fffff984 */ /* 0x000fe20000000800 */
[----:B------:R-:W-:Y:S01]  /*7090*/  @!PT LDS RZ, [RZ] ;  /* 0x00000000fffff984 */ /* 0x000fe20000000800 */
[----:B------:R-:W-:Y:S01]  /*70a0*/  @!PT LDS RZ, [RZ] ;  /* 0x00000000fffff984 */ /* 0x000fe20000000800 */
[----:B------:R2:W-:Y:S06]  /*70b0*/  MEMBAR.ALL.CTA ;  /* 0x0000000000007992 */ /* 0x0005ec0000008000 */
[----:B--2---:R-:W2:Y:S02]  /*70c0*/  FENCE.VIEW.ASYNC.S ;  /* 0x00000000000073c6 */ /* 0x004ea40000000000 */
[----:B--2---:R-:W-:Y:S06]  /*70d0*/  BAR.ARV 0x1, 0x120 ;  /* 0x0044800000007b1d */ /* 0x004fec0000002000 */
[C---:B-1----:R-:W-:Y:S01]  /*70e0*/  LEA R4, P2, R24.reuse, UR4, 0x2 ;  /* 0x0000000418047c11 */ /* 0x042fe2000f8410ff */
[----:B------:R-:W-:Y:S01]  /*70f0*/  ULDC UR4, c[0x0][0xc] ;  /* 0x0000030000047ab9 */ /* 0x000fe20000000800 */
[----:B------:R-:W1:Y:S01]  /*7100*/  SHFL.IDX PT, R6, R189, RZ, 0x1f ;  /* 0x00001fffbd067589 */ /* 0x000e6200000e0000 */
[----:B------:R-:W-:Y:S01]  /*7110*/  UIADD3 UR10, UR4, UR10, URZ ;  /* 0x0000000a040a7290 */ /* 0x000fe2000fffe03f */
[----:B------:R-:W-:-:S05]  /*7120*/  LEA.HI.X R5, R24, UR5, R29, 0x2, P2 ;  /* 0x0000000518057c11 */ /* 0x000fca00090f141d */
[----:B------:R2:W-:Y:S01]  /*7130*/  @!P0 STG.E desc[UR12][R4.64], R20 ;  /* 0x0000001404008986 */ /* 0x0005e2000c10190c */
[----:B------:R-:W-:-:S03]  /*7140*/  IMAD.U32 R184, RZ, RZ, UR10 ;  /* 0x0000000affb87e24 */ /* 0x000fc6000f8e00ff */
[----:B------:R2:W-:Y:S01]  /*7150*/  @!P1 STG.E desc[UR12][R4.64+0x20], R3 ;  /* 0x0000200304009986 */ /* 0x0005e2000c10190c */
[----:B-1----:R-:W-:-:S13]  /*7160*/  ISETP.NE.AND P0, PT, R6, 0x7, PT ;  /* 0x000000070600780c */ /* 0x002fda0003f05270 */
[----:B--2---:R-:W-:Y:S05]  /*7170*/  @P0 BRA `(.L_x_153) ;  /* 0x0000000000640947 */ /* 0x004fea0003800000 */
        /* <DEDUP_REMOVED lines=11> */
[----:B------:R-:W-:Y:S01]  /*7230*/  UMOV UR7, 0x40 ;  /* 0x0000004000077882 */ /* 0x000fe20000000000 */
[----:B------:R-:W-:-:S05]  /*7240*/  UMOV UR8, 0x1 ;  /* 0x0000000100087882 */ /* 0x000fca0000000000 */
[----:B------:R1:W-:Y:S02]  /*7250*/  UTMASTG.5D [UR32], [UR4] ;  /* 0x00000020040073b5 */ /* 0x0003e40008020000 */
[----:B-1----:R-:W-:Y:S01]  /*7260*/  UMOV UR32, UR6 ;  /* 0x0000000600207c82 */ /* 0x002fe20008000000 */
[----:B------:R-:W-:Y:S01]  /*7270*/  UMOV UR33, UR7 ;  /* 0x0000000700217c82 */ /* 0x000fe20008000000 */
[----:B------:R-:W-:Y:S01]  /*7280*/  UIADD3 UR6, UR60, 0x34820, URZ ;  /* 0x000348203c067890 */ /* 0x000fe2000fffe03f */
[----:B------:R1:W-:Y:S03]  /*7290*/  UTMASTG.5D [UR32], [UR4] ;  /* 0x00000020040073b5 */ /* 0x0003e60008020000 */
[----:B------:R-:W-:Y:S02]  /*72a0*/  UPRMT UR7, URZ, 0x654, UR6 ;  /* 0x000006543f077896 */ /* 0x000fe40008000006 */
[----:B------:R-:W-:Y:S01]  /*72b0*/  UPRMT UR6, UR8, 0x654, UR6 ;  /* 0x0000065408067896 */ /* 0x000fe20008000006 */
[----:B------:R0:W-:Y:S01]  /*72c0*/  UTMACMDFLUSH ;  /* 0x00000000000079b7 */ /* 0x0001e20000000000 */
[----:B------:R-:W-:-:S05]  /*72d0*/  DEPBAR.LE SB0, 0x0 ;  /* 0x000080000000791a */ /* 0x000fca0000000000 */
[----:B------:R-:W-:Y:S02]  /*72e0*/  SYNCS.ARRIVE.TRANS64.RED.A1T0 RZ, [UR7], RZ ;  /* 0x000000ffffff79a7 */ /* 0x000fe40008100407 */
[----:B-1----:R-:W-:Y:S03]  /*72f0*/  SYNCS.ARRIVE.TRANS64.RED.A1T0 RZ, [UR6], RZ ;  /* 0x000000ffffff79a7 */ /* 0x002fe60008100406 */
.L_x_154:
[----:B------:R-:W-:Y:S05]  /*7300*/  BSYNC B0 ;  /* 0x0000000000007941 */ /* 0x000fea0003800000 */
.L_x_153:
[----:B------:R-:W1:Y:S01]  /*7310*/  LDC R0, c[0x0][0xda4] ;  /* 0x00036900ff007b82 */ /* 0x000e620000000800 */
[----:B------:R-:W-:Y:S01]  /*7320*/  R2UR UR5, R184 ;  /* 0x00000000b80572ca */ /* 0x000fe200000e0000 */
[----:B------:R-:W-:Y:S01]  /*7330*/  UIADD3 UR38, UR38, 0x1, URZ ;  /* 0x0000000126267890 */ /* 0x000fe2000fffe03f */
[----:B------:R-:W-:-:S03]  /*7340*/  VIADD R185, R185, 0x1 ;  /* 0x00000001b9b97836 */ /* 0x000fc60000000000 */
[----:B------:R-:W-:-:S04]  /*7350*/  UISETP.NE.AND UP0, UPT, UR38, 0x2, UPT ;  /* 0x000000022600788c */ /* 0x000fc8000bf05270 */
[----:B------:R-:W-:Y:S02]  /*7360*/  USEL UR4, URZ, 0x1, UP0 ;  /* 0x000000013f047887 */ /* 0x000fe40008000000 */
[----:B------:R-:W-:Y:S02]  /*7370*/  USEL UR38, UR38, URZ, UP0 ;  /* 0x0000003f26267287 */ /* 0x000fe40008000000 */
[----:B------:R-:W-:Y:S01]  /*7380*/  ULOP3.LUT UR39, UR39, UR4, URZ, 0x3c, !UPT ;  /* 0x0000000427277292 */ /* 0x000fe2000f8e3c3f */
[----:B-1----:R-:W-:-:S13]  /*7390*/  ISETP.LE.AND P0, PT, R0, UR5, PT ;  /* 0x0000000500007c0c */ /* 0x002fda000bf03270 */
[----:B------:R-:W-:Y:S05]  /*73a0*/  @!P0 BRA `(.L_x_155) ;  /* 0xffffff9c00cc8947 */ /* 0x000fea000383ffff */
[----:B------:R-:W-:Y:S05]  /*73b0*/  EXIT ;  /* 0x000000000000794d */ /* 0x000fea0003800000 */
.L_x_127:
[----:B------:R-:W-:-:S08]  /*73c0*/  NOP ;  /* 0x0000000000007918 */ /* 0x000fd00000000000 */
[----:B-1----:R-:W1:-:S00]  /*73d0*/  USETMAXREG.DEALLOC.CTAPOOL 0x18 ;  /* 0x00000018000079c8 */ /* 0x002e4000080e0500 */
[----:B-1----:R-:W-:-:S06]  /*73e0*/  LOP3.LUT R0, R0, 0x3, RZ, 0xc0, !PT ;  /* 0x0000000300007812 */ /* 0x002fcc00078ec0ff */
[----:B------:R-:W1:Y:S02]  /*73f0*/  SHFL.IDX PT, R0, R0, RZ, 0x1f ;  /* 0x00001fff00007589 */ /* 0x000e6400000e0000 */
[----:B-1----:R-:W-:-:S13]  /*7400*/  ISETP.NE.AND P0, PT, R0, RZ, PT ;  /* 0x000000ff0000720c */ /* 0x002fda0003f05270 */
[----:B------:R-:W-:Y:S05]  /*7410*/  @P0 EXIT ;  /* 0x000000000000094d */ /* 0x000fea0003800000 */
[----:B------:R-:W1:Y:S01]  /*7420*/  S2UR UR4, SR_CTAID.X ;  /* 0x00000000000479c3 */ /* 0x000e620000002500 */
[----:B------:R-:W-:Y:S02]  /*7430*/  IMAD.MOV.U32 R16, RZ, RZ, RZ ;  /* 0x000000ffff107224 */ /* 0x000fe400078e00ff */
[----:B------:R-:W-:Y:S02]  /*7440*/  IMAD.MOV.U32 R2, RZ, RZ, 0x1 ;  /* 0x00000001ff027424 */ /* 0x000fe400078e00ff */
[----:B------:R-:W-:-:S03]  /*7450*/  IMAD.MOV.U32 R17, RZ, RZ, 0x1 ;  /* 0x00000001ff117424 */ /* 0x000fc600078e00ff */
[----:B------:R-:W1:Y:S02]  /*7460*/  LDC R0, c[0x0][0xda4] ;  /* 0x00036900ff007b82 */ /* 0x000e640000000800 */
[----:B-1----:R-:W-:-:S13]  /*7470*/  ISETP.LE.AND P0, PT, R0, UR4, PT ;  /* 0x0000000400007c0c */ /* 0x002fda000bf03270 */
[----:B------:R-:W-:Y:S05]  /*7480*/  @P0 BRA `(.L_x_156) ;  /* 0x0000003000180947 */ /* 0x000fea0003800000 */
[----:B------:R-:W2:Y:S01]  /*7490*/  LDL R4, [R1+0x24] ;  /* 0x0000240001047983 */ /* 0x000ea20000100800 */
[----:B------:R-:W1:Y:S01]  /*74a0*/  S2UR UR4, SR_CTAID.X ;  /* 0x00000000000479c3 */ /* 0x000e620000002500 */
[----:B------:R-:W-:Y:S01]  /*74b0*/  LOP3.LUT R19, R19, 0xfffffffd, RZ, 0xc0, !PT ;  /* 0xfffffffd13137812 */ /* 0x000fe200078ec0ff */
[----:B------:R-:W-:Y:S01]  /*74c0*/  IMAD.MOV.U32 R16, RZ, RZ, RZ ;  /* 0x000000ffff107224 */ /* 0x000fe200078e00ff */
[----:B------:R-:W3:Y:S01]  /*74d0*/  S2R R3, SR_TID.X ;  /* 0x0000000000037919 */ /* 0x000ee20000002100 */
[----:B------:R-:W-:Y:S01]  /*74e0*/  IMAD.MOV.U32 R17, RZ, RZ, 0x1 ;  /* 0x00000001ff117424 */ /* 0x000fe200078e00ff */
[----:B------:R-:W-:Y:S01]  /*74f0*/  ULDC.64 UR36, c[0x0][0x198] ;  /* 0x0000660000247ab9 */ /* 0x000fe20000000a00 */
[----:B------:R-:W-:Y:S01]  /*7500*/  ULDC UR39, c[0x0][0xc] ;  /* 0x0000030000277ab9 */ /* 0x000fe20000000800 */
[C---:B---3--:R-:W-:Y:S02]  /*7510*/  LOP3.LUT P0, R0, R3.reuse, 0x1f, RZ, 0xc0, !PT ;  /* 0x0000001f03007812 */ /* 0x048fe4000780c0ff */
[----:B------:R-:W-:-:S03]  /*7520*/  LOP3.LUT P1, RZ, R3, 0x7f, RZ, 0xc0, !PT ;  /* 0x0000007f03ff7812 */ /* 0x000fc6000782c0ff */
[----:B------:R1:W-:Y:S01]  /*7530*/  STL [R1+0x20], R0 ;  /* 0x0000200001007387 */ /* 0x0003e20000100800 */
[----:B------:R-:W-:Y:S01]  /*7540*/  PLOP3.LUT P0, PT, P0, P1, PT, 0x8a, 0x0 ;  /* 0x000000000000781c */ /* 0x000fe20000703172 */
[----:B-1----:R-:W-:-:S08]  /*7550*/  IMAD.U32 R0, RZ, RZ, UR4 ;  /* 0x00000004ff007e24 */ /* 0x002fd0000f8e00ff */
[----:B------:R-:W-:Y:S01]  /*7560*/  @P1 LOP3.LUT R19, R19, 0x2, RZ, 0xfc, !PT ;  /* 0x0000000213131812 */ /* 0x000fe200078efcff */
[----:B------:R1:W-:Y:S03]  /*7570*/  STL [R1+0x14], R0 ;  /* 0x0000140001007387 */ /* 0x0003e60000100800 */
[----:B------:R-:W-:Y:S01]  /*7580*/  LOP3.LUT R19, R19, 0xfffffffe, RZ, 0xc0, !PT ;  /* 0xfffffffe13137812 */ /* 0x000fe200078ec0ff */
[----:B------:R1:W-:Y:S03]  /*7590*/  STL [R1+0x1c], RZ ;  /* 0x00001cff01007387 */ /* 0x0003e60000100800 */
[----:B------:R-:W-:Y:S02]  /*75a0*/  @P0 LOP3.LUT R19, R19, 0x1, RZ, 0xfc, !PT ;  /* 0x0000000113130812 */ /* 0x000fe400078efcff */
[----:B--2---:R-:W-:-:S13]  /*75b0*/  R2UR UR5, R4 ;  /* 0x00000000040572ca */ /* 0x004fda00000e0000 */
[----:B-1----:R-:W-:-:S12]  /*75c0*/  ULOP3.LUT UR38, UR5, 0x2, URZ, 0xfc, !UPT ;  /* 0x0000000205267892 */ /* 0x002fd8000f8efc3f */
.L_x_208:
[----:B------:R-:W2:Y:S01]  /*75d0*/  LDL R6, [R1+0x14] ;  /* 0x0000140001067983 */ /* 0x000ea20000100800 */
[----:B------:R-:W1:Y:S01]  /*75e0*/  LDC R2, c[0x0][0xda8] ;  /* 0x00036a00ff027b82 */ /* 0x000e620000000800 */
[----:B------:R-:W-:Y:S05]  /*75f0*/  YIELD ;  /* 0x0000000000007946 */ /* 0x000fea0003800000 */
[----:B------:R-:W-:Y:S02]  /*7600*/  ULDC.64 UR4, c[0x0][0x3f8] ;  /* 0x0000fe0000047ab9 */ /* 0x000fe40000000a00 */
[----:B------:R-:W3:Y:S01]  /*7610*/  LDC R0, c[0x0][0xdb4] ;  /* 0x00036d00ff007b82 */ /* 0x000ee20000000800 */
[----:B------:R-:W-:-:S03]  /*7620*/  UISETP.NE.U32.AND UP0, UPT, UR4, URZ, UPT ;  /* 0x0000003f0400728c */ /* 0x000fc6000bf05070 */
[----:B------:R-:W-:Y:S01]  /*7630*/  ULDC UR4, c[0x0][0x404] ;  /* 0x0001010000047ab9 */ /* 0x000fe20000000800 */
[----:B------:R-:W-:-:S04]  /*7640*/  UISETP.NE.AND.EX UP0, UPT, UR5, URZ, UPT, UP0 ;  /* 0x0000003f0500728c */ /* 0x000fc8000bf05300 */
[----:B------:R-:W-:Y:S01]  /*7650*/  USEL UR4, UR4, 0x1, UP0 ;  /* 0x0000000104047887 */ /* 0x000fe20008000000 */
[----:B-1----:R-:W-:Y:S02]  /*7660*/  ISETP.NE.AND P0, PT, R2, 0x1, PT ;  /* 0x000000010200780c */ /* 0x002fe40003f05270 */
[----:B---3--:R-:W-:-:S11]  /*7670*/  ISETP.NE.AND P1, PT, R0, 0x1, PT ;  /* 0x000000010000780c */ /* 0x008fd60003f25270 */
        /* <DEDUP_REMOVED lines=11> */
[----:B------:R-:W-:Y:S02]  /*7730*/  MOV R3, 0x400 ;  /* 0x0000040000037802 */ /* 0x000fe40000000f00 */
[----:B------:R2:W-:Y:S02]  /*7740*/  STL [R1], R7 ;  /* 0x0000000701007387 */ /* 0x0005e40000100800 */
        /* <DEDUP_REMOVED lines=13> */
[----:B------:R2:W-:Y:S01]  /*7820*/  STL [R1+0x4], R3 ;  /* 0x0000040301007387 */ /* 0x0005e20000100800 */
[----:B------:R-:W-:Y:S05]  /*7830*/  @!P0 BRA `(.L_x_157) ;  /* 0x0000000000408947 */ /* 0x000fea0003800000 */
[----:B------:R-:W-:Y:S01]  /*7840*/  MOV R2, 0x0 ;  /* 0x0000000000027802 */ /* 0x000fe20000000f00 */
[----:B------:R-:W-:Y:S01]  /*7850*/  ULDC.64 UR6, c[0x4][0xb8] ;  /* 0x01002e0000067ab9 */ /* 0x000fe20000000a00 */
[----:B------:R-:W-:Y:S01]  /*7860*/  ULDC.64 UR8, c[0x4][0xc0] ;  /* 0x0100300000087ab9 */ /* 0x000fe20000000a00 */
[----:B------:R-:W-:Y:S01]  /*7870*/  ULDC.64 UR4, c[0x4][0x8] ;  /* 0x0100020000047ab9 */ /* 0x000fe20000000a00 */
[----:B------:R-:W-:Y:S02]  /*7880*/  IMAD.U32 R4, RZ, RZ, UR6 ;  /* 0x00000006ff047e24 */ /* 0x000fe4000f8e00ff */
[----:B--2---:R-:W1:Y:S01]  /*7890*/  LDC.64 R2, c[0x4][R2] ;  /* 0x0100000002027b82 */ /* 0x004e620000000a00 */
[----:B------:R-:W-:Y:S02]  /*78a0*/  IMAD.U32 R5, RZ, RZ, UR7 ;  /* 0x00000007ff057e24 */ /* 0x000fe4000f8e00ff */
[----:B------:R-:W-:Y:S02]  /*78b0*/  IMAD.U32 R6, RZ, RZ, UR8 ;  /* 0x00000008ff067e24 */ /* 0x000fe4000f8e00ff */
[----:B------:R-:W-:-:S02]  /*78c0*/  IMAD.U32 R7, RZ, RZ, UR9 ;  /* 0x00000009ff077e24 */ /* 0x000fc4000f8e00ff */
[----:B------:R-:W-:Y:S02]  /*78d0*/  IMAD.U32 R10, RZ, RZ, UR4 ;  /* 0x00000004ff0a7e24 */ /* 0x000fe4000f8e00ff */
[----:B------:R-:W-:Y:S02]  /*78e0*/  IMAD.U32 R11, RZ, RZ, UR5 ;  /* 0x00000005ff0b7e24 */ /* 0x000fe4000f8e00ff */
[----:B------:R-:W-:Y:S02]  /*78f0*/  IMAD.MOV.U32 R8, RZ, RZ, 0x70 ;  /* 0x00000070ff087424 */ /* 0x000fe400078e00ff */
[----:B------:R-:W-:Y:S02]  /*7900*/  IMAD.MOV.U32 R12, RZ, RZ, 0x1 ;  /* 0x00000001ff0c7424 */ /* 0x000fe400078e00ff */
[----:B------:R-:W-:-:S07]  /*7910*/  IMAD.MOV.U32 R13, RZ, RZ, RZ ;  /* 0x000000ffff0d7224 */ /* 0x000fce00078e00ff */
[----:B------:R-:W-:-:S07]  /*7920*/  LEPC R20, `(.L_x_157) ;  /* 0x000000001014794e */ /* 0x000fce0000000000 */
[----:B-1----:R-:W-:Y:S05]  /*7930*/  CALL.ABS.NOINC R2 ;  /* 0x0000000002007343 */ /* 0x002fea0003c00000 */
.L_x_157:
        /* <DEDUP_REMOVED lines=9> */
[----:B------:R-:W-:Y:S02]  /*79d0*/  IMAD.U32 R4, RZ, RZ, UR6 ;  /* 0x00000006ff047e24 */ /* 0x000fe4000f8e00ff */
[----:B------:R-:W-:Y:S02]  /*79e0*/  IMAD.U32 R5, RZ, RZ, UR7 ;  /* 0x00000007ff057e24 */ /* 0x000fe4000f8e00ff */
[----:B------:R-:W-:Y:S02]  /*79f0*/  IMAD.U32 R6, RZ, RZ, UR8 ;  /* 0x00000008ff067e24 */ /* 0x000fe4000f8e00ff */
[----:B------:R-:W-:-:S02]  /*7a00*/  IMAD.U32 R7, RZ, RZ, UR9 ;  /* 0x00000009ff077e24 */ /* 0x000fc4000f8e00ff */
[----:B------:R-:W-:Y:S02]  /*7a10*/  IMAD.U32 R10, RZ, RZ, UR4 ;  /* 0x00000004ff0a7e24 */ /* 0x000fe4000f8e00ff */
[----:B------:R-:W-:Y:S02]  /*7a20*/  IMAD.U32 R11, RZ, RZ, UR5 ;  /* 0x00000005ff0b7e24 */ /* 0x000fe4000f8e00ff */
[----:B------:R-:W-:Y:S02]  /*7a30*/  IMAD.MOV.U32 R8, RZ, RZ, 0x70 ;  /* 0x00000070ff087424 */ /* 0x000fe400078e00ff */
[----:B------:R-:W-:Y:S02]  /*7a40*/  IMAD.MOV.U32 R12, RZ, RZ, 0x1 ;  /* 0x00000001ff0c7424 */ /* 0x000fe400078e00ff */
[----:B-1----:R-:W-:-:S07]  /*7a50*/  IMAD.MOV.U32 R13, RZ, RZ, RZ ;  /* 0x000000ffff0d7224 */ /* 0x002fce00078e00ff */
[----:B------:R-:W-:-:S07]  /*7a60*/  LEPC R20, `(.L_x_159) ;  /* 0x000000001014794e */ /* 0x000fce0000000000 */
[----:B--2---:R-:W-:Y:S05]  /*7a70*/  CALL.ABS.NOINC R2 ;  /* 0x0000000002007343 */ /* 0x004fea0003c00000 */
.L_x_159:
[----:B------:R-:W-:Y:S01]  /*7a80*/  MOV R2, 0x0 ;  /* 0x0000000000027802 */ /* 0x000fe20000000f00 */
[----:B------:R-:W-:Y:S01]  /*7a90*/  ULDC.64 UR6, c[0x4][0xb8] ;  /* 0x01002e0000067ab9 */ /* 0x000fe20000000a00 */
[----:B------:R-:W-:Y:S01]  /*7aa0*/  ULDC.64 UR8, c[0x4][0xc0] ;  /* 0x0100300000087ab9 */ /* 0x000fe20000000a00 */
[----:B------:R-:W-:Y:S01]  /*7ab0*/  ULDC.64 UR4, c[0x4][0x18] ;  /* 0x0100060000047ab9 */ /* 0x000fe20000000a00 */
[----:B------:R-:W-:Y:S02]  /*7ac0*/  IMAD.U32 R4, RZ, RZ, UR6 ;  /* 0x00000006ff047e24 */ /* 0x000fe4000f8e00ff */
[----:B------:R-:W1:Y:S01]  /*7ad0*/  LDC.64 R2, c[0x4][R2] ;  /* 0x0100000002027b82 */ /* 0x000e620000000a00 */
        /* <DEDUP_REMOVED lines=10> */
.L_x_158:
[----:B------:R-:W2:Y:S01]  /*7b80*/  LDL R7, [R1] ;  /* 0x0000000001077983 */ /* 0x000ea20000100800 */
[----:B------:R-:W-:Y:S01]  /*7b90*/  ULDC.64 UR4, c[0x0][0x9f8] ;  /* 0x00027e0000047ab9 */ /* 0x000fe20000000a00 */
[----:B------:R-:W1:Y:S01]  /*7ba0*/  LDC R0, c[0x0][0x428] ;  /* 0x00010a00ff007b82 */ /* 0x000e620000000800 */
[----:B------:R-:W-:Y:S01]  /*7bb0*/  ISETP.NE.U32.AND P0, PT, RZ, UR4, PT ;  /* 0x00000004ff007c0c */ /* 0x000fe2000bf05070 */
[----:B------:R-:W3:Y:S04]  /*7bc0*/  LDL R10, [R1+0x4] ;  /* 0x00000400010a7983 */ /* 0x000ee80000100800 */
[----:B------:R-:W4:Y:S01]  /*7bd0*/  LDL R9, [R1+0x20] ;  /* 0x0000200001097983 */ /* 0x000f220000100800 */
[----:B------:R-:W-:Y:S01]  /*7be0*/  ISETP.NE.AND.EX P0, PT, RZ, UR5, PT, P0 ;  /* 0x00000005ff007c0c */ /* 0x000fe2000bf05300 */
[----:B------:R-:W-:Y:S01]  /*7bf0*/  ULDC.64 UR6, c[0x0][0x208] ;  /* 0x0000820000067ab9 */ /* 0x000fe20000000a00 */
[----:B------:R-:W-:Y:S01]  /*7c00*/  ULDC UR4, c[0x0][0xda8] ;  /* 0x00036a0000047ab9 */ /* 0x000fe20000000800 */
[----:B------:R-:W4:Y:S04]  /*7c10*/  LDL.LU R6, [R1+0xc] ;  /* 0x00000c0001067983 */ /* 0x000f280000300800 */
[----:B------:R-:W4:Y:S06]  /*7c20*/  LDL R8, [R1+0x14] ;  /* 0x0000140001087983 */ /* 0x000f2c0000100800 */
[----:B------:R-:W2:Y:S01]  /*7c30*/  @P0 LDC.64 R2, c[0x0][0x9f8] ;  /* 0x00027e00ff020b82 */ /* 0x000ea20000000a00 */
[----:B-1----:R-:W-:-:S13]  /*7c40*/  ISETP.NE.AND P1, PT, R0, 0x1, PT ;  /* 0x000000010000780c */ /* 0x002fda0003f25270 */
[----:B------:R-:W3:Y:S08]  /*7c50*/  @P1 LDC R5, c[0x0][0x42c] ;  /* 0x00010b00ff051b82 */ /* 0x000ef00000000800 */
[----:B------:R-:W1:Y:S01]  /*7c60*/  @P1 LDC R4, c[0x0][0x430] ;  /* 0x00010c00ff041b82 */ /* 0x000e620000000800 */
[----:B--2---:R-:W-:-:S05]  /*7c70*/  @P0 IMAD.WIDE R2, R7, 0x4, R2 ;  /* 0x0000000407020825 */ /* 0x004fca00078e0202 */
[----:B------:R2:W5:Y:S01]  /*7c80*/  @P0 LDG.E R7, desc[UR6][R2.64] ;  /* 0x0000000602070981 */ /* 0x000562000c1e1900 */
[----:B---3--:R-:W-:-:S04]  /*7c90*/  @P1 IMAD.HI.U32 R5, R10, R5, RZ ;  /* 0x000000050a051227 */ /* 0x008fc800078e00ff */
[----:B------:R-:W-:Y:S01]  /*7ca0*/  IMAD.MOV.U32 R0, RZ, RZ, R10 ;  /* 0x000000ffff007224 */ /* 0x000fe200078e000a */
[----:B-1----:R-:W-:Y:S02]  /*7cb0*/  @P1 SHF.R.U32.HI R0, RZ, R4, R5 ;  /* 0x00000004ff001219 */ /* 0x002fe40000011605 */
[----:B----4-:R-:W-:Y:S01]  /*7cc0*/  ISETP.NE.AND P1, PT, R9, RZ, PT ;  /* 0x000000ff0900720c */ /* 0x010fe20003f25270 */
[----:B------:R-:W1:Y:S01]  /*7cd0*/  S2R R4, SR_CgaCtaId ;  /* 0x0000000000047919 */ /* 0x000e620000008800 */
[----:B------:R-:W-:-:S04]  /*7ce0*/  IMAD.MOV R6, RZ, RZ, -R6 ;  /* 0x000000ffff067224 */ /* 0x000fc800078e0a06 */
[----:B------:R-:W-:-:S07]  /*7cf0*/  IMAD R6, R6, UR4, R8 ;  /* 0x0000000406067c24 */ /* 0x000fce000f8e0208 */
[----:B------:R-:W-:Y:S01]  /*7d00*/  VOTEU.ALL UP1, P1 ;  /* 0x00000000003f7886 */ /* 0x000fe20000820000 */
[----:B------:R-:W-:-:S04]  /*7d10*/  PLOP3.LUT P2, PT, P1, PT, PT, 0x8, 0x0 ;  /* 0x000000000000781c */ /* 0x000fc80000f4e170 */
[----:B------:R-:W-:Y:S01]  /*7d20*/  @!UP1 UIADD3 UR8, UP0, UR36, 0x270, URZ ;  /* 0x0000027024089890 */ /* 0x000fe2000ff1e03f */
[----:B------:R-:W-:-:S03]  /*7d30*/  IMAD.SHL.U32 R6, R6, 0x80, RZ ;  /* 0x0000008006067824 */ /* 0x000fc600078e00ff */
[----:B------:R-:W-:-:S03]  /*7d40*/  @!UP1 UIADD3.X UR9, URZ, UR37, URZ, UP0, !UPT ;  /* 0x000000253f099290 */ /* 0x000fc600087fe43f */
[----:B--2---:R-:W-:-:S09]  /*7d50*/  VOTEU.ALL UP0, P1 ;  /* 0x00000000003f7886 */ /* 0x004fd20000800000 */
.L_x_160:
[----:B------:R-:W2:Y:S04]  /*7d60*/  LDL R3, [R1] ;  /* 0x0000000001037983 */ /* 0x000ea80000100800 */
[----:B------:R-:W3:Y:S01]  /*7d70*/  LDL R2, [R1+0x4] ;  /* 0x0000040001027983 */ /* 0x000ee20000100800 */
[----:B------:R-:W-:Y:S01]  /*7d80*/  UMOV UR4, URZ ;  /* 0x0000003f00047c82 */ /* 0x000fe20008000000 */
[----:B------:R-:W-:Y:S02]  /*7d90*/  PLOP3.LUT P0, PT, P0, P2, PT, 0xa2, 0x0 ;  /* 0x000000000000781c */ /* 0x000fe40000705472 */
[----:B--2---:R-:W-:-:S08]  /*7da0*/  @P2 R2UR P0, UR7, R3 ;  /* 0x00000000030722ca */ /* 0x004fd00000000000 */
[----:B------:R-:W-:Y:S02]  /*7db0*/  PLOP3.LUT P0, PT, P0, P2, PT, 0xa2, 0x0 ;  /* 0x000000000000781c */ /* 0x000fe40000705472 */
[----:B---3--:R-:W-:-:S08]  /*7dc0*/  @P2 R2UR.OR P0, UR6, R2 ;  /* 0x00000000020622ca */ /* 0x008fd00000100000 */
[----:B------:R-:W-:Y:S02]  /*7dd0*/  PLOP3.LUT P0, PT, P0, P2, PT, 0xa2, 0x0 ;  /* 0x000000000000781c */ /* 0x000fe40000705472 */
[----:B------:R-:W-:-:S08]  /*7de0*/  @P2 R2UR.OR P0, UR5, R6 ;  /* 0x00000000060522ca */ /* 0x000fd00000100000 */
[----:B------:R-:W-:-:S05]  /*7df0*/  @P2 PLOP3.LUT P2, PT, P0, PT, PT, 0x80, 0x0 ;  /* 0x000000000000281c */ /* 0x000fca000074f070 */
[----:B------:R2:W-:Y:S08]  /*7e00*/  @!UP0 UTMAPF.L2.4D [UR4], [UR8] ;  /* 0x00000004080085b8 */ /* 0x0005f00008018000 */
[----:B--2---:R-:W-:Y:S05]  /*7e10*/  @P2 BRA.U.ANY `(.L_x_160) ;  /* 0xfffffffd00d02947 */ /* 0x004fea000393ffff */
[----:B------:R-:W-:Y:S01]  /*7e20*/  PLOP3.LUT P2, PT, P1, PT, PT, 0x8, 0x0 ;  /* 0x000000000000781c */ /* 0x000fe20000f4e170 */
[----:B------:R-:W-:Y:S01]  /*7e30*/  VOTEU.ALL UP0, P1 ;  /* 0x00000000003f7886 */ /* 0x000fe20000800000 */
[----:B------:R-:W-:-:S11]  /*7e40*/  UMOV UR4, 0x40 ;  /* 0x0000004000047882 */ /* 0x000fd60000000000 */
.L_x_161:
[----:B------:R-:W2:Y:S04]  /*7e50*/  LDL R3, [R1] ;  /* 0x0000000001037983 */ /* 0x000ea80000100800 */
[----:B------:R-:W3:Y:S01]  /*7e60*/  LDL R2, [R1+0x4] ;  /* 0x0000040001027983 */ /* 0x000ee20000100800 */
        /* <DEDUP_REMOVED lines=12> */
.L_x_162:
        /* <DEDUP_REMOVED lines=11> */
[----:B------:R-:W2:Y:S01]  /*7fe0*/  LDC.64 R2, c[0x0][0x3f8] ;  /* 0x0000fe00ff027b82 */ /* 0x000ea20000000a00 */
[C---:B-1----:R-:W-:Y:S01]  /*7ff0*/  IMAD.SHL.U32 R20, R4.reuse, 0x40, RZ ;  /* 0x0000004004147824 */ /* 0x042fe200078e00ff */
[----:B------:R-:W-:Y:S01]  /*8000*/  UMOV UR4, 0xffffffff ;  /* 0xffffffff00047882 */ /* 0x000fe20000000000 */
[----:B------:R-:W-:-:S03]  /*8010*/  IMAD.SHL.U32 R21, R4, 0x1000, RZ ;  /* 0x0000100004157824 */ /* 0x000fc600078e00ff */
[----:B------:R-:W-:Y:S02]  /*8020*/  LOP3.LUT R20, R20, 0x40, RZ, 0xc0, !PT ;  /* 0x0000004014147812 */ /* 0x000fe400078ec0ff */
[----:B------:R-:W-:Y:S02]  /*8030*/  LOP3.LUT R21, R21, 0x1000, RZ, 0xc0, !PT ;  /* 0x0000100015157812 */ /* 0x000fe400078ec0ff */
[----:B--2---:R-:W-:-:S04]  /*8040*/  ISETP.NE.U32.AND P0, PT, R2, RZ, PT ;  /* 0x000000ff0200720c */ /* 0x004fc80003f05070 */
[----:B------:R-:W-:-:S04]  /*8050*/  ISETP.NE.AND.EX P0, PT, R3, RZ, PT, P0 ;  /* 0x000000ff0300720c */ /* 0x000fc80003f05300 */
[----:B-----5:R-:W-:Y:S01]  /*8060*/  SEL R5, R7, RZ, !P0 ;  /* 0x000000ff07057207 */ /* 0x020fe20004000000 */
[----:B------:R-:W-:Y:S08]  /*8070*/  BRA.DIV UR4, `(.L_x_163) ;  /* 0x0000002a046c7947 */ /* 0x000ff0000b800000 */
.L_x_224:
[----:B------:R-:W2:Y:S01]  /*8080*/  LDL R8, [R1+0x10] ;  /* 0x0000100001087983 */ /* 0x000ea20000100800 */
[----:B------:R-:W-:Y:S01]  /*8090*/  UMOV UR4, 0xffffffff ;  /* 0xffffffff00047882 */ /* 0x000fe20000000000 */
[--C-:B------:R-:W-:Y:S01]  /*80a0*/  SHF.R.S32.HI R12, RZ, 0x1f, R7.reuse ;  /* 0x0000001fff0c7819 */ /* 0x100fe20000011407 */
[----:B------:R-:W-:Y:S02]  /*80b0*/  IMAD.MOV.U32 R4, RZ, RZ, R7 ;  /* 0x000000ffff047224 */ /* 0x000fe400078e0007 */
[----:B--2---:R-:W-:Y:S01]  /*80c0*/  VIADD R8, R8, 0xffffffff ;  /* 0xffffffff08087836 */ /* 0x004fe20000000000 */
[----:B------:R-:W-:Y:S06]  /*80d0*/  BRA.DIV UR4, `(.L_x_164) ;  /* 0x0000002a04887947 */ /* 0x000fec000b800000 */
[----:B------:R-:W-:-:S13]  /*80e0*/  ELECT P6, URZ, PT ;  /* 0x00000000003f782f */ /* 0x000fda00038c0000 */
.L_x_227:
[----:B------:R-:W-:Y:S05]  /*80f0*/  @!P6 BRA `(.L_x_165) ;  /* 0x000000040028e947 */ /* 0x000fea0003800000 */
        /* <DEDUP_REMOVED lines=9> */
[----:B------:R-:W-:-:S04]  /*8190*/  @P1 SHF.R.U32.HI R5, RZ, R11, R10 ;  /* 0x0000000bff051219 */ /* 0x000fc8000001160a */
[--C-:B------:R-:W-:Y:S01]  /*81a0*/  SHF.R.S32.HI R11, RZ, 0x1f, R5.reuse ;  /* 0x0000001fff0b7819 */ /* 0x100fe20000011405 */
[--C-:B------:R-:W-:Y:S02]  /*81b0*/  IMAD.MOV R18, RZ, RZ, -R5.reuse ;  /* 0x000000ffff127224 */ /* 0x100fe400078e0a05 */
[----:B------:R-:W-:Y:S02]  /*81c0*/  IMAD.MOV.U32 R10, RZ, RZ, R5 ;  /* 0x000000ffff0a7224 */ /* 0x000fe400078e0005 */
[----:B------:R-:W-:Y:S02]  /*81d0*/  IMAD R18, R9, R18, R8 ;  /* 0x0000001209127224 */ /* 0x000fe400078e0208 */
[----:B------:R-:W-:Y:S02]  /*81e0*/  IMAD R9, R12, UR4, RZ ;  /* 0x000000040c097c24 */ /* 0x000fe4000f8e02ff */
[----:B------:R-:W-:-:S04]  /*81f0*/  IMAD.WIDE.U32 R10, R7, UR4, R10 ;  /* 0x00000004070a7c25 */ /* 0x000fc8000f8e000a */
[----:B------:R-:W-:Y:S01]  /*8200*/  IMAD R5, R7, UR5, R9 ;  /* 0x0000000507057c24 */ /* 0x000fe2000f8e0209 */
[----:B------:R-:W-:-:S03]  /*8210*/  LEA R14, P1, R10, R2, 0x2 ;  /* 0x000000020a0e7211 */ /* 0x000fc600078210ff */
[----:B------:R-:W-:-:S05]  /*8220*/  IMAD.IADD R5, R11, 0x1, R5 ;  /* 0x000000010b057824 */ /* 0x000fca00078e0205 */
[----:B------:R-:W-:-:S05]  /*8230*/  LEA.HI.X R15, R10, R3, R5, 0x2, P1 ;  /* 0x000000030a0f7211 */ /* 0x000fca00008f1405 */
[----:B------:R1:W5:Y:S02]  /*8240*/  LDG.E R7, desc[UR6][R14.64] ;  /* 0x000000060e077981 */ /* 0x000364000c1e1900 */
.L_x_166:
[----:B------:R-:W2:Y:S01]  /*8250*/  S2R R9, SR_CgaCtaId ;  /* 0x0000000000097919 */ /* 0x000ea20000008800 */
[----:B------:R-:W-:-:S04]  /*8260*/  MOV R5, 0x400 ;  /* 0x0000040000057802 */ /* 0x000fc80000000f00 */
[----:B--2---:R-:W-:Y:S02]  /*8270*/  LEA R5, R9, R5, 0x18 ;  /* 0x0000000509057211 */ /* 0x004fe400078ec0ff */
[----:B------:R-:W-:-:S03]  /*8280*/  SHF.L.U32 R9, R17, 0x1f, RZ ;  /* 0x0000001f11097819 */ /* 0x000fc600000006ff */
[----:B------:R-:W-:-:S04]  /*8290*/  IMAD R5, R16, 0x8, R5 ;  /* 0x0000000810057824 */ /* 0x000fc800078e0205 */
[----:B------:R-:W2:Y:S02]  /*82a0*/  SYNCS.PHASECHK.TRANS64.TRYWAIT P1, [R5+URZ+0x34840], R9 ;  /* 0x03484009050075a7 */ /* 0x000ea4000802017f */
[----:B--2---:R-:W-:Y:S05]  /*82b0*/  @!P1 BRA `(.L_x_167) ;  /* 0x0000002800309947 */ /* 0x004fea0003800000 */
.L_x_228:
[----:B------:R-:W3:Y:S01]  /*82c0*/  S2R R10, SR_TID.X ;  /* 0x00000000000a7919 */ /* 0x000ee20000002100 */
[----:B------:R-:W-:-:S04]  /*82d0*/  UPRMT UR4, UR38, 0x9910, URZ ;  /* 0x0000991026047896 */ /* 0x000fc8000800003f */
[----:B------:R-:W-:Y:S01]  /*82e0*/  UISETP.NE.AND UP0, UPT, UR4, 0x2, UPT ;  /* 0x000000020400788c */ /* 0x000fe2000bf05270 */
[----:B---3--:R-:W-:-:S13]  /*82f0*/  LOP3.LUT P1, RZ, R10, 0x7f, RZ, 0xc0, !PT ;  /* 0x0000007f0aff7812 */ /* 0x008fda000782c0ff */
[----:B--2---:R-:W-:-:S04]  /*8300*/  @!P1 IMAD.MOV.U32 R9, RZ, RZ, 0xc000 ;  /* 0x0000c000ff099424 */ /* 0x004fc800078e00ff */
[----:B------:R2:W-:Y:S01]  /*8310*/  @!P1 SYNCS.ARRIVE.TRANS64 RZ, [R5+URZ+0x34830], R9 ;  /* 0x0348300905ff99a7 */ /* 0x0005e2000800003f */
[----:B------:R-:W-:-:S13]  /*8320*/  PLOP3.LUT P1, PT, PT, PT, UP0, 0x80, 0x0 ;  /* 0x000000000000781c */ /* 0x000fda0003f2f008 */
[----:B--2---:R-:W-:Y:S05]  /*8330*/  @P1 BRA `(.L_x_168) ;  /* 0x0000000000041947 */ /* 0x004fea0003800000 */
[----:B------:R-:W-:Y:S01]  /*8340*/  BPT.TRAP 0x1 ;  /* 0x000000040000795c */ /* 0x000fe20000300000 */
.L_x_168:
[----:B------:R-:W-:-:S13]  /*8350*/  LOP3.LUT P1, RZ, R19, 0x1, RZ, 0xc0, !PT ;  /* 0x0000000113ff7812 */ /* 0x000fda000782c0ff */
[----:B------:R-:W-:Y:S05]  /*8360*/  @P1 BRA `(.L_x_169) ;  /* 0x0000000000041947 */ /* 0x000fea0003800000 */
[----:B------:R-:W-:Y:S01]  /*8370*/  BPT.TRAP 0x1 ;  /* 0x000000040000795c */ /* 0x000fe20000300000 */
.L_x_169:
[----:B------:R-:W2:Y:S01]  /*8380*/  S2R R10, SR_CgaCtaId ;  /* 0x00000000000a7919 */ /* 0x000ea20000008800 */
[----:B------:R-:W-:Y:S01]  /*8390*/  MOV R9, 0x400 ;  /* 0x0000040000097802 */ /* 0x000fe20000000f00 */
[----:B------:R-:W-:Y:S01]  /*83a0*/  UIADD3 UR4, UP0, UR36, 0x370, URZ ;  /* 0x0000037024047890 */ /* 0x000fe2000ff1e03f */
[----:B------:R-:W-:Y:S01]  /*83b0*/  R2UR UR9, R5 ;  /* 0x00000000050972ca */ /* 0x000fe200000e0000 */
[----:B------:R-:W-:Y:S01]  /*83c0*/  IMAD R5, R16, 0x6000, R21 ;  /* 0x0000600010057824 */ /* 0x000fe200078e0215 */
[----:B------:R-:W-:Y:S01]  /*83d0*/  R2UR UR11, R18 ;  /* 0x00000000120b72ca */ /* 0x000fe200000e0000 */
[----:B------:R-:W-:Y:S01]  /*83e0*/  UMOV UR10, URZ ;  /* 0x0000003f000a7c82 */ /* 0x000fe20008000000 */
[----:B------:R-:W-:Y:S01]  /*83f0*/  R2UR UR5, R20 ;  /* 0x00000000140572ca */ /* 0x000fe200000e0000 */
[----:B------:R-:W-:Y:S01]  /*8400*/  UMOV UR18, 0x30000 ;  /* 0x0003000000127882 */ /* 0x000fe20000000000 */
[----:B------:R-:W-:Y:S01]  /*8410*/  R2UR UR12, R0 ;  /* 0x00000000000c72ca */ /* 0x000fe200000e0000 */
[----:B------:R-:W-:Y:S01]  /*8420*/  UMOV UR6, 0x0 ;  /* 0x0000000000067882 */ /* 0x000fe20000000000 */
[----:B-----5:R-:W-:Y:S01]  /*8430*/  R2UR UR13, R7 ;  /* 0x00000000070d72ca */ /* 0x020fe200000e0000 */
[----:B------:R-:W-:Y:S01]  /*8440*/  UMOV UR7, 0x14f00000 ;  /* 0x14f0000000077882 */ /* 0x000fe20000000000 */
[----:B------:R-:W-:-:S03]  /*8450*/  UMOV UR16, 0x40 ;  /* 0x0000004000107882 */ /* 0x000fc60000000000 */
[----:B------:R-:W-:-:S04]  /*8460*/  UIADD3 UR9, UR9, 0x34830, URZ ;  /* 0x0003483009097890 */ /* 0x000fc8000fffe03f */
[----:B------:R-:W-:Y:S02]  /*8470*/  ULEA UR11, UR11, UR5, 0x7 ;  /* 0x000000050b0b7291 */ /* 0x000fe4000f8e383f */
[----:B------:R-:W-:Y:S01]  /*8480*/  UIADD3.X UR5, URZ, UR37, URZ, UP0, !UPT ;  /* 0x000000253f057290 */ /* 0x000fe200087fe43f */
[----:B--2---:R-:W-:-:S05]  /*8490*/  LEA R9, R10, R9, 0x18 ;  /* 0x000000090a097211 */ /* 0x004fca00078ec0ff */
[----:B------:R-:W-:-:S05]  /*84a0*/  IMAD R5, R5, 0x2, R9 ;  /* 0x0000000205057824 */ /* 0x000fca00078e0209 */
[----:B------:R-:W-:Y:S01]  /*84b0*/  R2UR UR8, R5 ;  /* 0x00000000050872ca */ /* 0x000fe200000e0000 */
[----:B------:R-:W-:-:S12]  /*84c0*/  IMAD.MOV.U32 R5, RZ, RZ, R7 ;  /* 0x000000ffff057224 */ /* 0x000fd800078e0007 */
[----:B------:R-:W-:Y:S02]  /*84d0*/  UIADD3 UR14, UR8, 0x1c400, URZ ;  /* 0x0001c400080e7890 */ /* 0x000fe4000fffe03f */
[----:B------:R-:W-:Y:S02]  /*84e0*/  UIADD3 UR15, UR8, 0x20400, URZ ;  /* 0x00020400080f7890 */ /* 0x000fe4000fffe03f */
[----:B------:R-:W-:-:S03]  /*84f0*/  UIADD3 UR17, UR8, 0x24400, URZ ;  /* 0x0002440008117890 */ /* 0x000fc6000fffe03f */
[----:B------:R-:W-:Y:S01]  /*8500*/  UMOV UR8, UR14 ;  /* 0x0000000e00087c82 */ /* 0x000fe20008000000 */
[----:B------:R-:W-:Y:S01]  /*8510*/  UMOV UR14, 0x80 ;  /* 0x00000080000e7882 */ /* 0x000fe20000000000 */
[----:B------:R2:W-:Y:S02]  /*8520*/  UTMALDG.4D.MULTICAST [UR8], [UR4], UR18, desc[UR6] ;  /* 0x00000608040073b4 */ /* 0x0005e40008019812 */
[----:B--2---:R-:W-:Y:S01]  /*8530*/  UMOV UR8, UR15 ;  /* 0x0000000f00087c82 */ /* 0x004fe20008000000 */
[----:B------:R-:W-:Y:S02]  /*8540*/  UMOV UR10, UR16 ;  /* 0x00000010000a7c82 */ /* 0x000fe40008000000 */
[----:B------:R2:W-:Y:S02]  /*8550*/  UTMALDG.4D.MULTICAST [UR8], [UR4], UR18, desc[UR6] ;  /* 0x00000608040073b4 */ /* 0x0005e40008019812 */
[----:B--2---:R-:W-:Y:S01]  /*8560*/  UMOV UR8, UR17 ;  /* 0x0000001100087c82 */ /* 0x004fe20008000000 */
[----:B------:R-:W-:-:S02]  /*8570*/  UMOV UR10, UR14 ;  /* 0x0000000e000a7c82 */ /* 0x000fc40008000000 */
[----:B------:R2:W-:Y:S02]  /*8580*/  UTMALDG.4D.MULTICAST [UR8], [UR4], UR18, desc[UR6] ;  /* 0x00000608040073b4 */ /* 0x0005e40008019812 */
[----:B--2---:R-:W-:Y:S01]  /*8590*/  NOP ;  /* 0x0000000000007918 */ /* 0x004fe20000000000 */
.L_x_165:
[----:B-1----:R-:W2:Y:S04]  /*85a0*/  LDL.LU R15, [R1] ;  /* 0x00000000010f7983 */ /* 0x002ea80000300800 */
[----:B------:R-:W3:Y:S04]  /*85b0*/  LDL.LU R14, [R1+0x4] ;  /* 0x00000400010e7983 */ /* 0x000ee80000300800 */
[----:B------:R-:W4:Y:S01]  /*85c0*/  LDL R13, [R1+0x1c] ;  /* 0x00001c00010d7983 */ /* 0x000f220000100800 */
[----:B------:R-:W-:-:S03]  /*85d0*/  MOV R10, 0x400 ;  /* 0x00000400000a7802 */ /* 0x000fc60000000f00 */
[----:B------:R-:W5:Y:S01]  /*85e0*/  LDL.LU R9, [R1+0x18] ;  /* 0x0000180001097983 */ /* 0x000f620000300800 */
[----:B------:R-:W1:Y:S01]  /*85f0*/  S2R R11, SR_CgaCtaId ;  /* 0x00000000000b7919 */ /* 0x000e620000008800 */
[----:B------:R-:W-:Y:S05]  /*8600*/  WARPSYNC.ALL ;  /* 0x0000000000007948 */ /* 0x000fea0003800000 */
[----:B------:R-:W-:-:S13]  /*8610*/  ELECT P1, URZ, PT ;  /* 0x00000000003f782f */ /* 0x000fda0003820000 */
[----:B------:R-:W-:Y:S01]  /*8620*/  @P1 R2UR UR11, R6 ;  /* 0x00000000060b12ca */ /* 0x000fe200000e0000 */
[----:B------:R-:W-:-:S04]  /*8630*/  UIADD3 UR4, UP0, UR36, 0x270, URZ ;  /* 0x0000027024047890 */ /* 0x000fc8000ff1e03f */
        /* <DEDUP_REMOVED lines=21> */
[C---:B---3--:R-:W-:Y:S02]  /*8790*/  @P1 R2UR UR12, R14.reuse ;  /* 0x000000000e0c12ca */ /* 0x048fe400000e0000 */
[----:B------:R-:W-:Y:S02]  /*87a0*/  @P1 R2UR UR21, R15 ;  /* 0x000000000f1512ca */ /* 0x000fe400000e0000 */
[----:B------:R-:W-:-:S09]  /*87b0*/  @P1 R2UR UR20, R14 ;  /* 0x000000000e1412ca */ /* 0x000fd200000e0000 */
[----:B------:R2:W-:Y:S04]  /*87c0*/  UTMALDG.4D [UR8], [UR4], desc[UR6] ;  /* 0x00000608040075b4 */ /* 0x0005e80008019000 */
[----:B------:R1:W-:Y:S01]  /*87d0*/  UTMALDG.4D [UR16], [UR4], desc[UR14] ;  /* 0x00000e10040075b4 */ /* 0x0003e20008019000 */
[----:B--2---:R-:W-:Y:S02]  /*87e0*/  @P1 R2UR UR13, R15 ;  /* 0x000000000f0d12ca */ /* 0x004fe400000e0000 */
[----:B------:R-:W-:Y:S02]  /*87f0*/  @P1 R2UR UR12, R14 ;  /* 0x000000000e0c12ca */ /* 0x000fe400000e0000 */
[----:B------:R-:W-:Y:S01]  /*8800*/  @P1 R2UR UR11, R6 ;  /* 0x00000000060b12ca */ /* 0x000fe200000e0000 */
[----:B------:R-:W-:Y:S01]  /*8810*/  UIADD3 UR8, UR24, 0x18400, URZ ;  /* 0x0001840018087890 */ /* 0x000fe2000fffe03f */
[----:B----4-:R-:W-:Y:S01]  /*8820*/  LOP3.LUT R6, R13, 0x1, RZ, 0xc, !PT ;  /* 0x000000010d067812 */ /* 0x010fe200078e0cff */
[----:B------:R-:W-:-:S03]  /*8830*/  UMOV UR10, 0x80 ;  /* 0x00000080000a7882 */ /* 0x000fc60000000000 */
[----:B------:R-:W-:-:S07]  /*8840*/  SHF.L.U32 R6, R6, 0x1f, RZ ;  /* 0x0000001f06067819 */ /* 0x000fce00000006ff */
[----:B------:R1:W-:Y:S01]  /*8850*/  UTMALDG.4D [UR8], [UR4], desc[UR22] ;  /* 0x00001608040075b4 */ /* 0x0003e20008019000 */
[----:B------:R-:W2:Y:S01]  /*8860*/  SYNCS.PHASECHK.TRANS64.TRYWAIT P1, [R10+URZ+0x34820], R6 ;  /* 0x034820060a0075a7 */ /* 0x000ea2000802017f */
[----:B-----5:R-:W-:Y:S01]  /*8870*/  ISETP.GE.AND P2, PT, R9, 0x81, PT ;  /* 0x000000810900780c */ /* 0x020fe20003f46270 */
[----:B-12---:R-:W-:-:S12]  /*8880*/  @!P1 BRA `(.L_x_171) ;  /* 0x0000002000d09947 */ /* 0x006fd80003800000 */
.L_x_229:
[----:B------:R-:W-:Y:S05]  /*8890*/  BSYNC B0 ;  /* 0x0000000000007941 */ /* 0x000fea0003800000 */
.L_x_170:
        /* <DEDUP_REMOVED lines=28> */
[----:B------:R-:W-:-:S04]  /*8a60*/  IMAD.MOV R10, RZ, RZ, -R7 ;  /* 0x000000ffff0a7224 */ /* 0x000fc800078e0a07 */
[----:B------:R-:W-:Y:S02]  /*8a70*/  IMAD R6, R15, R10, R6 ;  /* 0x0000000a0f067224 */ /* 0x000fe400078e0206 */
[----:B------:R-:W-:Y:S02]  /*8a80*/  IMAD R15, R12, UR4, RZ ;  /* 0x000000040c0f7c24 */ /* 0x000fe4000f8e02ff */
[----:B------:R-:W-:Y:S02]  /*8a90*/  IMAD.MOV.U32 R10, RZ, RZ, R7 ;  /* 0x000000ffff0a7224 */ /* 0x000fe400078e0007 */
[C---:B------:R-:W-:Y:S02]  /*8aa0*/  IMAD R7, R4.reuse, UR5, R15 ;  /* 0x0000000504077c24 */ /* 0x040fe4000f8e020f */
[----:B------:R-:W-:-:S04]  /*8ab0*/  IMAD.WIDE.U32 R10, R4, UR4, R10 ;  /* 0x00000004040a7c25 */ /* 0x000fc8000f8e000a */
[----:B------:R-:W-:Y:S01]  /*8ac0*/  IMAD.IADD R7, R7, 0x1, R11 ;  /* 0x0000000107077824 */ /* 0x000fe200078e020b */
[----:B------:R-:W-:-:S04]  /*8ad0*/  LEA R2, P1, R10, R2, 0x2 ;  /* 0x000000020a027211 */ /* 0x000fc800078210ff */
[----:B------:R-:W-:-:S05]  /*8ae0*/  LEA.HI.X R3, R10, R3, R7, 0x2, P1 ;  /* 0x000000030a037211 */ /* 0x000fca00008f1407 */
[----:B------:R1:W5:Y:S04]  /*8af0*/  LDG.E R7, desc[UR6][R2.64] ;  /* 0x0000000602077981 */ /* 0x000368000c1e1900 */
.L_x_176:
[----:B-1----:R-:W1:Y:S01]  /*8b00*/  S2R R3, SR_CgaCtaId ;  /* 0x0000000000037919 */ /* 0x002e620000008800 */
[----:B------:R-:W-:-:S04]  /*8b10*/  MOV R2, 0x400 ;  /* 0x0000040000027802 */ /* 0x000fc80000000f00 */
[----:B-1----:R-:W-:Y:S02]  /*8b20*/  LEA R2, R3, R2, 0x18 ;  /* 0x0000000203027211 */ /* 0x002fe400078ec0ff */
[----:B------:R-:W-:-:S03]  /*8b30*/  SHF.L.U32 R3, R13, 0x1f, RZ ;  /* 0x0000001f0d037819 */ /* 0x000fc600000006ff */
[----:B------:R-:W-:-:S04]  /*8b40*/  IMAD R2, R9, 0x8, R2 ;  /* 0x0000000809027824 */ /* 0x000fc800078e0202 */
[----:B------:R-:W1:Y:S02]  /*8b50*/  SYNCS.PHASECHK.TRANS64.TRYWAIT P1, [R2+URZ+0x34840], R3 ;  /* 0x03484003020075a7 */ /* 0x000e64000802017f */
[----:B-1----:R-:W-:Y:S05]  /*8b60*/  @!P1 BRA `(.L_x_177) ;  /* 0x0000002000389947 */ /* 0x002fea0003800000 */
.L_x_230:
[----:B------:R-:W2:Y:S01]  /*8b70*/  S2R R10, SR_TID.X ;  /* 0x00000000000a7919 */ /* 0x000ea20000002100 */
[----:B------:R-:W-:Y:S01]  /*8b80*/  UPRMT UR4, UR38, 0x9910, URZ ;  /* 0x0000991026047896 */ /* 0x000fe2000800003f */
[----:B--2---:R-:W-:-:S13]  /*8b90*/  LOP3.LUT P1, RZ, R10, 0x7f, RZ, 0xc0, !PT ;  /* 0x0000007f0aff7812 */ /* 0x004fda000782c0ff */
[----:B-1----:R-:W-:-:S04]  /*8ba0*/  @!P1 IMAD.MOV.U32 R3, RZ, RZ, 0xc000 ;  /* 0x0000c000ff039424 */ /* 0x002fc800078e00ff */
[----:B------:R1:W-:Y:S02]  /*8bb0*/  @!P1 SYNCS.ARRIVE.TRANS64 RZ, [R2+URZ+0x34830], R3 ;  /* 0x0348300302ff99a7 */ /* 0x0003e4000800003f */
[----:B-1----:R-:W-:-:S05]  /*8bc0*/  IMAD.U32 R3, RZ, RZ, UR4 ;  /* 0x00000004ff037e24 */ /* 0x002fca000f8e00ff */
[----:B------:R-:W-:-:S13]  /*8bd0*/  ISETP.NE.AND P2, PT, R3, 0x2, PT ;  /* 0x000000020300780c */ /* 0x000fda0003f45270 */
[----:B------:R-:W-:Y:S05]  /*8be0*/  @P2 BRA `(.L_x_178) ;  /* 0x0000000000042947 */ /* 0x000fea0003800000 */
[----:B------:R-:W-:Y:S01]  /*8bf0*/  BPT.TRAP 0x1 ;  /* 0x000000040000795c */ /* 0x000fe20000300000 */
.L_x_178:
[----:B------:R-:W-:-:S13]  /*8c00*/  LOP3.LUT P1, RZ, R19, 0x1, RZ, 0xc0, !PT ;  /* 0x0000000113ff7812 */ /* 0x000fda000782c0ff */
[----:B------:R-:W-:Y:S05]  /*8c10*/  @P1 BRA `(.L_x_179) ;  /* 0x0000000000041947 */ /* 0x000fea0003800000 */
[----:B------:R-:W-:Y:S01]  /*8c20*/  BPT.TRAP 0x1 ;  /* 0x000000040000795c */ /* 0x000fe20000300000 */
.L_x_179:
[----:B------:R-:W1:Y:S01]  /*8c30*/  S2R R11, SR_CgaCtaId ;  /* 0x00000000000b7919 */ /* 0x000e620000008800 */
        /* <DEDUP_REMOVED lines=12> */
[----:B------:R-:W-:Y:S01]  /*8d00*/  UMOV UR18, 0x40 ;  /* 0x0000004000127882 */ /* 0x000fe20000000000 */
[----:B------:R-:W-:Y:S01]  /*8d10*/  UMOV UR17, 0x80 ;  /* 0x0000008000117882 */ /* 0x000fe20000000000 */
[----:B------:R-:W-:Y:S01]  /*8d20*/  SHF.L.U32 R3, R17, 0x1f, RZ ;  /* 0x0000001f11037819 */ /* 0x000fe200000006ff */
[----:B------:R-:W-:-:S04]  /*8d30*/  UIADD3 UR9, UR9, 0x34830, URZ ;  /* 0x0003483009097890 */ /* 0x000fc8000fffe03f */
[----:B------:R-:W-:Y:S02]  /*8d40*/  ULEA UR11, UR11, UR5, 0x7 ;  /* 0x000000050b0b7291 */ /* 0x000fe4000f8e383f */
[----:B------:R-:W-:Y:S01]  /*8d50*/  UIADD3.X UR5, URZ, UR37, URZ, UP0, !UPT ;  /* 0x000000253f057290 */ /* 0x000fe200087fe43f */
[----:B-1----:R-:W-:-:S05]  /*8d60*/  LEA R10, R11, R10, 0x18 ;  /* 0x0000000a0b0a7211 */ /* 0x002fca00078ec0ff */
[----:B------:R-:W-:-:S05]  /*8d70*/  IMAD R2, R2, 0x2, R10 ;  /* 0x0000000202027824 */ /* 0x000fca00078e020a */
[----:B------:R-:W-:Y:S01]  /*8d80*/  R2UR UR8, R2 ;  /* 0x00000000020872ca */ /* 0x000fe200000e0000 */
[----:B------:R-:W-:-:S12]  /*8d90*/  IMAD R2, R16, 0x8, R10 ;  /* 0x0000000810027824 */ /* 0x000fd800078e020a */
[----:B------:R-:W-:Y:S02]  /*8da0*/  UIADD3 UR14, UR8, 0x1c400, URZ ;  /* 0x0001c400080e7890 */ /* 0x000fe4000fffe03f */
[----:B------:R-:W-:Y:S02]  /*8db0*/  UIADD3 UR15, UR8, 0x20400, URZ ;  /* 0x00020400080f7890 */ /* 0x000fe4000fffe03f */
[----:B------:R-:W-:-:S03]  /*8dc0*/  UIADD3 UR16, UR8, 0x24400, URZ ;  /* 0x0002440008107890 */ /* 0x000fc6000fffe03f */
[----:B------:R-:W-:Y:S02]  /*8dd0*/  UMOV UR8, UR14 ;  /* 0x0000000e00087c82 */ /* 0x000fe40008000000 */
[----:B------:R1:W-:Y:S02]  /*8de0*/  UTMALDG.4D.MULTICAST [UR8], [UR4], UR19, desc[UR6] ;  /* 0x00000608040073b4 */ /* 0x0003e40008019813 */
[----:B-1----:R-:W-:Y:S01]  /*8df0*/  UMOV UR8, UR15 ;  /* 0x0000000f00087c82 */ /* 0x002fe20008000000 */
[----:B------:R-:W-:Y:S02]  /*8e00*/  UMOV UR10, UR18 ;  /* 0x00000012000a7c82 */ /* 0x000fe40008000000 */
[----:B------:R1:W-:Y:S02]  /*8e10*/  UTMALDG.4D.MULTICAST [UR8], [UR4], UR19, desc[UR6] ;  /* 0x00000608040073b4 */ /* 0x0003e40008019813 */
[----:B-1----:R-:W-:Y:S01]  /*8e20*/  UMOV UR8, UR16 ;  /* 0x0000001000087c82 */ /* 0x002fe20008000000 */
[----:B------:R-:W-:-:S02]  /*8e30*/  UMOV UR10, UR17 ;  /* 0x00000011000a7c82 */ /* 0x000fc40008000000 */
[----:B------:R1:W-:Y:S01]  /*8e40*/  UTMALDG.4D.MULTICAST [UR8], [UR4], UR19, desc[UR6] ;  /* 0x00000608040073b4 */ /* 0x0003e20008019813 */
[----:B------:R-:W2:Y:S02]  /*8e50*/  SYNCS.PHASECHK.TRANS64.TRYWAIT P1, [R2+URZ+0x34860], R3 ;  /* 0x03486003020075a7 */ /* 0x000ea4000802017f */
[----:B-12---:R-:W-:Y:S05]  /*8e60*/  @!P1 BRA `(.L_x_180) ;  /* 0x0000001c008c9947 */ /* 0x006fea0003800000 */
.L_x_231:
[----:B------:R-:W2:Y:S02]  /*8e70*/  S2R R10, SR_TID.X ;  /* 0x00000000000a7919 */ /* 0x000ea40000002100 */
[----:B--2---:R-:W-:-:S13]  /*8e80*/  LOP3.LUT P1, RZ, R10, 0x7f, RZ, 0xc0, !PT ;  /* 0x0000007f0aff7812 */ /* 0x004fda000782c0ff */
[----:B-1----:R-:W-:-:S04]  /*8e90*/  @!P1 IMAD.MOV.U32 R3, RZ, RZ, 0x8000 ;  /* 0x00008000ff039424 */ /* 0x002fc800078e00ff */
[----:B------:R1:W-:Y:S01]  /*8ea0*/  @!P1 SYNCS.ARRIVE.TRANS64 RZ, [R2+URZ+0x34850], R3 ;  /* 0x0348500302ff99a7 */ /* 0x0003e2000800003f */
[----:B------:R-:W-:Y:S05]  /*8eb0*/  @P2 BRA `(.L_x_181) ;  /* 0x0000000000042947 */ /* 0x000fea0003800000 */
[----:B------:R-:W-:Y:S01]  /*8ec0*/  BPT.TRAP 0x1 ;  /* 0x000000040000795c */ /* 0x000fe20000300000 */
.L_x_181:
[----:B------:R-:W-:-:S13]  /*8ed0*/  LOP3.LUT P1, RZ, R19, 0x1, RZ, 0xc0, !PT ;  /* 0x0000000113ff7812 */ /* 0x000fda000782c0ff */
[----:B------:R-:W-:Y:S05]  /*8ee0*/  @P1 BRA `(.L_x_182) ;  /* 0x0000000000041947 */ /* 0x000fea0003800000 */
[----:B------:R-:W-:Y:S01]  /*8ef0*/  BPT.TRAP 0x1 ;  /* 0x000000040000795c */ /* 0x000fe20000300000 */
.L_x_182:
[----:B------:R-:W2:Y:S01]  /*8f00*/  S2R R11, SR_CgaCtaId ;  /* 0x00000000000b7919 */ /* 0x000ea20000008800 */
[----:B------:R-:W-:Y:S01]  /*8f10*/  MOV R10, 0x400 ;  /* 0x00000400000a7802 */ /* 0x000fe20000000f00 */
[----:B-1----:R-:W-:Y:S01]  /*8f20*/  IMAD R3, R16, 0x4000, R21 ;  /* 0x0000400010037824 */ /* 0x002fe200078e0215 */
[----:B------:R-:W-:Y:S01]  /*8f30*/  R2UR UR11, R18 ;  /* 0x00000000120b72ca */ /* 0x000fe200000e0000 */
[----:B------:R-:W-:Y:S01]  /*8f40*/  UIADD3 UR4, UP0, UR36, 0x470, URZ ;  /* 0x0000047024047890 */ /* 0x000fe2000ff1e03f */
[----:B------:R-:W-:Y:S01]  /*8f50*/  R2UR UR5, R20 ;  /* 0x00000000140572ca */ /* 0x000fe200000e0000 */
[----:B------:R-:W-:Y:S01]  /*8f60*/  UMOV UR10, URZ ;  /* 0x0000003f000a7c82 */ /* 0x000fe20008000000 */
[----:B------:R-:W-:Y:S01]  /*8f70*/  R2UR UR9, R2 ;  /* 0x00000000020972ca */ /* 0x000fe200000e0000 */
[----:B------:R-:W-:Y:S01]  /*8f80*/  UMOV UR16, 0x30000 ;  /* 0x0003000000107882 */ /* 0x000fe20000000000 */
[----:B------:R-:W-:Y:S01]  /*8f90*/  R2UR UR13, R5 ;  /* 0x00000000050d72ca */ /* 0x000fe200000e0000 */
[----:B------:R-:W-:Y:S01]  /*8fa0*/  UMOV UR7, 0x14f00000 ;  /* 0x14f0000000077882 */ /* 0x000fe20000000000 */
[----:B------:R-:W-:Y:S01]  /*8fb0*/  R2UR UR12, R0 ;  /* 0x00000000000c72ca */ /* 0x000fe200000e0000 */
[----:B------:R-:W-:Y:S01]  /*8fc0*/  UMOV UR15, 0x40 ;  /* 0x00000040000f7882 */ /* 0x000fe20000000000 */
[----:B------:R-:W-:-:S02]  /*8fd0*/  IMAD.MOV.U32 R5, RZ, RZ, R7 ;  /* 0x000000ffff057224 */ /* 0x000fc400078e0007 */
[----:B------:R-:W-:-:S03]  /*8fe0*/  IMAD.MOV.U32 R18, RZ, RZ, R6 ;  /* 0x000000ffff127224 */ /* 0x000fc600078e0006 */
[----:B------:R-:W-:Y:S02]  /*8ff0*/  ULEA UR11, UR11, UR5, 0x7 ;  /* 0x000000050b0b7291 */ /* 0x000fe4000f8e383f */
[----:B------:R-:W-:Y:S02]  /*9000*/  UIADD3 UR9, UR9, 0x34850, URZ ;  /* 0x0003485009097890 */ /* 0x000fe4000fffe03f */
[----:B------:R-:W-:Y:S01]  /*9010*/  UIADD3.X UR5, URZ, UR37, URZ, UP0, !UPT ;  /* 0x000000253f057290 */ /* 0x000fe200087fe43f */
[----:B--2---:R-:W-:-:S05]  /*9020*/  LEA R10, R11, R10, 0x18 ;  /* 0x0000000a0b0a7211 */ /* 0x004fca00078ec0ff */
[----:B------:R-:W-:-:S05]  /*9030*/  IMAD R3, R3, 0x2, R10 ;  /* 0x0000000203037824 */ /* 0x000fca00078e020a */
[----:B------:R-:W-:-:S13]  /*9040*/  R2UR UR6, R3 ;  /* 0x00000000030672ca */ /* 0x000fda00000e0000 */
[----:B------:R-:W-:Y:S02]  /*9050*/  UIADD3 UR8, UR6, 0x400, URZ ;  /* 0x0000040006087890 */ /* 0x000fe4000fffe03f */
[----:B------:R-:W-:-:S03]  /*9060*/  UIADD3 UR14, UR6, 0x4400, URZ ;  /* 0x00004400060e7890 */ /* 0x000fc6000fffe03f */
[----:B------:R-:W-:-:S04]  /*9070*/  UMOV UR6, 0x0 ;  /* 0x0000000000067882 */ /* 0x000fc80000000000 */
[----:B------:R1:W-:Y:S02]  /*9080*/  UTMALDG.4D.MULTICAST [UR8], [UR4], UR16, desc[UR6] ;  /* 0x00000608040073b4 */ /* 0x0003e40008019810 */
[----:B-1----:R-:W-:Y:S01]  /*9090*/  UMOV UR8, UR14 ;  /* 0x0000000e00087c82 */ /* 0x002fe20008000000 */
[----:B------:R-:W-:Y:S02]  /*90a0*/  UMOV UR10, UR15 ;  /* 0x0000000f000a7c82 */ /* 0x000fe40008000000 */
[----:B------:R1:W-:Y:S02]  /*90b0*/  UTMALDG.4D.MULTICAST [UR8], [UR4], UR16, desc[UR6] ;  /* 0x00000608040073b4 */ /* 0x0003e40008019810 */
[----:B-1----:R-:W-:Y:S01]  /*90c0*/  NOP ;  /* 0x0000000000007918 */ /* 0x002fe20000000000 */
.L_x_175:
[----:B------:R-:W-:Y:S05]  /*90d0*/  BSYNC B0 ;  /* 0x0000000000007941 */ /* 0x000fea0003800000 */
.L_x_174:
[----:B------:R-:W2:Y:S01]  /*90e0*/  LDL.LU R2, [R1+0x10] ;  /* 0x0000100001027983 */ /* 0x000ea20000300800 */
[----:B------:R-:W-:Y:S02]  /*90f0*/  IMAD.MOV.U32 R16, RZ, RZ, R9 ;  /* 0x000000ffff107224 */ /* 0x000fe400078e0009 */
[----:B------:R-:W-:Y:S02]  /*9100*/  IMAD.MOV.U32 R17, RZ, RZ, R13 ;  /* 0x000000ffff117224 */ /* 0x000fe400078e000d */
[----:B--2---:R-:W-:-:S07]  /*9110*/  VIADD R6, R2, 0xfffffffd ;  /* 0xfffffffd02067836 */ /* 0x004fce0000000000 */
.L_x_173:
[----:B------:R-:W-:Y:S01]  /*9120*/  IMAD.MOV R3, RZ, RZ, -R14 ;  /* 0x000000ffff037224 */ /* 0x000fe200078e0a0e */
[----:B------:R-:W-:Y:S04]  /*9130*/  BSSY B0, `(.L_x_172) ;  /* 0x00000fb000007945 */ /* 0x000fe80003800000 */
[----:B------:R-:W-:-:S13]  /*9140*/  ISETP.NE.AND P1, PT, R8, R3, PT ;  /* 0x000000030800720c */ /* 0x000fda0003f25270 */
[----:B------:R-:W-:Y:S05]  /*9150*/  @!P1 BRA `(.L_x_183) ;  /* 0x0000000c00e09947 */ /* 0x000fea0003800000 */
[----:B------:R-:W-:-:S07]  /*9160*/  IMAD.MOV.U32 R8, RZ, RZ, R5 ;  /* 0x000000ffff087224 */ /* 0x000fce00078e0005 */
.L_x_202:
[----:B------:R-:W-:Y:S01]  /*9170*/  VIADD R7, R16, 0x1 ;  /* 0x0000000110077836 */ /* 0x000fe20000000000 */
[----:B------:R-:W-:Y:S04]  /*9180*/  BSSY B1, `(.L_x_184) ;  /* 0x0000078000017945 */ /* 0x000fe80003800000 */
[----:B------:R-:W-:-:S04]  /*9190*/  ISETP.NE.AND P1, PT, R7, 0x2, PT ;  /* 0x000000020700780c */ /* 0x000fc80003f25270 */
[----:B-1----:R-:W-:Y:S02]  /*91a0*/  SEL R10, RZ, 0x1, P1 ;  /* 0x00000001ff0a7807 */ /* 0x002fe40000800000 */
        /* <DEDUP_REMOVED lines=14> */
[----:B------:R-:W-:Y:S02]  /*9290*/  @P1 SHF.R.U32.HI R2, RZ, R3, R8 ;  /* 0x00000003ff021219 */ /* 0x000fe40000011608 */
[----:B------:R-:W1:Y:S03]  /*92a0*/  LDC.64 R8, c[0x0][0x3f8] ;  /* 0x0000fe00ff087b82 */ /* 0x000e660000000a00 */
[----:B------:R-:W-:-:S04]  /*92b0*/  IMAD.MOV R3, RZ, RZ, -R2 ;  /* 0x000000ffff037224 */ /* 0x000fc800078e0a02 */
[----:B------:R-:W-:Y:S01]  /*92c0*/  IMAD R11, R11, R3, R6 ;  /* 0x000000030b0b7224 */ /* 0x000fe200078e0206 */
[----:B------:R-:W-:-:S03]  /*92d0*/  SHF.R.S32.HI R3, RZ, 0x1f, R2 ;  /* 0x0000001fff037819 */ /* 0x000fc60000011402 */
[----:B------:R-:W-:-:S04]  /*92e0*/  IMAD.WIDE.U32 R2, R4, UR4, R2 ;  /* 0x0000000404027c25 */ /* 0x000fc8000f8e0002 */
[----:B------:R-:W-:Y:S01]  /*92f0*/  IMAD.IADD R13, R13, 0x1, R3 ;  /* 0x000000010d0d7824 */ /* 0x000fe200078e0203 */
[----:B-1----:R-:W-:-:S04]  /*9300*/  LEA R8, P1, R2, R8, 0x2 ;  /* 0x0000000802087211 */ /* 0x002fc800078210ff */
[----:B------:R-:W-:-:S05]  /*9310*/  LEA.HI.X R9, R2, R9, R13, 0x2, P1 ;  /* 0x0000000902097211 */ /* 0x000fca00008f140d */
[----:B------:R1:W5:Y:S04]  /*9320*/  LDG.E R8, desc[UR6][R8.64] ;  /* 0x0000000608087981 */ /* 0x000368000c1e1900 */
.L_x_186:
[----:B------:R-:W2:Y:S01]  /*9330*/  S2R R3, SR_CgaCtaId ;  /* 0x0000000000037919 */ /* 0x000ea20000008800 */
[----:B------:R-:W-:-:S04]  /*9340*/  MOV R2, 0x400 ;  /* 0x0000040000027802 */ /* 0x000fc80000000f00 */
[----:B--2---:R-:W-:Y:S02]  /*9350*/  LEA R2, R3, R2, 0x18 ;  /* 0x0000000203027211 */ /* 0x004fe400078ec0ff */
[----:B------:R-:W-:-:S03]  /*9360*/  SHF.L.U32 R3, R10, 0x1f, RZ ;  /* 0x0000001f0a037819 */ /* 0x000fc600000006ff */
[----:B------:R-:W-:-:S04]  /*9370*/  IMAD R2, R7, 0x8, R2 ;  /* 0x0000000807027824 */ /* 0x000fc800078e0202 */
[----:B------:R-:W2:Y:S02]  /*9380*/  SYNCS.PHASECHK.TRANS64.TRYWAIT P1, [R2+URZ+0x34840], R3 ;  /* 0x03484003020075a7 */ /* 0x000ea4000802017f */
[----:B--2---:R-:W-:Y:S05]  /*9390*/  @!P1 BRA `(.L_x_187) ;  /* 0x0000001800549947 */ /* 0x004fea0003800000 */
.L_x_232:
[----:B-1----:R-:W1:Y:S01]  /*93a0*/  S2R R9, SR_TID.X ;  /* 0x0000000000097919 */ /* 0x002e620000002100 */
[----:B------:R-:W-:Y:S01]  /*93b0*/  UPRMT UR4, UR38, 0x9910, URZ ;  /* 0x0000991026047896 */ /* 0x000fe2000800003f */
[----:B-1----:R-:W-:-:S13]  /*93c0*/  LOP3.LUT P1, RZ, R9, 0x7f, RZ, 0xc0, !PT ;  /* 0x0000007f09ff7812 */ /* 0x002fda000782c0ff */
[----:B--2---:R-:W-:-:S04]  /*93d0*/  @!P1 IMAD.MOV.U32 R3, RZ, RZ, 0xc000 ;  /* 0x0000c000ff039424 */ /* 0x004fc800078e00ff */
[----:B------:R1:W-:Y:S02]  /*93e0*/  @!P1 SYNCS.ARRIVE.TRANS64 RZ, [R2+URZ+0x34830], R3 ;  /* 0x0348300302ff99a7 */ /* 0x0003e4000800003f */
[----:B-1----:R-:W-:-:S05]  /*93f0*/  IMAD.U32 R3, RZ, RZ, UR4 ;  /* 0x00000004ff037e24 */ /* 0x002fca000f8e00ff */
[----:B------:R-:W-:-:S13]  /*9400*/  ISETP.NE.AND P2, PT, R3, 0x2, PT ;  /* 0x000000020300780c */ /* 0x000fda0003f45270 */
[----:B------:R-:W-:Y:S05]  /*9410*/  @P2 BRA `(.L_x_188) ;  /* 0x0000000000042947 */ /* 0x000fea0003800000 */
[----:B------:R-:W-:Y:S01]  /*9420*/  BPT.TRAP 0x1 ;  /* 0x000000040000795c */ /* 0x000fe20000300000 */
.L_x_188:
[----:B------:R-:W-:-:S13]  /*9430*/  LOP3.LUT P1, RZ, R19, 0x1, RZ, 0xc0, !PT ;  /* 0x0000000113ff7812 */ /* 0x000fda000782c0ff */
[----:B------:R-:W-:Y:S05]  /*9440*/  @P1 BRA `(.L_x_189) ;  /* 0x0000000000041947 */ /* 0x000fea0003800000 */
[----:B------:R-:W-:Y:S01]  /*9450*/  BPT.TRAP 0x1 ;  /* 0x000000040000795c */ /* 0x000fe20000300000 */
.L_x_189:
        /* <DEDUP_REMOVED lines=36> */
.L_x_233:
[----:B------:R-:W2:Y:S02]  /*96a0*/  S2R R3, SR_TID.X ;  /* 0x0000000000037919 */ /* 0x000ea40000002100 */
[----:B--2---:R-:W-:-:S13]  /*96b0*/  LOP3.LUT P1, RZ, R3, 0x7f, RZ, 0xc0, !PT ;  /* 0x0000007f03ff7812 */ /* 0x004fda000782c0ff */
[----:B------:R-:W-:-:S04]  /*96c0*/  @!P1 IMAD.MOV.U32 R3, RZ, RZ, 0x8000 ;  /* 0x00008000ff039424 */ /* 0x000fc800078e00ff */
[----:B------:R2:W-:Y:S01]  /*96d0*/  @!P1 SYNCS.ARRIVE.TRANS64 RZ, [R2+URZ+0x34850], R3 ;  /* 0x0348500302ff99a7 */ /* 0x0005e2000800003f */
[----:B------:R-:W-:Y:S05]  /*96e0*/  @P2 BRA `(.L_x_191) ;  /* 0x0000000000042947 */ /* 0x000fea0003800000 */
[----:B------:R-:W-:Y:S01]  /*96f0*/  BPT.TRAP 0x1 ;  /* 0x000000040000795c */ /* 0x000fe20000300000 */
.L_x_191:
[----:B------:R-:W-:-:S13]  /*9700*/  LOP3.LUT P1, RZ, R19, 0x1, RZ, 0xc0, !PT ;  /* 0x0000000113ff7812 */ /* 0x000fda000782c0ff */
[----:B------:R-:W-:Y:S05]  /*9710*/  @P1 BRA `(.L_x_192) ;  /* 0x0000000000041947 */ /* 0x000fea0003800000 */
[----:B------:R-:W-:Y:S01]  /*9720*/  BPT.TRAP 0x1 ;  /* 0x000000040000795c */ /* 0x000fe20000300000 */
.L_x_192:
[----:B------:R-:W3:Y:S01]  /*9730*/  S2R R9, SR_CgaCtaId ;  /* 0x0000000000097919 */ /* 0x000ee20000008800 */
[----:B--2---:R-:W-:Y:S01]  /*9740*/  MOV R3, 0x400 ;  /* 0x0000040000037802 */ /* 0x004fe20000000f00 */
[----:B------:R-:W-:Y:S01]  /*9750*/  IMAD R16, R16, 0x4000, R21 ;  /* 0x0000400010107824 */ /* 0x000fe200078e0215 */
        /* <DEDUP_REMOVED lines=15> */
[----:B---3--:R-:W-:-:S05]  /*9850*/  LEA R3, R9, R3, 0x18 ;  /* 0x0000000309037211 */ /* 0x008fca00078ec0ff */
[----:B------:R-:W-:-:S05]  /*9860*/  IMAD R16, R16, 0x2, R3 ;  /* 0x0000000210107824 */ /* 0x000fca00078e0203 */
[----:B------:R-:W-:-:S13]  /*9870*/  R2UR UR6, R16 ;  /* 0x00000000100672ca */ /* 0x000fda00000e0000 */
[----:B------:R-:W-:Y:S02]  /*9880*/  UIADD3 UR8, UR6, 0x400, URZ ;  /* 0x0000040006087890 */ /* 0x000fe4000fffe03f */
[----:B------:R-:W-:-:S03]  /*9890*/  UIADD3 UR14, UR6, 0x4400, URZ ;  /* 0x00004400060e7890 */ /* 0x000fc6000fffe03f */
[----:B------:R-:W-:-:S04]  /*98a0*/  UMOV UR6, 0x0 ;  /* 0x0000000000067882 */ /* 0x000fc80000000000 */
[----:B------:R2:W-:Y:S02]  /*98b0*/  UTMALDG.4D.MULTICAST [UR8], [UR4], UR16, desc[UR6] ;  /* 0x00000608040073b4 */ /* 0x0005e40008019810 */
[----:B--2---:R-:W-:Y:S01]  /*98c0*/  UMOV UR8, UR14 ;  /* 0x0000000e00087c82 */ /* 0x004fe20008000000 */
[----:B------:R-:W-:Y:S02]  /*98d0*/  UMOV UR10, UR15 ;  /* 0x0000000f000a7c82 */ /* 0x000fe40008000000 */
[----:B------:R2:W-:Y:S02]  /*98e0*/  UTMALDG.4D.MULTICAST [UR8], [UR4], UR16, desc[UR6] ;  /* 0x00000608040073b4 */ /* 0x0005e40008019810 */
[----:B--2---:R-:W-:Y:S01]  /*98f0*/  NOP ;  /* 0x0000000000007918 */ /* 0x004fe20000000000 */
.L_x_185:
[----:B------:R-:W-:Y:S05]  /*9900*/  BSYNC B1 ;  /* 0x0000000000017941 */ /* 0x000fea0003800000 */
.L_x_184:
        /* <DEDUP_REMOVED lines=18> */
[----:B------:R-:W-:-:S05]  /*9a30*/  @P1 SHF.R.U32.HI R2, RZ, R3, R8 ;  /* 0x00000003ff021219 */ /* 0x000fca0000011608 */
[----:B------:R-:W-:-:S04]  /*9a40*/  IMAD.MOV R3, RZ, RZ, -R2 ;  /* 0x000000ffff037224 */ /* 0x000fc800078e0a02 */
        /* <DEDUP_REMOVED lines=8> */
.L_x_195:
[----:B------:R-:W2:Y:S01]  /*9ad0*/  S2R R3, SR_CgaCtaId ;  /* 0x0000000000037919 */ /* 0x000ea20000008800 */
[----:B------:R-:W-:-:S04]  /*9ae0*/  MOV R2, 0x400 ;  /* 0x0000040000027802 */ /* 0x000fc80000000f00 */
[----:B--2---:R-:W-:Y:S02]  /*9af0*/  LEA R2, R3, R2, 0x18 ;  /* 0x0000000203027211 */ /* 0x004fe400078ec0ff */
[----:B------:R-:W-:-:S03]  /*9b00*/  SHF.L.U32 R3, R17, 0x1f, RZ ;  /* 0x0000001f11037819 */ /* 0x000fc600000006ff */
[----:B------:R-:W-:-:S04]  /*9b10*/  IMAD R2, R16, 0x8, R2 ;  /* 0x0000000810027824 */ /* 0x000fc800078e0202 */
[----:B------:R-:W2:Y:S02]  /*9b20*/  SYNCS.PHASECHK.TRANS64.TRYWAIT P1, [R2+URZ+0x34840], R3 ;  /* 0x03484003020075a7 */ /* 0x000ea4000802017f */
[----:B--2---:R-:W-:Y:S05]  /*9b30*/  @!P1 BRA `(.L_x_196) ;  /* 0x0000001000949947 */ /* 0x004fea0003800000 */
.L_x_234:
        /* <DEDUP_REMOVED lines=9> */
.L_x_197:
[----:B------:R-:W-:-:S13]  /*9bd0*/  LOP3.LUT P1, RZ, R19, 0x1, RZ, 0xc0, !PT ;  /* 0x0000000113ff7812 */ /* 0x000fda000782c0ff */
[----:B------:R-:W-:Y:S05]  /*9be0*/  @P1 BRA `(.L_x_198) ;  /* 0x0000000000041947 */ /* 0x000fea0003800000 */
[----:B------:R-:W-:Y:S01]  /*9bf0*/  BPT.TRAP 0x1 ;  /* 0x000000040000795c */ /* 0x000fe20000300000 */
.L_x_198:
        /* <DEDUP_REMOVED lines=36> */
.L_x_235:
[----:B------:R-:W2:Y:S02]  /*9e40*/  S2R R3, SR_TID.X ;  /* 0x0000000000037919 */ /* 0x000ea40000002100 */
[----:B--2---:R-:W-:-:S13]  /*9e50*/  LOP3.LUT P1, RZ, R3, 0x7f, RZ, 0xc0, !PT ;  /* 0x0000007f03ff7812 */ /* 0x004fda000782c0ff */
[----:B------:R-:W-:-:S04]  /*9e60*/  @!P1 IMAD.MOV.U32 R3, RZ, RZ, 0x8000 ;  /* 0x00008000ff039424 */ /* 0x000fc800078e00ff */
[----:B------:R2:W-:Y:S01]  /*9e70*/  @!P1 SYNCS.ARRIVE.TRANS64 RZ, [R2+URZ+0x34850], R3 ;  /* 0x0348500302ff99a7 */ /* 0x0005e2000800003f */
[----:B------:R-:W-:Y:S05]  /*9e80*/  @P2 BRA `(.L_x_200) ;  /* 0x0000000000042947 */ /* 0x000fea0003800000 */
[----:B------:R-:W-:Y:S01]  /*9e90*/  BPT.TRAP 0x1 ;  /* 0x000000040000795c */ /* 0x000fe20000300000 */
.L_x_200:
[----:B------:R-:W-:-:S13]  /*9ea0*/  LOP3.LUT P1, RZ, R19, 0x1, RZ, 0xc0, !PT ;  /* 0x0000000113ff7812 */ /* 0x000fda000782c0ff */
[----:B------:R-:W-:Y:S05]  /*9eb0*/  @P1 BRA `(.L_x_201) ;  /* 0x0000000000041947 */ /* 0x000fea0003800000 */
[----:B------:R-:W-:Y:S01]  /*9ec0*/  BPT.TRAP 0x1 ;  /* 0x000000040000795c */ /* 0x000fe20000300000 */
.L_x_201:
        /* <DEDUP_REMOVED lines=29> */
.L_x_194:
[----:B------:R-:W-:Y:S05]  /*a0a0*/  BSYNC B1 ;  /* 0x0000000000017941 */ /* 0x000fea0003800000 */
.L_x_193:
[C---:B------:R-:W-:Y:S01]  /*a0b0*/  ISETP.GT.AND P1, PT, R6.reuse, 0x1, PT ;  /* 0x000000010600780c */ /* 0x040fe20003f24270 */
[----:B------:R-:W-:-:S12]  /*a0c0*/  VIADD R6, R6, 0xfffffffe ;  /* 0xfffffffe06067836 */ /* 0x000fd80000000000 */
[----:B------:R-:W-:Y:S05]  /*a0d0*/  @P1 BRA `(.L_x_202) ;  /* 0xfffffff000241947 */ /* 0x000fea000383ffff */
.L_x_183:
[----:B------:R-:W-:Y:S05]  /*a0e0*/  BSYNC B0 ;  /* 0x0000000000007941 */ /* 0x000fea0003800000 */
.L_x_172:
[----:B------:R-:W-:Y:S04]  /*a0f0*/  BSSY B0, `(.L_x_203) ;  /* 0x0000030000007945 */ /* 0x000fe80003800000 */
[----:B------:R-:W-:Y:S05]  /*a100*/  @!P6 BRA `(.L_x_204) ;  /* 0x0000000000b8e947 */ /* 0x000fea0003800000 */
[----:B------:R-:W2:Y:S01]  /*a110*/  S2R R3, SR_CgaCtaId ;  /* 0x0000000000037919 */ /* 0x000ea20000008800 */
[----:B-1----:R-:W-:-:S04]  /*a120*/  MOV R2, 0x400 ;  /* 0x0000040000027802 */ /* 0x002fc80000000f00 */
[----:B--2---:R-:W-:-:S05]  /*a130*/  LEA R2, R3, R2, 0x18 ;  /* 0x0000000203027211 */ /* 0x004fca00078ec0ff */
[----:B------:R-:W-:Y:S01]  /*a140*/  IMAD R3, R16, 0x8, R2 ;  /* 0x0000000810037824 */ /* 0x000fe200078e0202 */
[----:B------:R-:W-:-:S04]  /*a150*/  SHF.L.U32 R2, R17, 0x1f, RZ ;  /* 0x0000001f11027819 */ /* 0x000fc800000006ff */
[----:B------:R-:W1:Y:S02]  /*a160*/  SYNCS.PHASECHK.TRANS64.TRYWAIT P0, [R3+URZ+0x34860], R2 ;  /* 0x03486002030075a7 */ /* 0x000e64000800017f */
[----:B-1----:R-:W-:Y:S05]  /*a170*/  @!P0 BRA `(.L_x_205) ;  /* 0x0000000c002c8947 */ /* 0x002fea0003800000 */
.L_x_236:
[----:B------:R-:W2:Y:S01]  /*a180*/  S2R R4, SR_TID.X ;  /* 0x0000000000047919 */ /* 0x000ea20000002100 */
[----:B------:R-:W-:-:S04]  /*a190*/  UPRMT UR4, UR38, 0x9910, URZ ;  /* 0x0000991026047896 */ /* 0x000fc8000800003f */
[----:B------:R-:W-:Y:S01]  /*a1a0*/  UISETP.NE.AND UP0, UPT, UR4, 0x2, UPT ;  /* 0x000000020400788c */ /* 0x000fe2000bf05270 */
[----:B--2---:R-:W-:-:S13]  /*a1b0*/  LOP3.LUT P0, RZ, R4, 0x7f, RZ, 0xc0, !PT ;  /* 0x0000007f04ff7812 */ /* 0x004fda000780c0ff */
[----:B-1----:R-:W-:-:S04]  /*a1c0*/  @!P0 IMAD.MOV.U32 R2, RZ, RZ, 0x8000 ;  /* 0x00008000ff028424 */ /* 0x002fc800078e00ff */
[----:B------:R1:W-:Y:S01]  /*a1d0*/  @!P0 SYNCS.ARRIVE.TRANS64 RZ, [R3+URZ+0x34850], R2 ;  /* 0x0348500203ff89a7 */ /* 0x0003e2000800003f */
[----:B------:R-:W-:-:S13]  /*a1e0*/  PLOP3.LUT P0, PT, PT, PT, UP0, 0x80, 0x0 ;  /* 0x000000000000781c */ /* 0x000fda0003f0f008 */
[----:B-1----:R-:W-:Y:S05]  /*a1f0*/  @P0 BRA `(.L_x_206) ;  /* 0x0000000000040947 */ /* 0x002fea0003800000 */
[----:B------:R-:W-:Y:S01]  /*a200*/  BPT.TRAP 0x1 ;  /* 0x000000040000795c */ /* 0x000fe20000300000 */
.L_x_206:
[----:B------:R-:W-:-:S13]  /*a210*/  LOP3.LUT P0, RZ, R19, 0x1, RZ, 0xc0, !PT ;  /* 0x0000000113ff7812 */ /* 0x000fda000780c0ff */
[----:B------:R-:W-:Y:S05]  /*a220*/  @P0 BRA `(.L_x_207) ;  /* 0x0000000000040947 */ /* 0x000fea0003800000 */
[----:B------:R-:W-:Y:S01]  /*a230*/  BPT.TRAP 0x1 ;  /* 0x000000040000795c */ /* 0x000fe20000300000 */
.L_x_207:
[----:B------:R-:W1:Y:S01]  /*a240*/  S2R R4, SR_CgaCtaId ;  /* 0x0000000000047919 */ /* 0x000e620000008800 */
[----:B------:R-:W-:Y:S01]  /*a250*/  MOV R2, 0x400 ;  /* 0x0000040000027802 */ /* 0x000fe20000000f00 */
        /* <DEDUP_REMOVED lines=10> */
[----:B------:R-:W-:-:S06]  /*a300*/  UMOV UR15, 0x40 ;  /* 0x00000040000f7882 */ /* 0x000fcc0000000000 */
[----:B------:R-:W-:Y:S02]  /*a310*/  ULEA UR11, UR11, UR5, 0x7 ;  /* 0x000000050b0b7291 */ /* 0x000fe4000f8e383f */
[----:B------:R-:W-:Y:S02]  /*a320*/  UIADD3 UR9, UR9, 0x34850, URZ ;  /* 0x0003485009097890 */ /* 0x000fe4000fffe03f */
[----:B------:R-:W-:Y:S01]  /*a330*/  UIADD3.X UR5, URZ, UR37, URZ, UP0, !UPT ;  /* 0x000000253f057290 */ /* 0x000fe200087fe43f */
[----:B-1----:R-:W-:-:S05]  /*a340*/  LEA R2, R4, R2, 0x18 ;  /* 0x0000000204027211 */ /* 0x002fca00078ec0ff */
        /* <DEDUP_REMOVED lines=9> */
[----:B--2---:R-:W-:Y:S01]  /*a3e0*/  NOP ;  /* 0x0000000000007918 */ /* 0x004fe20000000000 */
.L_x_204:
[----:B------:R-:W-:Y:S05]  /*a3f0*/  BSYNC B0 ;  /* 0x0000000000007941 */ /* 0x000fea0003800000 */
.L_x_203:
[----:B------:R-:W2:Y:S01]  /*a400*/  LDL.LU R0, [R1+0x14] ;  /* 0x0000140001007983 */ /* 0x000ea20000300800 */
[----:B------:R-:W-:-:S03]  /*a410*/  ULDC UR4, c[0x0][0xda4] ;  /* 0x0003690000047ab9 */ /* 0x000fc60000000800 */
[----:B-1----:R-:W3:Y:S01]  /*a420*/  LDL.LU R2, [R1+0x1c] ;  /* 0x00001c0001027983 */ /* 0x002ee20000300800 */
        /* <DEDUP_REMOVED lines=8> */
[----:B-1----:R-:W-:-:S04]  /*a4b0*/  SEL R0, RZ, 0x1, P0 ;  /* 0x00000001ff007807 */ /* 0x002fc80000000000 */
[----:B------:R-:W-:-:S05]  /*a4c0*/  LOP3.LUT R17, R17, R0, RZ, 0x3c, !PT ;  /* 0x0000000011117212 */ /* 0x000fca00078e3cff */
[----:B--2---:R-:W-:Y:S05]  /*a4d0*/  @!P1 BRA `(.L_x_208) ;  /* 0xffffffd0003c9947 */ /* 0x004fea000383ffff */
[----:B------:R-:W-:-:S07]  /*a4e0*/  LOP3.LUT R2, R2, 0x1, RZ, 0xc, !PT ;  /* 0x0000000102027812 */ /* 0x000fce00078e0cff */
.L_x_156:
[----:B------:R-:W1:Y:S01]  /*a4f0*/  S2R R3, SR_CgaCtaId ;  /* 0x0000000000037919 */ /* 0x000e620000008800 */
[----:B------:R-:W-:Y:S01]  /*a500*/  MOV R0, 0x400 ;  /* 0x0000040000007802 */ /* 0x000fe20000000f00 */
[----:B------:R-:W-:Y:S03]  /*a510*/  BSSY B0, `(.L_x_209) ;  /* 0x0000005000007945 */ /* 0x000fe60003800000 */
[----:B-1----:R-:W-:Y:S02]  /*a520*/  LEA R0, R3, R0, 0x18 ;  /* 0x0000000003007211 */ /* 0x002fe400078ec0ff */
[----:B------:R-:W-:-:S04]  /*a530*/  SHF.L.U32 R3, R2, 0x1f, RZ ;  /* 0x0000001f02037819 */ /* 0x000fc800000006ff */
[----:B------:R-:W1:Y:S02]  /*a540*/  SYNCS.PHASECHK.TRANS64.TRYWAIT P0, [R0+URZ+0x34820], R3 ;  /* 0x03482003000075a7 */ /* 0x000e64000800017f */
[----:B-1----:R-:W-:Y:S05]  /*a550*/  @!P0 BRA `(.L_x_210) ;  /* 0x0000000800488947 */ /* 0x002fea0003800000 */
.L_x_237:
[----:B------:R-:W-:Y:S05]  /*a560*/  BSYNC B0 ;  /* 0x0000000000007941 */ /* 0x000fea0003800000 */
.L_x_209:
[----:B------:R-:W-:-:S03]  /*a570*/  UMOV UR4, 0xffffffff ;  /* 0xffffffff00047882 */ /* 0x000fc60000000000 */
[----:B------:R-:W-:Y:S05]  /*a580*/  BRA.DIV UR4, `(.L_x_211) ;  /* 0x0000000a04507947 */ /* 0x000fea000b800000 */
[----:B------:R-:W2:Y:S02]  /*a590*/  S2R R2, SR_TID.X ;  /* 0x0000000000027919 */ /* 0x000ea40000002100 */
[----:B--2---:R-:W-:-:S04]  /*a5a0*/  SHF.R.U32.HI R2, RZ, 0x5, R2 ;  /* 0x00000005ff027819 */ /* 0x004fc80000011602 */
[----:B------:R-:W-:-:S05]  /*a5b0*/  LOP3.LUT R2, R2, 0x3, RZ, 0xc0, !PT ;  /* 0x0000000302027812 */ /* 0x000fca00078ec0ff */
[----:B------:R2:W3:Y:S02]  /*a5c0*/  SHFL.IDX PT, R14, R2, RZ, 0x1f ;  /* 0x00001fff020e7589 */ /* 0x0004e400000e0000 */
.L_x_240:
[----:B---3--:R-:W-:Y:S01]  /*a5d0*/  ISETP.NE.AND P0, PT, R14, RZ, PT ;  /* 0x000000ff0e00720c */ /* 0x008fe20003f05270 */
[----:B------:R-:W-:-:S12]  /*a5e0*/  BSSY B0, `(.L_x_212) ;  /* 0x0000026000007945 */ /* 0x000fd80003800000 */
[----:B------:R-:W-:Y:S05]  /*a5f0*/  @P0 BRA `(.L_x_213) ;  /* 0x0000000000900947 */ /* 0x000fea0003800000 */
[----:B------:R-:W-:-:S03]  /*a600*/  UMOV UR4, 0xffffffff ;  /* 0xffffffff00047882 */ /* 0x000fc60000000000 */
[----:B------:R-:W-:Y:S05]  /*a610*/  BRA.DIV UR4, `(.L_x_214) ;  /* 0x0000000a04607947 */ /* 0x000fea000b800000 */
[----:B------:R-:W-:-:S13]  /*a620*/  ELECT P6, URZ, PT ;  /* 0x00000000003f782f */ /* 0x000fda00038c0000 */
.L_x_243:
[----:B------:R-:W-:Y:S05]  /*a630*/  @!P6 BRA `(.L_x_213) ;  /* 0x000000000080e947 */ /* 0x000fea0003800000 */
[----:B--2---:R-:W2:Y:S02]  /*a640*/  LDL R2, [R1+0x24] ;  /* 0x0000240001027983 */ /* 0x004ea40000100800 */
[----:B--2---:R-:W-:-:S13]  /*a650*/  R2UR UR4, R2 ;  /* 0x00000000020472ca */ /* 0x004fda00000e0000 */
[----:B------:R-:W-:-:S06]  /*a660*/  ULOP3.LUT UR4, UR4, 0x2, URZ, 0xfc, !UPT ;  /* 0x0000000204047892 */ /* 0x000fcc000f8efc3f */
[----:B------:R-:W-:-:S05]  /*a670*/  IMAD.U32 R2, RZ, RZ, UR4 ;  /* 0x00000004ff027e24 */ /* 0x000fca000f8e00ff */
[----:B------:R-:W-:-:S13]  /*a680*/  ISETP.NE.AND P2, PT, R2, 0x3, PT ;  /* 0x000000030200780c */ /* 0x000fda0003f45270 */
[----:B------:R-:W-:Y:S05]  /*a690*/  @!P2 BRA `(.L_x_215) ;  /* 0x000000000004a947 */ /* 0x000fea0003800000 */
[----:B------:R-:W-:Y:S01]  /*a6a0*/  BPT.TRAP 0x1 ;  /* 0x000000040000795c */ /* 0x000fe20000300000 */
.L_x_215:
[----:B-1----:R-:W-:Y:S01]  /*a6b0*/  VIADD R3, R0, 0x34840 ;  /* 0x0003484000037836 */ /* 0x002fe20000000000 */
[----:B------:R-:W-:Y:S01]  /*a6c0*/  SHF.L.U32 R5, R17, 0x1f, RZ ;  /* 0x0000001f11057819 */ /* 0x000fe200000006ff */
[C---:B------:R-:W-:Y:S02]  /*a6d0*/  VIADD R2, R16.reuse, 0x1 ;  /* 0x0000000110027836 */ /* 0x040fe40000000000 */
[----:B------:R-:W-:-:S03]  /*a6e0*/  IMAD R6, R16, 0x8, R3 ;  /* 0x0000000810067824 */ /* 0x000fc600078e0203 */
        /* <DEDUP_REMOVED lines=8> */
.L_x_244:
[----:B------:R-:W2:Y:S02]  /*a770*/  SYNCS.PHASECHK.TRANS64.TRYWAIT P0, [R3+URZ], R2 ;  /* 0x00000002030075a7 */ /* 0x000ea4000800017f */
[----:B--2---:R-:W-:Y:S05]  /*a780*/  @!P0 BRA `(.L_x_217) ;  /* 0x0000000800388947 */ /* 0x004fea0003800000 */
.L_x_245:
[----:B------:R-:W-:Y:S05]  /*a790*/  @!P2 BRA `(.L_x_218) ;  /* 0x000000000004a947 */ /* 0x000fea0003800000 */
[----:B------:R-:W-:Y:S01]  /*a7a0*/  BPT.TRAP 0x1 ;  /* 0x000000040000795c */ /* 0x000fe20000300000 */
.L_x_218:
[----:B--2---:R-:W-:-:S04]  /*a7b0*/  VIADD R3, R0, 0x34860 ;  /* 0x0003486000037836 */ /* 0x004fc80000000000 */
[----:B------:R-:W-:-:S04]  /*a7c0*/  IMAD R16, R16, 0x8, R3 ;  /* 0x0000000810107824 */ /* 0x000fc800078e0203 */
[----:B------:R-:W2:Y:S02]  /*a7d0*/  SYNCS.PHASECHK.TRANS64.TRYWAIT P0, [R16+URZ], R5 ;  /* 0x00000005100075a7 */ /* 0x000ea4000800017f */
[----:B--2---:R-:W-:Y:S05]  /*a7e0*/  @!P0 BRA `(.L_x_219) ;  /* 0x0000000800348947 */ /* 0x004fea0003800000 */
.L_x_246:
[----:B------:R-:W-:-:S07]  /*a7f0*/  IMAD R3, R4, 0x8, R3 ;  /* 0x0000000804037824 */ /* 0x000fce00078e0203 */
.L_x_220:
[----:B---3--:R3:W4:Y:S02]  /*a800*/  SYNCS.PHASECHK.TRANS64.TRYWAIT P0, [R3+URZ], R2 ;  /* 0x00000002030075a7 */ /* 0x008724000800017f */
[----:B----4-:R-:W-:Y:S05]  /*a810*/  @!P0 NANOSLEEP.SYNCS 0x989680 ;  /* 0x009896800000895d */ /* 0x010fea0003900000 */
[----:B------:R-:W4:Y:S02]  /*a820*/  @!P0 SYNCS.PHASECHK.TRANS64 P0, [R3+URZ], R2 ;  /* 0x00000002030085a7 */ /* 0x000f24000800007f */
[----:B----4-:R-:W-:Y:S05]  /*a830*/  @!P0 BRA `(.L_x_220) ;  /* 0xfffffffc00f08947 */ /* 0x010fea000383ffff */
.L_x_213:
[----:B------:R-:W-:Y:S05]  /*a840*/  BSYNC B0 ;  /* 0x0000000000007941 */ /* 0x000fea0003800000 */
.L_x_212:
[----:B------:R-:W-:Y:S05]  /*a850*/  EXIT ;  /* 0x000000000000794d */ /* 0x000fea0003800000 */
.L_x_130:
[----:B-1----:R-:W-:-:S04]  /*a860*/  IMAD.U32 R3, RZ, RZ, UR60 ;  /* 0x0000003cff037e24 */ /* 0x002fc8000f8e00ff */
[----:B------:R1:W2:Y:S03]  /*a870*/  SYNCS.PHASECHK.TRANS64.TRYWAIT P1, [R3+URZ+0x34800], R0 ;  /* 0x03480000030075a7 */ /* 0x0002a6000802017f */
[----:B--2---:R-:W-:Y:S05]  /*a880*/  @!P1 NANOSLEEP.SYNCS 0x989680 ;  /* 0x009896800000995d */ /* 0x004fea0003900000 */
[----:B------:R-:W2:Y:S02]  /*a890*/  @!P1 SYNCS.PHASECHK.TRANS64 P1, [R3+URZ+0x34800], R0 ;  /* 0x03480000030095a7 */ /* 0x000ea4000802007f */
[----:B--2---:R-:W-:Y:S05]  /*a8a0*/  @!P1 BRA `(.L_x_130) ;  /* 0xfffffffc00ec9947 */ /* 0x004fea000383ffff */
[----:B------:R-:W-:Y:S05]  /*a8b0*/  BRA `(.L_x_221) ;  /* 0xffffff6c00807947 */ /* 0x000fea000383ffff */
.L_x_134:
[----:B--2---:R2:W3:Y:S02]  /*a8c0*/  SYNCS.PHASECHK.TRANS64.TRYWAIT P1, [R3+URZ+0x34830], R0 ;  /* 0x03483000030075a7 */ /* 0x0044e4000802017f */
[----:B---3--:R-:W-:Y:S05]  /*a8d0*/  @!P1 NANOSLEEP.SYNCS 0x989680 ;  /* 0x009896800000995d */ /* 0x008fea0003900000 */
[----:B------:R-:W3:Y:S02]  /*a8e0*/  @!P1 SYNCS.PHASECHK.TRANS64 P1, [R3+URZ+0x34830], R0 ;  /* 0x03483000030095a7 */ /* 0x000ee4000802007f */
[----:B---3--:R-:W-:Y:S05]  /*a8f0*/  @!P1 BRA `(.L_x_134) ;  /* 0xfffffffc00f09947 */ /* 0x008fea000383ffff */
[----:B------:R-:W-:Y:S05]  /*a900*/  BRA `(.L_x_133) ;  /* 0xffffff6c009c7947 */ /* 0x000fea000383ffff */
.L_x_140:
[----:B--2---:R-:W-:-:S04]  /*a910*/  IMAD.U32 R7, RZ, RZ, UR6 ;  /* 0x00000006ff077e24 */ /* 0x004fc8000f8e00ff */
[----:B------:R2:W3:Y:S03]  /*a920*/  SYNCS.PHASECHK.TRANS64.TRYWAIT P1, [R7+URZ+0x34830], R0 ;  /* 0x03483000070075a7 */ /* 0x0004e6000802017f */
[----:B---3--:R-:W-:Y:S05]  /*a930*/  @!P1 NANOSLEEP.SYNCS 0x989680 ;  /* 0x009896800000995d */ /* 0x008fea0003900000 */
[----:B------:R-:W3:Y:S02]  /*a940*/  @!P1 SYNCS.PHASECHK.TRANS64 P1, [R7+URZ+0x34830], R0 ;  /* 0x03483000070095a7 */ /* 0x000ee4000802007f */
[----:B---3--:R-:W-:Y:S05]  /*a950*/  @!P1 BRA `(.L_x_140) ;  /* 0xfffffffc00ec9947 */ /* 0x008fea000383ffff */
[----:B------:R-:W-:Y:S05]  /*a960*/  BRA `(.L_x_139) ;  /* 0xffffff9000687947 */ /* 0x000fea000383ffff */
.L_x_144:
[----:B--2---:R-:W-:-:S04]  /*a970*/  IMAD.U32 R7, RZ, RZ, UR7 ;  /* 0x00000007ff077e24 */ /* 0x004fc8000f8e00ff */
[----:B------:R2:W3:Y:S03]  /*a980*/  SYNCS.PHASECHK.TRANS64.TRYWAIT P1, [R7+URZ+0x34850], R0 ;  /* 0x03485000070075a7 */ /* 0x0004e6000802017f */
[----:B---3--:R-:W-:Y:S05]  /*a990*/  @!P1 NANOSLEEP.SYNCS 0x989680 ;  /* 0x009896800000995d */ /* 0x008fea0003900000 */
[----:B------:R-:W3:Y:S02]  /*a9a0*/  @!P1 SYNCS.PHASECHK.TRANS64 P1, [R7+URZ+0x34850], R0 ;  /* 0x03485000070095a7 */ /* 0x000ee4000802007f */
[----:B---3--:R-:W-:Y:S05]  /*a9b0*/  @!P1 BRA `(.L_x_144) ;  /* 0xfffffffc00ec9947 */ /* 0x008fea000383ffff */
[----:B------:R-:W-:Y:S05]  /*a9c0*/  BRA `(.L_x_143) ;  /* 0xffffff9800907947 */ /* 0x000fea000383ffff */
.L_x_151:
[----:B--2---:R-:W-:-:S04]  /*a9d0*/  IMAD.U32 R5, RZ, RZ, UR5 ;  /* 0x00000005ff057e24 */ /* 0x004fc8000f8e00ff */
[----:B------:R2:W3:Y:S03]  /*a9e0*/  SYNCS.PHASECHK.TRANS64.TRYWAIT P1, [R5+URZ+0x34850], R4 ;  /* 0x03485004050075a7 */ /* 0x0004e6000802017f */
[----:B---3--:R-:W-:Y:S05]  /*a9f0*/  @!P1 NANOSLEEP.SYNCS 0x989680 ;  /* 0x009896800000995d */ /* 0x008fea0003900000 */
[----:B------:R-:W3:Y:S02]  /*aa00*/  @!P1 SYNCS.PHASECHK.TRANS64 P1, [R5+URZ+0x34850], R4 ;  /* 0x03485004050095a7 */ /* 0x000ee4000802007f */
[----:B---3--:R-:W-:Y:S05]  /*aa10*/  @!P1 BRA `(.L_x_151) ;  /* 0xfffffffc00ec9947 */ /* 0x008fea000383ffff */
[----:B------:R-:W-:Y:S05]  /*aa20*/  BRA `(.L_x_150) ;  /* 0xffffffb400747947 */ /* 0x000fea000383ffff */
.L_x_163:
[----:B------:R-:W1:Y:S01]  /*aa30*/  S2R R8, SR_TID.X ;  /* 0x0000000000087919 */ /* 0x000e620000002100 */
[----:B------:R-:W-:Y:S01]  /*aa40*/  BSSY B0, `(.L_x_222) ;  /* 0x000000a000007945 */ /* 0x000fe20003800000 */
[----:B------:R-:W-:Y:S02]  /*aa50*/  IMAD.MOV.U32 R12, RZ, RZ, RZ ;  /* 0x000000ffff0c7224 */ /* 0x000fe400078e00ff */
        /* <DEDUP_REMOVED lines=8> */
.L_x_223:
[----:B------:R-:W-:Y:S05]  /*aae0*/  BSYNC B0 ;  /* 0x0000000000007941 */ /* 0x000fea0003800000 */
.L_x_222:
[----:B------:R-:W-:Y:S05]  /*aaf0*/  BRA `(.L_x_224) ;  /* 0xffffffd400607947 */ /* 0x000fea000383ffff */
.L_x_164:
[----:B------:R-:W-:Y:S01]  /*ab00*/  BSSY B0, `(.L_x_225) ;  /* 0x0000006000007945 */ /* 0x000fe20003800000 */
[----:B------:R-:W-:-:S07]  /*ab10*/  IMAD.MOV.U32 R15, RZ, RZ, -0x1 ;  /* 0xffffffffff0f7424 */ /* 0x000fce00078e00ff */
[----:B------:R-:W-:Y:S05]  /*ab20*/  WARPSYNC.COLLECTIVE R15, `(.L_x_226) ;  /* 0x000000000f0c7348 */ /* 0x000fea0003c00000 */
[----:B------:R-:W-:Y:S02]  /*ab30*/  ELECT P6, UR62, PT ;  /* 0x00000000003e782f */ /* 0x000fe400038c0000 */
[----:B------:R-:W-:Y:S01]  /*ab40*/  MOV R14, UR62 ;  /* 0x0000003e000e7c02 */ /* 0x000fe20008000f00 */
[----:B------:R-:W-:Y:S10]  /*ab50*/  ENDCOLLECTIVE ;  /* 0x000000000000791b */ /* 0x000ff40003800000 */
.L_x_226:
[----:B------:R-:W-:Y:S05]  /*ab60*/  BSYNC B0 ;  /* 0x0000000000007941 */ /* 0x000fea0003800000 */
.L_x_225:
[----:B------:R-:W-:Y:S05]  /*ab70*/  BRA `(.L_x_227) ;  /* 0xffffffd4005c7947 */ /* 0x000fea000383ffff */
.L_x_167:
[----:B--2---:R2:W3:Y:S02]  /*ab80*/  SYNCS.PHASECHK.TRANS64.TRYWAIT P1, [R5+URZ+0x34840], R9 ;  /* 0x03484009050075a7 */ /* 0x0044e4000802017f */
[----:B---3--:R-:W-:Y:S05]  /*ab90*/  @!P1 NANOSLEEP.SYNCS 0x989680 ;  /* 0x009896800000995d */ /* 0x008fea0003900000 */
[----:B------:R-:W3:Y:S02]  /*aba0*/  @!P1 SYNCS.PHASECHK.TRANS64 P1, [R5+URZ+0x34840], R9 ;  /* 0x03484009050095a7 */ /* 0x000ee4000802007f */
[----:B---3--:R-:W-:Y:S05]  /*abb0*/  @!P1 BRA `(.L_x_167) ;  /* 0xfffffffc00f09947 */ /* 0x008fea000383ffff */
[----:B------:R-:W-:Y:S05]  /*abc0*/  BRA `(.L_x_228) ;  /* 0xffffffd400bc7947 */ /* 0x000fea000383ffff */
.L_x_171:
        /* <DEDUP_REMOVED lines=8> */
.L_x_177:
[----:B-1----:R1:W2:Y:S02]  /*ac50*/  SYNCS.PHASECHK.TRANS64.TRYWAIT P1, [R2+URZ+0x34840], R3 ;  /* 0x03484003020075a7 */ /* 0x0022a4000802017f */
[----:B--2---:R-:W-:Y:S05]  /*ac60*/  @!P1 NANOSLEEP.SYNCS 0x989680 ;  /* 0x009896800000995d */ /* 0x004fea0003900000 */
[----:B------:R-:W2:Y:S02]  /*ac70*/  @!P1 SYNCS.PHASECHK.TRANS64 P1, [R2+URZ+0x34840], R3 ;  /* 0x03484003020095a7 */ /* 0x000ea4000802007f */
[----:B--2---:R-:W-:Y:S05]  /*ac80*/  @!P1 BRA `(.L_x_177) ;  /* 0xfffffffc00f09947 */ /* 0x004fea000383ffff */
[----:B------:R-:W-:Y:S05]  /*ac90*/  BRA `(.L_x_230) ;  /* 0xffffffdc00b47947 */ /* 0x000fea000383ffff */
.L_x_180:
[----:B-1----:R1:W2:Y:S02]  /*aca0*/  SYNCS.PHASECHK.TRANS64.TRYWAIT P1, [R2+URZ+0x34860], R3 ;  /* 0x03486003020075a7 */ /* 0x0022a4000802017f */
[----:B--2---:R-:W-:Y:S05]  /*acb0*/  @!P1 NANOSLEEP.SYNCS 0x989680 ;  /* 0x009896800000995d */ /* 0x004fea0003900000 */
[----:B------:R-:W2:Y:S02]  /*acc0*/  @!P1 SYNCS.PHASECHK.TRANS64 P1, [R2+URZ+0x34860], R3 ;  /* 0x03486003020095a7 */ /* 0x000ea4000802007f */
[----:B--2---:R-:W-:Y:S05]  /*acd0*/  @!P1 BRA `(.L_x_180) ;  /* 0xfffffffc00f09947 */ /* 0x004fea000383ffff */
[----:B------:R-:W-:Y:S05]  /*ace0*/  BRA `(.L_x_231) ;  /* 0xffffffe000607947 */ /* 0x000fea000383ffff */
.L_x_187:
[----:B--2---:R2:W3:Y:S02]  /*acf0*/  SYNCS.PHASECHK.TRANS64.TRYWAIT P1, [R2+URZ+0x34840], R3 ;  /* 0x03484003020075a7 */ /* 0x0044e4000802017f */
[----:B---3--:R-:W-:Y:S05]  /*ad00*/  @!P1 NANOSLEEP.SYNCS 0x989680 ;  /* 0x009896800000995d */ /* 0x008fea0003900000 */
[----:B------:R-:W3:Y:S02]  /*ad10*/  @!P1 SYNCS.PHASECHK.TRANS64 P1, [R2+URZ+0x34840], R3 ;  /* 0x03484003020095a7 */ /* 0x000ee4000802007f */
[----:B---3--:R-:W-:Y:S05]  /*ad20*/  @!P1 BRA `(.L_x_187) ;  /* 0xfffffffc00f09947 */ /* 0x008fea000383ffff */
[----:B------:R-:W-:Y:S05]  /*ad30*/  BRA `(.L_x_232) ;  /* 0xffffffe400987947 */ /* 0x000fea000383ffff */
.L_x_190:
[----:B-1----:R1:W2:Y:S02]  /*ad40*/  SYNCS.PHASECHK.TRANS64.TRYWAIT P1, [R2+URZ+0x34860], R17 ;  /* 0x03486011020075a7 */ /* 0x0022a4000802017f */
[----:B--2---:R-:W-:Y:S05]  /*ad50*/  @!P1 NANOSLEEP.SYNCS 0x989680 ;  /* 0x009896800000995d */ /* 0x004fea0003900000 */
[----:B------:R-:W2:Y:S02]  /*ad60*/  @!P1 SYNCS.PHASECHK.TRANS64 P1, [R2+URZ+0x34860], R17 ;  /* 0x03486011020095a7 */ /* 0x000ea4000802007f */
[----:B--2---:R-:W-:Y:S05]  /*ad70*/  @!P1 BRA `(.L_x_190) ;  /* 0xfffffffc00f09947 */ /* 0x004fea000383ffff */
[----:B------:R-:W-:Y:S05]  /*ad80*/  BRA `(.L_x_233) ;  /* 0xffffffe800447947 */ /* 0x000fea000383ffff */
.L_x_196:
[----:B--2---:R2:W3:Y:S02]  /*ad90*/  SYNCS.PHASECHK.TRANS64.TRYWAIT P1, [R2+URZ+0x34840], R3 ;  /* 0x03484003020075a7 */ /* 0x0044e4000802017f */
[----:B---3--:R-:W-:Y:S05]  /*ada0*/  @!P1 NANOSLEEP.SYNCS 0x989680 ;  /* 0x009896800000995d */ /* 0x008fea0003900000 */
[----:B------:R-:W3:Y:S02]  /*adb0*/  @!P1 SYNCS.PHASECHK.TRANS64 P1, [R2+URZ+0x34840], R3 ;  /* 0x03484003020095a7 */ /* 0x000ee4000802007f */
[----:B---3--:R-:W-:Y:S05]  /*adc0*/  @!P1 BRA `(.L_x_196) ;  /* 0xfffffffc00f09947 */ /* 0x008fea000383ffff */
[----:B------:R-:W-:Y:S05]  /*add0*/  BRA `(.L_x_234) ;  /* 0xffffffec00587947 */ /* 0x000fea000383ffff */
.L_x_199:
[----:B-1----:R1:W2:Y:S02]  /*ade0*/  SYNCS.PHASECHK.TRANS64.TRYWAIT P1, [R2+URZ+0x34860], R10 ;  /* 0x0348600a020075a7 */ /* 0x0022a4000802017f */
[----:B--2---:R-:W-:Y:S05]  /*adf0*/  @!P1 NANOSLEEP.SYNCS 0x989680 ;  /* 0x009896800000995d */ /* 0x004fea0003900000 */
[----:B------:R-:W2:Y:S02]  /*ae00*/  @!P1 SYNCS.PHASECHK.TRANS64 P1, [R2+URZ+0x34860], R10 ;  /* 0x0348600a020095a7 */ /* 0x000ea4000802007f */
[----:B--2---:R-:W-:Y:S05]  /*ae10*/  @!P1 BRA `(.L_x_199) ;  /* 0xfffffffc00f09947 */ /* 0x004fea000383ffff */
[----:B------:R-:W-:Y:S05]  /*ae20*/  BRA `(.L_x_235) ;  /* 0xfffffff000047947 */ /* 0x000fea000383ffff */
.L_x_205:
[----:B-1----:R1:W2:Y:S02]  /*ae30*/  SYNCS.PHASECHK.TRANS64.TRYWAIT P0, [R3+URZ+0x34860], R2 ;  /* 0x03486002030075a7 */ /* 0x0022a4000800017f */
[----:B--2---:R-:W-:Y:S05]  /*ae40*/  @!P0 NANOSLEEP.SYNCS 0x989680 ;  /* 0x009896800000895d */ /* 0x004fea0003900000 */
[----:B------:R-:W2:Y:S02]  /*ae50*/  @!P0 SYNCS.PHASECHK.TRANS64 P0, [R3+URZ+0x34860], R2 ;  /* 0x03486002030085a7 */ /* 0x000ea4000800007f */
[----:B--2---:R-:W-:Y:S05]  /*ae60*/  @!P0 BRA `(.L_x_205) ;  /* 0xfffffffc00f08947 */ /* 0x004fea000383ffff */
[----:B------:R-:W-:Y:S05]  /*ae70*/  BRA `(.L_x_236) ;  /* 0xfffffff000c07947 */ /* 0x000fea000383ffff */
.L_x_210:
[----:B-1----:R1:W2:Y:S02]  /*ae80*/  SYNCS.PHASECHK.TRANS64.TRYWAIT P0, [R0+URZ+0x34820], R3 ;  /* 0x03482003000075a7 */ /* 0x0022a4000800017f */
[----:B--2---:R-:W-:Y:S05]  /*ae90*/  @!P0 NANOSLEEP.SYNCS 0x989680 ;  /* 0x009896800000895d */ /* 0x004fea0003900000 */
[----:B------:R-:W2:Y:S02]  /*aea0*/  @!P0 SYNCS.PHASECHK.TRANS64 P0, [R0+URZ+0x34820], R3 ;  /* 0x03482003000085a7 */ /* 0x000ea4000800007f */
[----:B--2---:R-:W-:Y:S05]  /*aeb0*/  @!P0 BRA `(.L_x_210) ;  /* 0xfffffffc00f08947 */ /* 0x004fea000383ffff */
[----:B------:R-:W-:Y:S05]  /*aec0*/  BRA `(.L_x_237) ;  /* 0xfffffff400a47947 */ /* 0x000fea000383ffff */
.L_x_211:
[----:B------:R-:W2:Y:S01]  /*aed0*/  S2R R2, SR_TID.X ;  /* 0x0000000000027919 */ /* 0x000ea20000002100 */
[----:B------:R-:W-:Y:S01]  /*aee0*/  BSSY B0, `(.L_x_238) ;  /* 0x000000a000007945 */ /* 0x000fe20003800000 */
[----:B------:R-:W-:Y:S02]  /*aef0*/  IMAD.MOV.U32 R12, RZ, RZ, RZ ;  /* 0x000000ffff0c7224 */ /* 0x000fe400078e00ff */
[----:B------:R-:W-:Y:S02]  /*af00*/  IMAD.MOV.U32 R11, RZ, RZ, 0x1f ;  /* 0x0000001fff0b7424 */ /* 0x000fe400078e00ff */
[----:B------:R-:W-:Y:S01]  /*af10*/  IMAD.MOV.U32 R15, RZ, RZ, -0x1 ;  /* 0xffffffffff0f7424 */ /* 0x000fe200078e00ff */
[----:B--2---:R-:W-:-:S04]  /*af20*/  SHF.R.U32.HI R2, RZ, 0x5, R2 ;  /* 0x00000005ff027819 */ /* 0x004fc80000011602 */
[----:B------:R-:W-:-:S05]  /*af30*/  LOP3.LUT R2, R2, 0x3, RZ, 0xc0, !PT ;  /* 0x0000000302027812 */ /* 0x000fca00078ec0ff */
[----:B------:R-:W-:-:S07]  /*af40*/  IMAD.MOV.U32 R13, RZ, RZ, R2 ;  /* 0x000000ffff0d7224 */ /* 0x000fce00078e0002 */
[----:B-1----:R-:W-:Y:S05]  /*af50*/  WARPSYNC.COLLECTIVE R15, `(.L_x_239) ;  /* 0x000000000f087348 */ /* 0x002fea0003c00000 */
[----:B------:R2:W3:Y:S02]  /*af60*/  SHFL.IDX P6, R14, R13, R12, R11 ;  /* 0x0000000c0d0e7389 */ /* 0x0004e400000c000b */
[----:B-123--:R-:W-:Y:S01]  /*af70*/  ENDCOLLECTIVE ;  /* 0x000000000000791b */ /* 0x00efe20003800000 */
.L_x_239:
[----:B------:R-:W-:Y:S05]  /*af80*/  BSYNC B0 ;  /* 0x0000000000007941 */ /* 0x000fea0003800000 */
.L_x_238:
[----:B------:R-:W-:Y:S05]  /*af90*/  BRA `(.L_x_240) ;  /* 0xfffffff4008c7947 */ /* 0x000fea000383ffff */
.L_x_214:
[----:B------:R-:W-:Y:S01]  /*afa0*/  BSSY B1, `(.L_x_241) ;  /* 0x0000006000017945 */ /* 0x000fe20003800000 */
[----:B------:R-:W-:-:S07]  /*afb0*/  IMAD.MOV.U32 R15, RZ, RZ, -0x1 ;  /* 0xffffffffff0f7424 */ /* 0x000fce00078e00ff */
[----:B-12---:R-:W-:Y:S05]  /*afc0*/  WARPSYNC.COLLECTIVE R15, `(.L_x_242) ;  /* 0x000000000f0c7348 */ /* 0x006fea0003c00000 */
[----:B------:R-:W-:Y:S02]  /*afd0*/  ELECT P6, UR62, PT ;  /* 0x00000000003e782f */ /* 0x000fe400038c0000 */
[----:B------:R-:W-:Y:S01]  /*afe0*/  MOV R14, UR62 ;  /* 0x0000003e000e7c02 */ /* 0x000fe20008000f00 */
[----:B-12---:R-:W-:Y:S10]  /*aff0*/  ENDCOLLECTIVE ;  /* 0x000000000000791b */ /* 0x006ff40003800000 */
.L_x_242:
[----:B------:R-:W-:Y:S05]  /*b000*/  BSYNC B1 ;  /* 0x0000000000017941 */ /* 0x000fea0003800000 */
.L_x_241:
[----:B------:R-:W-:Y:S05]  /*b010*/  BRA `(.L_x_243) ;  /* 0xfffffff400847947 */ /* 0x000fea000383ffff */
.L_x_216:
[----:B-1----:R1:W2:Y:S02]  /*b020*/  SYNCS.PHASECHK.TRANS64.TRYWAIT P0, [R6+URZ], R5 ;  /* 0x00000005060075a7 */ /* 0x0022a4000800017f */
[----:B--2---:R-:W-:Y:S05]  /*b030*/  @!P0 NANOSLEEP.SYNCS 0x989680 ;  /* 0x009896800000895d */ /* 0x004fea0003900000 */
[----:B------:R-:W2:Y:S02]  /*b040*/  @!P0 SYNCS.PHASECHK.TRANS64 P0, [R6+URZ], R5 ;  /* 0x00000005060085a7 */ /* 0x000ea4000800007f */
[----:B--2---:R-:W-:Y:S05]  /*b050*/  @!P0 BRA `(.L_x_216) ;  /* 0xfffffffc00f08947 */ /* 0x004fea000383ffff */
[----:B------:R-:W-:Y:S05]  /*b060*/  BRA `(.L_x_244) ;  /* 0xfffffff400c07947 */ /* 0x000fea000383ffff */
.L_x_217:
[----:B--2---:R2:W3:Y:S02]  /*b070*/  SYNCS.PHASECHK.TRANS64.TRYWAIT P0, [R3+URZ], R2 ;  /* 0x00000002030075a7 */ /* 0x0044e4000800017f */
[----:B---3--:R-:W-:Y:S05]  /*b080*/  @!P0 NANOSLEEP.SYNCS 0x989680 ;  /* 0x009896800000895d */ /* 0x008fea0003900000 */
[----:B------:R-:W3:Y:S02]  /*b090*/  @!P0 SYNCS.PHASECHK.TRANS64 P0, [R3+URZ], R2 ;  /* 0x00000002030085a7 */ /* 0x000ee4000800007f */
[----:B---3--:R-:W-:Y:S05]  /*b0a0*/  @!P0 BRA `(.L_x_217) ;  /* 0xfffffffc00f08947 */ /* 0x008fea000383ffff */
[----:B------:R-:W-:Y:S05]  /*b0b0*/  BRA `(.L_x_245) ;  /* 0xfffffff400b47947 */ /* 0x000fea000383ffff */
.L_x_219:
[----:B--2---:R2:W3:Y:S02]  /*b0c0*/  SYNCS.PHASECHK.TRANS64.TRYWAIT P0, [R16+URZ], R5 ;  /* 0x00000005100075a7 */ /* 0x0044e4000800017f */
[----:B---3--:R-:W-:Y:S05]  /*b0d0*/  @!P0 NANOSLEEP.SYNCS 0x989680 ;  /* 0x009896800000895d */ /* 0x008fea0003900000 */
[----:B------:R-:W3:Y:S02]  /*b0e0*/  @!P0 SYNCS.PHASECHK.TRANS64 P0, [R16+URZ], R5 ;  /* 0x00000005100085a7 */ /* 0x000ee4000800007f */
[----:B---3--:R-:W-:Y:S05]  /*b0f0*/  @!P0 BRA `(.L_x_219) ;  /* 0xfffffffc00f08947 */ /* 0x008fea000383ffff */
[----:B------:R-:W-:Y:S05]  /*b100*/  BRA `(.L_x_246) ;  /* 0xfffffff400b87947 */ /* 0x000fea000383ffff */
.L_x_247:
        /* <DEDUP_REMOVED lines=15> */
.L_x_2656:


//--------------------- .text._ZN7cutlass13device_kernelIN5flash11enable_sm90INS1_16FlashAttnFwdSm90INS1_25CollectiveMainloopFwdSm90ILi2EN4cute5tupleIJNS5_1CILi1EEES8_S8_EEENS6_IJNS7_ILi128EEESA_NS7_ILi192EEEEEELi128ENS_6half_tEfNS_4arch4Sm90ELb0ELb0ELb0ELb1ELb0ELb0ELb0ELb1ELb1ELb0ELb0ELb0EEENS1_21CollectiveEpilogueFwdINS6_IJSA_SA_SA_EEES9_SD_SF_Li256ELb1ELb0ELb0ELb0EEENS1_36VarlenDynamicPersistentTileSchedulerILi128ELi128ELi256ELi32ELb0ELb0ELb1ELb0ELb1ELb1EEEEEEEEEvNT_6ParamsE --------------------------
	.section	.text._ZN7cutlass13device_kernelIN5flash11enable_sm90INS1_16FlashAttnFwdSm90INS1_25CollectiveMainloopFwdSm90ILi2EN4cute5tupleIJNS5_1CILi1EEES8_S8_EEENS6_IJNS7_ILi128EEESA_NS7_ILi192EEEEEELi128ENS_6half_tEfNS_4arch4Sm90ELb0ELb0ELb0ELb1ELb0ELb0ELb0ELb1ELb1ELb0ELb0ELb0EEENS1_21CollectiveEpilogueFwdINS6_IJSA_SA_SA_EEES9_SD_SF_Li256ELb1ELb0ELb0ELb0EEENS1_36VarlenDynamicPersistentTileSchedulerILi128ELi128ELi256ELi32ELb0ELb0ELb1ELb0ELb1ELb1EEEEEEEEEvNT_6ParamsE,"ax",@progbits
	.align	128
.text._ZN7cutlass13device_kernelIN5flash11enable_sm90INS1_16FlashAttnFwdSm90INS1_25CollectiveMainloopFwdSm90ILi2EN4cute5tupleIJNS5_1CILi1EEES8_S8_EEENS6_IJNS7_ILi128EEESA_NS7_ILi192EEEEEELi128ENS_6half_tEfNS_4arch4Sm90ELb0ELb0ELb0ELb1ELb0ELb0ELb0ELb1ELb1ELb0ELb0ELb0EEENS1_21CollectiveEpilogueFwdINS6_IJSA_SA_SA_EEES9_SD_SF_Li256ELb1ELb0ELb0ELb0EEENS1_36VarlenDynamicPersistentTileSchedulerILi128ELi128ELi256ELi32ELb0ELb0ELb1ELb0ELb1ELb1EEEEEEEEEvNT_6ParamsE:
        .type           _ZN7cutlass13device_kernelIN5flash11enable_sm90INS1_16FlashAttnFwdSm90INS1_25CollectiveMainloopFwdSm90ILi2EN4cute5tupleIJNS5_1CILi1EEES8_S8_EEENS6_IJNS7_ILi128EEESA_NS7_ILi192EEEEEELi128ENS_6half_tEfNS_4arch4Sm90ELb0ELb0ELb0ELb1ELb0ELb0ELb0ELb1ELb1ELb0ELb0ELb0EEENS1_21CollectiveEpilogueFwdINS6_IJSA_SA_SA_EEES9_SD_SF_Li256ELb1ELb0ELb0ELb0EEENS1_36VarlenDynamicPersistentTileSchedulerILi128ELi128ELi256ELi32ELb0ELb0ELb1ELb0ELb1ELb1EEEEEEEEEvNT_6ParamsE,@function
        .size           _ZN7cutlass13device_kernelIN5flash11enable_sm90INS1_16FlashAttnFwdSm90INS1_25CollectiveMainloopFwdSm90ILi2EN4cute5tupleIJNS5_1CILi1EEES8_S8_EEENS6_IJNS7_ILi128EEESA_NS7_ILi192EEEEEELi128ENS_6half_tEfNS_4arch4Sm90ELb0ELb0ELb0ELb1ELb0ELb0ELb0ELb1ELb1ELb0ELb0ELb0EEENS1_21CollectiveEpilogueFwdINS6_IJSA_SA_SA_EEES9_SD_SF_Li256ELb1ELb0ELb0ELb0EEENS1_36VarlenDynamicPersistentTileSchedulerILi128ELi128ELi256ELi32ELb0ELb0ELb1ELb0ELb1ELb1EEEEEEEEEvNT_6ParamsE,(.L_x_2657 - _ZN7cutlass13device_kernelIN5flash11enable_sm90INS1_16FlashAttnFwdSm90INS1_25CollectiveMainloopFwdSm90ILi2EN4cute5tupleIJNS5_1CILi1EEES8_S8_EEENS6_IJNS7_ILi128EEESA_NS7_ILi192EEEEEELi128ENS_6half_tEfNS_4arch4Sm90ELb0ELb0ELb0ELb1ELb0ELb0ELb0ELb1ELb1ELb0ELb0ELb0EEENS1_21CollectiveEpilogueFwdINS6_IJSA_SA_SA_EEES9_SD_SF_Li256ELb1ELb0ELb0ELb0EEENS1_36VarlenDynamicPersistentTileSchedulerILi128ELi128ELi256ELi32ELb0ELb0ELb1ELb0ELb1ELb1EEEEEEEEEvNT_6ParamsE)
        .other          _ZN7cutlass13device_kernelIN5flash11enable_sm90INS1_16FlashAttnFwdSm90INS1_25CollectiveMainloopFwdSm90ILi2EN4cute5tupleIJNS5_1CILi1EEES8_S8_EEENS6_IJNS7_ILi128EEESA_NS7_ILi192EEEEEELi128ENS_6half_tEfNS_4arch4Sm90ELb0ELb0ELb0ELb1ELb0ELb0ELb0ELb1ELb1ELb0ELb0ELb0EEENS1_21CollectiveEpilogueFwdINS6_IJSA_SA_SA_EEES9_SD_SF_Li256ELb1ELb0ELb0ELb0EEENS1_36VarlenDynamicPersistentTileSchedulerILi128ELi128ELi256ELi32ELb0ELb0ELb1ELb0ELb1ELb1EEEEEEEEEvNT_6ParamsE,@"STO_CUDA_ENTRY STV_DEFAULT"
_ZN7cutlass13device_kernelIN5flash11enable_sm90INS1_16FlashAttnFwdSm90INS1_25CollectiveMainloopFwdSm90ILi2EN4cute5tupleIJNS5_1CILi1EEES8_S8_EEENS6_IJNS7_ILi128EEESA_NS7_ILi192EEEEEELi128ENS_6half_tEfNS_4arch4Sm90ELb0ELb0ELb0ELb1ELb0ELb0ELb0ELb1ELb1ELb0ELb0ELb0EEENS1_21CollectiveEpilogueFwdINS6_IJSA_SA_SA_EEES9_SD_SF_Li256ELb1ELb0ELb0ELb0EEENS1_36VarlenDynamicPersistentTileSchedulerILi128ELi128ELi256ELi32ELb0ELb0ELb1ELb0ELb1ELb1EEEEEEEEEvNT_6ParamsE:
[----:B------:R-:W0:Y:S02]  /*0000*/  LDC R1, c[0x0][0x28] ;  /* 0x00000a00ff017b82 */ /* 0x000e240000000800 */
[----:B0-----:R-:W-:Y:S01]  /*0010*/  VIADD R1, R1, 0xffffffc8 ;  /* 0xffffffc801017836 */ /* 0x001fe20000000000 */
[----:B------:R-:W0:Y:S01]  /*0020*/  S2R R3, SR_TID.X ;  /* 0x0000000000037919 */ /* 0x000e220000002100 */
[----:B------:R-:W-:Y:S01]  /*0030*/  ELECT P0, URZ, PT ;  /* 0x00000000003f782f */ /* 0x000fe20003800000 */
[----:B------:R-:W-:Y:S01]  /*0040*/  BSSY B0, `(.L_x_248) ;  /* 0x0000011000007945 */ /* 0x000fe20003800000 */
[----:B0-----:R-:W-:-:S05]  /*0050*/  SHF.R.U32.HI R0, RZ, 0x5, R3 ;  /* 0x00000005ff007819 */ /* 0x001fca0000011603 */
[----:B------:R-:W0:Y:S02]  /*0060*/  SHFL.IDX PT, R2, R0, RZ, 0x1f ;  /* 0x00001fff00027589 */ /* 0x000e2400000e0000 */
[----:B0-----:R-:W-:Y:S02]  /*0070*/  ISETP.EQ.AND P0, PT, R2, RZ, P0 ;  /* 0x000000ff0200720c */ /* 0x001fe40000702270 */
[----:B------:R-:W-:-:S11]  /*0080*/  SHF.R.U32.HI R2, RZ, 0x7, R3 ;  /* 0x00000007ff027819 */ /* 0x000fd60000011603 */
[----:B------:R-:W-:Y:S05]  /*0090*/  @!P0 BRA `(.L_x_249) ;  /* 0x00000000002c8947 */ /* 0x000fea0003800000 */
[----:B------:R-:W-:Y:S02]  /*00a0*/  ULDC.64 UR4, c[0x0][0x198] ;  /* 0x0000660000047ab9 */ /* 0x000fe40000000a00 */
[----:B------:R-:W-:Y:S02]  /*00b0*/  UIADD3 UR6, UP0, UR4, 0x270, URZ ;  /* 0x0000027004067890 */ /* 0x000fe4000ff1e03f */
[----:B------:R-:W-:Y:S02]  /*00c0*/  UIADD3 UR8, UP1, UR4, 0x370, URZ ;  /* 0x0000037004087890 */ /* 0x000fe4000ff3e03f */
[----:B------:R-:W-:Y:S02]  /*00d0*/  UIADD3 UR4, UP2, UR4, 0x470, URZ ;  /* 0x0000047004047890 */ /* 0x000fe4000ff5e03f */
[----:B------:R-:W-:Y:S02]  /*00e0*/  UIADD3.X UR7, URZ, UR5, URZ, UP0, !UPT ;  /* 0x000000053f077290 */ /* 0x000fe400087fe43f */
[----:B------:R-:W-:-:S02]  /*00f0*/  UIADD3.X UR9, URZ, UR5, URZ, UP1, !UPT ;  /* 0x000000053f097290 */ /* 0x000fc40008ffe43f */
[----:B------:R-:W-:-:S05]  /*0100*/  UIADD3.X UR5, URZ, UR5, URZ, UP2, !UPT ;  /* 0x000000053f057290 */ /* 0x000fca00097fe43f */
[----:B------:R0:W-:Y:S02]  /*0110*/  UTMACCTL.PF [UR6] ;  /* 0x00000000060079b9 */ /* 0x0001e40008040000 */
[----:B------:R0:W-:Y:S02]  /*0120*/  UTMACCTL.PF [UR8] ;  /* 0x00000000080079b9 */ /* 0x0001e40008040000 */
[----:B------:R0:W-:Y:S02]  /*0130*/  UTMACCTL.PF [UR4] ;  /* 0x00000000040079b9 */ /* 0x0001e40008040000 */
[----:B0-----:R-:W-:Y:S01]  /*0140*/  NOP ;  /* 0x0000000000007918 */ /* 0x001fe20000000000 */
.L_x_249:
[----:B------:R-:W-:Y:S05]  /*0150*/  BSYNC B0 ;  /* 0x0000000000007941 */ /* 0x000fea0003800000 */
.L_x_248:
[----:B------:R-:W-:Y:S01]  /*0160*/  VOTEU.ANY UP0, P0 ;  /* 0x00000000003f7886 */ /* 0x000fe20000000100 */
[----:B------:R-:W0:Y:S01]  /*0170*/  SHFL.IDX PT, R2, R2, RZ, 0x1f ;  /* 0x00001fff02027589 */ /* 0x000e2200000e0000 */
[----:B------:R-:W-:Y:S01]  /*0180*/  UMOV UR4, 0x1 ;  /* 0x0000000100047882 */ /* 0x000fe20000000000 */
[----:B------:R-:W-:Y:S01]  /*0190*/  UMOV UR7, 0x100 ;  /* 0x0000010000077882 */ /* 0x000fe20000000000 */
[----:B------:R-:W-:Y:S01]  /*01a0*/  VOTEU.ANY UP1, P0 ;  /* 0x00000000003f7886 */ /* 0x000fe20000020100 */
[----:B------:R-:W1:Y:S01]  /*01b0*/  @UP0 S2UR UR8, SR_CgaCtaId ;  /* 0x00000000000809c3 */ /* 0x000e620000008800 */
[----:B------:R-:W2:Y:S01]  /*01c0*/  SHFL.IDX PT, R3, R0, RZ, 0x1f ;  /* 0x00001fff00037589 */ /* 0x000ea200000e0000 */
[----:B------:R-:W-:Y:S01]  /*01d0*/  @UP0 UMOV UR6, 0x400 ;  /* 0x0000040000060882 */ /* 0x000fe20000000000 */
[----:B------:R-:W-:-:S04]  /*01e0*/  @UP0 UIADD3 UR4, -UR4, 0x100000, URZ ;  /* 0x0010000004040890 */ /* 0x000fc8000fffe13f */
[----:B------:R-:W-:Y:S02]  /*01f0*/  @UP0 USHF.L.U32 UR5, UR4, 0xb, URZ ;  /* 0x0000000b04050899 */ /* 0x000fe4000800063f */
[----:B------:R-:W-:Y:S01]  /*0200*/  @UP0 USHF.L.U32 UR4, UR4, 0x1, URZ ;  /* 0x0000000104040899 */ /* 0x000fe2000800063f */
[----:B------:R-:W-:Y:S01]  /*0210*/  VOTEU.ANY UP2, P0 ;  /* 0x00000000003f7886 */ /* 0x000fe20000040100 */
[----:B0-----:R-:W-:Y:S01]  /*0220*/  R2UR UR9, R2 ;  /* 0x00000000020972ca */ /* 0x001fe200000e0000 */
[----:B-1----:R-:W-:Y:S01]  /*0230*/  @UP0 ULEA UR8, UR8, UR6, 0x18 ;  /* 0x0000000608080291 */ /* 0x002fe2000f8ec03f */
[----:B--2---:R-:W-:Y:S01]  /*0240*/  ISETP.NE.AND P1, PT, R3, RZ, PT ;  /* 0x000000ff0300720c */ /* 0x004fe20003f25270 */
[----:B------:R-:W-:-:S04]  /*0250*/  @UP0 UIADD3 UR6, -UR7, 0x100000, URZ ;  /* 0x0010000007060890 */ /* 0x000fc8000fffe13f */
[----:B------:R-:W-:Y:S02]  /*0260*/  @UP0 USHF.L.U32 UR7, UR6, 0xb, URZ ;  /* 0x0000000b06070899 */ /* 0x000fe4000800063f */
[----:B------:R-:W-:-:S04]  /*0270*/  @UP0 USHF.L.U32 UR6, UR6, 0x1, URZ ;  /* 0x0000000106060899 */ /* 0x000fc8000800063f */
[----:B------:R-:W-:Y:S01]  /*0280*/  UISETP.NE.AND UP0, UPT, UR9, URZ, UPT ;  /* 0x0000003f0900728c */ /* 0x000fe2000bf05270 */
[----:B------:R-:W0:Y:S02]  /*0290*/  FENCE.VIEW.ASYNC.S ;  /* 0x00000000000073c6 */ /* 0x000e240000000000 */
[----:B0-----:R0:W1:Y:S05]  /*02a0*/  @UP1 SYNCS.EXCH.64 URZ, [UR8+0x34800], UR4 ;  /* 0x03480004083f15b2 */ /* 0x00106a0008000100 */
[----:B------:R0:W2:Y:S01]  /*02b0*/  @UP2 SYNCS.EXCH.64 URZ, [UR8+0x34820], UR6 ;  /* 0x03482006083f25b2 */ /* 0x0000a20008000100 */
[----:B------:R-:W-:Y:S05]  /*02c0*/  @P1 BRA `(.L_x_250) ;  /* 0x0000000000481947 */ /* 0x000fea0003800000 */
[----:B0-----:R-:W0:Y:S01]  /*02d0*/  S2UR UR5, SR_CgaCtaId ;  /* 0x00000000000579c3 */ /* 0x001e220000008800 */
[----:B------:R-:W-:Y:S01]  /*02e0*/  UMOV UR4, 0x400 ;  /* 0x0000040000047882 */ /* 0x000fe20000000000 */
[----:B------:R-:W-:Y:S01]  /*02f0*/  UMOV UR6, 0x1 ;  /* 0x0000000100067882 */ /* 0x000fe20000000000 */
[----:B------:R-:W-:Y:S01]  /*0300*/  UMOV UR9, 0x2 ;  /* 0x0000000200097882 */ /* 0x000fe20000000000 */
[----:B------:R-:W-:-:S04]  /*0310*/  UIADD3 UR6, -UR6, 0x100000, URZ ;  /* 0x0010000006067890 */ /* 0x000fc8000fffe13f */
[----:B------:R-:W-:Y:S02]  /*0320*/  USHF.L.U32 UR7, UR6, 0xb, URZ ;  /* 0x0000000b06077899 */ /* 0x000fe4000800063f */
[----:B------:R-:W-:Y:S01]  /*0330*/  USHF.L.U32 UR6, UR6, 0x1, URZ ;  /* 0x0000000106067899 */ /* 0x000fe2000800063f */
[----:B------:R-:W-:Y:S01]  /*0340*/  ELECT P0, URZ, PT ;  /* 0x00000000003f782f */ /* 0x000fe20003800000 */
[----:B0-----:R-:W-:Y:S02]  /*0350*/  ULEA UR8, UR5, UR4, 0x18 ;  /* 0x0000000405087291 */ /* 0x001fe4000f8ec03f */
[----:B------:R-:W-:-:S04]  /*0360*/  UIADD3 UR4, -UR9, 0x100000, URZ ;  /* 0x0010000009047890 */ /* 0x000fc8000fffe13f */
[----:B------:R-:W-:Y:S02]  /*0370*/  USHF.L.U32 UR5, UR4, 0xb, URZ ;  /* 0x0000000b04057899 */ /* 0x000fe4000800063f */
[----:B------:R-:W-:Y:S01]  /*0380*/  USHF.L.U32 UR4, UR4, 0x1, URZ ;  /* 0x0000000104047899 */ /* 0x000fe2000800063f */
[----:B------:R-:W0:Y:S03]  /*0390*/  FENCE.VIEW.ASYNC.S ;  /* 0x00000000000073c6 */ /* 0x000e260000000000 */
[----:B0-----:R3:W4:Y:S08]  /*03a0*/  SYNCS.EXCH.64 URZ, [UR8+0x34830], UR6 ;  /* 0x03483006083f75b2 */ /* 0x0017300008000100 */
[----:B------:R3:W0:Y:S01]  /*03b0*/  SYNCS.EXCH.64 URZ, [UR8+0x34840], UR4 ;  /* 0x03484004083f75b2 */ /* 0x0006220008000100 */
[----:B------:R3:W0:Y:S01]  /*03c0*/  SYNCS.EXCH.64 URZ, [UR8+0x34838], UR6 ;  /* 0x03483806083f75b2 */ /* 0x0006220008000100 */
[----:B------:R3:W0:Y:S02]  /*03d0*/  SYNCS.EXCH.64 URZ, [UR8+0x34848], UR4 ;  /* 0x03484804083f75b2 */ /* 0x0006240008000100 */
[----:B---3--:R-:W-:Y:S01]  /*03e0*/  NOP ;  /* 0x0000000000007918 */ /* 0x008fe20000000000 */
.L_x_250:
[----:B------:R-:W3:Y:S01]  /*03f0*/  SHFL.IDX PT, R2, R0, RZ, 0x1f ;  /* 0x00001fff00027589 */ /* 0x000ee200000e0000 */
[----:B------:R-:W-:Y:S01]  /*0400*/  NOP ;  /* 0x0000000000007918 */ /* 0x000fe20000000000 */
[----:B---3--:R-:W-:-:S13]  /*0410*/  ISETP.NE.AND P0, PT, R2, RZ, PT ;  /* 0x000000ff0200720c */ /* 0x008fda0003f05270 */
[----:B------:R-:W-:Y:S05]  /*0420*/  @P0 BRA `(.L_x_251) ;  /* 0x0000000000480947 */ /* 0x000fea0003800000 */
[----:B0-----:R-:W0:Y:S01]  /*0430*/  S2UR UR5, SR_CgaCtaId ;  /* 0x00000000000579c3 */ /* 0x001e220000008800 */
[----:B------:R-:W-:Y:S01]  /*0440*/  UMOV UR4, 0x400 ;  /* 0x0000040000047882 */ /* 0x000fe20000000000 */
[----:B------:R-:W-:Y:S01]  /*0450*/  UMOV UR6, 0x1 ;  /* 0x0000000100067882 */ /* 0x000fe20000000000 */
[----:B------:R-:W-:Y:S01]  /*0460*/  UMOV UR7, 0x2 ;  /* 0x0000000200077882 */ /* 0x000fe20000000000 */
[----:B------:R-:W-:Y:S01]  /*0470*/  ELECT P0, URZ, PT ;  /* 0x00000000003f782f */ /* 0x000fe20003800000 */
[----:B0-----:R-:W-:Y:S02]  /*0480*/  ULEA UR8, UR5, UR4, 0x18 ;  /* 0x0000000405087291 */ /* 0x001fe4000f8ec03f */
[----:B------:R-:W-:-:S04]  /*0490*/  UIADD3 UR4, -UR6, 0x100000, URZ ;  /* 0x0010000006047890 */ /* 0x000fc8000fffe13f */
[----:B------:R-:W-:Y:S02]  /*04a0*/  USHF.L.U32 UR5, UR4, 0xb, URZ ;  /* 0x0000000b04057899 */ /* 0x000fe4000800063f */
[----:B------:R-:W-:Y:S02]  /*04b0*/  USHF.L.U32 UR4, UR4, 0x1, URZ ;  /* 0x0000000104047899 */ /* 0x000fe4000800063f */
[----:B------:R-:W-:-:S04]  /*04c0*/  UIADD3 UR6, -UR7, 0x100000, URZ ;  /* 0x0010000007067890 */ /* 0x000fc8000fffe13f */
[----:B------:R-:W-:Y:S02]  /*04d0*/  USHF.L.U32 UR7, UR6, 0xb, URZ ;  /* 0x0000000b06077899 */ /* 0x000fe4000800063f */
[----:B------:R-:W-:Y:S01]  /*04e0*/  USHF.L.U32 UR6, UR6, 0x1, URZ ;  /* 0x0000000106067899 */ /* 0x000fe2000800063f */
[----:B------:R-:W0:Y:S03]  /*04f0*/  FENCE.VIEW.ASYNC.S ;  /* 0x00000000000073c6 */ /* 0x000e260000000000 */
[----:B0-----:R3:W0:Y:S08]  /*0500*/  SYNCS.EXCH.64 URZ, [UR8+0x34850], UR4 ;  /* 0x03485004083f75b2 */ /* 0x0016300008000100 */
[----:B------:R3:W0:Y:S01]  /*0510*/  SYNCS.EXCH.64 URZ, [UR8+0x34860], UR6 ;  /* 0x03486006083f75b2 */ /* 0x0006220008000100 */
[----:B------:R3:W0:Y:S01]  /*0520*/  SYNCS.EXCH.64 URZ, [UR8+0x34858], UR4 ;  /* 0x03485804083f75b2 */ /* 0x0006220008000100 */
[----:B------:R3:W0:Y:S02]  /*0530*/  SYNCS.EXCH.64 URZ, [UR8+0x34868], UR6 ;  /* 0x03486806083f75b2 */ /* 0x0006240008000100 */
[----:B---3--:R-:W-:Y:S01]  /*0540*/  NOP ;  /* 0x0000000000007918 */ /* 0x008fe20000000000 */
.L_x_251:
[----:B------:R-:W3:Y:S01]  /*0550*/  SHFL.IDX PT, R2, R0, RZ, 0x1f ;  /* 0x00001fff00027589 */ /* 0x000ee200000e0000 */
[----:B------:R-:W-:Y:S01]  /*0560*/  NOP ;  /* 0x0000000000007918 */ /* 0x000fe20000000000 */
[----:B---3--:R-:W-:-:S13]  /*0570*/  ISETP.NE.AND P0, PT, R2, RZ, PT ;  /* 0x000000ff0200720c */ /* 0x008fda0003f05270 */
[----:B------:R-:W-:Y:S05]  /*0580*/  @P0 BRA `(.L_x_252) ;  /* 0x0000000000380947 */ /* 0x000fea0003800000 */
[----:B0-----:R-:W0:Y:S01]  /*0590*/  S2UR UR5, SR_CgaCtaId ;  /* 0x00000000000579c3 */ /* 0x001e220000008800 */
[----:B------:R-:W-:Y:S01]  /*05a0*/  UMOV UR4, 0x400 ;  /* 0x0000040000047882 */ /* 0x000fe20000000000 */
[----:B------:R-:W-:Y:S01]  /*05b0*/  UMOV UR7, 0x1 ;  /* 0x0000000100077882 */ /* 0x000fe20000000000 */
[----:B------:R-:W-:Y:S01]  /*05c0*/  ELECT P0, URZ, PT ;  /* 0x00000000003f782f */ /* 0x000fe20003800000 */
[----:B0-----:R-:W-:Y:S02]  /*05d0*/  ULEA UR6, UR5, UR4, 0x18 ;  /* 0x0000000405067291 */ /* 0x001fe4000f8ec03f */
[----:B------:R-:W-:-:S04]  /*05e0*/  UIADD3 UR4, -UR7, 0x100000, URZ ;  /* 0x0010000007047890 */ /* 0x000fc8000fffe13f */
[----:B------:R-:W-:Y:S02]  /*05f0*/  USHF.L.U32 UR5, UR4, 0xb, URZ ;  /* 0x0000000b04057899 */ /* 0x000fe4000800063f */
[----:B------:R-:W-:Y:S01]  /*0600*/  USHF.L.U32 UR4, UR4, 0x1, URZ ;  /* 0x0000000104047899 */ /* 0x000fe2000800063f */
[----:B------:R-:W0:Y:S11]  /*0610*/  FENCE.VIEW.ASYNC.S ;  /* 0x00000000000073c6 */ /* 0x000e360000000000 */
[----:B0-----:R3:W0:Y:S01]  /*0620*/  SYNCS.EXCH.64 URZ, [UR6+0x34870], UR4 ;  /* 0x03487004063f75b2 */ /* 0x0016220008000100 */
[----:B------:R3:W0:Y:S01]  /*0630*/  SYNCS.EXCH.64 URZ, [UR6+0x34880], UR4 ;  /* 0x03488004063f75b2 */ /* 0x0006220008000100 */
[----:B------:R3:W0:Y:S01]  /*0640*/  SYNCS.EXCH.64 URZ, [UR6+0x34878], UR4 ;  /* 0x03487804063f75b2 */ /* 0x0006220008000100 */
[----:B------:R3:W0:Y:S02]  /*0650*/  SYNCS.EXCH.64 URZ, [UR6+0x34888], UR4 ;  /* 0x03488804063f75b2 */ /* 0x0006240008000100 */
[----:B---3--:R-:W-:Y:S01]  /*0660*/  NOP ;  /* 0x0000000000007918 */ /* 0x008fe20000000000 */
.L_x_252:
        /* <DEDUP_REMOVED lines=22> */
.L_x_253:
        /* <DEDUP_REMOVED lines=22> */
.L_x_254:
[----:B0-----:R-:W-:Y:S01]  /*0930*/  UMOV UR4, 0x1 ;  /* 0x0000000100047882 */ /* 0x001fe20000000000 */
[----:B------:R-:W-:Y:S01]  /*0940*/  PLOP3.LUT P0, PT, PT, PT, UP0, 0x80, 0x0 ;  /* 0x000000000000781c */ /* 0x000fe20003f0f008 */
[----:B------:R-:W-:Y:S01]  /*0950*/  USEL UR4, UR4, 0x2, !UP0 ;  /* 0x0000000204047887 */ /* 0x000fe2000c000000 */
[----:B------:R-:W-:-:S05]  /*0960*/  NOP ;  /* 0x0000000000007918 */ /* 0x000fca0000000000 */
[----:B------:R-:W-:-:S05]  /*0970*/  IMAD.U32 R2, RZ, RZ, UR4 ;  /* 0x00000004ff027e24 */ /* 0x000fca000f8e00ff */
[----:B------:R0:W-:Y:S01]  /*0980*/  STL [R1+0x30], R2 ;  /* 0x0000300201007387 */ /* 0x0001e20000100800 */
[----:B-12-4-:R-:W-:Y:S06]  /*0990*/  BAR.SYNC.DEFER_BLOCKING 0x0 ;  /* 0x0000000000007b1d */ /* 0x016fec0000010000 */
[----:B------:R-:W-:Y:S05]  /*09a0*/  @!P0 BRA `(.L_x_255) ;  /* 0x0000008400188947 */ /* 0x000fea0003800000 */
.L_x_256:
[----:B------:R-:W-:-:S08]  /*09b0*/  NOP ;  /* 0x0000000000007918 */ /* 0x000fd00000000000 */
[----:B------:R-:W1:Y:S02]  /*09c0*/  USETMAXREG.TRY_ALLOC.CTAPOOL UP0, 0xf0 ;  /* 0x000000f0000079c8 */ /* 0x000e640008000600 */
[----:B-1----:R-:W-:-:S13]  /*09d0*/  PLOP3.LUT P0, PT, PT, PT, UP0, 0x80, 0x0 ;  /* 0x000000000000781c */ /* 0x002fda0003f0f008 */
[----:B------:R-:W-:Y:S05]  /*09e0*/  @!P0 BRA `(.L_x_256) ;  /* 0xfffffffc00f08947 */ /* 0x000fea000383ffff */
[----:B------:R-:W1:Y:S08]  /*09f0*/  S2UR UR5, SR_CgaCtaId ;  /* 0x00000000000579c3 */ /* 0x000e700000008800 */
[----:B------:R-:W-:Y:S06]  /*0a00*/  BAR.ARV 0x8, 0x120 ;  /* 0x0204800000007b1d */ /* 0x000fec0000002000 */
[----:B------:R-:W-:-:S02]  /*0a10*/  UMOV UR4, 0x400 ;  /* 0x0000040000047882 */ /* 0x000fc40000000000 */
[----:B------:R-:W-:Y:S01]  /*0a20*/  BAR.SYNC.DEFER_BLOCKING 0x5, 0x120 ;  /* 0x0144800000007b1d */ /* 0x000fe20000010000 */
[----:B-1----:R-:W-:-:S09]  /*0a30*/  ULEA UR4, UR5, UR4, 0x18 ;  /* 0x0000000405047291 */ /* 0x002fd2000f8ec03f */
[----:B------:R-:W1:Y:S01]  /*0a40*/  LDS.128 R44, [UR4+0x348d0] ;  /* 0x0348d004ff2c7984 */ /* 0x000e620008000c00 */
[----:B------:R-:W-:Y:S01]  /*0a50*/  ULDC UR4, c[0x0][0xc14] ;  /* 0x0003050000047ab9 */ /* 0x000fe20000000800 */
[----:B------:R-:W-:Y:S06]  /*0a60*/  BAR.ARV 0x4, 0x120 ;  /* 0x0104800000007b1d */ /* 0x000fec0000002000 */
[----:B-1----:R-:W-:-:S13]  /*0a70*/  ISETP.GE.AND P0, PT, R47, UR4, PT ;  /* 0x000000042f007c0c */ /* 0x002fda000bf06270 */
[----:B------:R-:W-:Y:S05]  /*0a80*/  @P0 EXIT ;  /* 0x000000000000094d */ /* 0x000fea0003800000 */
[----:B0-----:R-:W2:Y:S01]  /*0a90*/  LDL R2, [R1+0x30] ;  /* 0x0000300001027983 */ /* 0x001ea20000100800 */
[----:B------:R-:W-:Y:S01]  /*0aa0*/  R2UR UR5, R46 ;  /* 0x000000002e0572ca */ /* 0x000fe200000e0000 */
[----:B------:R-:W-:Y:S01]  /*0ab0*/  IMAD.MOV.U32 R188, RZ, RZ, -0x2 ;  /* 0xfffffffeffbc7424 */ /* 0x000fe200078e00ff */
[----:B------:R-:W0:Y:S01]  /*0ac0*/  S2R R0, SR_TID.X ;  /* 0x0000000000007919 */ /* 0x000e220000002100 */
[----:B------:R-:W-:Y:S02]  /*0ad0*/  IMAD.MOV.U32 R185, RZ, RZ, RZ ;  /* 0x000000ffffb97224 */ /* 0x000fe400078e00ff */
[----:B------:R-:W-:Y:S02]  /*0ae0*/  IMAD.MOV.U32 R16, RZ, RZ, RZ ;  /* 0x000000ffff107224 */ /* 0x000fe400078e00ff */
[----:B0-----:R-:W-:-:S05]  /*0af0*/  VIADD R192, R0, 0xffffff80 ;  /* 0xffffff8000c07836 */ /* 0x001fca0000000000 */
[----:B------:R-:W-:-:S04]  /*0b00*/  SHF.R.S32.HI R3, RZ, 0x1f, R192 ;  /* 0x0000001fff037819 */ /* 0x000fc800000114c0 */
[CC--:B------:R-:W-:Y:S02]  /*0b10*/  LEA.HI R0, R3.reuse, R192.reuse, RZ, 0x7 ;  /* 0x000000c003007211 */ /* 0x0c0fe400078f38ff */
[----:B------:R-:W-:Y:S02]  /*0b20*/  LEA.HI R4, R3, R192, RZ, 0x5 ;  /* 0x000000c003047211 */ /* 0x000fe400078f28ff */
[----:B------:R-:W-:Y:S02]  /*0b30*/  LOP3.LUT R5, R0, 0xffffff80, RZ, 0xc0, !PT ;  /* 0xffffff8000057812 */ /* 0x000fe400078ec0ff */
[----:B------:R-:W-:Y:S01]  /*0b40*/  SHF.R.S32.HI R187, RZ, 0x7, R0 ;  /* 0x00000007ffbb7819 */ /* 0x000fe20000011400 */
[----:B------:R-:W-:Y:S02]  /*0b50*/  IMAD.SHL.U32 R4, R4, 0x20, RZ ;  /* 0x0000002004047824 */ /* 0x000fe400078e00ff */
[----:B------:R-:W-:Y:S01]  /*0b60*/  IMAD.IADD R186, R192, 0x1, -R5 ;  /* 0x00000001c0ba7824 */ /* 0x000fe200078e0a05 */
[----:B------:R-:W-:-:S02]  /*0b70*/  LEA.HI R0, R0, R187, RZ, 0x1 ;  /* 0x000000bb00007211 */ /* 0x000fc400078f08ff */
[----:B------:R-:W-:Y:S02]  /*0b80*/  LOP3.LUT R4, R4, 0xfffffc00, RZ, 0xc0, !PT ;  /* 0xfffffc0004047812 */ /* 0x000fe400078ec0ff */
[----:B------:R-:W-:Y:S02]  /*0b90*/  SHF.R.S32.HI R9, RZ, 0x1f, R186 ;  /* 0x0000001fff097819 */ /* 0x000fe400000114ba */
[----:B------:R-:W-:Y:S02]  /*0ba0*/  LOP3.LUT R0, R0, 0x3fffffe, RZ, 0xc0, !PT ;  /* 0x03fffffe00007812 */ /* 0x000fe400078ec0ff */
[CC--:B------:R-:W-:Y:S02]  /*0bb0*/  LEA.HI R6, R9.reuse, R186.reuse, RZ, 0x2 ;  /* 0x000000ba09067211 */ /* 0x0c0fe400078f10ff */
[----:B------:R-:W-:Y:S01]  /*0bc0*/  LEA.HI R9, R9, R186, RZ, 0x5 ;  /* 0x000000ba09097211 */ /* 0x000fe200078f28ff */
[----:B------:R-:W-:Y:S01]  /*0bd0*/  IMAD.IADD R0, R187, 0x1, -R0 ;  /* 0x00000001bb007824 */ /* 0x000fe200078e0a00 */
[----:B------:R-:W-:-:S02]  /*0be0*/  SHF.R.S32.HI R8, RZ, 0x2, R6 ;  /* 0x00000002ff087819 */ /* 0x000fc40000011406 */
[----:B------:R-:W-:Y:S02]  /*0bf0*/  SHF.R.S32.HI R11, RZ, 0x1f, R6 ;  /* 0x0000001fff0b7819 */ /* 0x000fe40000011406 */
[----:B------:R-:W-:Y:S02]  /*0c00*/  SHF.R.S32.HI R9, RZ, 0x5, R9 ;  /* 0x00000005ff097819 */ /* 0x000fe40000011409 */
[----:B------:R-:W-:-:S04]  /*0c10*/  LEA.HI R11, R11, R8, RZ, 0x3 ;  /* 0x000000080b0b7211 */ /* 0x000fc800078f18ff */
[----:B------:R-:W-:-:S05]  /*0c20*/  LOP3.LUT R11, R11, 0xfffffff8, RZ, 0xc0, !PT ;  /* 0xfffffff80b0b7812 */ /* 0x000fca00078ec0ff */
[----:B------:R-:W-:-:S04]  /*0c30*/  IMAD.IADD R8, R8, 0x1, -R11 ;  /* 0x0000000108087824 */ /* 0x000fc800078e0a0b */
[----:B------:R-:W-:-:S04]  /*0c40*/  IMAD R9, R9, 0x10, R8 ;  /* 0x0000001009097824 */ /* 0x000fc800078e0208 */
[----:B------:R-:W-:Y:S01]  /*0c50*/  IMAD R189, R0, 0x40, R9 ;  /* 0x0000004000bd7824 */ /* 0x000fe200078e0209 */
[----:B--2---:R-:W-:Y:S02]  /*0c60*/  R2UR UR4, R2 ;  /* 0x00000000020472ca */ /* 0x004fe400000e0000 */
[CC--:B------:R-:W-:Y:S02]  /*0c70*/  LEA.HI R2, R3.reuse, R192.reuse, RZ, 0x4 ;  /* 0x000000c003027211 */ /* 0x0c0fe400078f20ff */
[----:B------:R-:W-:Y:S02]  /*0c80*/  LEA.HI R3, R3, R192, RZ, 0x3 ;  /* 0x000000c003037211 */ /* 0x000fe400078f18ff */
[----:B------:R-:W-:Y:S02]  /*0c90*/  SHF.R.S32.HI R7, RZ, 0x4, R2 ;  /* 0x00000004ff077819 */ /* 0x000fe40000011402 */
[C---:B------:R-:W-:Y:S02]  /*0ca0*/  LOP3.LUT R5, R2.reuse, 0x3fffff0, RZ, 0xc0, !PT ;  /* 0x03fffff002057812 */ /* 0x040fe400078ec0ff */
[----:B------:R-:W-:-:S02]  /*0cb0*/  LEA.HI R2, R2, R7, RZ, 0x1 ;  /* 0x0000000702027211 */ /* 0x000fc400078f08ff */
[----:B------:R-:W-:Y:S01]  /*0cc0*/  SHF.R.S32.HI R18, RZ, 0x3, R3 ;  /* 0x00000003ff127819 */ /* 0x000fe20000011403 */
[----:B------:R-:W-:Y:S01]  /*0cd0*/  IMAD.IADD R5, R192, 0x1, -R5 ;  /* 0x00000001c0057824 */ /* 0x000fe200078e0a05 */
[----:B------:R-:W-:Y:S01]  /*0ce0*/  LOP3.LUT R2, R2, 0x1ffffffe, RZ, 0xc0, !PT ;  /* 0x1ffffffe02027812 */ /* 0x000fe200078ec0ff */
[----:B------:R-:W-:Y:S02]  /*0cf0*/  ULOP3.LUT UR4, UR4, 0x1, URZ, 0xfc, !UPT ;  /* 0x0000000104047892 */ /* 0x000fe4000f8efc3f */
[----:B------:R-:W-:Y:S02]  /*0d00*/  IMAD R5, R5, 0x40, R4 ;  /* 0x0000004005057824 */ /* 0x000fe400078e0204 */
[----:B------:R-:W-:Y:S01]  /*0d10*/  IMAD.IADD R2, R7, 0x1, -R2 ;  /* 0x0000000107027824 */ /* 0x000fe200078e0a02 */
[----:B------:R-:W-:Y:S01]  /*0d20*/  LOP3.LUT R7, R6, 0x7ffffffc, RZ, 0xc0, !PT ;  /* 0x7ffffffc06077812 */ /* 0x000fe200078ec0ff */
[----:B------:R-:W-:Y:S02]  /*0d30*/  IMAD.U32 R191, RZ, RZ, UR4 ;  /* 0x00000004ffbf7e24 */ /* 0x000fe4000f8e00ff */
[----:B------:R-:W-:Y:S01]  /*0d40*/  IMAD R190, R2, 0x8, R5 ;  /* 0x0000000802be7824 */ /* 0x000fe200078e0205 */
[----:B------:R-:W-:Y:S01]  /*0d50*/  LOP3.LUT R5, R3, 0x1ffffff8, RZ, 0xc0, !PT ;  /* 0x1ffffff803057812 */ /* 0x000fe200078ec0ff */
[----:B------:R-:W-:-:S02]  /*0d60*/  IMAD.IADD R7, R186, 0x1, -R7 ;  /* 0x00000001ba077824 */ /* 0x000fc400078e0a07 */
[----:B------:R-:W-:Y:S02]  /*0d70*/  IMAD.MOV.U32 R2, RZ, RZ, RZ ;  /* 0x000000ffff027224 */ /* 0x000fe400078e00ff */
[----:B------:R-:W-:Y:S02]  /*0d80*/  IMAD.IADD R5, R192, 0x1, -R5 ;  /* 0x00000001c0057824 */ /* 0x000fe400078e0a05 */
[----:B------:R-:W-:Y:S02]  /*0d90*/  IMAD R188, R7, R188, 0x80 ;  /* 0x0000008007bc7424 */ /* 0x000fe400078e02bc */
[----:B------:R-:W-:-:S07]  /*0da0*/  IMAD.SHL.U32 R17, R5, 0x8, RZ ;  /* 0x0000000805117824 */ /* 0x000fce00078e00ff */
.L_x_299:
[----:B0---45:R-:W0:Y:S01]  /*0db0*/  LDC.64 R4, c[0x0][0xc60] ;  /* 0x00031800ff047b82 */ /* 0x031e220000000a00 */
[----:B------:R-:W-:Y:S01]  /*0dc0*/  ULDC.64 UR10, c[0x0][0x208] ;  /* 0x00008200000a7ab9 */ /* 0x000fe20000000a00 */
[----:B------:R-:W-:Y:S01]  /*0dd0*/  ULDC.64 UR6, c[0x0][0xa28] ;  /* 0x00028a0000067ab9 */ /* 0x000fe20000000a00 */
[----:B------:R-:W-:Y:S01]  /*0de0*/  ULDC.64 UR8, c[0x0][0xa20] ;  /* 0x0002880000087ab9 */ /* 0x000fe20000000a00 */
[----:B0-----:R-:W-:-:S06]  /*0df0*/  IMAD.WIDE R4, R47, 0x4, R4 ;  /* 0x000000042f047825 */ /* 0x001fcc00078e0204 */
[----:B--2---:R-:W2:Y:S01]  /*0e00*/  LDG.E R4, desc[UR10][R4.64] ;  /* 0x0000000a04047981 */ /* 0x004ea2000c1e1900 */
[----:B------:R-:W-:Y:S02]  /*0e10*/  UISETP.NE.U32.AND UP0, UPT, UR6, URZ, UPT ;  /* 0x0000003f0600728c */ /* 0x000fe4000bf05070 */
[----:B------:R-:W-:Y:S02]  /*0e20*/  UISETP.NE.U32.AND UP1, UPT, UR8, URZ, UPT ;  /* 0x0000003f0800728c */ /* 0x000fe4000bf25070 */
[----:B------:R-:W-:Y:S02]  /*0e30*/  UISETP.NE.AND.EX UP0, UPT, UR7, URZ, UPT, UP0 ;  /* 0x0000003f0700728c */ /* 0x000fe4000bf05300 */
[----:B------:R-:W-:-:S04]  /*0e40*/  UISETP.NE.AND.EX UP1, UPT, UR9, URZ, UPT, UP1 ;  /* 0x0000003f0900728c */ /* 0x000fc8000bf25310 */
[----:B------:R-:W-:Y:S02]  /*0e50*/  PLOP3.LUT P0, PT, PT, PT, UP0, 0x80, 0x0 ;  /* 0x000000000000781c */ /* 0x000fe40003f0f008 */
[----:B------:R-:W-:Y:S02]  /*0e60*/  PLOP3.LUT P1, PT, PT, PT, UP1, 0x80, 0x0 ;  /* 0x000000000000781c */ /* 0x000fe40003f2f018 */
[----:B--2---:R-:W-:-:S13]  /*0e70*/  R2UR UR61, R4 ;  /* 0x00000000043d72ca */ /* 0x004fda00000e0000 */
[----:B------:R-:W-:Y:S02]  /*0e80*/  USHF.R.S32.HI UR4, URZ, 0x1f, UR61 ;  /* 0x0000001f3f047899 */ /* 0x000fe4000801143d */
[----:B------:R-:W-:Y:S02]  /*0e90*/  @UP0 ULEA UR6, UP2, UR61, UR6, 0x2 ;  /* 0x000000063d060291 */ /* 0x000fe4000f84103f */
[----:B------:R-:W-:Y:S02]  /*0ea0*/  @UP1 ULEA UR8, UP3, UR61, UR8, 0x2 ;  /* 0x000000083d081291 */ /* 0x000fe4000f86103f */
[----:B------:R-:W-:Y:S02]  /*0eb0*/  @UP0 ULEA.HI.X UR7, UR61, UR7, UR4, 0x2, UP2 ;  /* 0x000000073d070291 */ /* 0x000fe400090f1404 */
[----:B------:R-:W-:Y:S01]  /*0ec0*/  IMAD.U32 R184, RZ, RZ, UR4 ;  /* 0x00000004ffb87e24 */ /* 0x000fe2000f8e00ff */
[----:B------:R-:W-:Y:S01]  /*0ed0*/  @UP1 ULEA.HI.X UR9, UR61, UR9, UR4, 0x2, UP3 ;  /* 0x000000093d091291 */ /* 0x000fe200098f1404 */
[----:B------:R-:W-:-:S02]  /*0ee0*/  IMAD.U32 R4, RZ, RZ, UR6 ;  /* 0x00000006ff047e24 */ /* 0x000fc4000f8e00ff */
[----:B---3--:R-:W-:Y:S01]  /*0ef0*/  IMAD.U32 R6, RZ, RZ, UR8 ;  /* 0x00000008ff067e24 */ /* 0x008fe2000f8e00ff */
[----:B------:R-:W-:Y:S01]  /*0f00*/  ULDC UR4, c[0x0][0x404] ;  /* 0x0001010000047ab9 */ /* 0x000fe20000000800 */
[----:B------:R-:W-:Y:S01]  /*0f10*/  IMAD.U32 R5, RZ, RZ, UR7 ;  /* 0x00000007ff057e24 */ /* 0x000fe2000f8e00ff */
[----:B------:R-:W-:Y:S01]  /*0f20*/  ULDC.64 UR6, c[0x0][0x3f8] ;  /* 0x0000fe0000067ab9 */ /* 0x000fe20000000a00 */
[----:B------:R-:W-:-:S03]  /*0f30*/  IMAD.U32 R7, RZ, RZ, UR9 ;  /* 0x00000009ff077e24 */ /* 0x000fc6000f8e00ff */
[----:B------:R-:W2:Y:S04]  /*0f40*/  @P0 LDG.E R4, desc[UR10][R4.64] ;  /* 0x0000000a04040981 */ /* 0x000ea8000c1e1900 */
[----:B------:R-:W3:Y:S01]  /*0f50*/  @P1 LDG.E R6, desc[UR10][R6.64] ;  /* 0x0000000a06061981 */ /* 0x000ee2000c1e1900 */
[----:B------:R-:W-:Y:S01]  /*0f60*/  UISETP.NE.U32.AND UP0, UPT, UR6, URZ, UPT ;  /* 0x0000003f0600728c */ /* 0x000fe2000bf05070 */
[----:B------:R-:W-:Y:S01]  /*0f70*/  IMAD.MOV.U32 R22, RZ, RZ, R45 ;  /* 0x000000ffff167224 */ /* 0x000fe200078e002d */
[----:B------:R-:W-:Y:S01]  /*0f80*/  UMOV UR48, URZ ;  /* 0x0000003f00307c82 */ /* 0x000fe20008000000 */
[----:B------:R-:W-:Y:S01]  /*0f90*/  ULDC UR6, c[0x0][0x2e0] ;  /* 0x0000b80000067ab9 */ /* 0x000fe20000000800 */
[----:B------:R-:W-:Y:S01]  /*0fa0*/  UISETP.NE.AND.EX UP0, UPT, UR7, URZ, UPT, UP0 ;  /* 0x0000003f0700728c */ /* 0x000fe2000bf05300 */
[----:B------:R-:W-:Y:S01]  /*0fb0*/  IMAD.MOV.U32 R0, RZ, RZ, RZ ;  /* 0x000000ffff007224 */ /* 0x000fe200078e00ff */
[----:B------:R-:W-:-:S02]  /*0fc0*/  CS2R R20, SRZ ;  /* 0x0000000000147805 */ /* 0x000fc4000001ff00 */
[----:B------:R-:W-:Y:S01]  /*0fd0*/  CS2R R86, SRZ ;  /* 0x0000000000567805 */ /* 0x000fe2000001ff00 */
[----:B------:R-:W-:Y:S01]  /*0fe0*/  USEL UR4, UR4, 0x1, UP0 ;  /* 0x0000000104047887 */ /* 0x000fe20008000000 */
[----:B------:R-:W-:Y:S02]  /*0ff0*/  CS2R R84, SRZ ;  /* 0x0000000000547805 */ /* 0x000fe4000001ff00 */
[----:B------:R-:W-:Y:S02]  /*1000*/  CS2R R82, SRZ ;  /* 0x0000000000527805 */ /* 0x000fe4000001ff00 */
[----:B------:R-:W-:Y:S01]  /*1010*/  CS2R R80, SRZ ;  /* 0x0000000000507805 */ /* 0x000fe2000001ff00 */
[----:B------:R-:W-:Y:S01]  /*1020*/  UIMAD UR4, UR4, UR6, URZ ;  /* 0x00000006040472a4 */ /* 0x000fe2000f8e023f */
        /* <DEDUP_REMOVED lines=14> */
[----:B-1----:R-:W-:Y:S02]  /*1110*/  CS2R R50, SRZ ;  /* 0x0000000000327805 */ /* 0x002fe4000001ff00 */
[----:B------:R-:W-:Y:S02]  /*1120*/  CS2R R48, SRZ ;  /* 0x0000000000307805 */ /* 0x000fe4000001ff00 */
[----:B------:R-:W-:Y:S02]  /*1130*/  CS2R R32, SRZ ;  /* 0x0000000000207805 */ /* 0x000fe4000001ff00 */
[----:B------:R-:W-:Y:S02]  /*1140*/  CS2R R36, SRZ ;  /* 0x0000000000247805 */ /* 0x000fe4000001ff00 */
[----:B------:R-:W-:Y:S02]  /*1150*/  CS2R R42, SRZ ;  /* 0x00000000002a7805 */ /* 0x000fe4000001ff00 */
[----:B------:R-:W-:-:S02]  /*1160*/  CS2R R40, SRZ ;  /* 0x0000000000287805 */ /* 0x000fc4000001ff00 */
[----:B------:R-:W-:Y:S01]  /*1170*/  CS2R R38, SRZ ;  /* 0x0000000000267805 */ /* 0x000fe2000001ff00 */
[----:B------:R-:W-:Y:S01]  /*1180*/  IMAD.U32 R23, RZ, RZ, UR5 ;  /* 0x00000005ff177e24 */ /* 0x000fe2000f8e00ff */
[----:B--2---:R-:W-:Y:S02]  /*1190*/  @P0 R2UR UR48, R4 ;  /* 0x00000000043002ca */ /* 0x004fe400000e0000 */
[----:B------:R-:W-:Y:S02]  /*11a0*/  PLOP3.LUT P0, PT, PT, PT, PT, 0x80, 0x0 ;  /* 0x000000000000781c */ /* 0x000fe40003f0f070 */
[----:B---3--:R-:W-:Y:S01]  /*11b0*/  @P1 R2UR UR4, R6 ;  /* 0x00000000060412ca */ /* 0x008fe200000e0000 */
[----:B------:R-:W-:-:S14]  /*11c0*/  @P1 BRA `(.L_x_257) ;  /* 0x0000000000381947 */ /* 0x000fdc0003800000 */
[----:B------:R-:W-:Y:S02]  /*11d0*/  ULDC.64 UR6, c[0x0][0xa08] ;  /* 0x0002820000067ab9 */ /* 0x000fe40000000a00 */
[----:B------:R-:W-:-:S04]  /*11e0*/  ISETP.NE.U32.AND P1, PT, RZ, UR6, PT ;  /* 0x00000006ff007c0c */ /* 0x000fc8000bf25070 */
[----:B------:R-:W-:-:S13]  /*11f0*/  ISETP.NE.AND.EX P1, PT, RZ, UR7, PT, P1 ;  /* 0x00000007ff007c0c */ /* 0x000fda000bf25310 */
[----:B------:R-:W-:Y:S05]  /*1200*/  @!P1 BRA `(.L_x_257) ;  /* 0x0000000000289947 */ /* 0x000fea0003800000 */
[----:B------:R-:W-:Y:S01]  /*1210*/  ULDC.64 UR4, c[0x0][0xa08] ;  /* 0x0002820000047ab9 */ /* 0x000fe20000000a00 */
[----:B------:R-:W-:Y:S01]  /*1220*/  ULDC.64 UR6, c[0x0][0x208] ;  /* 0x0000820000067ab9 */ /* 0x000fe20000000a00 */
[----:B------:R-:W-:-:S06]  /*1230*/  UIMAD.WIDE UR4, UR61, 0x4, UR4 ;  /* 0x000000043d0478a5 */ /* 0x000fcc000f8e0204 */
[----:B------:R-:W-:Y:S02]  /*1240*/  IMAD.U32 R4, RZ, RZ, UR4 ;  /* 0x00000004ff047e24 */ /* 0x000fe4000f8e00ff */
[----:B------:R-:W-:-:S05]  /*1250*/  IMAD.U32 R5, RZ, RZ, UR5 ;  /* 0x00000005ff057e24 */ /* 0x000fca000f8e00ff */
[----:B------:R-:W2:Y:S04]  /*1260*/  LDG.E R6, desc[UR6][R4.64] ;  /* 0x0000000604067981 */ /* 0x000ea8000c1e1900 */
[----:B------:R-:W3:Y:S01]  /*1270*/  LDG.E R3, desc[UR6][R4.64+0x4] ;  /* 0x0000040604037981 */ /* 0x000ee2000c1e1900 */
[----:B--2---:R-:W-:Y:S02]  /*1280*/  R2UR UR4, R6 ;  /* 0x00000000060472ca */ /* 0x004fe400000e0000 */
[----:B---3--:R-:W-:-:S13]  /*1290*/  R2UR UR5, R3 ;  /* 0x00000000030572ca */ /* 0x008fda00000e0000 */
[----:B------:R-:W-:-:S12]  /*12a0*/  UIADD3 UR4, -UR4, UR5, URZ ;  /* 0x0000000504047290 */ /* 0x000fd8000fffe13f */
.L_x_257:
[----:B------:R-:W-:Y:S01]  /*12b0*/  UIADD3 UR48, -UR48, UR4, URZ ;  /* 0x0000000430307290 */ /* 0x000fe2000fffe13f */
[----:B------:R-:W-:Y:S02]  /*12c0*/  CS2R R88, SRZ ;  /* 0x0000000000587805 */ /* 0x000fe4000001ff00 */
[----:B------:R-:W-:Y:S02]  /*12d0*/  CS2R R34, SRZ ;  /* 0x0000000000227805 */ /* 0x000fe4000001ff00 */
[----:B------:R-:W-:Y:S01]  /*12e0*/  CS2R R90, SRZ ;  /* 0x00000000005a7805 */ /* 0x000fe2000001ff00 */
[----:B------:R-:W-:Y:S01]  /*12f0*/  UISETP.GE.AND UP0, UPT, UR48, 0x1, UPT ;  /* 0x000000013000788c */ /* 0x000fe2000bf06270 */
[----:B------:R-:W-:Y:S01]  /*1300*/  CS2R R6, SRZ ;  /* 0x0000000000067805 */ /* 0x000fe2000001ff00 */
[----:B------:R-:W-:Y:S01]  /*1310*/  UIADD3 UR4, UR48, 0x7f, URZ ;  /* 0x0000007f30047890 */ /* 0x000fe2000fffe03f */
[----:B------:R-:W-:Y:S02]  /*1320*/  IMAD.MOV.U32 R8, RZ, RZ, RZ ;  /* 0x000000ffff087224 */ /* 0x000fe400078e00ff */
[----:B------:R-:W-:Y:S01]  /*1330*/  IMAD.MOV.U32 R10, RZ, RZ, RZ ;  /* 0x000000ffff0a7224 */ /* 0x000fe200078e00ff */
[----:B------:R-:W-:Y:S01]  /*1340*/  PLOP3.LUT P1, PT, PT, PT, UP0, 0x80, 0x0 ;  /* 0x000000000000781c */ /* 0x000fe20003f2f008 */
[----:B------:R-:W-:Y:S01]  /*1350*/  USHF.R.S32.HI UR5, URZ, 0x1f, UR4 ;  /* 0x0000001f3f057899 */ /* 0x000fe20008011404 */
[----:B------:R-:W-:-:S02]  /*1360*/  IMAD.MOV.U32 R93, RZ, RZ, RZ ;  /* 0x000000ffff5d7224 */ /* 0x000fc400078e00ff */
[----:B------:R-:W-:Y:S01]  /*1370*/  IMAD.MOV.U32 R12, RZ, RZ, RZ ;  /* 0x000000ffff0c7224 */ /* 0x000fe200078e00ff */
[----:B------:R-:W-:Y:S01]  /*1380*/  ULEA.HI UR5, UR5, UR4, URZ, 0x7 ;  /* 0x0000000405057291 */ /* 0x000fe2000f8f383f */
[----:B------:R-:W-:-:S07]  /*1390*/  IMAD.MOV.U32 R95, RZ, RZ, RZ ;  /* 0x000000ffff5f7224 */ /* 0x000fce00078e00ff */
[----:B------:R-:W-:Y:S05]  /*13a0*/  @!P1 BRA `(.L_x_258) ;  /* 0x0000005800649947 */ /* 0x000fea0003800000 */
[----:B------:R-:W0:Y:S01]  /*13b0*/  SHFL.IDX PT, R0, R187, RZ, 0x1f ;  /* 0x00001fffbb007589 */ /* 0x000e2200000e0000 */
[----:B------:R-:W1:Y:S01]  /*13c0*/  S2UR UR8, SR_CgaCtaId ;  /* 0x00000000000879c3 */ /* 0x000e620000008800 */
[----:B------:R-:W-:Y:S01]  /*13d0*/  UMOV UR7, 0x400 ;  /* 0x0000040000077882 */ /* 0x000fe20000000000 */
[----:B------:R-:W-:Y:S01]  /*13e0*/  USHF.R.S32.HI UR49, URZ, 0x7, UR5 ;  /* 0x000000073f317899 */ /* 0x000fe20008011405 */
[----:B0-----:R-:W-:Y:S01]  /*13f0*/  R2UR UR4, R0 ;  /* 0x00000000000472ca */ /* 0x001fe200000e0000 */
[----:B-1----:R-:W-:-:S04]  /*1400*/  ULEA UR7, UR8, UR7, 0x18 ;  /* 0x0000000708077291 */ /* 0x002fc8000f8ec03f */
[----:B------:R-:W-:-:S04]  /*1410*/  UIADD3 UR7, UR7, 0x10400, URZ ;  /* 0x0001040007077890 */ /* 0x000fc8000fffe03f */
[----:B------:R-:W-:-:S04]  /*1420*/  ULOP3.LUT UP0, URZ, UR7, 0x3ff, URZ, 0xc0, !UPT ;  /* 0x000003ff073f7892 */ /* 0x000fc8000f80c03f */
[----:B------:R-:W-:Y:S02]  /*1430*/  ULEA.HI UR6, UR4, UR4, URZ, 0x1 ;  /* 0x0000000404067291 */ /* 0x000fe4000f8f083f */
[----:B------:R-:W-:Y:S02]  /*1440*/  PLOP3.LUT P0, PT, PT, PT, UP0, 0x80, 0x0 ;  /* 0x000000000000781c */ /* 0x000fe40003f0f008 */
[----:B------:R-:W-:-:S04]  /*1450*/  ULOP3.LUT UR6, UR6, 0x1e, URZ, 0xc0, !UPT ;  /* 0x0000001e06067892 */ /* 0x000fc8000f8ec03f */
        /* <DEDUP_REMOVED lines=9> */
[----:B------:R0:W1:Y:S01]  /*14f0*/  LDC.64 R14, c[0x4][R0] ;  /* 0x01000000000e7b82 */ /* 0x0000620000000a00 */
        /* <DEDUP_REMOVED lines=8> */
[----:B0-----:R-:W-:-:S07]  /*1580*/  IMAD.MOV.U32 R13, RZ, RZ, RZ ;  /* 0x000000ffff0d7224 */ /* 0x001fce00078e00ff */
[----:B------:R-:W-:-:S07]  /*1590*/  LEPC R20, `(.L_x_259) ;  /* 0x000000001014794e */ /* 0x000fce0000000000 */
[----:B-1----:R-:W-:Y:S05]  /*15a0*/  CALL.ABS.NOINC R14 ;  /* 0x000000000e007343 */ /* 0x002fea0003c00000 */
.L_x_259:
[----:B------:R-:W0:Y:S01]  /*15b0*/  S2UR UR5, SR_CgaCtaId ;  /* 0x00000000000579c3 */ /* 0x000e220000008800 */
[----:B------:R-:W-:Y:S01]  /*15c0*/  LEA.HI R0, R185, R185, RZ, 0x1 ;  /* 0x000000b9b9007211 */ /* 0x000fe200078f08ff */
[----:B------:R-:W-:Y:S01]  /*15d0*/  UMOV UR4, 0x400 ;  /* 0x0000040000047882 */ /* 0x000fe20000000000 */
[----:B------:R-:W-:Y:S01]  /*15e0*/  R2UR UR6, R191 ;  /* 0x00000000bf0672ca */ /* 0x000fe200000e0000 */
[----:B------:R-:W-:Y:S01]  /*15f0*/  BSSY B0, `(.L_x_260) ;  /* 0x000000a000007945 */ /* 0x000fe20003800000 */
[----:B------:R-:W-:-:S05]  /*1600*/  LOP3.LUT R0, R0, 0xfffffffe, RZ, 0xc0, !PT ;  /* 0xfffffffe00007812 */ /* 0x000fca00078ec0ff */
[----:B------:R-:W-:-:S05]  /*1610*/  IMAD.IADD R3, R185, 0x1, -R0 ;  /* 0x00000001b9037824 */ /* 0x000fca00078e0a00 */
[----:B------:R-:W-:Y:S01]  /*1620*/  SHF.L.U32 R3, R3, 0x1f, RZ ;  /* 0x0000001f03037819 */ /* 0x000fe200000006ff */
[----:B------:R-:W-:-:S05]  /*1630*/  IMAD.U32 R4, RZ, RZ, UR6 ;  /* 0x00000006ff047e24 */ /* 0x000fca000f8e00ff */
[----:B------:R-:W-:Y:S01]  /*1640*/  ISETP.NE.AND P0, PT, R4, 0x3, PT ;  /* 0x000000030400780c */ /* 0x000fe20003f05270 */
[----:B0-----:R-:W-:-:S06]  /*1650*/  ULEA UR4, UR5, UR4, 0x18 ;  /* 0x0000000405047291 */ /* 0x001fcc000f8ec03f */
[----:B------:R-:W-:-:S04]  /*1660*/  IMAD.U32 R0, RZ, RZ, UR4 ;  /* 0x00000004ff007e24 */ /* 0x000fc8000f8e00ff */
[----:B------:R-:W0:Y:S02]  /*1670*/  SYNCS.PHASECHK.TRANS64.TRYWAIT P1, [R0+URZ+0x34800], R3 ;  /* 0x03480003000075a7 */ /* 0x000e24000802017f */
[----:B0-----:R-:W-:Y:S05]  /*1680*/  @!P1 BRA `(.L_x_261) ;  /* 0x000000c4003c9947 */ /* 0x001fea0003800000 */
.L_x_385:
[----:B------:R-:W-:Y:S05]  /*1690*/  BSYNC B0 ;  /* 0x0000000000007941 */ /* 0x000fea0003800000 */
.L_x_260:
[----:B------:R-:W-:Y:S05]  /*16a0*/  @!P0 BRA `(.L_x_262) ;  /* 0x0000000000048947 */ /* 0x000fea0003800000 */
[----:B------:R-:W-:Y:S01]  /*16b0*/  BPT.TRAP 0x1 ;  /* 0x000000040000795c */ /* 0x000fe20000300000 */
.L_x_262:
[----:B------:R-:W-:Y:S01]  /*16c0*/  IMAD R5, R2, 0x8, R0 ;  /* 0x0000000802057824 */ /* 0x000fe200078e0200 */
[----:B------:R-:W-:-:S04]  /*16d0*/  SHF.L.U32 R4, R16, 0x1f, RZ ;  /* 0x0000001f10047819 */ /* 0x000fc800000006ff */
[----:B------:R1:W2:Y:S01]  /*16e0*/  SYNCS.PHASECHK.TRANS64.TRYWAIT P2, [R5+URZ+0x34830], R4 ;  /* 0x03483004050075a7 */ /* 0x0002a2000804017f */
[----:B------:R-:W-:Y:S05]  /*16f0*/  @!P0 BRA `(.L_x_263) ;  /* 0x0000000000048947 */ /* 0x000fea0003800000 */
[----:B------:R-:W-:Y:S01]  /*1700*/  BPT.TRAP 0x1 ;  /* 0x000000040000795c */ /* 0x000fe20000300000 */
.L_x_263:
[----:B0-----:R-:W0:Y:S01]  /*1710*/  S2R R3, SR_TID.X ;  /* 0x0000000000037919 */ /* 0x001e220000002100 */
[----:B------:R-:W-:Y:S01]  /*1720*/  IMAD.MOV.U32 R151, RZ, RZ, RZ ;  /* 0x000000ffff977224 */ /* 0x000fe200078e00ff */
[----:B0-----:R-:W-:Y:S01]  /*1730*/  LOP3.LUT P1, RZ, R3, 0x7f, RZ, 0xc0, !PT ;  /* 0x0000007f03ff7812 */ /* 0x001fe2000782c0ff */
[----:B--2---:R-:W-:-:S12]  /*1740*/  @P2 BRA `(.L_x_264) ;  /* 0x0000000000082947 */ /* 0x004fd80003800000 */
[----:B------:R-:W0:Y:S02]  /*1750*/  SYNCS.PHASECHK.TRANS64.TRYWAIT P2, [R5+URZ+0x34830], R4 ;  /* 0x03483004050075a7 */ /* 0x000e24000804017f */
[----:B0-----:R-:W-:Y:S05]  /*1760*/  @!P2 BRA `(.L_x_265) ;  /* 0x000000c40018a947 */ /* 0x001fea0003800000 */
.L_x_264:
[----:B------:R-:W-:Y:S05]  /*1770*/  WARPSYNC.ALL ;  /* 0x0000000000007948 */ /* 0x000fea0003800000 */
[----:B------:R-:W-:Y:S01]  /*1780*/  R2UR UR4, R0 ;  /* 0x00000000000472ca */ /* 0x000fe200000e0000 */
[----:B------:R-:W-:Y:S01]  /*1790*/  ULOP3.LUT UR56, UR56, 0x10000, URZ, 0xfc, !UPT ;  /* 0x0001000038387892 */ /* 0x000fe2000f8efc3f */
[----:B------:R-:W-:Y:S01]  /*17a0*/  R2UR UR58, R2 ;  /* 0x00000000023a72ca */ /* 0x000fe200000e0000 */
[----:B------:R-:W-:Y:S01]  /*17b0*/  WARPGROUP.ARRIVE ;  /* 0x00000000000079c5 */ /* 0x000fe20000000000 */
[----:B------:R-:W-:Y:S01]  /*17c0*/  UMOV UR57, 0x40000040 ;  /* 0x4000004000397882 */ /* 0x000fe20000000000 */
[----:B------:R-:W-:Y:S01]  /*17d0*/  UMOV UR59, 0x40000040 ;  /* 0x40000040003b7882 */ /* 0x000fe20000000000 */
[----:B------:R-:W-:Y:S01]  /*17e0*/  UIADD3 UR8, UR56, 0x2, URZ ;  /* 0x0000000238087890 */ /* 0x000fe2000fffe03f */
[----:B------:R-:W-:Y:S01]  /*17f0*/  VIADD R3, R188, UR48 ;  /* 0x00000030bc037c36 */ /* 0x000fe20008000000 */
[----:B------:R-:W-:Y:S01]  /*1800*/  UMOV UR9, 0x40000040 ;  /* 0x4000004000097882 */ /* 0x000fe20000000000 */
[----:B------:R-:W-:Y:S01]  /*1810*/  UMOV UR11, 0x40000040 ;  /* 0x40000040000b7882 */ /* 0x000fe20000000000 */
[----:B------:R-:W-:Y:S01]  /*1820*/  UIADD3 UR12, UR56, 0x4, URZ ;  /* 0x00000004380c7890 */ /* 0x000fe2000fffe03f */
[----:B------:R-:W-:Y:S01]  /*1830*/  IMAD.U32 R6, RZ, RZ, UR49 ;  /* 0x00000031ff067e24 */ /* 0x000fe2000f8e00ff */
[----:B------:R-:W-:Y:S01]  /*1840*/  UMOV UR13, 0x40000040 ;  /* 0x40000040000d7882 */ /* 0x000fe20000000000 */
[----:B------:R-:W-:Y:S01]  /*1850*/  UIADD3 UR4, UR4, 0x1c400, URZ ;  /* 0x0001c40004047890 */ /* 0x000fe2000fffe03f */
[----:B------:R-:W-:Y:S01]  /*1860*/  P2R R88, PR, RZ, 0x2 ;  /* 0x00000002ff587803 */ /* 0x000fe20000000000 */
[----:B------:R-:W-:Y:S01]  /*1870*/  UMOV UR15, 0x40000040 ;  /* 0x40000040000f7882 */ /* 0x000fe20000000000 */
[----:B------:R-:W-:Y:S01]  /*1880*/  UIADD3 UR16, UR56, 0x6, URZ ;  /* 0x0000000638107890 */ /* 0x000fe2000fffe03f */
[----:B------:R-:W-:Y:S01]  /*1890*/  IMAD R6, R6, -0x80, R3 ;  /* 0xffffff8006067824 */ /* 0x000fe200078e0203 */
[----:B------:R-:W-:Y:S01]  /*18a0*/  USHF.R.U32.HI UR4, URZ, 0x4, UR4 ;  /* 0x000000043f047899 */ /* 0x000fe20008011604 */
[----:B------:R-:W-:Y:S01]  /*18b0*/  P2R R90, PR, RZ, 0x1 ;  /* 0x00000001ff5a7803 */ /* 0x000fe20000000000 */
[----:B------:R-:W-:Y:S01]  /*18c0*/  UMOV UR17, 0x40000040 ;  /* 0x4000004000117882 */ /* 0x000fe20000000000 */
[----:B------:R-:W-:Y:S01]  /*18d0*/  UMOV UR19, 0x40000040 ;  /* 0x4000004000137882 */ /* 0x000fe20000000000 */
[----:B------:R-:W-:Y:S01]  /*18e0*/  ULOP3.LUT UR4, UR4, 0x3fff, URZ, 0xc0, !UPT ;  /* 0x00003fff04047892 */ /* 0x000fe2000f8ec03f */
[C---:B------:R-:W-:Y:S01]  /*18f0*/  ISETP.GT.AND P4, PT, R6.reuse, RZ, PT ;  /* 0x000000ff0600720c */ /* 0x040fe20003f84270 */
[----:B------:R-:W-:Y:S01]  /*1900*/  UIADD3 UR20, UR56, 0x400, URZ ;  /* 0x0000040038147890 */ /* 0x000fe2000fffe03f */
[C---:B------:R-:W-:Y:S01]  /*1910*/  ISETP.GT.AND P3, PT, R6.reuse, 0x1, PT ;  /* 0x000000010600780c */ /* 0x040fe20003f64270 */
[----:B------:R-:W-:Y:S01]  /*1920*/  ULOP3.LUT UR60, UR4, 0x10000, URZ, 0xfc, !UPT ;  /* 0x00010000043c7892 */ /* 0x000fe2000f8efc3f */
[C---:B------:R-:W-:Y:S01]  /*1930*/  ISETP.GT.AND P2, PT, R6.reuse, 0x8, PT ;  /* 0x000000080600780c */ /* 0x040fe20003f44270 */
[----:B------:R-:W-:Y:S01]  /*1940*/  UMOV UR21, 0x40000040 ;  /* 0x4000004000157882 */ /* 0x000fe20000000000 */
[----:B------:R-:W-:Y:S01]  /*1950*/  UMOV UR23, 0x40000040 ;  /* 0x4000004000177882 */ /* 0x000fe20000000000 */
[----:B------:R-:W-:Y:S01]  /*1960*/  UIMAD UR58, UR58, 0xc00, UR60 ;  /* 0x00000c003a3a78a4 */ /* 0x000fe2000f8e023c */
[C---:B------:R-:W-:Y:S01]  /*1970*/  ISETP.GT.AND P6, PT, R6.reuse, 0x9, PT ;  /* 0x000000090600780c */ /* 0x040fe20003fc4270 */
[----:B------:R-:W-:Y:S01]  /*1980*/  UIADD3 UR24, UR56, 0x402, URZ ;  /* 0x0000040238187890 */ /* 0x000fe2000fffe03f */
[C---:B------:R-:W-:Y:S01]  /*1990*/  ISETP.GT.AND P5, PT, R6.reuse, 0x10, PT ;  /* 0x000000100600780c */ /* 0x040fe20003fa4270 */
[----:B------:R-:W-:Y:S01]  /*19a0*/  UIADD3 UR10, UR58, 0x2, URZ ;  /* 0x000000023a0a7890 */ /* 0x000fe2000fffe03f */
[C---:B------:R-:W-:Y:S01]  /*19b0*/  ISETP.GT.AND P1, PT, R6.reuse, 0x59, PT ;  /* 0x000000590600780c */ /* 0x040fe20003f24270 */
[----:B------:R-:W-:Y:S01]  /*19c0*/  UIADD3 UR14, UR58, 0x4, URZ ;  /* 0x000000043a0e7890 */ /* 0x000fe2000fffe03f */
[----:B------:R-:W-:Y:S01]  /*19d0*/  ISETP.GT.AND P0, PT, R6, 0x60, PT ;  /* 0x000000600600780c */ /* 0x000fe20003f04270 */
[----:B------:R-:W-:-:S02]  /*19e0*/  UIADD3 UR18, UR58, 0x6, URZ ;  /* 0x000000063a127890 */ /* 0x000fc4000fffe03f */
[----:B------:R-:W-:Y:S01]  /*19f0*/  HGMMA.64x128x16.F32 R24, gdesc[UR56], RZ, !UPT, gsb0 ;  /* 0x01e00000381879f0 */ /* 0x000fe2000c0008ff */
        /* <DEDUP_REMOVED lines=43> */
[----:B------:R-:W-:Y:S01]  /*1cb0*/  UISETP.GE.AND UP0, UPT, UR48, 0x81, UPT ;  /* 0x000000813000788c */ /* 0x000fe2000bf06270 */
        /* <DEDUP_REMOVED lines=54> */
[----:B01----:R-:W-:-:S02]  /*2020*/  FMNMX.FTZ R4, R9, R8, !PT ;  /* 0x0000000809047209 */ /* 0x003fc40007810000 */
        /* <DEDUP_REMOVED lines=117> */
[----:B------:R-:W-:Y:S01]  /*2780*/  FMNMX.FTZ R10, R147, R4, !PT ;  /* 0x00000004930a7209 */ /* 0x000fe20007810000 */
[----:B------:R-:W-:Y:S01]  /*2790*/  IMAD.U32 R4, RZ, RZ, UR4 ;  /* 0x00000004ff047e24 */ /* 0x000fe2000f8e00ff */
[----:B------:R-:W-:Y:S02]  /*27a0*/  FMNMX.FTZ R6, R21, R6, !PT ;  /* 0x0000000615067209 */ /* 0x000fe40007810000 */
[----:B------:R-:W-:Y:S01]  /*27b0*/  FSEL R71, R71, -INF , P0 ;  /* 0xff80000047477808 */ /* 0x000fe20000000000 */
[----:B------:R-:W0:Y:S01]  /*27c0*/  SHFL.BFLY PT, R3, R10, 0x2, 0x1f ;  /* 0x0c401f000a037f89 */ /* 0x000e2200000e0000 */
[----:B------:R-:W-:-:S02]  /*27d0*/  FMNMX.FTZ R6, R43, R6, !PT ;  /* 0x000000062b067209 */ /* 0x000fc40007810000 */
[----:B------:R-:W-:Y:S02]  /*27e0*/  FSEL R53, R74, -INF , P1 ;  /* 0xff8000004a357808 */ /* 0x000fe40000800000 */
[----:B------:R-:W-:Y:S02]  /*27f0*/  FMNMX.FTZ R6, R25, R6, !PT ;  /* 0x0000000619067209 */ /* 0x000fe40007810000 */
[----:B------:R-:W-:Y:S02]  /*2800*/  ISETP.NE.AND P1, PT, R26, RZ, PT ;  /* 0x000000ff1a00720c */ /* 0x000fe40003f25270 */
[----:B------:R-:W-:Y:S02]  /*2810*/  FMNMX.FTZ R6, R47, R6, !PT ;  /* 0x000000062f067209 */ /* 0x000fe40007810000 */
[----:B------:R-:W-:Y:S02]  /*2820*/  P2R R20, PR, RZ, 0x4 ;  /* 0x00000004ff147803 */ /* 0x000fe40000000000 */
[----:B------:R-:W-:-:S02]  /*2830*/  FMNMX.FTZ R6, R29, R6, !PT ;  /* 0x000000061d067209 */ /* 0x000fc40007810000 */
[----:B------:R-:W-:Y:S02]  /*2840*/  ISETP.NE.AND P0, PT, R24, RZ, PT ;  /* 0x000000ff1800720c */ /* 0x000fe40003f05270 */
[----:B------:R-:W-:Y:S02]  /*2850*/  FMNMX.FTZ R6, R51, R6, !PT ;  /* 0x0000000633067209 */ /* 0x000fe40007810000 */
[----:B------:R-:W-:Y:S02]  /*2860*/  FSEL R75, R75, -INF , P1 ;  /* 0xff8000004b4b7808 */ /* 0x000fe40000800000 */
[----:B------:R-:W-:Y:S02]  /*2870*/  FMNMX.FTZ R6, R33, R6, !PT ;  /* 0x0000000621067209 */ /* 0x000fe40007810000 */
[----:B------:R-:W-:Y:S02]  /*2880*/  FSEL R57, R78, -INF , P0 ;  /* 0xff8000004e397808 */ /* 0x000fe40000000000 */
[----:B0-----:R-:W-:-:S02]  /*2890*/  FMNMX.FTZ R12, R10, R3, !PT ;  /* 0x000000030a0c7209 */ /* 0x001fc40007810000 */
[----:B------:R-:W-:Y:S02]  /*28a0*/  FMNMX.FTZ R6, R55, R6, !PT ;  /* 0x0000000637067209 */ /* 0x000fe40007810000 */
[----:B------:R-:W-:Y:S01]  /*28b0*/  ISETP.NE.AND P1, PT, R88, RZ, PT ;  /* 0x000000ff5800720c */ /* 0x000fe20003f25270 */
[----:B------:R-:W0:Y:S01]  /*28c0*/  SHFL.BFLY PT, R3, R12, 0x1, 0x1f ;  /* 0x0c201f000c037f89 */ /* 0x000e2200000e0000 */
[----:B------:R-:W-:Y:S01]  /*28d0*/  FMNMX.FTZ R6, R37, R6, !PT ;  /* 0x0000000625067209 */ /* 0x000fe20007810000 */
[--C-:B------:R-:W-:Y:S01]  /*28e0*/  IMAD.MOV.U32 R88, RZ, RZ, R151.reuse ;  /* 0x000000ffff587224 */ /* 0x100fe200078e0097 */
[----:B------:R-:W-:Y:S01]  /*28f0*/  ISETP.NE.AND P0, PT, R90, RZ, PT ;  /* 0x000000ff5a00720c */ /* 0x000fe20003f05270 */
[----:B------:R-:W-:Y:S01]  /*2900*/  IMAD.MOV.U32 R90, RZ, RZ, R151 ;  /* 0x000000ffff5a7224 */ /* 0x000fe200078e0097 */
[----:B------:R-:W-:-:S04]  /*2910*/  FMNMX.FTZ R6, R59, R6, !PT ;  /* 0x000000063b067209 */ /* 0x000fc80007810000 */
[----:B------:R-:W-:-:S03]  /*2920*/  FMNMX.FTZ R6, R41, R6, !PT ;  /* 0x0000000629067209 */ /* 0x000fc60007810000 */
[----:B------:R-:W-:Y:S01]  /*2930*/  @!P1 VIADD R5, R5, 0x34840 ;  /* 0x0003484005059836 */ /* 0x000fe20000000000 */
[----:B------:R-:W-:-:S04]  /*2940*/  FMNMX.FTZ R6, R63, R6, !PT ;  /* 0x000000063f067209 */ /* 0x000fc80007810000 */
[----:B------:R-:W-:Y:S02]  /*2950*/  FMNMX.FTZ R6, R45, R6, !PT ;  /* 0x000000062d067209 */ /* 0x000fe40007810000 */
[----:B------:R-:W-:Y:S02]  /*2960*/  @!P1 PRMT R5, RZ, 0x654, R5 ;  /* 0x00000654ff059816 */ /* 0x000fe40000000005 */
[----:B------:R-:W-:Y:S02]  /*2970*/  FMNMX.FTZ R6, R67, R6, !PT ;  /* 0x0000000643067209 */ /* 0x000fe40007810000 */
[----:B------:R1:W-:Y:S01]  /*2980*/  @!P1 SYNCS.ARRIVE.TRANS64.RED.A1T0 RZ, [R5+URZ], RZ ;  /* 0x000000ff05ff99a7 */ /* 0x0003e2000810043f */
[----:B0-----:R-:W-:Y:S02]  /*2990*/  FMNMX.FTZ R3, R12, R3, !PT ;  /* 0x000000030c037209 */ /* 0x001fe40007810000 */
[----:B------:R-:W-:Y:S02]  /*29a0*/  FMNMX.FTZ R6, R49, R6, !PT ;  /* 0x0000000631067209 */ /* 0x000fe40007810000 */
[C---:B------:R-:W-:Y:S01]  /*29b0*/  FSETP.NEU.FTZ.AND P2, PT, R3.reuse, -INF , PT ;  /* 0xff8000000300780b */ /* 0x040fe20003f5d000 */
[----:B------:R-:W-:Y:S01]  /*29c0*/  FMUL.FTZ R14, R3, R4 ;  /* 0x00000004030e7220 */ /* 0x000fe20000410000 */
[----:B------:R-:W-:-:S04]  /*29d0*/  FMNMX.FTZ R6, R71, R6, !PT ;  /* 0x0000000647067209 */ /* 0x000fc80007810000 */
        /* <DEDUP_REMOVED lines=24> */
[-CC-:B------:R-:W-:Y:S01]  /*2b60*/  FFMA.FTZ R77, R103, R4.reuse, -R14.reuse ;  /* 0x00000004674d7223 */ /* 0x180fe2000001080e */
[--C-:B------:R-:W-:Y:S01]  /*2b70*/  FFMA.FTZ R174, R105, R4, -R14.reuse ;  /* 0x0000000469ae7223 */ /* 0x100fe2000001080e */
[----:B------:R-:W-:Y:S01]  /*2b80*/  MUFU.EX2 R180, R180 ;  /* 0x000000b400b47308 */ /* 0x000fe20000000800 */
[----:B------:R-:W-:Y:S01]  /*2b90*/  FMNMX.FTZ R6, R97, R6, !PT ;  /* 0x0000000661067209 */ /* 0x000fe20007810000 */
[-CC-:B------:R-:W-:Y:S01]  /*2ba0*/  FFMA.FTZ R81, R107, R4.reuse, -R14.reuse ;  /* 0x000000046b517223 */ /* 0x180fe2000001080e */
[-CC-:B------:R-:W-:Y:S01]  /*2bb0*/  FFMA.FTZ R168, R109, R4.reuse, -R14.reuse ;  /* 0x000000046da87223 */ /* 0x180fe2000001080e */
[-CC-:B------:R-:W-:Y:S01]  /*2bc0*/  FFMA.FTZ R85, R111, R4.reuse, -R14.reuse ;  /* 0x000000046f557223 */ /* 0x180fe2000001080e */
[-CC-:B------:R-:W-:Y:S01]  /*2bd0*/  FFMA.FTZ R170, R113, R4.reuse, -R14.reuse ;  /* 0x0000000471aa7223 */ /* 0x180fe2000001080e */
[----:B------:R-:W0:Y:S01]  /*2be0*/  SHFL.BFLY PT, R9, R6, 0x2, 0x1f ;  /* 0x0c401f0006097f89 */ /* 0x000e2200000e0000 */
[-CC-:B------:R-:W-:Y:S01]  /*2bf0*/  FFMA.FTZ R115, R115, R4.reuse, -R14.reuse ;  /* 0x0000000473737223 */ /* 0x180fe2000001080e */
        /* <DEDUP_REMOVED lines=18> */
[----:B------:R-:W-:Y:S01]  /*2d20*/  FFMA.FTZ R14, R147, R4, -R14 ;  /* 0x00000004930e7223 */ /* 0x000fe2000001080e */
[----:B------:R-:W-:-:S02]  /*2d30*/  IMAD.MOV.U32 R147, RZ, RZ, R151 ;  /* 0x000000ffff937224 */ /* 0x000fc400078e0097 */
[--C-:B------:R-:W-:Y:S01]  /*2d40*/  IMAD.MOV.U32 R125, RZ, RZ, R151.reuse ;  /* 0x000000ffff7d7224 */ /* 0x100fe200078e0097 */
[----:B0-----:R-:W-:Y:S01]  /*2d50*/  FMNMX.FTZ R8, R6, R9, !PT ;  /* 0x0000000906087209 */ /* 0x001fe20007810000 */
[--C-:B------:R-:W-:Y:S01]  /*2d60*/  IMAD.MOV.U32 R123, RZ, RZ, R151.reuse ;  /* 0x000000ffff7b7224 */ /* 0x100fe200078e0097 */
[----:B------:R-:W0:Y:S01]  /*2d70*/  MUFU.EX2 R69, R69 ;  /* 0x0000004500457308 */ /* 0x000e220000000800 */
[--C-:B------:R-:W-:Y:S02]  /*2d80*/  IMAD.MOV.U32 R121, RZ, RZ, R151.reuse ;  /* 0x000000ffff797224 */ /* 0x100fe400078e0097 */
[----:B------:R-:W5:Y:S01]  /*2d90*/  SHFL.BFLY PT, R9, R8, 0x1, 0x1f ;  /* 0x0c201f0008097f89 */ /* 0x000f6200000e0000 */
[--C-:B------:R-:W-:Y:S02]  /*2da0*/  IMAD.MOV.U32 R119, RZ, RZ, R151.reuse ;  /* 0x000000ffff777224 */ /* 0x100fe400078e0097 */
[--C-:B------:R-:W-:Y:S02]  /*2db0*/  IMAD.MOV.U32 R117, RZ, RZ, R151.reuse ;  /* 0x000000ffff757224 */ /* 0x100fe400078e0097 */
[----:B------:R-:W-:Y:S01]  /*2dc0*/  MUFU.EX2 R178, R178 ;  /* 0x000000b200b27308 */ /* 0x000fe20000000800 */
[----:B------:R-:W-:-:S02]  /*2dd0*/  IMAD.MOV.U32 R113, RZ, RZ, R151 ;  /* 0x000000ffff717224 */ /* 0x000fc400078e0097 */
[--C-:B------:R-:W-:Y:S02]  /*2de0*/  IMAD.MOV.U32 R111, RZ, RZ, R151.reuse ;  /* 0x000000ffff6f7224 */ /* 0x100fe400078e0097 */
[--C-:B------:R-:W-:Y:S02]  /*2df0*/  IMAD.MOV.U32 R109, RZ, RZ, R151.reuse ;  /* 0x000000ffff6d7224 */ /* 0x100fe400078e0097 */
[--C-:B------:R-:W-:Y:S01]  /*2e00*/  IMAD.MOV.U32 R107, RZ, RZ, R151.reuse ;  /* 0x000000ffff6b7224 */ /* 0x100fe200078e0097 */
[----:B------:R-:W-:Y:S01]  /*2e10*/  MUFU.EX2 R73, R73 ;  /* 0x0000004900497308 */ /* 0x000fe20000000800 */
[--C-:B------:R-:W-:Y:S02]  /*2e20*/  IMAD.MOV.U32 R105, RZ, RZ, R151.reuse ;  /* 0x000000ffff697224 */ /* 0x100fe400078e0097 */
[--C-:B------:R-:W-:Y:S02]  /*2e30*/  IMAD.MOV.U32 R103, RZ, RZ, R151.reuse ;  /* 0x000000ffff677224 */ /* 0x100fe400078e0097 */
[----:B------:R-:W-:-:S02]  /*2e40*/  IMAD.MOV.U32 R101, RZ, RZ, R151 ;  /* 0x000000ffff657224 */ /* 0x000fc400078e0097 */
[----:B------:R-:W-:Y:S01]  /*2e50*/  IMAD.MOV.U32 R99, RZ, RZ, R151 ;  /* 0x000000ffff637224 */ /* 0x000fe200078e0097 */
[----:B------:R-:W-:Y:S01]  /*2e60*/  MUFU.EX2 R172, R172 ;  /* 0x000000ac00ac7308 */ /* 0x000fe20000000800 */
[----:B-----5:R-:W-:-:S04]  /*2e70*/  FMNMX.FTZ R9, R8, R9, !PT ;  /* 0x0000000908097209 */ /* 0x020fc80007810000 */
[C---:B------:R-:W-:Y:S01]  /*2e80*/  FSETP.NEU.FTZ.AND P2, PT, R9.reuse, -INF , PT ;  /* 0xff8000000900780b */ /* 0x040fe20003f5d000 */
[----:B------:R-:W-:Y:S02]  /*2e90*/  FMUL.FTZ R6, R9, R4 ;  /* 0x0000000409067220 */ /* 0x000fe40000410000 */
[----:B------:R-:W-:Y:S03]  /*2ea0*/  MUFU.EX2 R77, R77 ;  /* 0x0000004d004d7308 */ /* 0x000fe60000000800 */
[----:B------:R-:W-:Y:S02]  /*2eb0*/  FSEL R6, R6, RZ, P2 ;  /* 0x000000ff06067208 */ /* 0x000fe40001000000 */
[----:B------:R-:W-:-:S03]  /*2ec0*/  PLOP3.LUT P2, PT, PT, PT, UP0, 0x80, 0x0 ;  /* 0x000000000000781c */ /* 0x000fc60003f4f008 */
        /* <DEDUP_REMOVED lines=33> */
[----:B0-----:R-:W-:Y:S01]  /*30e0*/  FADD.FTZ R27, R69, R34 ;  /* 0x00000022451b7221 */ /* 0x001fe20000010000 */
[----:B-----5:R-:W-:Y:S01]  /*30f0*/  FADD.FTZ R34, R7, R8 ;  /* 0x0000000807227221 */ /* 0x020fe20000010000 */
[-CC-:B------:R-:W-:Y:S01]  /*3100*/  FFMA.FTZ R53, R53, R4.reuse, -R6.reuse ;  /* 0x0000000435357223 */ /* 0x180fe20000010806 */
[-CC-:B------:R-:W-:Y:S01]  /*3110*/  FFMA.FTZ R75, R75, R4.reuse, -R6.reuse ;  /* 0x000000044b4b7223 */ /* 0x180fe20000010806 */
[----:B------:R-:W-:Y:S01]  /*3120*/  FADD.FTZ R36, R178, R27 ;  /* 0x0000001bb2247221 */ /* 0x000fe20000010000 */
[-CC-:B------:R-:W-:Y:S01]  /*3130*/  FFMA.FTZ R57, R57, R4.reuse, -R6.reuse ;  /* 0x0000000439397223 */ /* 0x180fe20000010806 */
[-C--:B------:R-:W-:Y:S01]  /*3140*/  FFMA.FTZ R89, R89, R4.reuse, -R6 ;  /* 0x0000000459597223 */ /* 0x080fe20000010806 */
[----:B------:R-:W0:Y:S01]  /*3150*/  MUFU.EX2 R13, R13 ;  /* 0x0000000d000d7308 */ /* 0x000e220000000800 */
        /* <DEDUP_REMOVED lines=16> */
[----:B0-----:R-:W-:Y:S01]  /*3260*/  FADD.FTZ R27, R13, R36 ;  /* 0x000000240d1b7221 */ /* 0x001fe20000010000 */
[----:B------:R-:W-:Y:S01]  /*3270*/  F2FP.F16.F32.PACK_AB R182, R65, R182 ;  /* 0x000000b641b6723e */ /* 0x000fe200000000ff */
[----:B------:R-:W-:Y:S01]  /*3280*/  IMAD.MOV.U32 R11, RZ, RZ, 0x3f800000 ;  /* 0x3f800000ff0b7424 */ /* 0x000fe200078e00ff */
[----:B------:R-:W-:-:S02]  /*3290*/  F2FP.F16.F32.PACK_AB R176, R69, R176 ;  /* 0x000000b045b0723e */ /* 0x000fc400000000ff */
[----:B------:R-:W-:Y:S02]  /*32a0*/  F2FP.F16.F32.PACK_AB R178, R73, R178 ;  /* 0x000000b249b2723e */ /* 0x000fe400000000ff */
[----:B------:R-:W0:Y:S01]  /*32b0*/  MUFU.EX2 R15, R15 ;  /* 0x0000000f000f7308 */ /* 0x000e220000000800 */
[C---:B--2---:R-:W-:Y:S01]  /*32c0*/  FADD.FTZ R36, R12.reuse, R27 ;  /* 0x0000001b0c247221 */ /* 0x044fe20000010000 */
[----:B------:R-:W-:Y:S02]  /*32d0*/  F2FP.F16.F32.PACK_AB R172, R77, R172 ;  /* 0x000000ac4dac723e */ /* 0x000fe400000000ff */
[----:B------:R-:W-:-:S04]  /*32e0*/  F2FP.F16.F32.PACK_AB R177, R12, R13 ;  /* 0x0000000d0cb1723e */ /* 0x000fc800000000ff */
[----:B------:R-:W2:Y:S01]  /*32f0*/  MUFU.EX2 R168, R168 ;  /* 0x000000a800a87308 */ /* 0x000ea20000000800 */
[C---:B---3--:R-:W-:Y:S01]  /*3300*/  FADD.FTZ R31, R81.reuse, R38 ;  /* 0x00000026511f7221 */ /* 0x048fe20000010000 */
[----:B------:R-:W-:-:S06]  /*3310*/  F2FP.F16.F32.PACK_AB R174, R81, R174 ;  /* 0x000000ae51ae723e */ /* 0x000fcc00000000ff */
[----:B------:R-:W3:Y:S01]  /*3320*/  MUFU.EX2 R20, R39 ;  /* 0x0000002700147308 */ /* 0x000ee20000000800 */
[----:B0-----:R-:W-:-:S07]  /*3330*/  FADD.FTZ R27, R15, R36 ;  /* 0x000000240f1b7221 */ /* 0x001fce0000010000 */
[----:B------:R-:W0:Y:S01]  /*3340*/  MUFU.EX2 R85, R85 ;  /* 0x0000005500557308 */ /* 0x000e220000000800 */
[----:B--2---:R-:W-:-:S07]  /*3350*/  FADD.FTZ R40, R168, R31 ;  /* 0x0000001fa8287221 */ /* 0x004fce0000010000 */
[----:B------:R-:W2:Y:S01]  /*3360*/  MUFU.EX2 R21, R21 ;  /* 0x0000001500157308 */ /* 0x000ea20000000800 */
[C---:B---3--:R-:W-:Y:S01]  /*3370*/  FADD.FTZ R38, R20.reuse, R27 ;  /* 0x0000001b14267221 */ /* 0x048fe20000010000 */
[----:B------:R-:W-:-:S06]  /*3380*/  F2FP.F16.F32.PACK_AB R179, R20, R15 ;  /* 0x0000000f14b3723e */ /* 0x000fcc00000000ff */
[----:B------:R-:W3:Y:S01]  /*3390*/  MUFU.EX2 R170, R170 ;  /* 0x000000aa00aa7308 */ /* 0x000ee20000000800 */
[C---:B0-----:R-:W-:Y:S01]  /*33a0*/  FADD.FTZ R31, R85.reuse, R40 ;  /* 0x00000028551f7221 */ /* 0x041fe20000010000 */
[----:B------:R-:W-:-:S06]  /*33b0*/  F2FP.F16.F32.PACK_AB R168, R85, R168 ;  /* 0x000000a855a8723e */ /* 0x000fcc00000000ff */
[----:B------:R-:W0:Y:S01]  /*33c0*/  MUFU.EX2 R24, R43 ;  /* 0x0000002b00187308 */ /* 0x000e220000000800 */
[----:B--2---:R-:W-:-:S07]  /*33d0*/  FADD.FTZ R27, R21, R38 ;  /* 0x00000026151b7221 */ /* 0x004fce0000010000 */
[----:B------:R2:W4:Y:S01]  /*33e0*/  MUFU.EX2 R79, R115 ;  /* 0x00000073004f7308 */ /* 0x0005220000000800 */
[----:B---3--:R-:W-:-:S07]  /*33f0*/  FADD.FTZ R40, R170, R31 ;  /* 0x0000001faa287221 */ /* 0x008fce0000010000 */
[----:B------:R-:W1:Y:S01]  /*3400*/  MUFU.EX2 R25, R25 ;  /* 0x0000001900197308 */ /* 0x000e620000000800 */
[C---:B0-----:R-:W-:Y:S01]  /*3410*/  FADD.FTZ R38, R24.reuse, R27 ;  /* 0x0000001b18267221 */ /* 0x041fe20000010000 */
[----:B------:R-:W-:Y:S01]  /*3420*/  F2FP.F16.F32.PACK_AB R173, R24, R21 ;  /* 0x0000001518ad723e */ /* 0x000fe200000000ff */
[----:B--2---:R-:W-:-:S05]  /*3430*/  IMAD.MOV.U32 R115, RZ, RZ, R151 ;  /* 0x000000ffff737224 */ /* 0x004fca00078e0097 */
[----:B------:R-:W0:Y:S01]  /*3440*/  MUFU.EX2 R152, R152 ;  /* 0x0000009800987308 */ /* 0x000e220000000800 */
[C---:B----4-:R-:W-:Y:S01]  /*3450*/  FADD.FTZ R27, R79.reuse, R40 ;  /* 0x000000284f1b7221 */ /* 0x050fe20000010000 */
[----:B------:R-:W-:-:S06]  /*3460*/  F2FP.F16.F32.PACK_AB R170, R79, R170 ;  /* 0x000000aa4faa723e */ /* 0x000fcc00000000ff */
[----:B------:R-:W2:Y:S01]  /*3470*/  MUFU.EX2 R26, R47 ;  /* 0x0000002f001a7308 */ /* 0x000ea20000000800 */
[----:B-1----:R-:W-:-:S07]  /*3480*/  FADD.FTZ R5, R25, R38 ;  /* 0x0000002619057221 */ /* 0x002fce0000010000 */
[----:B------:R-:W1:Y:S01]  /*3490*/  MUFU.EX2 R83, R83 ;  /* 0x0000005300537308 */ /* 0x000e620000000800 */
[----:B0-----:R-:W-:-:S07]  /*34a0*/  FADD.FTZ R42, R152, R27 ;  /* 0x0000001b982a7221 */ /* 0x001fce0000010000 */
[----:B------:R-:W0:Y:S01]  /*34b0*/  MUFU.EX2 R29, R29 ;  /* 0x0000001d001d7308 */ /* 0x000e220000000800 */
[C---:B--2---:R-:W-:Y:S01]  /*34c0*/  FADD.FTZ R40, R26.reuse, R5 ;  /* 0x000000051a287221 */ /* 0x044fe20000010000 */
[----:B------:R-:W-:-:S06]  /*34d0*/  F2FP.F16.F32.PACK_AB R175, R26, R25 ;  /* 0x000000191aaf723e */ /* 0x000fcc00000000ff */
[----:B------:R-:W2:Y:S01]  /*34e0*/  MUFU.EX2 R154, R154 ;  /* 0x0000009a009a7308 */ /* 0x000ea20000000800 */
[C---:B-1----:R-:W-:Y:S01]  /*34f0*/  FADD.FTZ R27, R83.reuse, R42 ;  /* 0x0000002a531b7221 */ /* 0x042fe20000010000 */
[----:B------:R-:W-:-:S06]  /*3500*/  F2FP.F16.F32.PACK_AB R152, R83, R152 ;  /* 0x000000985398723e */ /* 0x000fcc00000000ff */
[----:B------:R-:W1:Y:S01]  /*3510*/  MUFU.EX2 R28, R51 ;  /* 0x00000033001c7308 */ /* 0x000e620000000800 */
[----:B0-----:R-:W-:-:S07]  /*3520*/  FADD.FTZ R5, R29, R40 ;  /* 0x000000281d057221 */ /* 0x001fce0000010000 */
[----:B------:R-:W0:Y:S01]  /*3530*/  MUFU.EX2 R87, R87 ;  /* 0x0000005700577308 */ /* 0x000e220000000800 */
[----:B--2---:R-:W-:-:S07]  /*3540*/  FADD.FTZ R42, R154, R27 ;  /* 0x0000001b9a2a7221 */ /* 0x004fce0000010000 */
[----:B------:R-:W2:Y:S01]  /*3550*/  MUFU.EX2 R33, R33 ;  /* 0x0000002100217308 */ /* 0x000ea20000000800 */
[C---:B-1----:R-:W-:Y:S01]  /*3560*/  FADD.FTZ R40, R28.reuse, R5 ;  /* 0x000000051c287221 */ /* 0x042fe20000010000 */
[----:B------:R-:W-:-:S06]  /*3570*/  F2FP.F16.F32.PACK_AB R169, R28, R29 ;  /* 0x0000001d1ca9723e */ /* 0x000fcc00000000ff */
[----:B------:R-:W1:Y:S01]  /*3580*/  MUFU.EX2 R156, R156 ;  /* 0x0000009c009c7308 */ /* 0x000e620000000800 */
[C---:B0-----:R-:W-:Y:S01]  /*3590*/  FADD.FTZ R27, R87.reuse, R42 ;  /* 0x0000002a571b7221 */ /* 0x041fe20000010000 */
[----:B------:R-:W-:-:S06]  /*35a0*/  F2FP.F16.F32.PACK_AB R154, R87, R154 ;  /* 0x0000009a579a723e */ /* 0x000fcc00000000ff */
[----:B------:R-:W0:Y:S01]  /*35b0*/  MUFU.EX2 R30, R55 ;  /* 0x00000037001e7308 */ /* 0x000e220000000800 */
[----:B--2---:R-:W-:-:S07]  /*35c0*/  FADD.FTZ R5, R33, R40 ;  /* 0x0000002821057221 */ /* 0x004fce0000010000 */
[----:B------:R-:W2:Y:S01]  /*35d0*/  MUFU.EX2 R127, R127 ;  /* 0x0000007f007f7308 */ /* 0x000ea20000000800 */
[----:B-1----:R-:W-:-:S07]  /*35e0*/  FADD.FTZ R42, R156, R27 ;  /* 0x0000001b9c2a7221 */ /* 0x002fce0000010000 */
[----:B------:R-:W1:Y:S01]  /*35f0*/  MUFU.EX2 R37, R37 ;  /* 0x0000002500257308 */ /* 0x000e620000000800 */
[C---:B0-----:R-:W-:Y:S01]  /*3600*/  FADD.FTZ R6, R30.reuse, R5 ;  /* 0x000000051e067221 */ /* 0x041fe20000010000 */
[----:B------:R-:W-:-:S06]  /*3610*/  F2FP.F16.F32.PACK_AB R171, R30, R33 ;  /* 0x000000211eab723e */ /* 0x000fcc00000000ff */
[----:B------:R-:W0:Y:S01]  /*3620*/  MUFU.EX2 R129, R129 ;  /* 0x0000008100817308 */ /* 0x000e220000000800 */
[C---:B--2---:R-:W-:Y:S01]  /*3630*/  FADD.FTZ R42, R127.reuse, R42 ;  /* 0x0000002a7f2a7221 */ /* 0x044fe20000010000 */
[----:B------:R-:W-:Y:S01]  /*3640*/  F2FP.F16.F32.PACK_AB R156, R127, R156 ;  /* 0x0000009c7f9c723e */ /* 0x000fe200000000ff */
[----:B------:R-:W-:-:S05]  /*3650*/  IMAD.MOV.U32 R127, RZ, RZ, R151 ;  /* 0x000000ffff7f7224 */ /* 0x000fca00078e0097 */
[----:B------:R-:W2:Y:S01]  /*3660*/  MUFU.EX2 R32, R59 ;  /* 0x0000003b00207308 */ /* 0x000ea20000000800 */
[----:B-1----:R-:W-:-:S07]  /*3670*/  FADD.FTZ R5, R37, R6 ;  /* 0x0000000625057221 */ /* 0x002fce0000010000 */
[----:B------:R1:W3:Y:S01]  /*3680*/  MUFU.EX2 R158, R131 ;  /* 0x00000083009e7308 */ /* 0x0002e20000000800 */
[----:B0-----:R-:W-:-:S07]  /*3690*/  FADD.FTZ R27, R129, R42 ;  /* 0x0000002a811b7221 */ /* 0x001fce0000010000 */
[----:B------:R-:W0:Y:S01]  /*36a0*/  MUFU.EX2 R41, R41 ;  /* 0x0000002900297308 */ /* 0x000e220000000800 */
[C---:B--2---:R-:W-:Y:S01]  /*36b0*/  FADD.FTZ R6, R32.reuse, R5 ;  /* 0x0000000520067221 */ /* 0x044fe20000010000 */
[----:B------:R-:W-:Y:S01]  /*36c0*/  F2FP.F16.F32.PACK_AB R153, R32, R37 ;  /* 0x000000252099723e */ /* 0x000fe200000000ff */
[----:B-1----:R-:W-:-:S05]  /*36d0*/  IMAD.MOV.U32 R131, RZ, RZ, R151 ;  /* 0x000000ffff837224 */ /* 0x002fca00078e0097 */
[----:B------:R-:W1:Y:S01]  /*36e0*/  MUFU.EX2 R133, R133 ;  /* 0x0000008500857308 */ /* 0x000e620000000800 */
[C---:B---3--:R-:W-:Y:S01]  /*36f0*/  FADD.FTZ R42, R158.reuse, R27 ;  /* 0x0000001b9e2a7221 */ /* 0x048fe20000010000 */
[----:B------:R-:W-:Y:S01]  /*3700*/  F2FP.F16.F32.PACK_AB R158, R158, R129 ;  /* 0x000000819e9e723e */ /* 0x000fe200000000ff */
[----:B------:R-:W-:-:S05]  /*3710*/  IMAD.MOV.U32 R129, RZ, RZ, R151 ;  /* 0x000000ffff817224 */ /* 0x000fca00078e0097 */
[----:B------:R-:W2:Y:S01]  /*3720*/  MUFU.EX2 R34, R63 ;  /* 0x0000003f00227308 */ /* 0x000ea20000000800 */
[----:B0-----:R-:W-:-:S07]  /*3730*/  FADD.FTZ R5, R41, R6 ;  /* 0x0000000629057221 */ /* 0x001fce0000010000 */
[----:B------:R0:W3:Y:S01]  /*3740*/  MUFU.EX2 R160, R135 ;  /* 0x0000008700a07308 */ /* 0x0000e20000000800 */
[----:B-1----:R-:W-:-:S07]  /*3750*/  FADD.FTZ R27, R133, R42 ;  /* 0x0000002a851b7221 */ /* 0x002fce0000010000 */
[----:B------:R-:W1:Y:S01]  /*3760*/  MUFU.EX2 R45, R45 ;  /* 0x0000002d002d7308 */ /* 0x000e620000000800 */
[C---:B--2---:R-:W-:Y:S01]  /*3770*/  FADD.FTZ R6, R34.reuse, R5 ;  /* 0x0000000522067221 */ /* 0x044fe20000010000 */
[----:B------:R-:W-:Y:S01]  /*3780*/  F2FP.F16.F32.PACK_AB R155, R34, R41 ;  /* 0x00000029229b723e */ /* 0x000fe200000000ff */
[----:B0-----:R-:W-:-:S05]  /*3790*/  IMAD.MOV.U32 R135, RZ, RZ, R151 ;  /* 0x000000ffff877224 */ /* 0x001fca00078e0097 */
[----:B------:R-:W0:Y:S01]  /*37a0*/  MUFU.EX2 R137, R137 ;  /* 0x0000008900897308 */ /* 0x000e220000000800 */
[C---:B---3--:R-:W-:Y:S01]  /*37b0*/  FADD.FTZ R44, R160.reuse, R27 ;  /* 0x0000001ba02c7221 */ /* 0x048fe20000010000 */
        /* <DEDUP_REMOVED lines=28> */
[----:B------:R-:W1:Y:S01]  /*3980*/  MUFU.EX2 R57, R57 ;  /* 0x0000003900397308 */ /* 0x000e620000000800 */
[----:B0-----:R-:W-:-:S07]  /*3990*/  FADD.FTZ R27, R145, R46 ;  /* 0x0000002e911b7221 */ /* 0x001fce0000010000 */
[----:B------:R0:W3:Y:S01]  /*39a0*/  MUFU.EX2 R42, R89 ;  /* 0x00000059002a7308 */ /* 0x0000e20000000800 */
[C---:B--2---:R-:W-:Y:S01]  /*39b0*/  FADD.FTZ R46, R40.reuse, R5 ;  /* 0x00000005282e7221 */ /* 0x044fe20000010000 */
[----:B------:R-:W-:-:S06]  /*39c0*/  F2FP.F16.F32.PACK_AB R161, R40, R53 ;  /* 0x0000003528a1723e */ /* 0x000fcc00000000ff */
[----:B------:R-:W2:Y:S01]  /*39d0*/  MUFU.EX2 R91, R91 ;  /* 0x0000005b005b7308 */ /* 0x000ea20000000800 */
[----:B-1----:R-:W-:Y:S01]  /*39e0*/  FADD.FTZ R5, R57, R46 ;  /* 0x0000002e39057221 */ /* 0x002fe20000010000 */
[----:B0-----:R-:W-:-:S06]  /*39f0*/  IMAD.MOV.U32 R89, RZ, RZ, R151 ;  /* 0x000000ffff597224 */ /* 0x001fcc00078e0097 */
[----:B------:R0:W1:Y:S01]  /*3a00*/  MUFU.EX2 R44, R93 ;  /* 0x0000005d002c7308 */ /* 0x0000620000000800 */
[C---:B---3--:R-:W-:Y:S01]  /*3a10*/  FADD.FTZ R10, R42.reuse, R5 ;  /* 0x000000052a0a7221 */ /* 0x048fe20000010000 */
[----:B------:R-:W-:-:S06]  /*3a20*/  F2FP.F16.F32.PACK_AB R163, R42, R57 ;  /* 0x000000392aa3723e */ /* 0x000fcc00000000ff */
[----:B------:R-:W3:Y:S01]  /*3a30*/  MUFU.EX2 R95, R95 ;  /* 0x0000005f005f7308 */ /* 0x000ee20000000800 */
[----:B--2---:R-:W-:Y:S01]  /*3a40*/  FADD.FTZ R5, R91, R10 ;  /* 0x0000000a5b057221 */ /* 0x004fe20000010000 */
[----:B0-----:R-:W-:-:S06]  /*3a50*/  IMAD.MOV.U32 R93, RZ, RZ, R151 ;  /* 0x000000ffff5d7224 */ /* 0x001fcc00078e0097 */
[----:B------:R-:W0:Y:S01]  /*3a60*/  MUFU.EX2 R14, R14 ;  /* 0x0000000e000e7308 */ /* 0x000e220000000800 */
[C---:B-1----:R-:W-:Y:S01]  /*3a70*/  FADD.FTZ R10, R44.reuse, R5 ;  /* 0x000000052c0a7221 */ /* 0x042fe20000010000 */
[----:B------:R-:W-:Y:S01]  /*3a80*/  F2FP.F16.F32.PACK_AB R165, R44, R91 ;  /* 0x0000005b2ca5723e */ /* 0x000fe200000000ff */
[----:B------:R-:W-:-:S05]  /*3a90*/  IMAD.MOV.U32 R91, RZ, RZ, R151 ;  /* 0x000000ffff5b7224 */ /* 0x000fca00078e0097 */
[----:B------:R1:W2:Y:S01]  /*3aa0*/  MUFU.EX2 R8, R97 ;  /* 0x0000006100087308 */ /* 0x0002a20000000800 */
[----:B---3--:R-:W-:Y:S01]  /*3ab0*/  FADD.FTZ R5, R95, R10 ;  /* 0x0000000a5f057221 */ /* 0x008fe20000010000 */
[C---:B0-----:R-:W-:Y:S01]  /*3ac0*/  F2FP.F16.F32.PACK_AB R166, R14.reuse, R145 ;  /* 0x000000910ea6723e */ /* 0x041fe200000000ff */
[----:B------:R-:W-:Y:S01]  /*3ad0*/  FADD.FTZ R6, R14, R27 ;  /* 0x0000001b0e067221 */ /* 0x000fe20000010000 */
[--C-:B------:R-:W-:Y:S02]  /*3ae0*/  IMAD.MOV.U32 R145, RZ, RZ, R151.reuse ;  /* 0x000000ffff917224 */ /* 0x100fe400078e0097 */
[----:B-1----:R-:W-:Y:S01]  /*3af0*/  IMAD.MOV.U32 R97, RZ, RZ, R151 ;  /* 0x000000ffff617224 */ /* 0x002fe200078e0097 */
[C---:B--2---:R-:W-:Y:S01]  /*3b00*/  F2FP.F16.F32.PACK_AB R167, R8.reuse, R95 ;  /* 0x0000005f08a7723e */ /* 0x044fe200000000ff */
[----:B------:R-:W-:Y:S01]  /*3b10*/  FADD.FTZ R5, R8, R5 ;  /* 0x0000000508057221 */ /* 0x000fe20000010000 */
[----:B------:R-:W-:Y:S01]  /*3b20*/  IMAD.MOV.U32 R95, RZ, RZ, R151 ;  /* 0x000000ffff5f7224 */ /* 0x000fe200078e0097 */
[----:B------:R-:W-:Y:S06]  /*3b30*/  @!P2 BRA `(.L_x_266) ;  /* 0x0000002000d8a947 */ /* 0x000fec0003800000 */
[----:B------:R-:W-:Y:S01]  /*3b40*/  R2UR UR4, R2 ;  /* 0x00000000020472ca */ /* 0x000fe200000e0000 */
[----:B------:R-:W-:Y:S01]  /*3b50*/  IMAD.MOV.U32 R10, RZ, RZ, R9 ;  /* 0x000000ffff0a7224 */ /* 0x000fe200078e0009 */
[----:B------:R-:W-:Y:S01]  /*3b60*/  CS2R R150, SRZ ;  /* 0x0000000000967805 */ /* 0x000fe2000001ff00 */
[----:B------:R-:W-:Y:S01]  /*3b70*/  IMAD.MOV.U32 R12, RZ, RZ, R3 ;  /* 0x000000ffff0c7224 */ /* 0x000fe200078e0003 */
[----:B------:R-:W-:Y:S01]  /*3b80*/  CS2R R146, SRZ ;  /* 0x0000000000927805 */ /* 0x000fe2000001ff00 */
[----:B------:R-:W-:Y:S01]  /*3b90*/  IMAD.MOV.U32 R8, RZ, RZ, R16 ;  /* 0x000000ffff087224 */ /* 0x000fe200078e0010 */
[----:B------:R-:W-:Y:S01]  /*3ba0*/  CS2R R142, SRZ ;  /* 0x00000000008e7805 */ /* 0x000fe2000001ff00 */
[----:B------:R-:W-:Y:S01]  /*3bb0*/  IMAD.MOV.U32 R7, RZ, RZ, 0x3f800000 ;  /* 0x3f800000ff077424 */ /* 0x000fe200078e00ff */
        /* <DEDUP_REMOVED lines=28> */
[----:B------:R-:W-:Y:S01]  /*3d80*/  CS2R R88, SRZ ;  /* 0x0000000000587805 */ /* 0x000fe2000001ff00 */
[----:B------:R-:W-:-:S12]  /*3d90*/  UIADD3 UR5, UR49, -0x2, URZ ;  /* 0xfffffffe31057890 */ /* 0x000fd8000fffe03f */
.L_x_275:
[----:B------:R-:W-:-:S04]  /*3da0*/  UIADD3 UR6, UR4, 0x1, URZ ;  /* 0x0000000104067890 */ /* 0x000fc8000fffe03f */
[----:B------:R-:W-:-:S04]  /*3db0*/  UISETP.NE.AND UP0, UPT, UR6, 0x2, UPT ;  /* 0x000000020600788c */ /* 0x000fc8000bf05270 */
[----:B------:R-:W-:Y:S02]  /*3dc0*/  USEL UR7, URZ, 0x1, UP0 ;  /* 0x000000013f077887 */ /* 0x000fe40008000000 */
[----:B------:R-:W-:-:S04]  /*3dd0*/  USEL UR6, UR6, URZ, UP0 ;  /* 0x0000003f06067287 */ /* 0x000fc80008000000 */
[----:B------:R-:W-:Y:S02]  /*3de0*/  LOP3.LUT R16, R8, UR7, RZ, 0x3c, !PT ;  /* 0x0000000708107c12 */ /* 0x000fe4000f8e3cff */
[----:B------:R-:W-:Y:S01]  /*3df0*/  IMAD.U32 R2, RZ, RZ, UR6 ;  /* 0x00000006ff027e24 */ /* 0x000fe2000f8e00ff */
[----:B------:R-:W-:Y:S06]  /*3e00*/  @!P0 BRA `(.L_x_267) ;  /* 0x0000000000048947 */ /* 0x000fec0003800000 */
[----:B------:R-:W-:Y:S01]  /*3e10*/  BPT.TRAP 0x1 ;  /* 0x000000040000795c */ /* 0x000fe20000300000 */
.L_x_267:
[----:B------:R-:W0:Y:S01]  /*3e20*/  S2UR UR10, SR_CgaCtaId ;  /* 0x00000000000a79c3 */ /* 0x000e220000008800 */
[----:B------:R-:W-:Y:S01]  /*3e30*/  UMOV UR7, 0x400 ;  /* 0x0000040000077882 */ /* 0x000fe20000000000 */
[----:B------:R-:W-:Y:S01]  /*3e40*/  SHF.L.U32 R3, R16, 0x1f, RZ ;  /* 0x0000001f10037819 */ /* 0x000fe200000006ff */
[----:B0-----:R-:W-:-:S06]  /*3e50*/  ULEA UR7, UR10, UR7, 0x18 ;  /* 0x000000070a077291 */ /* 0x001fcc000f8ec03f */
[----:B------:R-:W-:-:S05]  /*3e60*/  IMAD.U32 R0, RZ, RZ, UR7 ;  /* 0x00000007ff007e24 */ /* 0x000fca000f8e00ff */
[----:B------:R-:W-:-:S13]  /*3e70*/  R2UR UR7, R0 ;  /* 0x00000000000772ca */ /* 0x000fda00000e0000 */
[----:B------:R-:W-:-:S09]  /*3e80*/  ULEA UR6, UR6, UR7, 0x3 ;  /* 0x0000000706067291 */ /* 0x000fd2000f8e183f */
[----:B------:R0:W1:Y:S01]  /*3e90*/  SYNCS.PHASECHK.TRANS64.TRYWAIT P2, [UR6+0x34830], R3 ;  /* 0x03483003ff0075a7 */ /* 0x0000620008040146 */
[----:B------:R-:W-:Y:S05]  /*3ea0*/  @!P0 BRA `(.L_x_268) ;  /* 0x0000000000048947 */ /* 0x000fea0003800000 */
[----:B------:R-:W-:Y:S01]  /*3eb0*/  BPT.TRAP 0x1 ;  /* 0x000000040000795c */ /* 0x000fe20000300000 */
.L_x_268:
[----:B-1----:R-:W-:Y:S05]  /*3ec0*/  @P2 BRA `(.L_x_269) ;  /* 0x0000000000082947 */ /* 0x002fea0003800000 */
[----:B------:R-:W1:Y:S02]  /*3ed0*/  SYNCS.PHASECHK.TRANS64.TRYWAIT P2, [UR6+0x34830], R3 ;  /* 0x03483003ff0075a7 */ /* 0x000e640008040146 */
[----:B-1----:R-:W-:Y:S05]  /*3ee0*/  @!P2 BRA `(.L_x_270) ;  /* 0x0000009c004ca947 */ /* 0x002fea0003800000 */
.L_x_269:
[----:B------:R-:W-:Y:S01]  /*3ef0*/  R2UR UR7, R2 ;  /* 0x00000000020772ca */ /* 0x000fe200000e0000 */
[----:B------:R-:W-:Y:S01]  /*3f00*/  WARPGROUP.ARRIVE ;  /* 0x00000000000079c5 */ /* 0x000fe20000000000 */
[----:B------:R-:W-:Y:S01]  /*3f10*/  UMOV UR48, UR56 ;  /* 0x0000003800307c82 */ /* 0x000fe20008000000 */
[----:B------:R-:W-:Y:S01]  /*3f20*/  UMOV UR49, UR57 ;  /* 0x0000003900317c82 */ /* 0x000fe20008000000 */
[----:B------:R-:W-:Y:S01]  /*3f30*/  UMOV UR51, 0x40000040 ;  /* 0x4000004000337882 */ /* 0x000fe20000000000 */
        /* <DEDUP_REMOVED lines=8> */
[----:B------:R-:W-:Y:S01]  /*3fc0*/  UIMAD UR7, UR7, 0xc00, UR60 ;  /* 0x00000c00070778a4 */ /* 0x000fe2000f8e023c */
[-C--:B------:R-:W-:Y:S01]  /*3fd0*/  FMUL.FTZ R88, R88, R11.reuse ;  /* 0x0000000b58587220 */ /* 0x080fe20000410000 */
[----:B------:R-:W-:Y:S01]  /*3fe0*/  UMOV UR43, 0x40000040 ;  /* 0x40000040002b7882 */ /* 0x000fe20000000000 */
[----:B------:R-:W-:Y:S01]  /*3ff0*/  UMOV UR47, 0x40000040 ;  /* 0x40000040002f7882 */ /* 0x000fe20000000000 */
[----:B------:R-:W-:Y:S01]  /*4000*/  UIADD3 UR10, UR7, 0x2, URZ ;  /* 0x00000002070a7890 */ /* 0x000fe2000fffe03f */
[-C--:B------:R-:W-:Y:S01]  /*4010*/  FMUL.FTZ R89, R89, R11.reuse ;  /* 0x0000000b59597220 */ /* 0x080fe20000410000 */
[----:B------:R-:W-:Y:S01]  /*4020*/  UIADD3 UR14, UR7, 0x4, URZ ;  /* 0x00000004070e7890 */ /* 0x000fe2000fffe03f */
[-C--:B------:R-:W-:Y:S01]  /*4030*/  FMUL.FTZ R92, R92, R11.reuse ;  /* 0x0000000b5c5c7220 */ /* 0x080fe20000410000 */
[----:B------:R-:W-:Y:S01]  /*4040*/  UMOV UR50, UR7 ;  /* 0x0000000700327c82 */ /* 0x000fe20008000000 */
[----:B------:R-:W-:Y:S01]  /*4050*/  UIADD3 UR18, UR7, 0x6, URZ ;  /* 0x0000000607127890 */ /* 0x000fe2000fffe03f */
[----:B------:R-:W-:Y:S01]  /*4060*/  HGMMA.64x128x16.F32 R24, gdesc[UR48], RZ, !UPT, gsb0 ;  /* 0x01e00000301879f0 */ /* 0x000fe2000c0008ff */
[----:B------:R-:W-:Y:S01]  /*4070*/  UIADD3 UR22, UR7, 0x400, URZ ;  /* 0x0000040007167890 */ /* 0x000fe2000fffe03f */
[-C--:B------:R-:W-:Y:S01]  /*4080*/  FMUL.FTZ R93, R93, R11.reuse ;  /* 0x0000000b5d5d7220 */ /* 0x080fe20000410000 */
        /* <DEDUP_REMOVED lines=14> */
[----:B------:R-:W-:Y:S01]  /*4170*/  UMOV UR48, UR52 ;  /* 0x0000003400307c82 */ /* 0x000fe20008000000 */
[----:B------:R-:W-:Y:S01]  /*4180*/  UMOV UR49, UR53 ;  /* 0x0000003500317c82 */ /* 0x000fe20008000000 */
        /* <DEDUP_REMOVED lines=90> */
.L_x_271:
[----:B------:R-:W-:Y:S01]  /*4730*/  IMAD.U32 R7, RZ, RZ, UR4 ;  /* 0x00000004ff077e24 */ /* 0x000fe2000f8e00ff */
[----:B01----:R-:W-:-:S03]  /*4740*/  SHF.L.U32 R3, R8, 0x1f, RZ ;  /* 0x0000001f08037819 */ /* 0x003fc600000006ff */
[----:B------:R-:W-:-:S04]  /*4750*/  IMAD R8, R7, 0x8, R0 ;  /* 0x0000000807087824 */ /* 0x000fc800078e0200 */
[----:B------:R0:W1:Y:S01]  /*4760*/  SYNCS.PHASECHK.TRANS64.TRYWAIT P2, [R8+URZ+0x34850], R3 ;  /* 0x03485003080075a7 */ /* 0x000062000804017f */
[----:B------:R-:W-:Y:S05]  /*4770*/  @!P0 BRA `(.L_x_272) ;  /* 0x0000000000048947 */ /* 0x000fea0003800000 */
[----:B------:R-:W-:Y:S01]  /*4780*/  BPT.TRAP 0x1 ;  /* 0x000000040000795c */ /* 0x000fe20000300000 */
.L_x_272:
[----:B-1----:R-:W-:Y:S05]  /*4790*/  @P2 BRA `(.L_x_273) ;  /* 0x0000000000082947 */ /* 0x002fea0003800000 */
[----:B------:R-:W1:Y:S02]  /*47a0*/  SYNCS.PHASECHK.TRANS64.TRYWAIT P2, [R8+URZ+0x34850], R3 ;  /* 0x03485003080075a7 */ /* 0x000e64000804017f */
[----:B-1----:R-:W-:Y:S05]  /*47b0*/  @!P2 BRA `(.L_x_274) ;  /* 0x000000940030a947 */ /* 0x002fea0003800000 */
.L_x_273:
[----:B------:R-:W-:Y:S01]  /*47c0*/  R2UR UR7, R0 ;  /* 0x00000000000772ca */ /* 0x000fe200000e0000 */
[----:B------:R-:W-:Y:S01]  /*47d0*/  WARPGROUP.ARRIVE ;  /* 0x00000000000079c5 */ /* 0x000fe20000000000 */
[----:B------:R-:W-:Y:S01]  /*47e0*/  UMOV UR11, 0x40000040 ;  /* 0x40000040000b7882 */ /* 0x000fe20000000000 */
[----:B------:R-:W-:Y:S02]  /*47f0*/  FMNMX.FTZ R4, R24, R12, !PT ;  /* 0x0000000c18047209 */ /* 0x000fe40007810000 */
[----:B------:R-:W-:Y:S01]  /*4800*/  ISETP.LT.AND P2, PT, RZ, UR5, PT ;  /* 0x00000005ff007c0c */ /* 0x000fe2000bf41270 */
[----:B------:R-:W-:Y:S01]  /*4810*/  UIADD3 UR5, UR5, -0x1, URZ ;  /* 0xffffffff05057890 */ /* 0x000fe2000fffe03f */
[----:B01----:R-:W-:-:S04]  /*4820*/  FMNMX.FTZ R3, R25, R4, !PT ;  /* 0x0000000419037209 */ /* 0x003fc80007810000 */
[----:B------:R-:W-:Y:S02]  /*4830*/  FMNMX.FTZ R4, R28, R3, !PT ;  /* 0x000000031c047209 */ /* 0x000fe40007810000 */
[----:B------:R-:W-:Y:S02]  /*4840*/  UIADD3 UR7, UR7, 0x400, URZ ;  /* 0x0000040007077890 */ /* 0x000fe4000fffe03f */
[----:B------:R-:W-:Y:S02]  /*4850*/  FMNMX.FTZ R3, R29, R4, !PT ;  /* 0x000000041d037209 */ /* 0x000fe40007810000 */
[----:B------:R-:W-:Y:S02]  /*4860*/  USHF.R.U32.HI UR7, URZ, 0x4, UR7 ;  /* 0x000000043f077899 */ /* 0x000fe40008011607 */
[----:B------:R-:W-:Y:S02]  /*4870*/  FMNMX.FTZ R4, R32, R3, !PT ;  /* 0x0000000320047209 */ /* 0x000fe40007810000 */
[----:B------:R-:W-:-:S02]  /*4880*/  ULOP3.LUT UR7, UR7, 0x3fff, URZ, 0xc0, !UPT ;  /* 0x00003fff07077892 */ /* 0x000fc4000f8ec03f */
[----:B------:R-:W-:Y:S02]  /*4890*/  FMNMX.FTZ R3, R33, R4, !PT ;  /* 0x0000000421037209 */ /* 0x000fe40007810000 */
[----:B------:R-:W-:Y:S02]  /*48a0*/  ULOP3.LUT UR7, UR7, 0x4000000, URZ, 0xfc, !UPT ;  /* 0x0400000007077892 */ /* 0x000fe4000f8efc3f */
[----:B------:R-:W-:Y:S02]  /*48b0*/  FMNMX.FTZ R4, R36, R3, !PT ;  /* 0x0000000324047209 */ /* 0x000fe40007810000 */
[----:B------:R-:W-:Y:S02]  /*48c0*/  ULEA UR4, UR4, UR7, 0xb ;  /* 0x0000000704047291 */ /* 0x000fe4000f8e583f */
[----:B------:R-:W-:Y:S01]  /*48d0*/  FMNMX.FTZ R3, R37, R4, !PT ;  /* 0x0000000425037209 */ /* 0x000fe20007810000 */
[----:B------:R-:W-:-:S03]  /*48e0*/  UMOV UR7, 0x40000040 ;  /* 0x4000004000077882 */ /* 0x000fc60000000000 */
[----:B------:R-:W-:Y:S01]  /*48f0*/  FMNMX.FTZ R4, R40, R3, !PT ;  /* 0x0000000328047209 */ /* 0x000fe20007810000 */
        /* <DEDUP_REMOVED lines=27> */
[----:B------:R-:W0:Y:S02]  /*4ab0*/  SHFL.BFLY PT, R4, R9, 0x2, 0x1f ;  /* 0x0c401f0009047f89 */ /* 0x000e2400000e0000 */
[----:B0-----:R-:W-:Y:S02]  /*4ac0*/  FMNMX.FTZ R14, R9, R4, !PT ;  /* 0x00000004090e7209 */ /* 0x001fe40007810000 */
[----:B------:R-:W0:Y:S03]  /*4ad0*/  LDC R4, c[0x0][0x988] ;  /* 0x00026200ff047b82 */ /* 0x000e260000000800 */
[----:B------:R-:W1:Y:S01]  /*4ae0*/  SHFL.BFLY PT, R3, R14, 0x1, 0x1f ;  /* 0x0c201f000e037f89 */ /* 0x000e6200000e0000 */
[----:B------:R-:W-:Y:S02]  /*4af0*/  WARPGROUP.DEPBAR.LE gsb0, 0x0 ;  /* 0x00008000000079c5 */ /* 0x000fe40000010000 */
[----:B------:R-:W-:Y:S01]  /*4b00*/  WARPGROUP.ARRIVE ;  /* 0x00000000000079c5 */ /* 0x000fe20000000000 */
[----:B-1----:R-:W-:-:S05]  /*4b10*/  FMNMX.FTZ R3, R14, R3, !PT ;  /* 0x000000030e037209 */ /* 0x002fca0007810000 */
[----:B------:R-:W-:Y:S01]  /*4b20*/  HGMMA.64x128x16.F32 R88, R176, gdesc[UR8].tnspB, R88, gsb0 ;  /* 0x41e00008b0587df0 */ /* 0x000fe20008000858 */
[----:B------:R-:W-:Y:S01]  /*4b30*/  UIADD3 UR10, UR4, 0x100, URZ ;  /* 0x00000100040a7890 */ /* 0x000fe2000fffe03f */
[----:B------:R-:W-:Y:S01]  /*4b40*/  UMOV UR11, 0x40000040 ;  /* 0x40000040000b7882 */ /* 0x000fe20000000000 */
[----:B------:R-:W-:Y:S01]  /*4b50*/  FADD.FTZ R7, -R3, R12 ;  /* 0x0000000c03077221 */ /* 0x000fe20000010100 */
[----:B------:R-:W-:-:S03]  /*4b60*/  FMNMX.FTZ R12, R26, R10, !PT ;  /* 0x0000000a1a0c7209 */ /* 0x000fc60007810000 */
[----:B0-----:R-:W-:Y:S01]  /*4b70*/  FMUL.FTZ R11, R7, R4 ;  /* 0x00000004070b7220 */ /* 0x001fe20000410000 */
[----:B------:R-:W-:Y:S01]  /*4b80*/  FMNMX.FTZ R9, R27, R12, !PT ;  /* 0x0000000c1b097209 */ /* 0x000fe20007810000 */
[----:B------:R-:W-:-:S03]  /*4b90*/  FMUL.FTZ R7, R3, R4 ;  /* 0x0000000403077220 */ /* 0x000fc60000410000 */
        /* <DEDUP_REMOVED lines=26> */
[----:B------:R-:W-:Y:S01]  /*4d40*/  FFMA.FTZ R73, R85, R4, -R7 ;  /* 0x0000000455497223 */ /* 0x000fe20000010807 */
[----:B------:R-:W-:Y:S01]  /*4d50*/  MUFU.EX2 R11, R11 ;  /* 0x0000000b000b7308 */ /* 0x000fe20000000800 */
[----:B------:R-:W-:-:S04]  /*4d60*/  FMNMX.FTZ R9, R43, R12, !PT ;  /* 0x0000000c2b097209 */ /* 0x000fc80007810000 */
[----:B------:R-:W-:-:S03]  /*4d70*/  FMNMX.FTZ R12, R46, R9, !PT ;  /* 0x000000092e0c7209 */ /* 0x000fc60007810000 */
[----:B------:R-:W0:Y:S01]  /*4d80*/  MUFU.EX2 R180, R180 ;  /* 0x000000b400b47308 */ /* 0x000e220000000800 */
[----:B------:R-:W-:-:S04]  /*4d90*/  FMNMX.FTZ R9, R47, R12, !PT ;  /* 0x0000000c2f097209 */ /* 0x000fc80007810000 */
[----:B------:R-:W-:-:S03]  /*4da0*/  FMNMX.FTZ R12, R50, R9, !PT ;  /* 0x00000009320c7209 */ /* 0x000fc60007810000 */
[----:B------:R-:W1:Y:S01]  /*4db0*/  MUFU.EX2 R13, R13 ;  /* 0x0000000d000d7308 */ /* 0x000e620000000800 */
[----:B------:R-:W-:-:S04]  /*4dc0*/  FMNMX.FTZ R9, R51, R12, !PT ;  /* 0x0000000c33097209 */ /* 0x000fc80007810000 */
[----:B------:R-:W-:-:S03]  /*4dd0*/  FMNMX.FTZ R12, R54, R9, !PT ;  /* 0x00000009360c7209 */ /* 0x000fc60007810000 */
[----:B------:R-:W-:Y:S01]  /*4de0*/  MUFU.EX2 R182, R182 ;  /* 0x000000b600b67308 */ /* 0x000fe20000000800 */
[----:B------:R-:W-:Y:S01]  /*4df0*/  FMNMX.FTZ R9, R55, R12, !PT ;  /* 0x0000000c37097209 */ /* 0x000fe20007810000 */
[----:B0-----:R-:W-:-:S03]  /*4e00*/  FFMA.FTZ R6, R11, R6, R180 ;  /* 0x000000060b067223 */ /* 0x001fc600000100b4 */
[----:B------:R-:W-:-:S03]  /*4e10*/  FMNMX.FTZ R12, R58, R9, !PT ;  /* 0x000000093a0c7209 */ /* 0x000fc60007810000 */
[----:B------:R-:W-:Y:S01]  /*4e20*/  MUFU.EX2 R15, R15 ;  /* 0x0000000f000f7308 */ /* 0x000fe20000000800 */
[----:B------:R-:W-:Y:S02]  /*4e30*/  FMNMX.FTZ R9, R59, R12, !PT ;  /* 0x0000000c3b097209 */ /* 0x000fe40007810000 */
[----:B-1----:R-:W-:Y:S02]  /*4e40*/  F2FP.F16.F32.PACK_AB R180, R13, R180 ;  /* 0x000000b40db4723e */ /* 0x002fe400000000ff */
        /* <DEDUP_REMOVED lines=20> */
[----:B------:R-:W-:Y:S01]  /*4f90*/  FMNMX.FTZ R9, R87, R12, !PT ;  /* 0x0000000c57097209 */ /* 0x000fe20007810000 */
[----:B------:R-:W-:-:S04]  /*4fa0*/  FFMA.FTZ R12, R72, R4, -R7 ;  /* 0x00000004480c7223 */ /* 0x000fc80000010807 */
[----:B------:R-:W0:Y:S02]  /*4fb0*/  SHFL.BFLY PT, R14, R9, 0x2, 0x1f ;  /* 0x0c401f00090e7f89 */ /* 0x000e2400000e0000 */
[----:B------:R-:W-:Y:S01]  /*4fc0*/  MUFU.EX2 R49, R49 ;  /* 0x0000003100317308 */ /* 0x000fe20000000800 */
[----:B------:R-:W-:Y:S02]  /*4fd0*/  WARPGROUP.DEPBAR.LE gsb0, 0x0 ;  /* 0x00008000000079c5 */ /* 0x000fe40000010000 */
[----:B------:R-:W-:Y:S01]  /*4fe0*/  WARPGROUP.ARRIVE ;  /* 0x00000000000079c5 */ /* 0x000fe20000000000 */
[-CC-:B------:R-:W-:Y:S01]  /*4ff0*/  FFMA.FTZ R176, R32, R4.reuse, -R7.reuse ;  /* 0x0000000420b07223 */ /* 0x180fe20000010807 */
[----:B------:R-:W-:-:S03]  /*5000*/  FFMA.FTZ R178, R36, R4, -R7 ;  /* 0x0000000424b27223 */ /* 0x000fc60000010807 */
[----:B------:R-:W-:Y:S01]  /*5010*/  MUFU.EX2 R53, R53 ;  /* 0x0000003500357308 */ /* 0x000fe20000000800 */
[----:B------:R-:W-:Y:S01]  /*5020*/  HGMMA.64x128x16.F32 R88, R172, gdesc[UR8].tnspB, R88, gsb0 ;  /* 0x41e00008ac587df0 */ /* 0x000fe20008000858 */
[----:B------:R-:W-:Y:S01]  /*5030*/  UIADD3 UR10, UR4, 0x180, URZ ;  /* 0x00000180040a7890 */ /* 0x000fe2000fffe03f */
[----:B------:R-:W-:-:S05]  /*5040*/  UMOV UR11, 0x40000040 ;  /* 0x40000040000b7882 */ /* 0x000fca0000000000 */
[----:B------:R-:W-:Y:S01]  /*5050*/  MUFU.EX2 R176, R176 ;  /* 0x000000b000b07308 */ /* 0x000fe20000000800 */
[----:B0-----:R-:W-:Y:S01]  /*5060*/  FMNMX.FTZ R28, R9, R14, !PT ;  /* 0x0000000e091c7209 */ /* 0x001fe20007810000 */
[----:B------:R-:W-:-:S04]  /*5070*/  FFMA.FTZ R14, R76, R4, -R7 ;  /* 0x000000044c0e7223 */ /* 0x000fc80000010807 */
[----:B------:R-:W0:Y:S02]  /*5080*/  SHFL.BFLY PT, R9, R28, 0x1, 0x1f ;  /* 0x0c201f001c097f89 */ /* 0x000e2400000e0000 */
[----:B------:R-:W-:Y:S08]  /*5090*/  MUFU.EX2 R178, R178 ;  /* 0x000000b200b27308 */ /* 0x000ff00000000800 */
[----:B------:R-:W-:Y:S08]  /*50a0*/  MUFU.EX2 R57, R57 ;  /* 0x0000003900397308 */ /* 0x000ff00000000800 */
[----:B------:R-:W-:Y:S01]  /*50b0*/  MUFU.EX2 R12, R12 ;  /* 0x0000000c000c7308 */ /* 0x000fe20000000800 */
[----:B0-----:R-:W-:-:S07]  /*50c0*/  FMNMX.FTZ R9, R28, R9, !PT ;  /* 0x000000091c097209 */ /* 0x001fce0007810000 */
[----:B------:R-:W0:Y:S01]  /*50d0*/  MUFU.EX2 R61, R61 ;  /* 0x0000003d003d7308 */ /* 0x000e220000000800 */
[----:B------:R-:W-:-:S04]  /*50e0*/  FMUL.FTZ R77, R9, R4 ;  /* 0x00000004094d7220 */ /* 0x000fc80000410000 */
[-CC-:B------:R-:W-:Y:S01]  /*50f0*/  FFMA.FTZ R181, R27, R4.reuse, -R77.reuse ;  /* 0x000000041bb57223 */ /* 0x180fe2000001084d */
[----:B------:R-:W-:Y:S02]  /*5100*/  IMAD.U32 R27, RZ, RZ, UR6 ;  /* 0x00000006ff1b7e24 */ /* 0x000fe4000f8e00ff */
[-CC-:B------:R-:W-:Y:S01]  /*5110*/  FFMA.FTZ R183, R30, R4.reuse, -R77.reuse ;  /* 0x000000041eb77223 */ /* 0x180fe2000001084d */
[-CC-:B------:R-:W-:Y:S01]  /*5120*/  FFMA.FTZ R177, R34, R4.reuse, -R77.reuse ;  /* 0x0000000422b17223 */ /* 0x180fe2000001084d */
[-CC-:B------:R-:W-:Y:S01]  /*5130*/  FFMA.FTZ R179, R38, R4.reuse, -R77.reuse ;  /* 0x0000000426b37223 */ /* 0x180fe2000001084d */
[----:B------:R-:W-:Y:S01]  /*5140*/  @!P1 VIADD R27, R27, 0x34840 ;  /* 0x000348401b1b9836 */ /* 0x000fe20000000000 */
[----:B------:R-:W-:Y:S01]  /*5150*/  MUFU.EX2 R181, R181 ;  /* 0x000000b500b57308 */ /* 0x000fe20000000800 */
[-CC-:B------:R-:W-:Y:S01]  /*5160*/  FFMA.FTZ R36, R39, R4.reuse, -R77.reuse ;  /* 0x0000000427247223 */ /* 0x180fe2000001084d */
[-CC-:B------:R-:W-:Y:S01]  /*5170*/  FFMA.FTZ R34, R43, R4.reuse, -R77.reuse ;  /* 0x000000042b227223 */ /* 0x180fe2000001084d */
[-C--:B------:R-:W-:Y:S01]  /*5180*/  FFMA.FTZ R32, R47, R4.reuse, -R77 ;  /* 0x000000042f207223 */ /* 0x080fe2000001084d */
[----:B------:R-:W-:Y:S01]  /*5190*/  @!P1 PRMT R27, RZ, 0x654, R27 ;  /* 0x00000654ff1b9816 */ /* 0x000fe2000000001b */
        /* <DEDUP_REMOVED lines=16> */
[----:B------:R-:W-:-:S03]  /*52a0*/  FFMA.FTZ R86, R86, R4, -R77 ;  /* 0x0000000456567223 */ /* 0x000fc6000001084d */
        /* <DEDUP_REMOVED lines=14> */
[-CC-:B------:R-:W-:Y:S01]  /*5390*/  FFMA.FTZ R173, R42, R4.reuse, -R77.reuse ;  /* 0x000000042aad7223 */ /* 0x180fe2000001084d */
[----:B------:R-:W-:Y:S01]  /*53a0*/  FFMA.FTZ R175, R46, R4, -R77 ;  /* 0x000000042eaf7223 */ /* 0x000fe2000001084d */
[----:B------:R-:W-:Y:S01]  /*53b0*/  HGMMA.64x128x16.F32 R88, R168, gdesc[UR8].tnspB, R88, gsb0 ;  /* 0x41e00008a8587df0 */ /* 0x000fe20008000858 */
[----:B------:R-:W-:Y:S01]  /*53c0*/  UIADD3 UR10, UR4, 0x200, URZ ;  /* 0x00000200040a7890 */ /* 0x000fe2000fffe03f */
[----:B------:R-:W-:Y:S01]  /*53d0*/  MUFU.EX2 R172, R172 ;  /* 0x000000ac00ac7308 */ /* 0x000fe20000000800 */
[----:B------:R-:W-:-:S07]  /*53e0*/  UMOV UR11, 0x40000040 ;  /* 0x40000040000b7882 */ /* 0x000fce0000000000 */
[----:B------:R-:W-:Y:S08]  /*53f0*/  MUFU.EX2 R40, R40 ;  /* 0x0000002800287308 */ /* 0x000ff00000000800 */
[----:B------:R-:W-:Y:S08]  /*5400*/  MUFU.EX2 R173, R173 ;  /* 0x000000ad00ad7308 */ /* 0x000ff00000000800 */
[----:B------:R-:W-:Y:S08]  /*5410*/  MUFU.EX2 R174, R174 ;  /* 0x000000ae00ae7308 */ /* 0x000ff00000000800 */
[----:B------:R-:W-:Y:S08]  /*5420*/  MUFU.EX2 R175, R175 ;  /* 0x000000af00af7308 */ /* 0x000ff00000000800 */
[----:B------:R-:W-:Y:S08]  /*5430*/  MUFU.EX2 R71, R71 ;  /* 0x0000004700477308 */ /* 0x000ff00000000800 */
[----:B------:R-:W-:Y:S08]  /*5440*/  MUFU.EX2 R75, R75 ;  /* 0x0000004b004b7308 */ /* 0x000ff00000000800 */
[----:B------:R-:W-:Y:S08]  /*5450*/  MUFU.EX2 R14, R14 ;  /* 0x0000000e000e7308 */ /* 0x000ff00000000800 */
[----:B------:R-:W1:Y:S08]  /*5460*/  MUFU.EX2 R65, R65 ;  /* 0x0000004100417308 */ /* 0x000e700000000800 */
[----:B------:R-:W-:Y:S08]  /*5470*/  MUFU.EX2 R79, R79 ;  /* 0x0000004f004f7308 */ /* 0x000ff00000000800 */
[----:B------:R-:W-:Y:S08]  /*5480*/  MUFU.EX2 R20, R20 ;  /* 0x0000001400147308 */ /* 0x000ff00000000800 */
[----:B------:R-:W2:Y:S08]  /*5490*/  MUFU.EX2 R69, R69 ;  /* 0x0000004500457308 */ /* 0x000eb00000000800 */
[----:B------:R-:W-:Y:S08]  /*54a0*/  MUFU.EX2 R83, R83 ;  /* 0x0000005300537308 */ /* 0x000ff00000000800 */
[----:B------:R-:W-:Y:S08]  /*54b0*/  MUFU.EX2 R24, R24 ;  /* 0x0000001800187308 */ /* 0x000ff00000000800 */
[----:B------:R-:W3:Y:S01]  /*54c0*/  MUFU.EX2 R73, R73 ;  /* 0x0000004900497308 */ /* 0x000ee20000000800 */
        /* <DEDUP_REMOVED lines=26> */
[----:B------:R-:W-:-:S06]  /*5670*/  R2UR UR4, R2 ;  /* 0x00000000020472ca */ /* 0x000fcc00000e0000 */
        /* <DEDUP_REMOVED lines=14> */
[----:B------:R-:W4:Y:S08]  /*5760*/  MUFU.EX2 R10, R10 ;  /* 0x0000000a000a7308 */ /* 0x000f300000000800 */
[----:B------:R-:W5:Y:S08]  /*5770*/  MUFU.EX2 R26, R26 ;  /* 0x0000001a001a7308 */ /* 0x000f700000000800 */
[----:B------:R-:W5:Y:S08]  /*5780*/  MUFU.EX2 R157, R66 ;  /* 0x00000042009d7308 */ /* 0x000f700000000800 */
[----:B------:R-:W5:Y:S08]  /*5790*/  MUFU.EX2 R158, R158 ;  /* 0x0000009e009e7308 */ /* 0x000f700000000800 */
[----:B------:R-:W5:Y:S01]  /*57a0*/  MUFU.EX2 R159, R70 ;  /* 0x00000046009f7308 */ /* 0x000f620000000800 */
[----:B------:R-:W-:-:S02]  /*57b0*/  WARPGROUP.DEPBAR.LE gsb0, 0x0 ;  /* 0x00008000000079c5 */ /* 0x000fc40000010000 */
[----:B------:R-:W-:-:S05]  /*57c0*/  WARPGROUP.ARRIVE ;  /* 0x00000000000079c5 */ /* 0x000fca0000000000 */
[----:B------:R-:W5:Y:S01]  /*57d0*/  MUFU.EX2 R161, R74 ;  /* 0x0000004a00a17308 */ /* 0x000f620000000800 */
[----:B0-----:R-:W-:Y:S02]  /*57e0*/  F2FP.F16.F32.PACK_AB R160, R61, R12 ;  /* 0x0000000c3da0723e */ /* 0x001fe400000000ff */
[----:B-1----:R-:W-:Y:S01]  /*57f0*/  F2FP.F16.F32.PACK_AB R162, R65, R14 ;  /* 0x0000000e41a2723e */ /* 0x002fe200000000ff */
[----:B------:R-:W-:Y:S04]  /*5800*/  HGMMA.64x128x16.F32 R88, R164, gdesc[UR4].tnspB, R88, gsb0 ;  /* 0x41e00004a4587df0 */ /* 0x000fe80008000858 */
[----:B------:R-:W0:Y:S01]  /*5810*/  MUFU.EX2 R163, R78 ;  /* 0x0000004e00a37308 */ /* 0x000e220000000800 */
[----:B------:R-:W-:Y:S02]  /*5820*/  WARPGROUP.DEPBAR.LE gsb0, 0x0 ;  /* 0x00008000000079c5 */ /* 0x000fe40000010000 */
[----:B------:R1:W-:Y:S05]  /*5830*/  @!P1 SYNCS.ARRIVE.TRANS64.RED.A1T0 RZ, [R27+URZ], RZ ;  /* 0x000000ff1bff99a7 */ /* 0x0003ea000810043f */
[----:B------:R-:W0:Y:S01]  /*5840*/  MUFU.EX2 R165, R82 ;  /* 0x0000005200a57308 */ /* 0x000e220000000800 */
[----:B--2---:R-:W-:-:S02]  /*5850*/  F2FP.F16.F32.PACK_AB R164, R69, R20 ;  /* 0x0000001445a4723e */ /* 0x004fc400000000ff */
[----:B---3--:R-:W-:Y:S01]  /*5860*/  F2FP.F16.F32.PACK_AB R166, R73, R24 ;  /* 0x0000001849a6723e */ /* 0x008fe200000000ff */
[----:B-1----:R-:W-:Y:S02]  /*5870*/  @!P1 VIADD R27, R8, 0x34860 ;  /* 0x00034860081b9836 */ /* 0x002fe40000000000 */
[----:B----4-:R-:W-:Y:S01]  /*5880*/  FFMA.FTZ R8, R7, R5, R10 ;  /* 0x0000000507087223 */ /* 0x010fe2000001000a */
[----:B------:R-:W-:Y:S01]  /*5890*/  FADD.FTZ R5, R13, R6 ;  /* 0x000000060d057221 */ /* 0x000fe20000010000 */
[----:B------:R-:W1:Y:S02]  /*58a0*/  MUFU.EX2 R167, R86 ;  /* 0x0000005600a77308 */ /* 0x000e640000000800 */
[C---:B------:R-:W-:Y:S01]  /*58b0*/  FADD.FTZ R8, R181.reuse, R8 ;  /* 0x00000008b5087221 */ /* 0x040fe20000010000 */
[----:B------:R-:W-:Y:S01]  /*58c0*/  @!P1 PRMT R27, RZ, 0x654, R27 ;  /* 0x00000654ff1b9816 */ /* 0x000fe2000000001b */
[----:B------:R-:W-:Y:S01]  /*58d0*/  FADD.FTZ R6, R182, R5 ;  /* 0x00000005b6067221 */ /* 0x000fe20000010000 */
[----:B------:R-:W-:Y:S01]  /*58e0*/  F2FP.F16.F32.PACK_AB R181, R181, R10 ;  /* 0x0000000ab5b5723e */ /* 0x000fe200000000ff */
[----:B------:R-:W-:Y:S01]  /*58f0*/  FADD.FTZ R5, R183, R8 ;  /* 0x00000008b7057221 */ /* 0x000fe20000010000 */
[----:B------:R2:W-:Y:S01]  /*5900*/  @!P1 SYNCS.ARRIVE.TRANS64.RED.A1T0 RZ, [R27+URZ], RZ ;  /* 0x000000ff1bff99a7 */ /* 0x0005e2000810043f */
[----:B------:R-:W3:Y:S01]  /*5910*/  MUFU.EX2 R10, R77 ;  /* 0x0000004d000a7308 */ /* 0x000ee20000000800 */
[----:B------:R-:W-:-:S02]  /*5920*/  F2FP.F16.F32.PACK_AB R182, R15, R182 ;  /* 0x000000b60fb6723e */ /* 0x000fc400000000ff */
[C---:B-----5:R-:W-:Y:S01]  /*5930*/  F2FP.F16.F32.PACK_AB R183, R26.reuse, R183 ;  /* 0x000000b71ab7723e */ /* 0x060fe200000000ff */
[----:B--2---:R-:W-:Y:S01]  /*5940*/  FADD.FTZ R27, R15, R6 ;  /* 0x000000060f1b7221 */ /* 0x004fe20000010000 */
        /* <DEDUP_REMOVED lines=66> */
[----:B------:R-:W-:-:S03]  /*5d70*/  FADD.FTZ R6, R75, R6 ;  /* 0x000000064b067221 */ /* 0x000fc60000010000 */
[----:B------:R-:W-:Y:S01]  /*5d80*/  FADD.FTZ R8, R14, R5 ;  /* 0x000000050e087221 */ /* 0x000fe20000010000 */
[----:B0-----:R-:W-:Y:S01]  /*5d90*/  FADD.FTZ R6, R163, R6 ;  /* 0x00000006a3067221 */ /* 0x001fe20000010000 */
        /* <DEDUP_REMOVED lines=9> */
[----:B-1----:R-:W-:Y:S01]  /*5e30*/  FADD.FTZ R5, R167, R6 ;  /* 0x00000006a7057221 */ /* 0x002fe20000010000 */
[C---:B---3--:R-:W-:Y:S02]  /*5e40*/  F2FP.F16.F32.PACK_AB R167, R10.reuse, R167 ;  /* 0x000000a70aa7723e */ /* 0x048fe400000000ff */
[----:B------:R-:W-:Y:S01]  /*5e50*/  FADD.FTZ R6, R73, R8 ;  /* 0x0000000849067221 */ /* 0x000fe20000010000 */
[----:B------:R-:W-:Y:S01]  /*5e60*/  FADD.FTZ R5, R10, R5 ;  /* 0x000000050a057221 */ /* 0x000fe20000010000 */
[----:B------:R-:W-:Y:S02]  /*5e70*/  IMAD.MOV.U32 R8, RZ, RZ, R16 ;  /* 0x000000ffff087224 */ /* 0x000fe400078e0010 */
[----:B------:R-:W-:Y:S01]  /*5e80*/  IMAD.MOV.U32 R10, RZ, RZ, R9 ;  /* 0x000000ffff0a7224 */ /* 0x000fe200078e0009 */
[----:B------:R-:W-:Y:S06]  /*5e90*/  @P2 BRA `(.L_x_275) ;  /* 0xffffffdc00c02947 */ /* 0x000fec000383ffff */
.L_x_266:
        /* <DEDUP_REMOVED lines=67> */
.L_x_276:
[----:B------:R-:W-:Y:S01]  /*62d0*/  IMAD R14, R2, 0x8, R0 ;  /* 0x00000008020e7824 */ /* 0x000fe200078e0200 */
[----:B------:R-:W-:-:S04]  /*62e0*/  SHF.L.U32 R7, R16, 0x1f, RZ ;  /* 0x0000001f10077819 */ /* 0x000fc800000006ff */
[----:B------:R0:W1:Y:S01]  /*62f0*/  SYNCS.PHASECHK.TRANS64.TRYWAIT P2, [R14+URZ+0x34850], R7 ;  /* 0x034850070e0075a7 */ /* 0x000062000804017f */
[----:B------:R-:W-:Y:S05]  /*6300*/  @!P0 BRA `(.L_x_277) ;  /* 0x0000000000048947 */ /* 0x000fea0003800000 */
[----:B------:R-:W-:Y:S01]  /*6310*/  BPT.TRAP 0x1 ;  /* 0x000000040000795c */ /* 0x000fe20000300000 */
.L_x_277:
[----:B-1----:R-:W-:Y:S05]  /*6320*/  @P2 BRA `(.L_x_278) ;  /* 0x0000000000082947 */ /* 0x002fea0003800000 */
[----:B------:R-:W1:Y:S02]  /*6330*/  SYNCS.PHASECHK.TRANS64.TRYWAIT P0, [R14+URZ+0x34850], R7 ;  /* 0x034850070e0075a7 */ /* 0x000e64000800017f */
[----:B-1----:R-:W-:Y:S05]  /*6340*/  @!P0 BRA `(.L_x_279) ;  /* 0x0000007800608947 */ /* 0x002fea0003800000 */
.L_x_278:
[----:B------:R-:W-:Y:S05]  /*6350*/  WARPSYNC.ALL ;  /* 0x0000000000007948 */ /* 0x000fea0003800000 */
[----:B------:R-:W-:Y:S01]  /*6360*/  VIADD R0, R0, 0x400 ;  /* 0x0000040000007836 */ /* 0x000fe20000000000 */
[----:B------:R-:W-:Y:S01]  /*6370*/  WARPGROUP.ARRIVE ;  /* 0x00000000000079c5 */ /* 0x000fe20000000000 */
[----:B------:R-:W-:Y:S01]  /*6380*/  IMAD.MOV.U32 R13, RZ, RZ, 0x40000040 ;  /* 0x40000040ff0d7424 */ /* 0x000fe200078e00ff */
[----:B01----:R-:W0:Y:S01]  /*6390*/  SHFL.BFLY PT, R7, R6, 0x2, 0x1f ;  /* 0x0c401f0006077f89 */ /* 0x003e2200000e0000 */
[----:B------:R-:W-:Y:S01]  /*63a0*/  IMAD.MOV.U32 R20, RZ, RZ, -0x800000 ;  /* 0xff800000ff147424 */ /* 0x000fe200078e00ff */
[----:B------:R-:W-:Y:S01]  /*63b0*/  SHF.R.U32.HI R0, RZ, 0x4, R0 ;  /* 0x00000004ff007819 */ /* 0x000fe20000011600 */
[----:B------:R-:W-:-:S03]  /*63c0*/  VIADD R185, R185, 0x1 ;  /* 0x00000001b9b97836 */ /* 0x000fc60000000000 */
[----:B------:R-:W-:-:S04]  /*63d0*/  LOP3.LUT R0, R0, 0x3fff, RZ, 0xc0, !PT ;  /* 0x00003fff00007812 */ /* 0x000fc800078ec0ff */
[----:B------:R-:W-:Y:S02]  /*63e0*/  LOP3.LUT R11, R0, 0x4000000, RZ, 0xfc, !PT ;  /* 0x04000000000b7812 */ /* 0x000fe400078efcff */
[----:B------:R-:W1:Y:S03]  /*63f0*/  SHFL.BFLY PT, R0, R5, 0x2, 0x1f ;  /* 0x0c401f0005007f89 */ /* 0x000e6600000e0000 */
[----:B------:R-:W-:Y:S02]  /*6400*/  IMAD R10, R2, 0x800, R11 ;  /* 0x00000800020a7824 */ /* 0x000fe400078e020b */
[----:B------:R-:W-:Y:S02]  /*6410*/  IMAD.MOV.U32 R11, RZ, RZ, 0x40000040 ;  /* 0x40000040ff0b7424 */ /* 0x000fe400078e00ff */
[C---:B------:R-:W-:Y:S01]  /*6420*/  VIADD R12, R10.reuse, 0x80 ;  /* 0x000000800a0c7836 */ /* 0x040fe20000000000 */
[----:B------:R-:W-:-:S02]  /*6430*/  R2UR UR6, R10 ;  /* 0x000000000a0672ca */ /* 0x000fc400000e0000 */
[----:B------:R-:W-:Y:S01]  /*6440*/  R2UR UR7, R11 ;  /* 0x000000000b0772ca */ /* 0x000fe200000e0000 */
[----:B------:R-:W-:Y:S02]  /*6450*/  IMAD.MOV.U32 R11, RZ, RZ, 0x40000040 ;  /* 0x40000040ff0b7424 */ /* 0x000fe400078e00ff */
[----:B0-----:R-:W-:-:S10]  /*6460*/  FADD.FTZ R7, R7, R6 ;  /* 0x0000000607077221 */ /* 0x001fd40000010000 */
[----:B------:R-:W-:Y:S01]  /*6470*/  HGMMA.64x128x16.F32 R24, R180, gdesc[UR4].tnspB, R24, gsb0 ;  /* 0x41e00004b4187df0 */ /* 0x000fe20008000818 */
[----:B------:R-:W-:Y:S01]  /*6480*/  R2UR UR6, R12 ;  /* 0x000000000c0672ca */ /* 0x000fe200000e0000 */
[----:B------:R-:W-:Y:S01]  /*6490*/  VIADD R12, R10, 0x100 ;  /* 0x000001000a0c7836 */ /* 0x000fe20000000000 */
[----:B------:R-:W-:Y:S01]  /*64a0*/  R2UR UR7, R13 ;  /* 0x000000000d0772ca */ /* 0x000fe200000e0000 */
[----:B------:R-:W-:Y:S02]  /*64b0*/  IMAD.MOV.U32 R13, RZ, RZ, 0x40000040 ;  /* 0x40000040ff0d7424 */ /* 0x000fe400078e00ff */
[----:B-1----:R-:W-:Y:S02]  /*64c0*/  FADD.FTZ R8, R0, R5 ;  /* 0x0000000500087221 */ /* 0x002fe40000010000 */
[----:B------:R-:W0:Y:S02]  /*64d0*/  SHFL.BFLY PT, R0, R7, 0x1, 0x1f ;  /* 0x0c201f0007007f89 */ /* 0x000e2400000e0000 */
[----:B0-----:R-:W-:Y:S01]  /*64e0*/  FADD.FTZ R15, R7, R0 ;  /* 0x00000000070f7221 */ /* 0x001fe20000010000 */
[----:B------:R-:W-:-:S02]  /*64f0*/  @!P1 VIADD R7, R14, 0x34860 ;  /* 0x000348600e079836 */ /* 0x000fc40000000000 */
[----:B------:R-:W-:Y:S02]  /*6500*/  IMAD.MOV.U32 R0, RZ, RZ, -0x800000 ;  /* 0xff800000ff007424 */ /* 0x000fe400078e00ff */
[----:B------:R-:W-:Y:S02]  /*6510*/  FSETP.NE.FTZ.AND P0, PT, R15, RZ, PT ;  /* 0x000000ff0f00720b */ /* 0x000fe40003f15000 */
[----:B------:R-:W-:-:S11]  /*6520*/  @!P1 PRMT R7, RZ, 0x654, R7 ;  /* 0x00000654ff079816 */ /* 0x000fd60000000007 */
[----:B------:R-:W-:Y:S01]  /*6530*/  @P0 FMUL.FTZ R6, R4, 0.69314718246459960938 ;  /* 0x3f31721804060820 */ /* 0x000fe20000410000 */
[----:B------:R-:W-:Y:S02]  /*6540*/  WARPGROUP.DEPBAR.LE gsb0, 0x0 ;  /* 0x00008000000079c5 */ /* 0x000fe40000010000 */
[----:B------:R-:W-:-:S06]  /*6550*/  WARPGROUP.ARRIVE ;  /* 0x00000000000079c5 */ /* 0x000fcc0000000000 */
[----:B------:R-:W-:Y:S01]  /*6560*/  HGMMA.64x128x16.F32 R24, R176, gdesc[UR4].tnspB, R24, gsb0 ;  /* 0x41e00004b0187df0 */ /* 0x000fe20008000818 */
[----:B------:R-:W-:Y:S01]  /*6570*/  R2UR UR6, R12 ;  /* 0x000000000c0672ca */ /* 0x000fe200000e0000 */
[----:B------:R-:W-:Y:S01]  /*6580*/  VIADD R12, R10, 0x180 ;  /* 0x000001800a0c7836 */ /* 0x000fe20000000000 */
[----:B------:R-:W-:Y:S01]  /*6590*/  R2UR UR7, R13 ;  /* 0x000000000d0772ca */ /* 0x000fe200000e0000 */
[----:B------:R-:W-:Y:S01]  /*65a0*/  IMAD.MOV.U32 R13, RZ, RZ, 0x40000040 ;  /* 0x40000040ff0d7424 */ /* 0x000fe200078e00ff */
[----:B------:R-:W-:Y:S02]  /*65b0*/  WARPGROUP.DEPBAR.LE gsb0, 0x0 ;  /* 0x00008000000079c5 */ /* 0x000fe40000010000 */
[----:B------:R-:W-:-:S09]  /*65c0*/  WARPGROUP.ARRIVE ;  /* 0x00000000000079c5 */ /* 0x000fd20000000000 */
        /* <DEDUP_REMOVED lines=16> */
[C---:B------:R-:W-:Y:S01]  /*66d0*/  VIADD R12, R10.reuse, 0x300 ;  /* 0x000003000a0c7836 */ /* 0x040fe20000000000 */
[----:B------:R-:W-:Y:S01]  /*66e0*/  R2UR UR7, R13 ;  /* 0x000000000d0772ca */ /* 0x000fe200000e0000 */
[----:B------:R-:W-:Y:S02]  /*66f0*/  IMAD.MOV.U32 R13, RZ, RZ, 0x40000040 ;  /* 0x40000040ff0d7424 */ /* 0x000fe400078e00ff */
[----:B------:R-:W-:Y:S01]  /*6700*/  VIADD R10, R10, 0x380 ;  /* 0x000003800a0a7836 */ /* 0x000fe20000000000 */
[----:B------:R-:W-:Y:S02]  /*6710*/  WARPGROUP.DEPBAR.LE gsb0, 0x0 ;  /* 0x00008000000079c5 */ /* 0x000fe40000010000 */
[----:B------:R-:W-:-:S07]  /*6720*/  WARPGROUP.ARRIVE ;  /* 0x00000000000079c5 */ /* 0x000fce0000000000 */
[----:B------:R-:W-:Y:S01]  /*6730*/  HGMMA.64x128x16.F32 R24, R156, gdesc[UR4].tnspB, R24, gsb0 ;  /* 0x41e000049c187df0 */ /* 0x000fe20008000818 */
[----:B------:R-:W-:Y:S02]  /*6740*/  R2UR UR6, R12 ;  /* 0x000000000c0672ca */ /* 0x000fe400000e0000 */
[----:B------:R-:W-:Y:S01]  /*6750*/  R2UR UR7, R13 ;  /* 0x000000000d0772ca */ /* 0x000fe200000e0000 */
[----:B------:R-:W-:Y:S02]  /*6760*/  VIADD R13, R2, 0x1 ;  /* 0x00000001020d7836 */ /* 0x000fe40000000000 */
[----:B------:R-:W-:-:S03]  /*6770*/  IMAD.MOV.U32 R2, RZ, RZ, RZ ;  /* 0x000000ffff027224 */ /* 0x000fc600078e00ff */
[----:B------:R-:W-:-:S03]  /*6780*/  ISETP.NE.AND P2, PT, R13, 0x2, PT ;  /* 0x000000020d00780c */ /* 0x000fc60003f45270 */
[----:B------:R-:W-:Y:S01]  /*6790*/  @P0 MUFU.RCP R2, R15 ;  /* 0x0000000f00020308 */ /* 0x000fe20000001000 */
[----:B------:R-:W-:-:S04]  /*67a0*/  SEL R5, RZ, 0x1, P2 ;  /* 0x00000001ff057807 */ /* 0x000fc80001000000 */
[----:B------:R-:W-:Y:S01]  /*67b0*/  LOP3.LUT R16, R16, R5, RZ, 0x3c, !PT ;  /* 0x0000000510107212 */ /* 0x000fe200078e3cff */
[----:B------:R-:W-:Y:S02]  /*67c0*/  WARPGROUP.DEPBAR.LE gsb0, 0x0 ;  /* 0x00008000000079c5 */ /* 0x000fe40000010000 */
[----:B------:R-:W-:-:S06]  /*67d0*/  WARPGROUP.ARRIVE ;  /* 0x00000000000079c5 */ /* 0x000fcc0000000000 */
[----:B------:R-:W-:Y:S01]  /*67e0*/  HGMMA.64x128x16.F32 R24, R160, gdesc[UR4].tnspB, R24, gsb0 ;  /* 0x41e00004a0187df0 */ /* 0x000fe20008000818 */
[----:B------:R-:W-:Y:S02]  /*67f0*/  R2UR UR6, R10 ;  /* 0x000000000a0672ca */ /* 0x000fe400000e0000 */
[----:B------:R-:W-:Y:S01]  /*6800*/  R2UR UR7, R11 ;  /* 0x000000000b0772ca */ /* 0x000fe200000e0000 */
[----:B------:R-:W0:Y:S01]  /*6810*/  @P0 MUFU.LG2 R10, R15 ;  /* 0x0000000f000a0308 */ /* 0x000e220000000c00 */
[----:B------:R-:W1:Y:S01]  /*6820*/  SHFL.BFLY PT, R11, R8, 0x1, 0x1f ;  /* 0x0c201f00080b7f89 */ /* 0x000e6200000e0000 */
[----:B0-----:R-:W-:-:S04]  /*6830*/  @P0 FMUL.FTZ R5, R10, 0.69314718246459960938 ;  /* 0x3f3172180a050820 */ /* 0x001fc80000410000 */
[----:B------:R-:W-:Y:S01]  /*6840*/  @P0 FFMA.FTZ R20, R6, R3, R5 ;  /* 0x0000000306140223 */ /* 0x000fe20000010005 */
[----:B------:R-:W-:Y:S01]  /*6850*/  PLOP3.LUT P0, PT, PT, PT, PT, 0x8, 0x0 ;  /* 0x000000000000781c */ /* 0x000fe20003f0e170 */
[----:B-1----:R-:W-:Y:S01]  /*6860*/  FADD.FTZ R21, R8, R11 ;  /* 0x0000000b08157221 */ /* 0x002fe20000010000 */
[----:B------:R-:W-:-:S04]  /*6870*/  IMAD.MOV.U32 R11, RZ, RZ, RZ ;  /* 0x000000ffff0b7224 */ /* 0x000fc800078e00ff */
[----:B------:R-:W-:-:S13]  /*6880*/  FSETP.NE.FTZ.AND P3, PT, R21, RZ, PT ;  /* 0x000000ff1500720b */ /* 0x000fda0003f75000 */
[----:B------:R-:W0:Y:S01]  /*6890*/  @P3 MUFU.LG2 R12, R21 ;  /* 0x00000015000c3308 */ /* 0x000e220000000c00 */
[----:B------:R-:W-:-:S07]  /*68a0*/  @P3 FMUL.FTZ R89, R4, 0.69314718246459960938 ;  /* 0x3f31721804593820 */ /* 0x000fce0000410000 */
[----:B------:R-:W1:Y:S01]  /*68b0*/  @P3 MUFU.RCP R11, R21 ;  /* 0x00000015000b3308 */ /* 0x000e620000001000 */
[----:B0-----:R-:W-:-:S04]  /*68c0*/  @P3 FMUL.FTZ R12, R12, 0.69314718246459960938 ;  /* 0x3f3172180c0c3820 */ /* 0x001fc80000410000 */
[----:B------:R-:W-:Y:S01]  /*68d0*/  @P3 FFMA.FTZ R0, R89, R9, R12 ;  /* 0x0000000959003223 */ /* 0x000fe2000001000c */
[----:B------:R-:W-:Y:S02]  /*68e0*/  WARPGROUP.DEPBAR.LE gsb0, 0x0 ;  /* 0x00008000000079c5 */ /* 0x000fe40000010000 */
[----:B------:R-:W-:-:S06]  /*68f0*/  WARPGROUP.ARRIVE ;  /* 0x00000000000079c5 */ /* 0x000fcc0000000000 */
[----:B------:R-:W-:Y:S03]  /*6900*/  HGMMA.64x128x16.F32 R24, R164, gdesc[UR4].tnspB, R24, gsb0 ;  /* 0x41e00004a4187df0 */ /* 0x000fe60008000818 */
[----:B------:R-:W-:Y:S02]  /*6910*/  WARPGROUP.DEPBAR.LE gsb0, 0x0 ;  /* 0x00008000000079c5 */ /* 0x000fe40000010000 */
[-C--:B------:R-:W-:Y:S01]  /*6920*/  FMUL.FTZ R89, R33, R2.reuse ;  /* 0x0000000221597220 */ /* 0x080fe20000410000 */
[-C--:B------:R-:W-:Y:S01]  /*6930*/  FMUL.FTZ R88, R36, R2.reuse ;  /* 0x0000000224587220 */ /* 0x080fe20000410000 */
[----:B------:R0:W-:Y:S01]  /*6940*/  @!P1 SYNCS.ARRIVE.TRANS64.RED.A1T0 RZ, [R7+URZ], RZ ;  /* 0x000000ff07ff99a7 */ /* 0x0001e2000810043f */
        /* <DEDUP_REMOVED lines=30> */
[-C--:B-1----:R-:W-:Y:S01]  /*6b30*/  FMUL.FTZ R93, R26, R11.reuse ;  /* 0x0000000b1a5d7220 */ /* 0x082fe20000410000 */
[-C--:B------:R-:W-:Y:S01]  /*6b40*/  FMUL.FTZ R10, R27, R11.reuse ;  /* 0x0000000b1b0a7220 */ /* 0x080fe20000410000 */
[-C--:B------:R-:W-:Y:S01]  /*6b50*/  FMUL.FTZ R8, R30, R11.reuse ;  /* 0x0000000b1e087220 */ /* 0x080fe20000410000 */
[-C--:B0-----:R-:W-:Y:S01]  /*6b60*/  FMUL.FTZ R7, R31, R11.reuse ;  /* 0x0000000b1f077220 */ /* 0x081fe20000410000 */
        /* <DEDUP_REMOVED lines=28> */
[----:B------:R-:W-:-:S07]  /*6d30*/  SEL R2, R13, RZ, P2 ;  /* 0x000000ff0d027207 */ /* 0x000fce0001000000 */
.L_x_258:
[----:B------:R-:W0:Y:S01]  /*6d40*/  S2R R4, SR_CgaCtaId ;  /* 0x0000000000047919 */ /* 0x000e220000008800 */
[----:B------:R-:W-:Y:S01]  /*6d50*/  MOV R3, 0x400 ;  /* 0x0000040000037802 */ /* 0x000fe20000000f00 */
[----:B------:R-:W-:Y:S01]  /*6d60*/  BSSY B0, `(.L_x_280) ;  /* 0x0000206000007945 */ /* 0x000fe20003800000 */
[----:B------:R-:W-:Y:S02]  /*6d70*/  BAR.SYNC.DEFER_BLOCKING 0x5, 0x120 ;  /* 0x0144800000007b1d */ /* 0x000fe40000010000 */
[----:B0-----:R-:W-:-:S05]  /*6d80*/  LEA R3, R4, R3, 0x18 ;  /* 0x0000000304037211 */ /* 0x001fca00078ec0ff */
[----:B------:R-:W0:Y:S02]  /*6d90*/  LDS.128 R44, [R3+0x348d0] ;  /* 0x0348d000032c7984 */ /* 0x000e240000000c00 */
[----:B0-----:R-:W-:Y:S01]  /*6da0*/  R2UR UR5, R46 ;  /* 0x000000002e0572ca */ /* 0x001fe200000e0000 */
[----:B------:R-:W-:Y:S06]  /*6db0*/  BAR.ARV 0x4, 0x120 ;  /* 0x0104800000007b1d */ /* 0x000fec0000002000 */
[----:B------:R-:W-:Y:S08]  /*6dc0*/  @P0 BRA `(.L_x_281) ;  /* 0x0000001400240947 */ /* 0x000ff00003800000 */
[----:B------:R-:W0:Y:S01]  /*6dd0*/  S2R R4, SR_SWINHI ;  /* 0x0000000000047919 */ /* 0x000e220000002f00 */
[----:B------:R-:W-:Y:S01]  /*6de0*/  F2FP.F16.F32.PACK_AB R7, R7, R8 ;  /* 0x000000080707723e */ /* 0x000fe200000000ff */
[----:B------:R-:W-:Y:S01]  /*6df0*/  ULDC.64 UR6, c[0x0][0xbd8] ;  /* 0x0002f60000067ab9 */ /* 0x000fe20000000a00 */
[----:B------:R-:W-:Y:S01]  /*6e00*/  F2FP.F16.F32.PACK_AB R6, R6, R91 ;  /* 0x0000005b0606723e */ /* 0x000fe200000000ff */
[----:B------:R-:W-:Y:S01]  /*6e10*/  UISETP.NE.U32.AND UP0, UPT, UR6, URZ, UPT ;  /* 0x0000003f0600728c */ /* 0x000fe2000bf05070 */
[----:B------:R-:W-:Y:S01]  /*6e20*/  F2FP.F16.F32.PACK_AB R64, R65, R64 ;  /* 0x000000404140723e */ /* 0x000fe200000000ff */
[----:B------:R-:W-:Y:S01]  /*6e30*/  USHF.L.U32 UR8, UR61, 0x2, URZ ;  /* 0x000000023d087899 */ /* 0x000fe2000800063f */
[----:B------:R-:W-:Y:S01]  /*6e40*/  F2FP.F16.F32.PACK_AB R65, R67, R66 ;  /* 0x000000424341723e */ /* 0x000fe200000000ff */
[----:B------:R-:W-:Y:S01]  /*6e50*/  UISETP.NE.AND.EX UP0, UPT, UR7, URZ, UPT, UP0 ;  /* 0x0000003f0700728c */ /* 0x000fe2000bf05300 */
[----:B------:R-:W-:Y:S01]  /*6e60*/  F2FP.F16.F32.PACK_AB R72, R73, R72 ;  /* 0x000000484948723e */ /* 0x000fe200000000ff */
[----:B------:R-:W-:Y:S01]  /*6e70*/  ULDC.64 UR10, c[0x0][0x208] ;  /* 0x00008200000a7ab9 */ /* 0x000fe20000000a00 */
        /* <DEDUP_REMOVED lines=9> */
[----:B------:R-:W-:Y:S02]  /*6f10*/  R2UR UR4, R184 ;  /* 0x00000000b80472ca */ /* 0x000fe400000e0000 */
[----:B------:R-:W-:Y:S02]  /*6f20*/  MOV R24, R3 ;  /* 0x0000000300187202 */ /* 0x000fe40000000f00 */
[----:B0-----:R-:W-:-:S03]  /*6f30*/  MOV R25, R4 ;  /* 0x0000000400197202 */ /* 0x001fc60000000f00 */
[----:B------:R-:W-:-:S03]  /*6f40*/  IMAD.WIDE R4, R190, 0x2, R24 ;  /* 0x00000002be047825 */ /* 0x000fc600078e0218 */
[----:B------:R-:W-:-:S03]  /*6f50*/  LOP3.LUT R9, R4, 0x380, RZ, 0xc0, !PT ;  /* 0x0000038004097812 */ /* 0x000fc600078ec0ff */
[----:B------:R-:W-:Y:S01]  /*6f60*/  USHF.L.U64.HI UR9, UR61, 0x2, UR4 ;  /* 0x000000023d097899 */ /* 0x000fe20008010204 */
[C---:B------:R-:W-:Y:S01]  /*6f70*/  IADD3 R97, P6, R4.reuse, 0x20, RZ ;  /* 0x0000002004617810 */ /* 0x040fe20007fde0ff */
[----:B------:R-:W-:Y:S01]  /*6f80*/  UIADD3 UR4, UP1, UR8, UR6, URZ ;  /* 0x0000000608047290 */ /* 0x000fe2000ff3e03f */
[C---:B------:R-:W-:Y:S02]  /*6f90*/  IADD3 R99, P5, R4.reuse, 0x40, RZ ;  /* 0x0000004004637810 */ /* 0x040fe40007fbe0ff */
[C---:B------:R-:W-:Y:S01]  /*6fa0*/  IADD3 R101, P4, R4.reuse, 0x60, RZ ;  /* 0x0000006004657810 */ /* 0x040fe20007f9e0ff */
[--C-:B------:R-:W-:Y:S01]  /*6fb0*/  IMAD.X R31, RZ, RZ, R5.reuse, P6 ;  /* 0x000000ffff1f7224 */ /* 0x100fe200030e0605 */
[----:B------:R-:W-:Y:S01]  /*6fc0*/  IADD3 R103, P3, R4, 0x4000, RZ ;  /* 0x0000400004677810 */ /* 0x000fe20007f7e0ff */
[--C-:B------:R-:W-:Y:S01]  /*6fd0*/  IMAD.X R29, RZ, RZ, R5.reuse, P5 ;  /* 0x000000ffff1d7224 */ /* 0x100fe200028e0605 */
[----:B------:R-:W-:Y:S01]  /*6fe0*/  SHF.R.U64 R9, R9, 0x3, RZ ;  /* 0x0000000309097819 */ /* 0x000fe200000012ff */
[--C-:B------:R-:W-:Y:S01]  /*6ff0*/  IMAD.X R27, RZ, RZ, R5.reuse, P4 ;  /* 0x000000ffff1b7224 */ /* 0x100fe200020e0605 */
[----:B------:R-:W-:Y:S01]  /*7000*/  LOP3.LUT R14, R97, 0x380, RZ, 0xc0, !PT ;  /* 0x00000380610e7812 */ /* 0x000fe200078ec0ff */
[----:B------:R-:W-:Y:S01]  /*7010*/  IMAD.X R15, RZ, RZ, R5, P3 ;  /* 0x000000ffff0f7224 */ /* 0x000fe200018e0605 */
[----:B------:R-:W-:Y:S01]  /*7020*/  LOP3.LUT R26, R99, 0x380, RZ, 0xc0, !PT ;  /* 0x00000380631a7812 */ /* 0x000fe200078ec0ff */
[----:B------:R-:W-:Y:S01]  /*7030*/  UIADD3.X UR6, UR9, UR7, URZ, UP1, !UPT ;  /* 0x0000000709067290 */ /* 0x000fe20008ffe43f */
[----:B------:R-:W-:-:S02]  /*7040*/  LOP3.LUT R44, R101, 0x380, RZ, 0xc0, !PT ;  /* 0x00000380652c7812 */ /* 0x000fc400078ec0ff */
[----:B------:R-:W-:Y:S01]  /*7050*/  LOP3.LUT R46, R103, 0x380, RZ, 0xc0, !PT ;  /* 0x00000380672e7812 */ /* 0x000fe200078ec0ff */
[----:B------:R-:W-:Y:S01]  /*7060*/  BAR.SYNC.DEFER_BLOCKING 0x1, 0x100 ;  /* 0x0044000000007b1d */ /* 0x000fe20000010000 */
[C---:B------:R-:W-:Y:S02]  /*7070*/  IADD3 R105, P2, R4.reuse, 0x4020, RZ ;  /* 0x0000402004697810 */ /* 0x040fe40007f5e0ff */
[C---:B------:R-:W-:Y:S02]  /*7080*/  IADD3 R107, P1, R4.reuse, 0x4040, RZ ;  /* 0x00004040046b7810 */ /* 0x040fe40007f3e0ff */
[----:B------:R-:W-:Y:S01]  /*7090*/  IADD3 R109, P0, R4, 0x4060, RZ ;  /* 0x00004060046d7810 */ /* 0x000fe20007f1e0ff */
[--C-:B------:R-:W-:Y:S01]  /*70a0*/  IMAD.X R13, RZ, RZ, R5.reuse, P2 ;  /* 0x000000ffff0d7224 */ /* 0x100fe200010e0605 */
[----:B------:R-:W-:Y:S01]  /*70b0*/  LOP3.LUT R4, R9, R4, RZ, 0x3c, !PT ;  /* 0x0000000409047212 */ /* 0x000fe200078e3cff */
[--C-:B------:R-:W-:Y:S01]  /*70c0*/  IMAD.X R11, RZ, RZ, R5.reuse, P1 ;  /* 0x000000ffff0b7224 */ /* 0x100fe200008e0605 */
[----:B------:R-:W-:Y:S01]  /*70d0*/  SHF.R.U64 R14, R14, 0x3, RZ ;  /* 0x000000030e0e7819 */ /* 0x000fe200000012ff */
[----:B------:R-:W-:Y:S01]  /*70e0*/  IMAD.X R9, RZ, RZ, R5, P0 ;  /* 0x000000ffff097224 */ /* 0x000fe200000e0605 */
[----:B------:R-:W-:-:S02]  /*70f0*/  SHF.R.U64 R26, R26, 0x3, RZ ;  /* 0x000000031a1a7819 */ /* 0x000fc400000012ff */
[----:B------:R-:W-:Y:S02]  /*7100*/  SHF.R.U64 R44, R44, 0x3, RZ ;  /* 0x000000032c2c7819 */ /* 0x000fe400000012ff */
[----:B------:R-:W-:Y:S02]  /*7110*/  SHF.R.U64 R46, R46, 0x3, RZ ;  /* 0x000000032e2e7819 */ /* 0x000fe400000012ff */
[----:B------:R-:W-:Y:S02]  /*7120*/  MOV R94, R4 ;  /* 0x00000004005e7202 */ /* 0x000fe40000000f00 */
[----:B------:R-:W-:Y:S02]  /*7130*/  LOP3.LUT R30, R14, R97, RZ, 0x3c, !PT ;  /* 0x000000610e1e7212 */ /* 0x000fe400078e3cff */
[----:B------:R-:W-:Y:S02]  /*7140*/  LOP3.LUT R28, R26, R99, RZ, 0x3c, !PT ;  /* 0x000000631a1c7212 */ /* 0x000fe400078e3cff */
[----:B------:R-:W-:-:S02]  /*7150*/  F2FP.F16.F32.PACK_AB R5, R10, R93 ;  /* 0x0000005d0a05723e */ /* 0x000fc400000000ff */
[----:B------:R-:W-:Y:S02]  /*7160*/  LOP3.LUT R26, R44, R101, RZ, 0x3c, !PT ;  /* 0x000000652c1a7212 */ /* 0x000fe400078e3cff */
[----:B------:R-:W-:Y:S02]  /*7170*/  LOP3.LUT R14, R46, R103, RZ, 0x3c, !PT ;  /* 0x000000672e0e7212 */ /* 0x000fe400078e3cff */
[----:B------:R-:W-:Y:S02]  /*7180*/  LOP3.LUT R10, R105, 0x380, RZ, 0xc0, !PT ;  /* 0x00000380690a7812 */ /* 0x000fe400078ec0ff */
[----:B------:R-:W-:Y:S02]  /*7190*/  LOP3.LUT R44, R107, 0x380, RZ, 0xc0, !PT ;  /* 0x000003806b2c7812 */ /* 0x000fe400078ec0ff */
[----:B------:R-:W-:Y:S02]  /*71a0*/  LOP3.LUT R46, R109, 0x380, RZ, 0xc0, !PT ;  /* 0x000003806d2e7812 */ /* 0x000fe400078ec0ff */
[----:B------:R-:W-:-:S02]  /*71b0*/  SHF.R.U64 R10, R10, 0x3, RZ ;  /* 0x000000030a0a7819 */ /* 0x000fc400000012ff */
[----:B------:R-:W-:Y:S02]  /*71c0*/  SHF.R.U64 R44, R44, 0x3, RZ ;  /* 0x000000032c2c7819 */ /* 0x000fe400000012ff */
[----:B------:R-:W-:Y:S02]  /*71d0*/  SHF.R.U64 R46, R46, 0x3, RZ ;  /* 0x000000032e2e7819 */ /* 0x000fe400000012ff */
[----:B------:R-:W-:Y:S02]  /*71e0*/  F2FP.F16.F32.PACK_AB R4, R12, R95 ;  /* 0x0000005f0c04723e */ /* 0x000fe400000000ff */
[----:B------:R-:W-:Y:S02]  /*71f0*/  LOP3.LUT R12, R10, R105, RZ, 0x3c, !PT ;  /* 0x000000690a0c7212 */ /* 0x000fe400078e3cff */
[----:B------:R-:W-:Y:S01]  /*7200*/  LOP3.LUT R10, R44, R107, RZ, 0x3c, !PT ;  /* 0x0000006b2c0a7212 */ /* 0x000fe200078e3cff */
[----:B------:R0:W-:Y:S01]  /*7210*/  STSM.16.M88.4 [R94], R4 ;  /* 0x000000045e007844 */ /* 0x0001e20000000200 */
[----:B------:R-:W-:-:S02]  /*7220*/  LOP3.LUT R8, R46, R109, RZ, 0x3c, !PT ;  /* 0x0000006d2e087212 */ /* 0x000fc400078e3cff */
[----:B------:R-:W-:Y:S02]  /*7230*/  MOV R91, R26 ;  /* 0x0000001a005b7202 */ /* 0x000fe40000000f00 */
[----:B------:R-:W-:Y:S02]  /*7240*/  MOV R27, R10 ;  /* 0x0000000a001b7202 */ /* 0x000fe40000000f00 */
[----:B------:R-:W-:Y:S02]  /*7250*/  MOV R26, R8 ;  /* 0x00000008001a7202 */ /* 0x000fe40000000f00 */
[----:B------:R-:W-:Y:S02]  /*7260*/  MOV R93, R30 ;  /* 0x0000001e005d7202 */ /* 0x000fe40000000f00 */
[----:B------:R-:W-:Y:S02]  /*7270*/  F2FP.F16.F32.PACK_AB R8, R89, R90 ;  /* 0x0000005a5908723e */ /* 0x000fe400000000ff */
[----:B------:R-:W-:-:S02]  /*7280*/  F2FP.F16.F32.PACK_AB R9, R35, R34 ;  /* 0x000000222309723e */ /* 0x000fc400000000ff */
[----:B------:R-:W-:Y:S02]  /*7290*/  F2FP.F16.F32.PACK_AB R10, R37, R88 ;  /* 0x00000058250a723e */ /* 0x000fe400000000ff */
[----:B------:R-:W-:Y:S02]  /*72a0*/  F2FP.F16.F32.PACK_AB R11, R39, R38 ;  /* 0x00000026270b723e */ /* 0x000fe400000000ff */
[----:B------:R-:W-:Y:S02]  /*72b0*/  MOV R92, R28 ;  /* 0x0000001c005c7202 */ /* 0x000fe40000000f00 */
[----:B------:R-:W-:Y:S01]  /*72c0*/  MOV R46, R14 ;  /* 0x0000000e002e7202 */ /* 0x000fe20000000f00 */
[----:B------:R-:W-:Y:S01]  /*72d0*/  STSM.16.M88.4 [R93], R8 ;  /* 0x000000085d007844 */ /* 0x000fe20000000200 */
[----:B------:R-:W-:Y:S02]  /*72e0*/  MOV R44, R12 ;  /* 0x0000000c002c7202 */ /* 0x000fe40000000f00 */
[----:B0-----:R-:W-:-:S02]  /*72f0*/  F2FP.F16.F32.PACK_AB R4, R41, R40 ;  /* 0x000000282904723e */ /* 0x001fc400000000ff */
[----:B------:R-:W-:Y:S02]  /*7300*/  F2FP.F16.F32.PACK_AB R5, R43, R42 ;  /* 0x0000002a2b05723e */ /* 0x000fe400000000ff */
[----:B------:R-:W-:Y:S02]  /*7310*/  F2FP.F16.F32.PACK_AB R6, R33, R36 ;  /* 0x000000242106723e */ /* 0x000fe400000000ff */
[----:B------:R-:W-:Y:S02]  /*7320*/  F2FP.F16.F32.PACK_AB R7, R21, R32 ;  /* 0x000000201507723e */ /* 0x000fe400000000ff */
[----:B------:R-:W-:Y:S02]  /*7330*/  F2FP.F16.F32.PACK_AB R12, R49, R48 ;  /* 0x00000030310c723e */ /* 0x000fe400000000ff */
[----:B------:R-:W-:Y:S01]  /*7340*/  F2FP.F16.F32.PACK_AB R13, R51, R50 ;  /* 0x00000032330d723e */ /* 0x000fe200000000ff */
[----:B------:R0:W-:Y:S01]  /*7350*/  STSM.16.M88.4 [R92], R4 ;  /* 0x000000045c007844 */ /* 0x0001e20000000200 */
[----:B------:R-:W-:-:S02]  /*7360*/  F2FP.F16.F32.PACK_AB R14, R53, R52 ;  /* 0x00000034350e723e */ /* 0x000fc400000000ff */
[----:B------:R-:W-:Y:S02]  /*7370*/  F2FP.F16.F32.PACK_AB R15, R55, R54 ;  /* 0x00000036370f723e */ /* 0x000fe400000000ff */
[----:B------:R-:W-:Y:S02]  /*7380*/  F2FP.F16.F32.PACK_AB R28, R57, R56 ;  /* 0x00000038391c723e */ /* 0x000fe400000000ff */
[----:B------:R-:W-:Y:S01]  /*7390*/  F2FP.F16.F32.PACK_AB R29, R59, R58 ;  /* 0x0000003a3b1d723e */ /* 0x000fe200000000ff */
[----:B------:R-:W-:Y:S01]  /*73a0*/  STSM.16.M88.4 [R91], R12 ;  /* 0x0000000c5b007844 */ /* 0x000fe20000000200 */
[----:B------:R-:W-:Y:S02]  /*73b0*/  F2FP.F16.F32.PACK_AB R30, R61, R60 ;  /* 0x0000003c3d1e723e */ /* 0x000fe400000000ff */
[----:B------:R-:W-:Y:S02]  /*73c0*/  F2FP.F16.F32.PACK_AB R31, R63, R62 ;  /* 0x0000003e3f1f723e */ /* 0x000fe400000000ff */
[----:B------:R-:W-:-:S03]  /*73d0*/  PLOP3.LUT P0, PT, PT, PT, UP0, 0x80, 0x0 ;  /* 0x000000000000781c */ /* 0x000fc60003f0f008 */
[----:B------:R1:W-:Y:S01]  /*73e0*/  STSM.16.M88.4 [R46], R28 ;  /* 0x0000001c2e007844 */ /* 0x0003e20000000200 */
[----:B0-----:R-:W-:Y:S02]  /*73f0*/  IMAD.U32 R4, RZ, RZ, UR4 ;  /* 0x00000004ff047e24 */ /* 0x001fe4000f8e00ff */
[----:B------:R-:W-:Y:S01]  /*7400*/  IMAD.U32 R5, RZ, RZ, UR6 ;  /* 0x00000006ff057e24 */ /* 0x000fe2000f8e00ff */
[----:B------:R0:W-:Y:S01]  /*7410*/  STSM.16.M88.4 [R44], R64 ;  /* 0x000000402c007844 */ /* 0x0001e20000000200 */
[----:B------:R-:W-:-:S03]  /*7420*/  ULDC.64 UR6, c[0x0][0xbe0] ;  /* 0x0002f80000067ab9 */ /* 0x000fc60000000a00 */
[----:B------:R0:W-:Y:S04]  /*7430*/  STSM.16.M88.4 [R27], R72 ;  /* 0x000000481b007844 */ /* 0x0001e80000000200 */
[----:B------:R0:W-:Y:S01]  /*7440*/  STSM.16.M88.4 [R26], R80 ;  /* 0x000000501a007844 */ /* 0x0001e20000000200 */
[----:B------:R-:W-:Y:S06]  /*7450*/  BAR.SYNC.DEFER_BLOCKING 0x1, 0x100 ;  /* 0x0044000000007b1d */ /* 0x000fec0000010000 */
[----:B------:R-:W2:Y:S01]  /*7460*/  @P0 LDG.E R6, desc[UR10][R4.64] ;  /* 0x0000000a04060981 */ /* 0x000ea2000c1e1900 */
[----:B------:R-:W-:Y:S01]  /*7470*/  UISETP.NE.U32.AND UP1, UPT, UR6, URZ, UPT ;  /* 0x0000003f0600728c */ /* 0x000fe2000bf25070 */
[----:B------:R-:W3:Y:S01]  /*7480*/  LDC R51, c[0x0][0xa88] ;  /* 0x0002a200ff337b82 */ /* 0x000ee20000000800 */
[----:B------:R-:W-:Y:S01]  /*7490*/  IMAD R7, R18, 0x40, R17 ;  /* 0x0000004012077824 */ /* 0x000fe200078e0211 */
[----:B------:R-:W-:Y:S01]  /*74a0*/  UMOV UR4, URZ ;  /* 0x0000003f00047c82 */ /* 0x000fe20008000000 */
[----:B------:R-:W-:-:S02]  /*74b0*/  UISETP.NE.AND.EX UP1, UPT, UR7, URZ, UPT, UP1 ;  /* 0x0000003f0700728c */ /* 0x000fc4000bf25310 */
[----:B------:R-:W-:-:S04]  /*74c0*/  IMAD.WIDE R24, R7, 0x2, R24 ;  /* 0x0000000207187825 */ /* 0x000fc800078e0218 */
[----:B------:R-:W-:Y:S02]  /*74d0*/  PLOP3.LUT P2, PT, PT, PT, UP1, 0x80, 0x0 ;  /* 0x000000000000781c */ /* 0x000fe40003f4f018 */
[----:B-1----:R-:W-:-:S03]  /*74e0*/  IADD3 R29, P1, R24, 0x1000, RZ ;  /* 0x00001000181d7810 */ /* 0x002fc60007f3e0ff */
[----:B------:R-:W-:-:S04]  /*74f0*/  @UP1 UIADD3 UR6, UP2, UR8, UR6, URZ ;  /* 0x0000000608061290 */ /* 0x000fc8000ff5e03f */
[----:B------:R-:W-:-:S06]  /*7500*/  @UP1 UIADD3.X UR7, UR9, UR7, URZ, UP2, !UPT ;  /* 0x0000000709071290 */ /* 0x000fcc00097fe43f */
[----:B------:R-:W-:Y:S01]  /*7510*/  IMAD.U32 R7, RZ, RZ, UR7 ;  /* 0x00000007ff077e24 */ /* 0x000fe2000f8e00ff */
[----:B--2---:R-:W-:Y:S01]  /*7520*/  @P0 R2UR UR4, R6 ;  /* 0x00000000060402ca */ /* 0x004fe200000e0000 */
[----:B------:R-:W-:-:S05]  /*7530*/  IMAD.U32 R6, RZ, RZ, UR6 ;  /* 0x00000006ff067e24 */ /* 0x000fca000f8e00ff */
[----:B---3--:R0:W5:Y:S01]  /*7540*/  @P2 LDG.E R51, desc[UR10][R6.64] ;  /* 0x0000000a06332981 */ /* 0x008162000c1e1900 */
[----:B------:R-:W-:Y:S08]  /*7550*/  @P2 BRA `(.L_x_282) ;  /* 0x0000000000142947 */ /* 0x000ff00003800000 */
[----:B------:R-:W-:Y:S05]  /*7560*/  @!P0 BRA `(.L_x_282) ;  /* 0x0000000000108947 */ /* 0x000fea0003800000 */
[----:B------:R-:W-:Y:S02]  /*7570*/  ULDC.64 UR6, c[0x0][0x208] ;  /* 0x0000820000067ab9 */ /* 0x000fe40000000a00 */
[----:B0-----:R-:W2:Y:S04]  /*7580*/  LDG.E R6, desc[UR6][R4.64] ;  /* 0x0000000604067981 */ /* 0x001ea8000c1e1900 */
[----:B-----5:R-:W2:Y:S02]  /*7590*/  LDG.E R51, desc[UR6][R4.64+0x4] ;  /* 0x0000040604337981 */ /* 0x020ea4000c1e1900 */
[----:B--2---:R-:W-:-:S07]  /*75a0*/  IMAD.IADD R51, R51, 0x1, -R6 ;  /* 0x0000000133337824 */ /* 0x004fce00078e0a06 */
.L_x_282:
[----:B------:R-:W-:Y:S01]  /*75b0*/  R2UR UR15, R23 ;  /* 0x00000000170f72ca */ /* 0x000fe200000e0000 */
[----:B------:R-:W-:Y:S01]  /*75c0*/  ULDC.64 UR12, c[0x0][0xb70] ;  /* 0x0002dc00000c7ab9 */ /* 0x000fe20000000a00 */
[----:B------:R-:W-:Y:S01]  /*75d0*/  R2UR UR14, R184 ;  /* 0x00000000b80e72ca */ /* 0x000fe200000e0000 */
[----:B------:R-:W-:Y:S01]  /*75e0*/  USHF.R.S32.HI UR9, URZ, 0x1f, UR4 ;  /* 0x0000001f3f097899 */ /* 0x000fe20008011404 */
[----:B------:R-:W-:Y:S01]  /*75f0*/  IMAD R8, R22, 0x80, R189 ;  /* 0x0000008016087824 */ /* 0x000fe200078e02bd */
[----:B------:R-:W-:Y:S01]  /*7600*/  UMOV UR8, UR4 ;  /* 0x0000000400087c82 */ /* 0x000fe20008000000 */
[----:B------:R-:W-:Y:S01]  /*7610*/  USEL UR61, UR61, URZ, !UP0 ;  /* 0x0000003f3d3d7287 */ /* 0x000fe2000c000000 */
[----:B------:R-:W-:Y:S01]  /*7620*/  IADD3 R13, P2, R24, 0x2000, RZ ;  /* 0x00002000180d7810 */ /* 0x000fe20007f5e0ff */
[----:B------:R-:W-:Y:S01]  /*7630*/  ULDC.64 UR16, c[0x0][0x208] ;  /* 0x0000820000107ab9 */ /* 0x000fe20000000a00 */
[----:B------:R-:W-:Y:S02]  /*7640*/  SHF.R.S32.HI R5, RZ, 0x1f, R8 ;  /* 0x0000001fff057819 */ /* 0x000fe40000011408 */
[----:B------:R-:W-:-:S02]  /*7650*/  LOP3.LUT R28, R29, 0x380, RZ, 0xc0, !PT ;  /* 0x000003801d1c7812 */ /* 0x000fc400078ec0ff */
[----:B------:R-:W-:Y:S01]  /*7660*/  USHF.R.S32.HI UR11, URZ, 0x1f, UR15 ;  /* 0x0000001f3f0b7899 */ /* 0x000fe2000801140f */
[----:B0-----:R-:W-:Y:S01]  /*7670*/  IADD3 R7, P6, R24, 0x3000, RZ ;  /* 0x0000300018077810 */ /* 0x001fe20007fde0ff */
[----:B------:R-:W-:Y:S01]  /*7680*/  USEL UR14, UR14, URZ, !UP0 ;  /* 0x0000003f0e0e7287 */ /* 0x000fe2000c000000 */
[----:B------:R-:W-:Y:S01]  /*7690*/  LOP3.LUT R12, R13, 0x380, RZ, 0xc0, !PT ;  /* 0x000003800d0c7812 */ /* 0x000fe200078ec0ff */
[----:B------:R-:W-:Y:S01]  /*76a0*/  UIMAD UR10, UR11, UR12, URZ ;  /* 0x0000000c0b0a72a4 */ /* 0x000fe2000f8e023f */
[----:B------:R-:W-:Y:S01]  /*76b0*/  SHF.R.U64 R28, R28, 0x3, RZ ;  /* 0x000000031c1c7819 */ /* 0x000fe200000012ff */
[----:B------:R-:W-:Y:S01]  /*76c0*/  UIMAD.WIDE.U32 UR6, UR15, UR12, UR8 ;  /* 0x0000000c0f0672a5 */ /* 0x000fe2000f8e0008 */
[----:B------:R-:W-:Y:S01]  /*76d0*/  LOP3.LUT R4, R7, 0x380, RZ, 0xc0, !PT ;  /* 0x0000038007047812 */ /* 0x000fe200078ec0ff */
[----:B------:R-:W-:Y:S01]  /*76e0*/  UIMAD UR10, UR15, UR13, UR10 ;  /* 0x0000000d0f0a72a4 */ /* 0x000fe2000f8e020a */
[----:B------:R-:W-:Y:S02]  /*76f0*/  SHF.R.U64 R12, R12, 0x3, RZ ;  /* 0x000000030c0c7819 */ /* 0x000fe400000012ff */
[----:B------:R-:W-:Y:S01]  /*7700*/  ULDC.64 UR12, c[0x0][0xb78] ;  /* 0x0002de00000c7ab9 */ /* 0x000fe20000000a00 */
[----:B------:R-:W-:Y:S01]  /*7710*/  UIADD3 UR7, UR7, UR10, URZ ;  /* 0x0000000a07077290 */ /* 0x000fe2000fffe03f */
[----:B------:R-:W-:Y:S01]  /*7720*/  LOP3.LUT R28, R28, R29, RZ, 0x3c, !PT ;  /* 0x0000001d1c1c7212 */ /* 0x000fe200078e3cff */
[----:B------:R-:W-:Y:S01]  /*7730*/  UIMAD UR8, UR14, UR12, URZ ;  /* 0x0000000c0e0872a4 */ /* 0x000fe2000f8e023f */
[----:B------:R-:W-:Y:S01]  /*7740*/  SHF.R.U64 R4, R4, 0x3, RZ ;  /* 0x0000000304047819 */ /* 0x000fe200000012ff */
[----:B------:R-:W-:Y:S01]  /*7750*/  UIMAD.WIDE.U32 UR6, UR61, UR12, UR6 ;  /* 0x0000000c3d0672a5 */ /* 0x000fe2000f8e0006 */
[--C-:B------:R-:W-:Y:S01]  /*7760*/  IMAD.X R29, RZ, RZ, R25.reuse, P1 ;  /* 0x000000ffff1d7224 */ /* 0x100fe200008e0619 */
[----:B------:R-:W-:Y:S01]  /*7770*/  UIMAD UR8, UR61, UR13, UR8 ;  /* 0x0000000d3d0872a4 */ /* 0x000fe2000f8e0208 */
[----:B------:R-:W-:Y:S01]  /*7780*/  LOP3.LUT R12, R12, R13, RZ, 0x3c, !PT ;  /* 0x0000000d0c0c7212 */ /* 0x000fe200078e3cff */
[----:B------:R-:W-:Y:S01]  /*7790*/  IMAD.X R13, RZ, RZ, R25, P2 ;  /* 0x000000ffff0d7224 */ /* 0x000fe200010e0619 */
[----:B------:R-:W-:Y:S01]  /*77a0*/  IADD3 R41, P5, R24, 0x4000, RZ ;  /* 0x0000400018297810 */ /* 0x000fe20007fbe0ff */
[----:B------:R-:W-:Y:S01]  /*77b0*/  ULDC.64 UR12, c[0x0][0xaa0] ;  /* 0x0002a800000c7ab9 */ /* 0x000fe20000000a00 */
[----:B------:R-:W-:Y:S01]  /*77c0*/  IADD3 R6, P0, R8, UR6, RZ ;  /* 0x0000000608067c10 */ /* 0x000fe2000ff1e0ff */
[----:B------:R-:W-:Y:S01]  /*77d0*/  IMAD.U32 R10, RZ, RZ, UR8 ;  /* 0x00000008ff0a7e24 */ /* 0x000fe2000f8e00ff */
[----:B------:R-:W-:-:S02]  /*77e0*/  LOP3.LUT R4, R4, R7, RZ, 0x3c, !PT ;  /* 0x0000000704047212 */ /* 0x000fc400078e3cff */
[C---:B------:R-:W-:Y:S02]  /*77f0*/  IADD3 R33, P4, R24.reuse, 0x5000, RZ ;  /* 0x0000500018217810 */ /* 0x040fe40007f9e0ff */
[----:B------:R-:W-:Y:S01]  /*7800*/  IADD3.X R5, R5, UR7, R10, P0, !PT ;  /* 0x0000000705057c10 */ /* 0x000fe200087fe40a */
[----:B------:R-:W-:Y:S01]  /*7810*/  ULDC.64 UR6, c[0x0][0xb40] ;  /* 0x0002d00000067ab9 */ /* 0x000fe20000000a00 */
[----:B------:R-:W-:Y:S02]  /*7820*/  IADD3 R27, P3, R24, 0x6000, RZ ;  /* 0x00006000181b7810 */ /* 0x000fe40007f7e0ff */
[----:B------:R-:W-:Y:S02]  /*7830*/  LEA R48, P0, R6, UR6, 0x2 ;  /* 0x0000000606307c11 */ /* 0x000fe4000f8010ff */
[----:B------:R-:W-:Y:S02]  /*7840*/  IADD3 R7, P2, R24, 0x7000, RZ ;  /* 0x0000700018077810 */ /* 0x000fe40007f5e0ff */
[----:B------:R-:W-:Y:S01]  /*7850*/  LEA.HI.X R49, R6, UR7, R5, 0x2, P0 ;  /* 0x0000000706317c11 */ /* 0x000fe200080f1405 */
[----:B------:R-:W-:Y:S01]  /*7860*/  VIADD R6, R8, 0x8 ;  /* 0x0000000808067836 */ /* 0x000fe20000000000 */
[----:B------:R-:W-:-:S02]  /*7870*/  LOP3.LUT P0, RZ, R186, 0x3, RZ, 0xc0, !PT ;  /* 0x00000003baff7812 */ /* 0x000fc4000780c0ff */
[----:B------:R-:W-:Y:S02]  /*7880*/  LOP3.LUT R40, R41, 0x380, RZ, 0xc0, !PT ;  /* 0x0000038029287812 */ /* 0x000fe400078ec0ff */
[----:B------:R-:W-:Y:S02]  /*7890*/  LOP3.LUT R32, R33, 0x380, RZ, 0xc0, !PT ;  /* 0x0000038021207812 */ /* 0x000fe400078ec0ff */
[----:B------:R-:W-:Y:S02]  /*78a0*/  LOP3.LUT R26, R27, 0x380, RZ, 0xc0, !PT ;  /* 0x000003801b1a7812 */ /* 0x000fe400078ec0ff */
[----:B------:R-:W-:Y:S01]  /*78b0*/  LOP3.LUT R37, R24, 0x380, RZ, 0xc0, !PT ;  /* 0x0000038018257812 */ /* 0x000fe200078ec0ff */
[----:B------:R-:W-:Y:S01]  /*78c0*/  UIMAD UR6, UR9, UR12, URZ ;  /* 0x0000000c090672a4 */ /* 0x000fe2000f8e023f */
[-C--:B-----5:R-:W-:Y:S01]  /*78d0*/  ISETP.GE.OR P1, PT, R8, R51.reuse, P0 ;  /* 0x000000330800720c */ /* 0x0a0fe20000726670 */
[----:B------:R-:W-:Y:S01]  /*78e0*/  IMAD.U32 R19, RZ, RZ, UR12 ;  /* 0x0000000cff137e24 */ /* 0x000fe2000f8e00ff */
[----:B------:R-:W-:Y:S01]  /*78f0*/  ISETP.GE.OR P0, PT, R6, R51, P0 ;  /* 0x000000330600720c */ /* 0x000fe20000706670 */
[--C-:B------:R-:W-:Y:S01]  /*7900*/  IMAD.X R5, RZ, RZ, R25.reuse, P6 ;  /* 0x000000ffff057224 */ /* 0x100fe200030e0619 */
[----:B------:R-:W-:Y:S01]  /*7910*/  LOP3.LUT R6, R7, 0x380, RZ, 0xc0, !PT ;  /* 0x0000038007067812 */ /* 0x000fe200078ec0ff */
[----:B------:R-:W-:Y:S01]  /*7920*/  IMAD.X R9, RZ, RZ, R25, P2 ;  /* 0x000000ffff097224 */ /* 0x000fe200010e0619 */
[----:B------:R-:W-:-:S02]  /*7930*/  SHF.R.U64 R40, R40, 0x3, RZ ;  /* 0x0000000328287819 */ /* 0x000fc400000012ff */
[----:B------:R-:W-:Y:S02]  /*7940*/  SHF.R.U64 R32, R32, 0x3, RZ ;  /* 0x0000000320207819 */ /* 0x000fe400000012ff */
[----:B------:R-:W-:Y:S02]  /*7950*/  SHF.R.U64 R26, R26, 0x3, RZ ;  /* 0x000000031a1a7819 */ /* 0x000fe400000012ff */
[----:B------:R-:W-:Y:S01]  /*7960*/  SHF.R.U64 R37, R37, 0x3, RZ ;  /* 0x0000000325257819 */ /* 0x000fe200000012ff */
[----:B------:R0:W-:Y:S01]  /*7970*/  @!P1 STG.E desc[UR16][R48.64], R20 ;  /* 0x0000001430009986 */ /* 0x0001e2000c101910 */
[----:B------:R-:W-:Y:S02]  /*7980*/  SHF.R.U64 R6, R6, 0x3, RZ ;  /* 0x0000000306067819 */ /* 0x000fe400000012ff */
[----:B------:R-:W-:Y:S01]  /*7990*/  SHF.R.S32.HI R21, RZ, 0x1f, R17 ;  /* 0x0000001fff157819 */ /* 0x000fe20000011411 */
[----:B------:R-:W-:Y:S01]  /*79a0*/  UIMAD UR6, UR4, UR13, UR6 ;  /* 0x0000000d040672a4 */ /* 0x000fe2000f8e0206 */
[----:B------:R-:W-:Y:S01]  /*79b0*/  LOP3.LUT R40, R40, R41, RZ, 0x3c, !PT ;  /* 0x0000002928287212 */ /* 0x000fe200078e3cff */
[--C-:B------:R-:W-:Y:S01]  /*79c0*/  IMAD.X R41, RZ, RZ, R25.reuse, P5 ;  /* 0x000000ffff297224 */ /* 0x100fe200028e0619 */
[----:B------:R-:W-:Y:S01]  /*79d0*/  LOP3.LUT R32, R32, R33, RZ, 0x3c, !PT ;  /* 0x0000002120207212 */ /* 0x000fe200078e3cff */
[--C-:B------:R-:W-:Y:S01]  /*79e0*/  IMAD.X R33, RZ, RZ, R25.reuse, P4 ;  /* 0x000000ffff217224 */ /* 0x100fe200020e0619 */
[----:B------:R-:W-:Y:S01]  /*79f0*/  LOP3.LUT R26, R26, R27, RZ, 0x3c, !PT ;  /* 0x0000001b1a1a7212 */ /* 0x000fe200078e3cff */
[----:B------:R-:W-:Y:S01]  /*7a00*/  IMAD.X R27, RZ, RZ, R25, P3 ;  /* 0x000000ffff1b7224 */ /* 0x000fe200018e0619 */
[----:B------:R-:W-:Y:S01]  /*7a10*/  LOP3.LUT R36, R37, R24, RZ, 0x3c, !PT ;  /* 0x0000001825247212 */ /* 0x000fe200078e3cff */
[----:B0-----:R-:W-:Y:S01]  /*7a20*/  IMAD.MOV.U32 R20, RZ, RZ, R17 ;  /* 0x000000ffff147224 */ /* 0x001fe200078e0011 */
[----:B------:R-:W-:Y:S01]  /*7a30*/  LOP3.LUT R8, R6, R7, RZ, 0x3c, !PT ;  /* 0x0000000706087212 */ /* 0x000fe200078e3cff */
[----:B------:R-:W-:Y:S01]  /*7a40*/  IMAD.MOV.U32 R37, RZ, RZ, R25 ;  /* 0x000000ffff257224 */ /* 0x000fe200078e0019 */
[----:B------:R0:W-:Y:S01]  /*7a50*/  @!P0 STG.E desc[UR16][R48.64+0x20], R0 ;  /* 0x0000200030008986 */ /* 0x0001e2000c101910 */
[----:B------:R-:W-:-:S03]  /*7a60*/  IMAD.WIDE.U32 R20, R19, UR4, R20 ;  /* 0x0000000413147c25 */ /* 0x000fc6000f8e0014 */
[----:B------:R-:W5:Y:S01]  /*7a70*/  LD.E.128 R28, desc[UR16][R28.64] ;  /* 0x000000101c1c7980 */ /* 0x000f62000c101d00 */
[----:B------:R-:W-:Y:S01]  /*7a80*/  VIADD R21, R21, UR6 ;  /* 0x0000000615157c36 */ /* 0x000fe20008000000 */
[----:B------:R-:W-:Y:S02]  /*7a90*/  ULDC.64 UR6, c[0x0][0xae0] ;  /* 0x0002b80000067ab9 */ /* 0x000fe40000000a00 */
[----:B------:R-:W5:Y:S04]  /*7aa0*/  LD.E.128 R36, desc[UR16][R36.64] ;  /* 0x0000001024247980 */ /* 0x000f68000c101d00 */
[----:B------:R-:W5:Y:S04]  /*7ab0*/  LD.E.128 R12, desc[UR16][R12.64] ;  /* 0x000000100c0c7980 */ /* 0x000f68000c101d00 */
[----:B------:R-:W5:Y:S04]  /*7ac0*/  LD.E.128 R4, desc[UR16][R4.64] ;  /* 0x0000001004047980 */ /* 0x000f68000c101d00 */
[----:B------:R-:W5:Y:S04]  /*7ad0*/  LD.E.128 R40, desc[UR16][R40.64] ;  /* 0x0000001028287980 */ /* 0x000f68000c101d00 */
[----:B------:R-:W5:Y:S04]  /*7ae0*/  LD.E.128 R32, desc[UR16][R32.64] ;  /* 0x0000001020207980 */ /* 0x000f68000c101d00 */
[----:B------:R-:W5:Y:S04]  /*7af0*/  LD.E.128 R24, desc[UR16][R26.64] ;  /* 0x000000101a187980 */ /* 0x000f68000c101d00 */
[----:B------:R-:W5:Y:S01]  /*7b00*/  LD.E.128 R8, desc[UR16][R8.64] ;  /* 0x0000001008087980 */ /* 0x000f62000c101d00 */
[----:B------:R-:W-:Y:S01]  /*7b10*/  UIMAD UR4, UR11, UR6, URZ ;  /* 0x000000060b0472a4 */ /* 0x000fe2000f8e023f */
[----:B------:R-:W-:Y:S01]  /*7b20*/  @!PT LDS RZ, [RZ] ;  /* 0x00000000fffff984 */ /* 0x000fe20000000800 */
[----:B------:R-:W-:Y:S01]  /*7b30*/  @!PT LDS RZ, [RZ] ;  /* 0x00000000fffff984 */ /* 0x000fe20000000800 */
[----:B------:R-:W-:Y:S01]  /*7b40*/  @!PT LDS RZ, [RZ] ;  /* 0x00000000fffff984 */ /* 0x000fe20000000800 */
[----:B------:R-:W-:Y:S01]  /*7b50*/  @!PT LDS RZ, [RZ] ;  /* 0x00000000fffff984 */ /* 0x000fe20000000800 */
[----:B------:R1:W-:Y:S06]  /*7b60*/  MEMBAR.ALL.CTA ;  /* 0x0000000000007992 */ /* 0x0003ec0000008000 */
[----:B-1----:R-:W1:Y:S01]  /*7b70*/  FENCE.VIEW.ASYNC.S ;  /* 0x00000000000073c6 */ /* 0x002e620000000000 */
[----:B------:R-:W-:Y:S01]  /*7b80*/  IMAD.U32 R23, RZ, RZ, UR6 ;  /* 0x00000006ff177e24 */ /* 0x000fe2000f8e00ff */
[----:B------:R-:W-:Y:S01]  /*7b90*/  UIMAD UR4, UR15, UR7, UR4 ;  /* 0x000000070f0472a4 */ /* 0x000fe2000f8e0204 */
[----:B------:R-:W-:-:S02]  /*7ba0*/  IMAD R51, R22, -0x80, R51 ;  /* 0xffffff8016337824 */ /* 0x000fc400078e0233 */
[----:B------:R-:W-:Y:S01]  /*7bb0*/  IMAD.WIDE.U32 R20, R23, UR15, R20 ;  /* 0x0000000f17147c25 */ /* 0x000fe2000f8e0014 */
[----:B------:R-:W-:Y:S02]  /*7bc0*/  ULDC.64 UR6, c[0x0][0xae8] ;  /* 0x0002ba0000067ab9 */ /* 0x000fe40000000a00 */
[C---:B------:R-:W-:Y:S01]  /*7bd0*/  ISETP.GE.AND P2, PT, R18.reuse, R51, PT ;  /* 0x000000331200720c */ /* 0x040fe20003f46270 */
[----:B------:R-:W-:Y:S01]  /*7be0*/  VIADD R21, R21, UR4 ;  /* 0x0000000415157c36 */ /* 0x000fe20008000000 */
[----:B------:R-:W-:Y:S01]  /*7bf0*/  UIMAD UR4, UR14, UR6, URZ ;  /* 0x000000060e0472a4 */ /* 0x000fe2000f8e023f */
[----:B------:R-:W-:Y:S02]  /*7c00*/  VIADD R3, R3, 0x34820 ;  /* 0x0003482003037836 */ /* 0x000fe40000000000 */
[C---:B0-----:R-:W-:Y:S02]  /*7c10*/  VIADD R0, R18.reuse, 0x20 ;  /* 0x0000002012007836 */ /* 0x041fe40000000000 */
[----:B------:R-:W-:-:S02]  /*7c20*/  VIADD R19, R18, 0x60 ;  /* 0x0000006012137836 */ /* 0x000fc40000000000 */
[----:B------:R-:W-:Y:S01]  /*7c30*/  IMAD.U32 R49, RZ, RZ, UR6 ;  /* 0x00000006ff317e24 */ /* 0x000fe2000f8e00ff */
[----:B------:R-:W-:Y:S01]  /*7c40*/  UIMAD UR4, UR61, UR7, UR4 ;  /* 0x000000073d0472a4 */ /* 0x000fe2000f8e0204 */
[----:B------:R-:W-:Y:S02]  /*7c50*/  PRMT R3, RZ, 0x654, R3 ;  /* 0x00000654ff037816 */ /* 0x000fe40000000003 */
[----:B------:R-:W-:Y:S01]  /*7c60*/  IMAD.WIDE.U32 R48, R49, UR61, R20 ;  /* 0x0000003d31307c25 */ /* 0x000fe2000f8e0014 */
[-C--:B------:R-:W-:Y:S02]  /*7c70*/  ISETP.GE.AND P4, PT, R0, R51.reuse, PT ;  /* 0x000000330000720c */ /* 0x080fe40003f86270 */
[-C--:B------:R-:W-:Y:S01]  /*7c80*/  ISETP.GE.AND P1, PT, R19, R51.reuse, PT ;  /* 0x000000331300720c */ /* 0x080fe20003f26270 */
[----:B------:R-:W-:Y:S01]  /*7c90*/  VIADD R0, R18, 0x40 ;  /* 0x0000004012007836 */ /* 0x000fe20000000000 */
[--C-:B------:R-:W-:Y:S01]  /*7ca0*/  SHF.R.S32.HI R19, RZ, 0x1f, R18.reuse ;  /* 0x0000001fff137819 */ /* 0x100fe20000011412 */
[----:B-1----:R0:W-:Y:S01]  /*7cb0*/  SYNCS.ARRIVE.TRANS64.RED.A1T0 RZ, [R3+URZ], RZ ;  /* 0x000000ff03ff79a7 */ /* 0x0021e2000810043f */
[----:B------:R-:W-:Y:S01]  /*7cc0*/  VIADD R53, R49, UR4 ;  /* 0x0000000431357c36 */ /* 0x000fe20008000000 */
[----:B------:R-:W-:Y:S01]  /*7cd0*/  BSSY B1, `(.L_x_283) ;  /* 0x0000015000017945 */ /* 0x000fe20003800000 */
[----:B------:R-:W-:Y:S01]  /*7ce0*/  ISETP.GE.AND P0, PT, R0, R51, PT ;  /* 0x000000330000720c */ /* 0x000fe20003f06270 */
[----:B------:R-:W-:-:S02]  /*7cf0*/  IMAD.WIDE R22, R22, 0x80, R18 ;  /* 0x0000008016167825 */ /* 0x000fc400078e0212 */
[----:B------:R-:W-:Y:S10]  /*7d00*/  @P2 BRA `(.L_x_284) ;  /* 0x0000000000442947 */ /* 0x000ff40003800000 */
[----:B------:R-:W-:Y:S01]  /*7d10*/  ULDC.64 UR6, c[0x0][0xad8] ;  /* 0x0002b60000067ab9 */ /* 0x000fe20000000a00 */
[----:B------:R-:W-:Y:S01]  /*7d20*/  VIADD R0, R17, 0x40 ;  /* 0x0000004011007836 */ /* 0x000fe20000000000 */
[----:B------:R-:W-:Y:S01]  /*7d30*/  ULDC UR4, c[0x0][0xa8c] ;  /* 0x0002a30000047ab9 */ /* 0x000fe20000000800 */
[----:B0-----:R-:W-:Y:S01]  /*7d40*/  IMAD R3, R23, UR6, RZ ;  /* 0x0000000617037c24 */ /* 0x001fe2000f8e02ff */
[----:B------:R-:W-:Y:S01]  /*7d50*/  ISETP.GE.AND P2, PT, R17, UR4, PT ;  /* 0x0000000411007c0c */ /* 0x000fe2000bf46270 */
[----:B------:R-:W-:Y:S01]  /*7d60*/  IMAD.MOV.U32 R20, RZ, RZ, R48 ;  /* 0x000000ffff147224 */ /* 0x000fe200078e0030 */
[----:B------:R-:W-:Y:S01]  /*7d70*/  ISETP.GE.AND P3, PT, R0, UR4, PT ;  /* 0x0000000400007c0c */ /* 0x000fe2000bf66270 */
[----:B------:R-:W-:Y:S01]  /*7d80*/  IMAD.MOV.U32 R21, RZ, RZ, R53 ;  /* 0x000000ffff157224 */ /* 0x000fe200078e0035 */
[----:B------:R-:W-:Y:S01]  /*7d90*/  ULDC.64 UR8, c[0x0][0x208] ;  /* 0x0000820000087ab9 */ /* 0x000fe20000000a00 */
[C---:B------:R-:W-:Y:S02]  /*7da0*/  IMAD R3, R22.reuse, UR7, R3 ;  /* 0x0000000716037c24 */ /* 0x040fe4000f8e0203 */
[----:B------:R-:W-:Y:S01]  /*7db0*/  IMAD.WIDE.U32 R20, R22, UR6, R20 ;  /* 0x0000000616147c25 */ /* 0x000fe2000f8e0014 */
[----:B------:R-:W-:-:S03]  /*7dc0*/  ULDC.64 UR6, c[0x0][0xa80] ;  /* 0x0002a00000067ab9 */ /* 0x000fc60000000a00 */
[----:B------:R-:W-:Y:S01]  /*7dd0*/  IMAD.IADD R3, R21, 0x1, R3 ;  /* 0x0000000115037824 */ /* 0x000fe200078e0203 */
[----:B------:R-:W-:-:S04]  /*7de0*/  LEA R50, P5, R20, UR6, 0x1 ;  /* 0x0000000614327c11 */ /* 0x000fc8000f8a08ff */
[----:B------:R-:W-:-:S05]  /*7df0*/  LEA.HI.X R51, R20, UR7, R3, 0x1, P5 ;  /* 0x0000000714337c11 */ /* 0x000fca000a8f0c03 */
[----:B-----5:R1:W-:Y:S04]  /*7e00*/  @!P2 STG.E.128 desc[UR8][R50.64], R36 ;  /* 0x000000243200a986 */ /* 0x0203e8000c101d08 */
[----:B------:R1:W-:Y:S02]  /*7e10*/  @!P3 STG.E.128 desc[UR8][R50.64+0x80], R40 ;  /* 0x000080283200b986 */ /* 0x0003e4000c101d08 */
.L_x_284:
[----:B------:R-:W-:Y:S05]  /*7e20*/  BSYNC B1 ;  /* 0x0000000000017941 */ /* 0x000fea0003800000 */
.L_x_283:
[----:B------:R-:W-:Y:S04]  /*7e30*/  BSSY B1, `(.L_x_285) ;  /* 0x0000015000017945 */ /* 0x000fe80003800000 */
[----:B------:R-:W-:Y:S05]  /*7e40*/  @P4 BRA `(.L_x_286) ;  /* 0x00000000004c4947 */ /* 0x000fea0003800000 */
[----:B0-----:R-:W-:Y:S01]  /*7e50*/  IADD3 R3, P2, R22, 0x20, RZ ;  /* 0x0000002016037810 */ /* 0x001fe20007f5e0ff */
[----:B------:R-:W-:Y:S01]  /*7e60*/  ULDC.64 UR6, c[0x0][0xad8] ;  /* 0x0002b60000067ab9 */ /* 0x000fe20000000a00 */
[----:B------:R-:W-:Y:S01]  /*7e70*/  IMAD.MOV.U32 R20, RZ, RZ, R48 ;  /* 0x000000ffff147224 */ /* 0x000fe200078e0030 */
[----:B------:R-:W-:Y:S01]  /*7e80*/  ULDC UR4, c[0x0][0xa8c] ;  /* 0x0002a30000047ab9 */ /* 0x000fe20000000800 */
[----:B------:R-:W-:Y:S01]  /*7e90*/  IMAD.MOV.U32 R21, RZ, RZ, R53 ;  /* 0x000000ffff157224 */ /* 0x000fe200078e0035 */
[C---:B------:R-:W-:Y:S01]  /*7ea0*/  ISETP.GE.AND P3, PT, R17.reuse, UR4, PT ;  /* 0x0000000411007c0c */ /* 0x040fe2000bf66270 */
[----:B------:R-:W-:Y:S01]  /*7eb0*/  IMAD.X R0, RZ, RZ, R23, P2 ;  /* 0x000000ffff007224 */ /* 0x000fe200010e0617 */
[----:B------:R-:W-:Y:S01]  /*7ec0*/  ULDC.64 UR8, c[0x0][0x208] ;  /* 0x0000820000087ab9 */ /* 0x000fe20000000a00 */
[----:B-1---5:R-:W-:Y:S02]  /*7ed0*/  VIADD R36, R17, 0x40 ;  /* 0x0000004011247836 */ /* 0x022fe40000000000 */
[----:B------:R-:W-:-:S02]  /*7ee0*/  IMAD R0, R0, UR6, RZ ;  /* 0x0000000600007c24 */ /* 0x000fc4000f8e02ff */
[----:B------:R-:W-:Y:S01]  /*7ef0*/  IMAD.WIDE.U32 R20, R3, UR6, R20 ;  /* 0x0000000603147c25 */ /* 0x000fe2000f8e0014 */
[----:B------:R-:W-:-:S03]  /*7f00*/  ISETP.GE.AND P4, PT, R36, UR4, PT ;  /* 0x0000000424007c0c */ /* 0x000fc6000bf86270 */
[----:B------:R-:W-:Y:S01]  /*7f10*/  IMAD R3, R3, UR7, R0 ;  /* 0x0000000703037c24 */ /* 0x000fe2000f8e0200 */
[----:B------:R-:W-:Y:S02]  /*7f20*/  ULDC.64 UR6, c[0x0][0xa80] ;  /* 0x0002a00000067ab9 */ /* 0x000fe40000000a00 */
[----:B------:R-:W-:Y:S01]  /*7f30*/  LEA R36, P2, R20, UR6, 0x1 ;  /* 0x0000000614247c11 */ /* 0x000fe2000f8408ff */
[----:B------:R-:W-:-:S05]  /*7f40*/  IMAD.IADD R3, R21, 0x1, R3 ;  /* 0x0000000115037824 */ /* 0x000fca00078e0203 */
[----:B------:R-:W-:-:S05]  /*7f50*/  LEA.HI.X R37, R20, UR7, R3, 0x1, P2 ;  /* 0x0000000714257c11 */ /* 0x000fca00090f0c03 */
[----:B------:R2:W-:Y:S04]  /*7f60*/  @!P3 STG.E.128 desc[UR8][R36.64], R28 ;  /* 0x0000001c2400b986 */ /* 0x0005e8000c101d08 */
[----:B------:R2:W-:Y:S02]  /*7f70*/  @!P4 STG.E.128 desc[UR8][R36.64+0x80], R32 ;  /* 0x000080202400c986 */ /* 0x0005e4000c101d08 */
.L_x_286:
[----:B------:R-:W-:Y:S05]  /*7f80*/  BSYNC B1 ;  /* 0x0000000000017941 */ /* 0x000fea0003800000 */
.L_x_285:
        /* <DEDUP_REMOVED lines=10> */
[----:B--2--5:R-:W-:Y:S02]  /*8030*/  VIADD R28, R17, 0x40 ;  /* 0x00000040111c7836 */ /* 0x024fe40000000000 */
        /* <DEDUP_REMOVED lines=10> */
.L_x_288:
[----:B------:R-:W-:Y:S05]  /*80e0*/  BSYNC B1 ;  /* 0x0000000000017941 */ /* 0x000fea0003800000 */
.L_x_287:
[----:B------:R-:W-:Y:S05]  /*80f0*/  @P1 BRA `(.L_x_289) ;  /* 0x0000000c00301947 */ /* 0x000fea0003800000 */
[----:B0-----:R-:W-:Y:S01]  /*8100*/  IADD3 R3, P0, R22, 0x60, RZ ;  /* 0x0000006016037810 */ /* 0x001fe20007f1e0ff */
[----:B------:R-:W-:Y:S01]  /*8110*/  ULDC.64 UR6, c[0x0][0xad8] ;  /* 0x0002b60000067ab9 */ /* 0x000fe20000000a00 */
[----:B---3-5:R-:W-:Y:S01]  /*8120*/  IMAD.MOV.U32 R12, RZ, RZ, R48 ;  /* 0x000000ffff0c7224 */ /* 0x028fe200078e0030 */
[----:B------:R-:W-:Y:S01]  /*8130*/  ULDC UR4, c[0x0][0xa8c] ;  /* 0x0002a30000047ab9 */ /* 0x000fe20000000800 */
[----:B------:R-:W-:Y:S01]  /*8140*/  IMAD.MOV.U32 R13, RZ, RZ, R53 ;  /* 0x000000ffff0d7224 */ /* 0x000fe200078e0035 */
[----:B------:R-:W-:Y:S01]  /*8150*/  ISETP.GE.AND P1, PT, R17, UR4, PT ;  /* 0x0000000411007c0c */ /* 0x000fe2000bf26270 */
[----:B------:R-:W-:Y:S01]  /*8160*/  IMAD.X R22, RZ, RZ, R23, P0 ;  /* 0x000000ffff167224 */ /* 0x000fe200000e0617 */
[----:B------:R-:W-:Y:S01]  /*8170*/  ULDC.64 UR8, c[0x0][0x208] ;  /* 0x0000820000087ab9 */ /* 0x000fe20000000a00 */
[----:B------:R-:W-:-:S04]  /*8180*/  IMAD.WIDE.U32 R12, R3, UR6, R12 ;  /* 0x00000006030c7c25 */ /* 0x000fc8000f8e000c */
[----:B------:R-:W-:Y:S02]  /*8190*/  IMAD R22, R22, UR6, RZ ;  /* 0x0000000616167c24 */ /* 0x000fe4000f8e02ff */
[----:B------:R-:W-:Y:S02]  /*81a0*/  VIADD R0, R17, 0x40 ;  /* 0x0000004011007836 */ /* 0x000fe40000000000 */
[----:B------:R-:W-:Y:S01]  /*81b0*/  IMAD R3, R3, UR7, R22 ;  /* 0x0000000703037c24 */ /* 0x000fe2000f8e0216 */
[----:B------:R-:W-:Y:S02]  /*81c0*/  ULDC.64 UR6, c[0x0][0xa80] ;  /* 0x0002a00000067ab9 */ /* 0x000fe40000000a00 */
[----:B------:R-:W-:Y:S01]  /*81d0*/  LEA R14, P0, R12, UR6, 0x1 ;  /* 0x000000060c0e7c11 */ /* 0x000fe2000f8008ff */
[----:B------:R-:W-:-:S05]  /*81e0*/  IMAD.IADD R3, R13, 0x1, R3 ;  /* 0x000000010d037824 */ /* 0x000fca00078e0203 */
[----:B------:R-:W-:Y:S02]  /*81f0*/  LEA.HI.X R15, R12, UR7, R3, 0x1, P0 ;  /* 0x000000070c0f7c11 */ /* 0x000fe400080f0c03 */
[----:B------:R-:W-:-:S03]  /*8200*/  ISETP.GE.AND P0, PT, R0, UR4, PT ;  /* 0x0000000400007c0c */ /* 0x000fc6000bf06270 */
[----:B------:R4:W-:Y:S10]  /*8210*/  @!P1 STG.E.128 desc[UR8][R14.64], R4 ;  /* 0x000000040e009986 */ /* 0x0009f4000c101d08 */
[----:B------:R-:W-:Y:S05]  /*8220*/  @P0 BRA `(.L_x_289) ;  /* 0x0000000800e40947 */ /* 0x000fea0003800000 */
[----:B------:R-:W-:Y:S02]  /*8230*/  ULDC.64 UR6, c[0x0][0x208] ;  /* 0x0000820000067ab9 */ /* 0x000fe40000000a00 */
[----:B------:R0:W-:Y:S01]  /*8240*/  STG.E.128 desc[UR6][R14.64+0x80], R8 ;  /* 0x000080080e007986 */ /* 0x0001e2000c101d06 */
[----:B------:R-:W-:Y:S05]  /*8250*/  BRA `(.L_x_289) ;  /* 0x0000000800d87947 */ /* 0x000fea0003800000 */
.L_x_281:
[----:B------:R-:W-:Y:S01]  /*8260*/  R2UR UR4, R184 ;  /* 0x00000000b80472ca */ /* 0x000fe200000e0000 */
[----:B------:R-:W-:Y:S01]  /*8270*/  USHF.L.U32 UR8, UR61, 0x2, URZ ;  /* 0x000000023d087899 */ /* 0x000fe2000800063f */
[----:B------:R-:W-:Y:S01]  /*8280*/  IMAD.MOV.U32 R9, RZ, RZ, RZ ;  /* 0x000000ffff097224 */ /* 0x000fe200078e00ff */
[----:B------:R-:W-:Y:S01]  /*8290*/  ULDC.64 UR6, c[0x0][0xbd8] ;  /* 0x0002f60000067ab9 */ /* 0x000fe20000000a00 */
[----:B------:R-:W-:Y:S01]  /*82a0*/  ULDC.64 UR10, c[0x0][0x208] ;  /* 0x00008200000a7ab9 */ /* 0x000fe20000000a00 */
[----:B------:R-:W-:-:S04]  /*82b0*/  UISETP.NE.U32.AND UP0, UPT, UR6, URZ, UPT ;  /* 0x0000003f0600728c */ /* 0x000fc8000bf05070 */
[----:B------:R-:W-:-:S04]  /*82c0*/  UISETP.NE.AND.EX UP0, UPT, UR7, URZ, UPT, UP0 ;  /* 0x0000003f0700728c */ /* 0x000fc8000bf05300 */
[----:B------:R-:W-:Y:S02]  /*82d0*/  USHF.L.U64.HI UR9, UR61, 0x2, UR4 ;  /* 0x000000023d097899 */ /* 0x000fe40008010204 */
[----:B------:R-:W-:Y:S01]  /*82e0*/  UIADD3 UR4, UP1, UR8, UR6, URZ ;  /* 0x0000000608047290 */ /* 0x000fe2000ff3e03f */
[----:B------:R-:W0:Y:S01]  /*82f0*/  LDC R3, c[0x0][0xa88] ;  /* 0x0002a200ff037b82 */ /* 0x000e220000000800 */
[----:B------:R-:W-:Y:S02]  /*8300*/  PLOP3.LUT P1, PT, PT, PT, UP0, 0x80, 0x0 ;  /* 0x000000000000781c */ /* 0x000fe40003f2f008 */
[----:B------:R-:W-:Y:S02]  /*8310*/  UIADD3.X UR6, UR9, UR7, URZ, UP1, !UPT ;  /* 0x0000000709067290 */ /* 0x000fe40008ffe43f */
[----:B------:R-:W-:-:S04]  /*8320*/  IMAD.U32 R4, RZ, RZ, UR4 ;  /* 0x00000004ff047e24 */ /* 0x000fc8000f8e00ff */
[----:B------:R-:W-:Y:S01]  /*8330*/  IMAD.U32 R5, RZ, RZ, UR6 ;  /* 0x00000006ff057e24 */ /* 0x000fe2000f8e00ff */
[----:B------:R-:W-:Y:S02]  /*8340*/  ULDC.64 UR6, c[0x0][0xbe0] ;  /* 0x0002f80000067ab9 */ /* 0x000fe40000000a00 */
[----:B------:R-:W-:Y:S02]  /*8350*/  UISETP.NE.U32.AND UP1, UPT, UR6, URZ, UPT ;  /* 0x0000003f0600728c */ /* 0x000fe4000bf25070 */
[----:B------:R1:W5:Y:S02]  /*8360*/  @P1 LDG.E R9, desc[UR10][R4.64] ;  /* 0x0000000a04091981 */ /* 0x000364000c1e1900 */
[----:B------:R-:W-:-:S06]  /*8370*/  UISETP.NE.AND.EX UP1, UPT, UR7, URZ, UPT, UP1 ;  /* 0x0000003f0700728c */ /* 0x000fcc000bf25310 */
[----:B------:R-:W-:-:S05]  /*8380*/  PLOP3.LUT P2, PT, PT, PT, UP1, 0x80, 0x0 ;  /* 0x000000000000781c */ /* 0x000fca0003f4f018 */
[----:B------:R-:W-:-:S04]  /*8390*/  @UP1 UIADD3 UR6, UP2, UR8, UR6, URZ ;  /* 0x0000000608061290 */ /* 0x000fc8000ff5e03f */
[----:B------:R-:W-:Y:S02]  /*83a0*/  @UP1 UIADD3.X UR7, UR9, UR7, URZ, UP2, !UPT ;  /* 0x0000000709071290 */ /* 0x000fe400097fe43f */
[----:B------:R-:W-:-:S04]  /*83b0*/  IMAD.U32 R6, RZ, RZ, UR6 ;  /* 0x00000006ff067e24 */ /* 0x000fc8000f8e00ff */
[----:B------:R-:W-:Y:S01]  /*83c0*/  IMAD.U32 R7, RZ, RZ, UR7 ;  /* 0x00000007ff077e24 */ /* 0x000fe2000f8e00ff */
[----:B------:R-:W-:-:S04]  /*83d0*/  ISETP.GE.AND P0, PT, R192, 0x80, PT ;  /* 0x00000080c000780c */ /* 0x000fc80003f06270 */
[----:B0-----:R1:W5:Y:S01]  /*83e0*/  @P2 LDG.E R3, desc[UR10][R6.64] ;  /* 0x0000000a06032981 */ /* 0x001362000c1e1900 */
[----:B------:R-:W-:Y:S08]  /*83f0*/  @P2 BRA `(.L_x_290) ;  /* 0x0000000000142947 */ /* 0x000ff00003800000 */
[----:B------:R-:W-:Y:S05]  /*8400*/  @!P1 BRA `(.L_x_290) ;  /* 0x0000000000109947 */ /* 0x000fea0003800000 */
[----:B------:R-:W-:Y:S02]  /*8410*/  ULDC.64 UR6, c[0x0][0x208] ;  /* 0x0000820000067ab9 */ /* 0x000fe40000000a00 */
[----:B------:R-:W2:Y:S04]  /*8420*/  LDG.E R0, desc[UR6][R4.64] ;  /* 0x0000000604007981 */ /* 0x000ea8000c1e1900 */
[----:B-----5:R-:W2:Y:S02]  /*8430*/  LDG.E R3, desc[UR6][R4.64+0x4] ;  /* 0x0000040604037981 */ /* 0x020ea4000c1e1900 */
[----:B--2---:R-:W-:-:S07]  /*8440*/  IMAD.IADD R3, R3, 0x1, -R0 ;  /* 0x0000000103037824 */ /* 0x004fce00078e0a00 */
.L_x_290:
[----:B------:R-:W-:Y:S01]  /*8450*/  R2UR UR6, R23 ;  /* 0x00000000170672ca */ /* 0x000fe200000e0000 */
[----:B------:R-:W-:Y:S01]  /*8460*/  USEL UR61, UR61, URZ, !UP0 ;  /* 0x0000003f3d3d7287 */ /* 0x000fe2000c000000 */
[----:B------:R-:W-:Y:S01]  /*8470*/  R2UR UR4, R184 ;  /* 0x00000000b80472ca */ /* 0x000fe200000e0000 */
[----:B------:R-:W-:Y:S01]  /*8480*/  BSSY B1, `(.L_x_291) ;  /* 0x0000020000017945 */ /* 0x000fe20003800000 */
[----:B------:R-:W-:Y:S02]  /*8490*/  SHF.R.S32.HI R10, RZ, 0x1f, R17 ;  /* 0x0000001fff0a7819 */ /* 0x000fe40000011411 */
[----:B-----5:R-:W-:-:S07]  /*84a0*/  SHF.R.S32.HI R8, RZ, 0x1f, R9 ;  /* 0x0000001fff087819 */ /* 0x020fce0000011409 */
[----:B------:R-:W-:Y:S02]  /*84b0*/  USHF.R.S32.HI UR7, URZ, 0x1f, UR6 ;  /* 0x0000001f3f077899 */ /* 0x000fe40008011406 */
[----:B------:R-:W-:Y:S01]  /*84c0*/  USEL UR8, UR4, URZ, !UP0 ;  /* 0x0000003f04087287 */ /* 0x000fe2000c000000 */
[----:B------:R-:W-:Y:S11]  /*84d0*/  @P0 BRA `(.L_x_292) ;  /* 0x0000000000680947 */ /* 0x000ff60003800000 */
[----:B------:R-:W0:Y:S02]  /*84e0*/  S2R R0, SR_TID.X ;  /* 0x0000000000007919 */ /* 0x000e240000002100 */
[----:B0-----:R-:W-:-:S04]  /*84f0*/  IMAD R0, R22, 0x80, R0 ;  /* 0x0000008016007824 */ /* 0x001fc800078e0200 */
[----:B------:R-:W-:-:S05]  /*8500*/  VIADD R0, R0, 0xffffff80 ;  /* 0xffffff8000007836 */ /* 0x000fca0000000000 */
[----:B------:R-:W-:-:S13]  /*8510*/  ISETP.GE.AND P0, PT, R0, R3, PT ;  /* 0x000000030000720c */ /* 0x000fda0003f06270 */
[----:B------:R-:W-:Y:S05]  /*8520*/  @P0 BRA `(.L_x_292) ;  /* 0x0000000000540947 */ /* 0x000fea0003800000 */
[----:B------:R-:W-:Y:S01]  /*8530*/  R2UR UR6, R23 ;  /* 0x00000000170672ca */ /* 0x000fe200000e0000 */
[----:B------:R-:W-:Y:S01]  /*8540*/  ULDC.64 UR10, c[0x0][0xb70] ;  /* 0x0002dc00000a7ab9 */ /* 0x000fe20000000a00 */
[C---:B-1----:R-:W-:Y:S01]  /*8550*/  IADD3 R4, P0, R0.reuse, R9, RZ ;  /* 0x0000000900047210 */ /* 0x042fe20007f1e0ff */
[----:B------:R-:W-:Y:S02]  /*8560*/  UIMAD UR4, UR7, UR10, URZ ;  /* 0x0000000a070472a4 */ /* 0x000fe4000f8e023f */
[----:B------:R-:W-:Y:S01]  /*8570*/  IMAD.U32 R7, RZ, RZ, UR10 ;  /* 0x0000000aff077e24 */ /* 0x000fe2000f8e00ff */
[----:B------:R-:W-:Y:S01]  /*8580*/  ULDC.64 UR12, c[0x0][0x208] ;  /* 0x00008200000c7ab9 */ /* 0x000fe20000000a00 */
[----:B------:R-:W-:-:S06]  /*8590*/  LEA.HI.X.SX32 R5, R0, R8, 0x1, P0 ;  /* 0x0000000800057211 */ /* 0x000fcc00000f0eff */
[----:B------:R-:W-:Y:S02]  /*85a0*/  UIMAD UR4, UR6, UR11, UR4 ;  /* 0x0000000b060472a4 */ /* 0x000fe4000f8e0204 */
[----:B------:R-:W-:Y:S01]  /*85b0*/  IMAD.WIDE.U32 R4, R7, UR6, R4 ;  /* 0x0000000607047c25 */ /* 0x000fe2000f8e0004 */
[----:B------:R-:W-:Y:S02]  /*85c0*/  ULDC.64 UR10, c[0x0][0xb78] ;  /* 0x0002de00000a7ab9 */ /* 0x000fe40000000a00 */
[----:B------:R-:W-:Y:S01]  /*85d0*/  UIMAD UR6, UR8, UR10, URZ ;  /* 0x0000000a080672a4 */ /* 0x000fe2000f8e023f */
[----:B------:R-:W-:Y:S02]  /*85e0*/  VIADD R5, R5, UR4 ;  /* 0x0000000405057c36 */ /* 0x000fe40008000000 */
[----:B------:R-:W-:Y:S01]  /*85f0*/  IMAD.U32 R7, RZ, RZ, UR10 ;  /* 0x0000000aff077e24 */ /* 0x000fe2000f8e00ff */
[----:B------:R-:W-:-:S03]  /*8600*/  UIMAD UR6, UR61, UR11, UR6 ;  /* 0x0000000b3d0672a4 */ /* 0x000fc6000f8e0206 */
[----:B------:R-:W-:Y:S01]  /*8610*/  IMAD.WIDE.U32 R4, R7, UR61, R4 ;  /* 0x0000003d07047c25 */ /* 0x000fe2000f8e0004 */
[----:B------:R-:W-:-:S03]  /*8620*/  ULDC.64 UR10, c[0x0][0xb40] ;  /* 0x0002d000000a7ab9 */ /* 0x000fc60000000a00 */
[----:B------:R-:W-:Y:S01]  /*8630*/  VIADD R5, R5, UR6 ;  /* 0x0000000605057c36 */ /* 0x000fe20008000000 */
[----:B------:R-:W-:-:S04]  /*8640*/  LEA R6, P0, R4, UR10, 0x2 ;  /* 0x0000000a04067c11 */ /* 0x000fc8000f8010ff */
[----:B------:R-:W-:Y:S01]  /*8650*/  LEA.HI.X R7, R4, UR11, R5, 0x2, P0 ;  /* 0x0000000b04077c11 */ /* 0x000fe200080f1405 */
[----:B------:R-:W-:-:S05]  /*8660*/  IMAD.MOV.U32 R5, RZ, RZ, -0x800000 ;  /* 0xff800000ff057424 */ /* 0x000fca00078e00ff */
[----:B------:R0:W-:Y:S03]  /*8670*/  STG.E desc[UR12][R6.64], R5 ;  /* 0x0000000506007986 */ /* 0x0001e6000c10190c */
.L_x_292:
[----:B------:R-:W-:Y:S05]  /*8680*/  BSYNC B1 ;  /* 0x0000000000017941 */ /* 0x000fea0003800000 */
.L_x_291:
[----:B------:R-:W-:Y:S01]  /*8690*/  R2UR UR6, R23 ;  /* 0x00000000170672ca */ /* 0x000fe200000e0000 */
[----:B------:R-:W-:Y:S01]  /*86a0*/  ULDC.64 UR10, c[0x0][0xaa0] ;  /* 0x0002a800000a7ab9 */ /* 0x000fe20000000a00 */
[----:B-1----:R-:W-:Y:S01]  /*86b0*/  IMAD.MOV.U32 R4, RZ, RZ, R17 ;  /* 0x000000ffff047224 */ /* 0x002fe200078e0011 */
[----:B------:R-:W-:Y:S01]  /*86c0*/  BSSY B1, `(.L_x_293) ;  /* 0x000002f000017945 */ /* 0x000fe20003800000 */
[----:B0-----:R-:W-:Y:S02]  /*86d0*/  IMAD.MOV.U32 R5, RZ, RZ, R10 ;  /* 0x000000ffff057224 */ /* 0x001fe400078e000a */
[----:B------:R-:W-:Y:S02]  /*86e0*/  IMAD R0, R8, UR10, RZ ;  /* 0x0000000a08007c24 */ /* 0x000fe4000f8e02ff */
[----:B------:R-:W-:-:S04]  /*86f0*/  IMAD.WIDE.U32 R4, R9, UR10, R4 ;  /* 0x0000000a09047c25 */ /* 0x000fc8000f8e0004 */
[----:B------:R-:W-:Y:S01]  /*8700*/  IMAD R9, R9, UR11, R0 ;  /* 0x0000000b09097c24 */ /* 0x000fe2000f8e0200 */
[----:B------:R-:W-:Y:S01]  /*8710*/  ULDC.64 UR10, c[0x0][0xae0] ;  /* 0x0002b800000a7ab9 */ /* 0x000fe20000000a00 */
[----:B------:R-:W-:Y:S01]  /*8720*/  IMAD R3, R22, -0x80, R3 ;  /* 0xffffff8016037824 */ /* 0x000fe200078e0203 */
[----:B------:R-:W-:Y:S01]  /*8730*/  UIMAD UR4, UR7, UR10, URZ ;  /* 0x0000000a070472a4 */ /* 0x000fe2000f8e023f */
[----:B------:R-:W-:Y:S01]  /*8740*/  IMAD.IADD R5, R5, 0x1, R9 ;  /* 0x0000000105057824 */ /* 0x000fe200078e0209 */
[----:B------:R-:W-:Y:S01]  /*8750*/  SHF.R.S32.HI R9, RZ, 0x1f, R18 ;  /* 0x0000001fff097819 */ /* 0x000fe20000011412 */
[----:B------:R-:W-:Y:S01]  /*8760*/  IMAD.U32 R7, RZ, RZ, UR10 ;  /* 0x0000000aff077e24 */ /* 0x000fe2000f8e00ff */
[----:B------:R-:W-:Y:S01]  /*8770*/  UIMAD UR4, UR6, UR11, UR4 ;  /* 0x0000000b060472a4 */ /* 0x000fe2000f8e0204 */
[C---:B------:R-:W-:Y:S01]  /*8780*/  ISETP.GE.AND P2, PT, R18.reuse, R3, PT ;  /* 0x000000031200720c */ /* 0x040fe20003f46270 */
[----:B------:R-:W-:Y:S02]  /*8790*/  VIADD R6, R18, 0x40 ;  /* 0x0000004012067836 */ /* 0x000fe40000000000 */
[----:B------:R-:W-:Y:S01]  /*87a0*/  IMAD.WIDE.U32 R4, R7, UR6, R4 ;  /* 0x0000000607047c25 */ /* 0x000fe2000f8e0004 */
[----:B------:R-:W-:-:S02]  /*87b0*/  ULDC.64 UR6, c[0x0][0xae8] ;  /* 0x0002ba0000067ab9 */ /* 0x000fc40000000a00 */
[-C--:B------:R-:W-:Y:S01]  /*87c0*/  ISETP.GE.AND P1, PT, R6, R3.reuse, PT ;  /* 0x000000030600720c */ /* 0x080fe20003f26270 */
[----:B------:R-:W-:Y:S01]  /*87d0*/  VIADD R5, R5, UR4 ;  /* 0x0000000405057c36 */ /* 0x000fe20008000000 */
[----:B------:R-:W-:Y:S01]  /*87e0*/  UIMAD UR4, UR8, UR6, URZ ;  /* 0x00000006080472a4 */ /* 0x000fe2000f8e023f */
[----:B------:R-:W-:Y:S02]  /*87f0*/  VIADD R0, R18, 0x20 ;  /* 0x0000002012007836 */ /* 0x000fe40000000000 */
[----:B------:R-:W-:Y:S01]  /*8800*/  IMAD.U32 R7, RZ, RZ, UR6 ;  /* 0x00000006ff077e24 */ /* 0x000fe2000f8e00ff */
[----:B------:R-:W-:Y:S01]  /*8810*/  UIMAD UR4, UR61, UR7, UR4 ;  /* 0x000000073d0472a4 */ /* 0x000fe2000f8e0204 */
[----:B------:R-:W-:Y:S01]  /*8820*/  IMAD.MOV.U32 R8, RZ, RZ, R18 ;  /* 0x000000ffff087224 */ /* 0x000fe200078e0012 */
[----:B------:R-:W-:Y:S01]  /*8830*/  ISETP.GE.AND P3, PT, R0, R3, PT ;  /* 0x000000030000720c */ /* 0x000fe20003f66270 */
[----:B------:R-:W-:-:S04]  /*8840*/  IMAD.WIDE.U32 R6, R7, UR61, R4 ;  /* 0x0000003d07067c25 */ /* 0x000fc8000f8e0004 */
[----:B------:R-:W-:Y:S02]  /*8850*/  VIADD R0, R18, 0x60 ;  /* 0x0000006012007836 */ /* 0x000fe40000000000 */
[----:B------:R-:W-:Y:S02]  /*8860*/  VIADD R11, R7, UR4 ;  /* 0x00000004070b7c36 */ /* 0x000fe40008000000 */
[----:B------:R-:W-:Y:S01]  /*8870*/  IMAD.WIDE R8, R22, 0x80, R8 ;  /* 0x0000008016087825 */ /* 0x000fe200078e0208 */
[----:B------:R-:W-:Y:S01]  /*8880*/  ISETP.GE.AND P0, PT, R0, R3, PT ;  /* 0x000000030000720c */ /* 0x000fe20003f06270 */
[----:B------:R-:W-:-:S12]  /*8890*/  @P2 BRA `(.L_x_294) ;  /* 0x0000000000442947 */ /* 0x000fd80003800000 */
[----:B------:R-:W-:Y:S01]  /*88a0*/  ULDC.64 UR6, c[0x0][0xad8] ;  /* 0x0002b60000067ab9 */ /* 0x000fe20000000a00 */
[----:B------:R-:W-:Y:S01]  /*88b0*/  VIADD R0, R17, 0x40 ;  /* 0x0000004011007836 */ /* 0x000fe20000000000 */
[----:B------:R-:W-:Y:S01]  /*88c0*/  ULDC UR4, c[0x0][0xa8c] ;  /* 0x0002a30000047ab9 */ /* 0x000fe20000000800 */
[----:B------:R-:W-:Y:S01]  /*88d0*/  IMAD R3, R9, UR6, RZ ;  /* 0x0000000609037c24 */ /* 0x000fe2000f8e02ff */
        /* <DEDUP_REMOVED lines=11> */
[----:B------:R0:W-:Y:S04]  /*8990*/  @!P4 STG.E.128 desc[UR8][R12.64], RZ ;  /* 0x000000ff0c00c986 */ /* 0x0001e8000c101d08 */
[----:B------:R0:W-:Y:S02]  /*89a0*/  @!P5 STG.E.128 desc[UR8][R12.64+0x80], RZ ;  /* 0x000080ff0c00d986 */ /* 0x0001e4000c101d08 */
.L_x_294:
[----:B------:R-:W-:Y:S05]  /*89b0*/  BSYNC B1 ;  /* 0x0000000000017941 */ /* 0x000fea0003800000 */
.L_x_293:
[----:B------:R-:W-:Y:S04]  /*89c0*/  BSSY B1, `(.L_x_295) ;  /* 0x0000015000017945 */ /* 0x000fe80003800000 */
[----:B------:R-:W-:Y:S05]  /*89d0*/  @P3 BRA `(.L_x_296) ;  /* 0x00000000004c3947 */ /* 0x000fea0003800000 */
[----:B------:R-:W-:Y:S01]  /*89e0*/  IADD3 R3, P2, R8, 0x20, RZ ;  /* 0x0000002008037810 */ /* 0x000fe20007f5e0ff */
[----:B------:R-:W-:Y:S01]  /*89f0*/  ULDC.64 UR6, c[0x0][0xad8] ;  /* 0x0002b60000067ab9 */ /* 0x000fe20000000a00 */
[----:B------:R-:W-:Y:S01]  /*8a00*/  IMAD.MOV.U32 R4, RZ, RZ, R6 ;  /* 0x000000ffff047224 */ /* 0x000fe200078e0006 */
[----:B------:R-:W-:Y:S01]  /*8a10*/  ULDC UR4, c[0x0][0xa8c] ;  /* 0x0002a30000047ab9 */ /* 0x000fe20000000800 */
[----:B------:R-:W-:Y:S01]  /*8a20*/  IMAD.MOV.U32 R5, RZ, RZ, R11 ;  /* 0x000000ffff057224 */ /* 0x000fe200078e000b */
[C---:B------:R-:W-:Y:S01]  /*8a30*/  ISETP.GE.AND P3, PT, R17.reuse, UR4, PT ;  /* 0x0000000411007c0c */ /* 0x040fe2000bf66270 */
[----:B------:R-:W-:Y:S01]  /*8a40*/  IMAD.X R0, RZ, RZ, R9, P2 ;  /* 0x000000ffff007224 */ /* 0x000fe200010e0609 */
[----:B------:R-:W-:Y:S01]  /*8a50*/  ULDC.64 UR8, c[0x0][0x208] ;  /* 0x0000820000087ab9 */ /* 0x000fe20000000a00 */
[----:B------:R-:W-:Y:S02]  /*8a60*/  VIADD R10, R17, 0x40 ;  /* 0x00000040110a7836 */ /* 0x000fe40000000000 */
[----:B------:R-:W-:-:S02]  /*8a70*/  IMAD R0, R0, UR6, RZ ;  /* 0x0000000600007c24 */ /* 0x000fc4000f8e02ff */
[----:B------:R-:W-:Y:S01]  /*8a80*/  IMAD.WIDE.U32 R4, R3, UR6, R4 ;  /* 0x0000000603047c25 */ /* 0x000fe2000f8e0004 */
[----:B------:R-:W-:-:S03]  /*8a90*/  ISETP.GE.AND P4, PT, R10, UR4, PT ;  /* 0x000000040a007c0c */ /* 0x000fc6000bf86270 */
[----:B------:R-:W-:Y:S01]  /*8aa0*/  IMAD R3, R3, UR7, R0 ;  /* 0x0000000703037c24 */ /* 0x000fe2000f8e0200 */
[----:B------:R-:W-:Y:S02]  /*8ab0*/  ULDC.64 UR6, c[0x0][0xa80] ;  /* 0x0002a00000067ab9 */ /* 0x000fe40000000a00 */
[----:B0-----:R-:W-:Y:S01]  /*8ac0*/  LEA R12, P2, R4, UR6, 0x1 ;  /* 0x00000006040c7c11 */ /* 0x001fe2000f8408ff */
[----:B------:R-:W-:-:S05]  /*8ad0*/  IMAD.IADD R3, R5, 0x1, R3 ;  /* 0x0000000105037824 */ /* 0x000fca00078e0203 */
[----:B------:R-:W-:-:S05]  /*8ae0*/  LEA.HI.X R13, R4, UR7, R3, 0x1, P2 ;  /* 0x00000007040d7c11 */ /* 0x000fca00090f0c03 */
[----:B------:R1:W-:Y:S04]  /*8af0*/  @!P3 STG.E.128 desc[UR8][R12.64], RZ ;  /* 0x000000ff0c00b986 */ /* 0x0003e8000c101d08 */
[----:B------:R1:W-:Y:S02]  /*8b00*/  @!P4 STG.E.128 desc[UR8][R12.64+0x80], RZ ;  /* 0x000080ff0c00c986 */ /* 0x0003e4000c101d08 */
.L_x_296:
[----:B------:R-:W-:Y:S05]  /*8b10*/  BSYNC B1 ;  /* 0x0000000000017941 */ /* 0x000fea0003800000 */
.L_x_295:
        /* <DEDUP_REMOVED lines=16> */
[----:B01----:R-:W-:Y:S01]  /*8c20*/  LEA R12, P1, R4, UR6, 0x1 ;  /* 0x00000006040c7c11 */ /* 0x003fe2000f8208ff */
[----:B------:R-:W-:-:S05]  /*8c30*/  IMAD.IADD R3, R5, 0x1, R3 ;  /* 0x0000000105037824 */ /* 0x000fca00078e0203 */
[----:B------:R-:W-:-:S05]  /*8c40*/  LEA.HI.X R13, R4, UR7, R3, 0x1, P1 ;  /* 0x00000007040d7c11 */ /* 0x000fca00088f0c03 */
[----:B------:R2:W-:Y:S04]  /*8c50*/  @!P2 STG.E.128 desc[UR8][R12.64], RZ ;  /* 0x000000ff0c00a986 */ /* 0x0005e8000c101d08 */
[----:B------:R2:W-:Y:S02]  /*8c60*/  @!P3 STG.E.128 desc[UR8][R12.64+0x80], RZ ;  /* 0x000080ff0c00b986 */ /* 0x0005e4000c101d08 */
.L_x_298:
[----:B------:R-:W-:Y:S05]  /*8c70*/  BSYNC B1 ;  /* 0x0000000000017941 */ /* 0x000fea0003800000 */
.L_x_297:
        /* <DEDUP_REMOVED lines=18> */
[----:B------:R3:W-:Y:S04]  /*8da0*/  @!P1 STG.E.128 desc[UR8][R6.64], RZ ;  /* 0x000000ff06009986 */ /* 0x0007e8000c101d08 */
[----:B------:R3:W-:Y:S02]  /*8db0*/  @!P2 STG.E.128 desc[UR8][R6.64+0x80], RZ ;  /* 0x000080ff0600a986 */ /* 0x0007e4000c101d08 */
.L_x_289:
[----:B------:R-:W-:Y:S05]  /*8dc0*/  BSYNC B0 ;  /* 0x0000000000007941 */ /* 0x000fea0003800000 */
.L_x_280:
[----:B------:R-:W-:Y:S02]  /*8dd0*/  ULDC UR4, c[0x0][0xc14] ;  /* 0x0003050000047ab9 */ /* 0x000fe40000000800 */
[----:B------:R-:W-:-:S13]  /*8de0*/  ISETP.GE.AND P0, PT, R47, UR4, PT ;  /* 0x000000042f007c0c */ /* 0x000fda000bf06270 */
[----:B------:R-:W-:Y:S05]  /*8df0*/  @!P0 BRA `(.L_x_299) ;  /* 0xffffff7c00ec8947 */ /* 0x000fea000383ffff */
[----:B------:R-:W-:Y:S05]  /*8e00*/  EXIT ;  /* 0x000000000000794d */ /* 0x000fea0003800000 */
.L_x_255:
[----:B------:R-:W-:-:S08]  /*8e10*/  NOP ;  /* 0x0000000000007918 */ /* 0x000fd00000000000 */
[----:B0-----:R-:W0:-:S00]  /*8e20*/  USETMAXREG.DEALLOC.CTAPOOL 0x18 ;  /* 0x00000018000079c8 */ /* 0x001e0000080e0500 */
[----:B0-----:R-:W-:-:S06]  /*8e30*/  LOP3.LUT R0, R0, 0x3, RZ, 0xc0, !PT ;  /* 0x0000000300007812 */ /* 0x001fcc00078ec0ff */
[----:B------:R-:W0:Y:S02]  /*8e40*/  SHFL.IDX PT, R0, R0, RZ, 0x1f ;  /* 0x00001fff00007589 */ /* 0x000e2400000e0000 */
[----:B0-----:R-:W-:-:S13]  /*8e50*/  ISETP.NE.AND P0, PT, R0, RZ, PT ;  /* 0x000000ff0000720c */ /* 0x001fda0003f05270 */
[----:B------:R-:W-:Y:S05]  /*8e60*/  @P0 EXIT ;  /* 0x000000000000094d */ /* 0x000fea0003800000 */
[----:B------:R-:W0:Y:S01]  /*8e70*/  S2R R2, SR_TID.X ;  /* 0x0000000000027919 */ /* 0x000e220000002100 */
[----:B------:R-:W-:Y:S01]  /*8e80*/  LOP3.LUT R4, R4, 0xffffffdf, RZ, 0xc0, !PT ;  /* 0xffffffdf04047812 */ /* 0x000fe200078ec0ff */
[----:B------:R-:W-:Y:S01]  /*8e90*/  ULDC UR5, c[0x0][0xc14] ;  /* 0x0003050000057ab9 */ /* 0x000fe20000000800 */
[----:B------:R-:W-:Y:S01]  /*8ea0*/  IMAD.MOV.U32 R0, RZ, RZ, RZ ;  /* 0x000000ffff007224 */ /* 0x000fe200078e00ff */
[----:B------:R-:W-:Y:S01]  /*8eb0*/  ULDC.64 UR6, c[0x0][0x208] ;  /* 0x0000820000067ab9 */ /* 0x000fe20000000a00 */
[----:B------:R-:W-:Y:S01]  /*8ec0*/  ULDC UR4, c[0x0][0xc10] ;  /* 0x0003040000047ab9 */ /* 0x000fe20000000800 */
[----:B0-----:R-:W-:-:S04]  /*8ed0*/  LOP3.LUT R8, R2, 0x1f, RZ, 0xc0, !PT ;  /* 0x0000001f02087812 */ /* 0x001fc800078ec0ff */
[----:B------:R-:W-:-:S13]  /*8ee0*/  ISETP.NE.AND P0, PT, R8, 0x1f, PT ;  /* 0x0000001f0800780c */ /* 0x000fda0003f05270 */
[----:B------:R-:W-:Y:S02]  /*8ef0*/  @P0 LOP3.LUT R4, R4, 0x20, RZ, 0xfc, !PT ;  /* 0x0000002004040812 */ /* 0x000fe400078efcff */
[----:B------:R-:W-:-:S13]  /*8f00*/  ISETP.GE.OR P0, PT, R8, UR5, !P0 ;  /* 0x0000000508007c0c */ /* 0x000fda000c706670 */
[----:B------:R-:W0:Y:S02]  /*8f10*/  @!P0 LDC.64 R2, c[0x0][0xc58] ;  /* 0x00031600ff028b82 */ /* 0x000e240000000a00 */
[----:B0-----:R-:W-:-:S05]  /*8f20*/  @!P0 IMAD.WIDE.U32 R2, R8, 0x4, R2 ;  /* 0x0000000408028825 */ /* 0x001fca00078e0002 */
[----:B------:R-:W2:Y:S01]  /*8f30*/  @!P0 LDG.E R0, desc[UR6][R2.64] ;  /* 0x0000000602008981 */ /* 0x000ea2000c1e1900 */
[C---:B------:R-:W-:Y:S01]  /*8f40*/  ISETP.NE.AND P1, PT, R8.reuse, RZ, PT ;  /* 0x000000ff0800720c */ /* 0x040fe20003f25270 */
[----:B------:R-:W0:Y:S01]  /*8f50*/  S2UR UR6, SR_CTAID.X ;  /* 0x00000000000679c3 */ /* 0x000e220000002500 */
[----:B------:R-:W-:Y:S01]  /*8f60*/  ISETP.GE.U32.AND P0, PT, R8, 0x2, PT ;  /* 0x000000020800780c */ /* 0x000fe20003f06070 */
[----:B------:R-:W-:Y:S01]  /*8f70*/  IMAD.MOV.U32 R16, RZ, RZ, RZ ;  /* 0x000000ffff107224 */ /* 0x000fe200078e00ff */
[----:B------:R-:W-:Y:S01]  /*8f80*/  LOP3.LUT R4, R4, 0xfffffffe, RZ, 0xc0, !PT ;  /* 0xfffffffe04047812 */ /* 0x000fe200078ec0ff */
[----:B------:R-:W-:-:S08]  /*8f90*/  IMAD.MOV.U32 R19, RZ, RZ, RZ ;  /* 0x000000ffff137224 */ /* 0x000fd000078e00ff */
[----:B------:R-:W-:-:S04]  /*8fa0*/  @P1 LOP3.LUT R4, R4, 0x1, RZ, 0xfc, !PT ;  /* 0x0000000104041812 */ /* 0x000fc800078efcff */
[----:B------:R-:W-:-:S04]  /*8fb0*/  LOP3.LUT R4, R4, 0xffffffef, RZ, 0xc0, !PT ;  /* 0xffffffef04047812 */ /* 0x000fc800078ec0ff */
[----:B------:R-:W-:-:S04]  /*8fc0*/  @P0 LOP3.LUT R4, R4, 0x10, RZ, 0xfc, !PT ;  /* 0x0000001004040812 */ /* 0x000fc800078efcff */
[----:B------:R-:W-:Y:S01]  /*8fd0*/  LOP3.LUT R4, R4, 0xfffffff7, RZ, 0xc0, !PT ;  /* 0xfffffff704047812 */ /* 0x000fe200078ec0ff */
[----:B--2---:R-:W1:Y:S02]  /*8fe0*/  SHFL.UP PT, R5, R0, 0x1, RZ ;  /* 0x0420000000057989 */ /* 0x004e6400000e00ff */
[----:B-1----:R-:W-:-:S05]  /*8ff0*/  SEL R5, R5, RZ, P1 ;  /* 0x000000ff05057207 */ /* 0x002fca0000800000 */
[----:B------:R-:W-:-:S05]  /*9000*/  IMAD.IADD R5, R0, 0x1, R5 ;  /* 0x0000000100057824 */ /* 0x000fca00078e0205 */
[----:B------:R-:W1:Y:S02]  /*9010*/  SHFL.UP PT, R6, R5, 0x2, RZ ;  /* 0x0440000005067989 */ /* 0x000e6400000e00ff */
[----:B-1----:R-:W-:Y:S02]  /*9020*/  SEL R6, R6, RZ, P0 ;  /* 0x000000ff06067207 */ /* 0x002fe40000000000 */
[----:B------:R-:W-:-:S03]  /*9030*/  ISETP.GE.U32.AND P0, PT, R8, 0x4, PT ;  /* 0x000000040800780c */ /* 0x000fc60003f06070 */
[----:B------:R-:W-:-:S05]  /*9040*/  IMAD.IADD R6, R5, 0x1, R6 ;  /* 0x0000000105067824 */ /* 0x000fca00078e0206 */
[----:B------:R-:W1:Y:S05]  /*9050*/  SHFL.UP PT, R7, R6, 0x4, RZ ;  /* 0x0480000006077989 */ /* 0x000e6a00000e00ff */
[----:B------:R-:W-:-:S04]  /*9060*/  @P0 LOP3.LUT R4, R4, 0x8, RZ, 0xfc, !PT ;  /* 0x0000000804040812 */ /* 0x000fc800078efcff */
[----:B------:R-:W-:Y:S02]  /*9070*/  LOP3.LUT R4, R4, 0xfffffffb, RZ, 0xc0, !PT ;  /* 0xfffffffb04047812 */ /* 0x000fe400078ec0ff */
        /* <DEDUP_REMOVED lines=10> */
[----:B------:R-:W-:Y:S02]  /*9120*/  @P0 LOP3.LUT R4, R4, 0x2, RZ, 0xfc, !PT ;  /* 0x0000000204040812 */ /* 0x000fe400078efcff */
[----:B-1----:R-:W-:-:S04]  /*9130*/  SEL R2, R2, RZ, P0 ;  /* 0x000000ff02027207 */ /* 0x002fc80000000000 */
[----:B------:R-:W-:-:S05]  /*9140*/  IADD3 R2, R3, R2, RZ ;  /* 0x0000000203027210 */ /* 0x000fca0007ffe0ff */
[----:B------:R-:W1:Y:S02]  /*9150*/  SHFL.IDX PT, R5, R2, 0x1f, 0x1f ;  /* 0x03e01f0002057f89 */ /* 0x000e6400000e0000 */
[----:B-1----:R-:W-:-:S04]  /*9160*/  IMAD R5, R5, UR4, RZ ;  /* 0x0000000405057c24 */ /* 0x002fc8000f8e02ff */
[----:B------:R-:W-:Y:S01]  /*9170*/  IMAD.MOV.U32 R6, RZ, RZ, R5 ;  /* 0x000000ffff067224 */ /* 0x000fe200078e0005 */
[----:B0-----:R-:W-:-:S13]  /*9180*/  ISETP.GT.AND P0, PT, R5, UR6, PT ;  /* 0x0000000605007c0c */ /* 0x001fda000bf04270 */
[----:B------:R-:W-:Y:S05]  /*9190*/  @P0 BRA `(.L_x_300) ;  /* 0x0000000000c40947 */ /* 0x000fea0003800000 */
[----:B------:R-:W-:Y:S01]  /*91a0*/  IMAD.MOV.U32 R5, RZ, RZ, R6 ;  /* 0x000000ffff057224 */ /* 0x000fe200078e0006 */
[----:B------:R-:W-:Y:S01]  /*91b0*/  ULDC UR5, c[0x0][0xc14] ;  /* 0x0003050000057ab9 */ /* 0x000fe20000000800 */
[----:B------:R-:W-:Y:S01]  /*91c0*/  IMAD.MOV.U32 R19, RZ, RZ, RZ ;  /* 0x000000ffff137224 */ /* 0x000fe200078e00ff */
[----:B------:R-:W-:Y:S01]  /*91d0*/  ULDC UR7, c[0x0][0xc14] ;  /* 0x0003050000077ab9 */ /* 0x000fe20000000800 */
[----:B------:R-:W-:-:S05]  /*91e0*/  ULDC UR4, c[0x0][0xc10] ;  /* 0x0003040000047ab9 */ /* 0x000fca0000000800 */
.L_x_304:
[----:B------:R-:W-:Y:S02]  /*91f0*/  VIADD R0, R19, 0x1f ;  /* 0x0000001f13007836 */ /* 0x000fe40000000000 */
[----:B------:R-:W-:-:S03]  /*9200*/  IMAD.U32 R19, RZ, RZ, UR7 ;  /* 0x00000007ff137e24 */ /* 0x000fc6000f8e00ff */
[----:B------:R-:W-:-:S13]  /*9210*/  ISETP.GE.AND P0, PT, R0, UR5, PT ;  /* 0x0000000500007c0c */ /* 0x000fda000bf06270 */
[----:B------:R-:W-:Y:S05]  /*9220*/  @P0 BRA `(.L_x_301) ;  /* 0x0000000400440947 */ /* 0x000fea0003800000 */
[----:B------:R-:W0:Y:S01]  /*9230*/  S2R R2, SR_TID.X ;  /* 0x0000000000027919 */ /* 0x000e220000002100 */
[----:B------:R-:W-:Y:S01]  /*9240*/  IMAD.MOV.U32 R19, RZ, RZ, R0 ;  /* 0x000000ffff137224 */ /* 0x000fe200078e0000 */
[----:B------:R-:W-:Y:S01]  /*9250*/  BSSY B0, `(.L_x_302) ;  /* 0x000000b000007945 */ /* 0x000fe20003800000 */
[----:B------:R-:W-:Y:S01]  /*9260*/  IMAD.MOV.U32 R0, RZ, RZ, RZ ;  /* 0x000000ffff007224 */ /* 0x000fe200078e00ff */
[----:B0-----:R-:W-:-:S04]  /*9270*/  LOP3.LUT R8, R2, 0x1f, RZ, 0xc0, !PT ;  /* 0x0000001f02087812 */ /* 0x001fc800078ec0ff */
[C---:B------:R-:W-:Y:S01]  /*9280*/  ISETP.NE.AND P1, PT, R8.reuse, 0x1f, PT ;  /* 0x0000001f0800780c */ /* 0x040fe20003f25270 */
[----:B------:R-:W-:-:S05]  /*9290*/  IMAD.IADD R7, R8, 0x1, R19 ;  /* 0x0000000108077824 */ /* 0x000fca00078e0213 */
[----:B------:R-:W-:-:S13]  /*92a0*/  ISETP.GE.OR P0, PT, R7, UR5, !P1 ;  /* 0x0000000507007c0c */ /* 0x000fda000cf06670 */
[----:B------:R-:W-:Y:S05]  /*92b0*/  @P0 BRA `(.L_x_303) ;  /* 0x0000000000100947 */ /* 0x000fea0003800000 */
[----:B------:R-:W0:Y:S01]  /*92c0*/  LDC.64 R2, c[0x0][0xc58] ;  /* 0x00031600ff027b82 */ /* 0x000e220000000a00 */
[----:B------:R-:W-:Y:S01]  /*92d0*/  ULDC.64 UR8, c[0x0][0x208] ;  /* 0x0000820000087ab9 */ /* 0x000fe20000000a00 */
[----:B0-----:R-:W-:-:S05]  /*92e0*/  IMAD.WIDE R2, R7, 0x4, R2 ;  /* 0x0000000407027825 */ /* 0x001fca00078e0202 */
[----:B------:R0:W5:Y:S02]  /*92f0*/  LDG.E R0, desc[UR8][R2.64] ;  /* 0x0000000802007981 */ /* 0x000164000c1e1900 */
.L_x_303:
[----:B------:R-:W-:Y:S05]  /*9300*/  BSYNC B0 ;  /* 0x0000000000007941 */ /* 0x000fea0003800000 */
.L_x_302:
[----:B0----5:R-:W0:Y:S01]  /*9310*/  SHFL.UP PT, R2, R0, 0x1, RZ ;  /* 0x0420000000027989 */ /* 0x021e2200000e00ff */
[C---:B------:R-:W-:Y:S02]  /*9320*/  ISETP.NE.AND P0, PT, R8.reuse, RZ, PT ;  /* 0x000000ff0800720c */ /* 0x040fe40003f05270 */
[----:B------:R-:W-:Y:S02]  /*9330*/  ISETP.GE.U32.AND P1, PT, R8, 0x2, PT ;  /* 0x000000020800780c */ /* 0x000fe40003f26070 */
[----:B0-----:R-:W-:Y:S02]  /*9340*/  SEL R3, R2, RZ, P0 ;  /* 0x000000ff02037207 */ /* 0x001fe40000000000 */
[----:B------:R-:W-:-:S03]  /*9350*/  ISETP.GE.U32.AND P0, PT, R8, 0x4, PT ;  /* 0x000000040800780c */ /* 0x000fc60003f06070 */
[----:B------:R-:W-:-:S05]  /*9360*/  IMAD.IADD R3, R0, 0x1, R3 ;  /* 0x0000000100037824 */ /* 0x000fca00078e0203 */
[----:B------:R-:W0:Y:S02]  /*9370*/  SHFL.UP PT, R2, R3, 0x2, RZ ;  /* 0x0440000003027989 */ /* 0x000e2400000e00ff */
        /* <DEDUP_REMOVED lines=8> */
[----:B0-----:R-:W-:-:S05]  /*9400*/  SEL R6, R6, RZ, P1 ;  /* 0x000000ff06067207 */ /* 0x001fca0000800000 */
[----:B------:R-:W-:-:S05]  /*9410*/  IMAD.IADD R6, R7, 0x1, R6 ;  /* 0x0000000107067824 */ /* 0x000fca00078e0206 */
[----:B------:R-:W0:Y:S02]  /*9420*/  SHFL.UP PT, R8, R6, 0x10, RZ ;  /* 0x0600000006087989 */ /* 0x000e2400000e00ff */
[----:B0-----:R-:W-:-:S05]  /*9430*/  SEL R9, R8, RZ, P0 ;  /* 0x000000ff08097207 */ /* 0x001fca0000000000 */
[----:B------:R-:W-:-:S05]  /*9440*/  IMAD.IADD R9, R6, 0x1, R9 ;  /* 0x0000000106097824 */ /* 0x000fca00078e0209 */
[----:B------:R-:W0:Y:S02]  /*9450*/  SHFL.IDX PT, R3, R9, 0x1f, 0x1f ;  /* 0x03e01f0009037f89 */ /* 0x000e2400000e0000 */
[----:B0-----:R-:W-:-:S04]  /*9460*/  IMAD R6, R3, UR4, RZ ;  /* 0x0000000403067c24 */ /* 0x001fc8000f8e02ff */
[----:B------:R-:W-:-:S05]  /*9470*/  IMAD.IADD R5, R6, 0x1, R5 ;  /* 0x0000000106057824 */ /* 0x000fca00078e0205 */
[----:B------:R-:W-:-:S13]  /*9480*/  ISETP.GT.AND P0, PT, R5, UR6, PT ;  /* 0x0000000605007c0c */ /* 0x000fda000bf04270 */
[----:B------:R-:W-:Y:S05]  /*9490*/  @!P0 BRA `(.L_x_304) ;  /* 0xfffffffc00548947 */ /* 0x000fea000383ffff */
[----:B------:R-:W-:-:S07]  /*94a0*/  IMAD.MOV.U32 R2, RZ, RZ, R9 ;  /* 0x000000ffff027224 */ /* 0x000fce00078e0009 */
.L_x_300:
[----:B------:R-:W-:-:S04]  /*94b0*/  IMAD.IADD R7, R5, 0x1, -R6 ;  /* 0x0000000105077824 */ /* 0x000fc800078e0a06 */
[----:B------:R-:W-:-:S05]  /*94c0*/  IMAD R3, R2, UR4, R7 ;  /* 0x0000000402037c24 */ /* 0x000fca000f8e0207 */
[----:B------:R-:W-:-:S13]  /*94d0*/  ISETP.GT.AND P0, PT, R3, UR6, PT ;  /* 0x0000000603007c0c */ /* 0x000fda000bf04270 */
[----:B------:R-:W-:-:S04]  /*94e0*/  VOTE.ANY R8, PT, !P0 ;  /* 0x0000000000087806 */ /* 0x000fc800040e0100 */
[----:B------:R-:W0:Y:S01]  /*94f0*/  POPC R5, R8 ;  /* 0x0000000800057309 */ /* 0x000e220000000000 */
[----:B------:R-:W-:Y:S01]  /*9500*/  ISETP.NE.AND P0, PT, R8, RZ, PT ;  /* 0x000000ff0800720c */ /* 0x000fe20003f05270 */
[----:B0-----:R-:W0:Y:S02]  /*9510*/  SHFL.IDX PT, R0, R0, R5, 0x1f ;  /* 0x00001f0500007589 */ /* 0x001e2400000e0000 */
[----:B0-----:R-:W-:-:S04]  /*9520*/  IABS R6, R0 ;  /* 0x0000000000067213 */ /* 0x001fc80000000000 */
[----:B------:R-:W0:Y:S08]  /*9530*/  I2F.RP R9, R6 ;  /* 0x0000000600097306 */ /* 0x000e300000209400 */
[----:B0-----:R-:W0:Y:S02]  /*9540*/  MUFU.RCP R9, R9 ;  /* 0x0000000900097308 */ /* 0x001e240000001000 */
[----:B0-----:R-:W-:-:S06]  /*9550*/  VIADD R3, R9, 0xffffffe ;  /* 0x0ffffffe09037836 */ /* 0x001fcc0000000000 */
[----:B------:R-:W0:Y:S02]  /*9560*/  F2I.FTZ.U32.TRUNC.NTZ R3, R3 ;  /* 0x0000000300037305 */ /* 0x000e24000021f000 */
[----:B0-----:R-:W-:Y:S01]  /*9570*/  IMAD.MOV R11, RZ, RZ, -R3 ;  /* 0x000000ffff0b7224 */ /* 0x001fe200078e0a03 */
[----:B------:R-:W-:Y:S06]  /*9580*/  @!P0 BRA `(.L_x_305) ;  /* 0x0000000000088947 */ /* 0x000fec0003800000 */
[----:B------:R-:W-:-:S05]  /*9590*/  VIADD R9, R5, 0xffffffff ;  /* 0xffffffff05097836 */ /* 0x000fca0000000000 */
[----:B------:R0:W1:Y:S02]  /*95a0*/  SHFL.IDX PT, R16, R2, R9, 0x1f ;  /* 0x00001f0902107589 */ /* 0x00006400000e0000 */
.L_x_305:
[----:B-1----:R-:W-:Y:S02]  /*95b0*/  IMAD R16, R16, UR4, R7 ;  /* 0x0000000410107c24 */ /* 0x002fe4000f8e0207 */
[----:B------:R-:W-:Y:S02]  /*95c0*/  IMAD R7, R11, R6, RZ ;  /* 0x000000060b077224 */ /* 0x000fe400078e02ff */
[----:B0-----:R-:W-:Y:S01]  /*95d0*/  IMAD.MOV.U32 R2, RZ, RZ, RZ ;  /* 0x000000ffff027224 */ /* 0x001fe200078e00ff */
[----:B------:R-:W-:Y:S01]  /*95e0*/  IADD3 R17, -R16, UR6, RZ ;  /* 0x0000000610117c10 */ /* 0x000fe2000fffe1ff */
[----:B------:R-:W-:Y:S02]  /*95f0*/  IMAD.IADD R19, R5, 0x1, R19 ;  /* 0x0000000105137824 */ /* 0x000fe400078e0213 */
[----:B------:R-:W-:Y:S01]  /*9600*/  IMAD.HI.U32 R2, R3, R7, R2 ;  /* 0x0000000703027227 */ /* 0x000fe200078e0002 */
[----:B------:R-:W-:Y:S02]  /*9610*/  IABS R7, R0 ;  /* 0x0000000000077213 */ /* 0x000fe40000000000 */
[----:B------:R-:W-:-:S03]  /*9620*/  IABS R3, R17 ;  /* 0x0000001100037213 */ /* 0x000fc60000000000 */
[----:B------:R-:W-:Y:S02]  /*9630*/  IMAD.MOV R7, RZ, RZ, -R7 ;  /* 0x000000ffff077224 */ /* 0x000fe400078e0a07 */
[----:B------:R-:W-:-:S04]  /*9640*/  IMAD.HI.U32 R2, R2, R3, RZ ;  /* 0x0000000302027227 */ /* 0x000fc800078e00ff */
[----:B------:R-:W-:-:S05]  /*9650*/  IMAD R3, R2, R7, R3 ;  /* 0x0000000702037224 */ /* 0x000fca00078e0203 */
[----:B------:R-:W-:-:S13]  /*9660*/  ISETP.GT.U32.AND P0, PT, R6, R3, PT ;  /* 0x000000030600720c */ /* 0x000fda0003f04070 */
[----:B------:R-:W-:Y:S02]  /*9670*/  @!P0 IMAD.IADD R3, R3, 0x1, -R6 ;  /* 0x0000000103038824 */ /* 0x000fe400078e0a06 */
[----:B------:R-:W-:-:S03]  /*9680*/  @!P0 VIADD R2, R2, 0x1 ;  /* 0x0000000102028836 */ /* 0x000fc60000000000 */
[----:B------:R-:W-:Y:S02]  /*9690*/  ISETP.GE.U32.AND P0, PT, R3, R6, PT ;  /* 0x000000060300720c */ /* 0x000fe40003f06070 */
[----:B------:R-:W-:-:S11]  /*96a0*/  LOP3.LUT R3, R17, R0, RZ, 0x3c, !PT ;  /* 0x0000000011037212 */ /* 0x000fd600078e3cff */
[----:B------:R-:W-:Y:S01]  /*96b0*/  @P0 VIADD R2, R2, 0x1 ;  /* 0x0000000102020836 */ /* 0x000fe20000000000 */
[----:B------:R-:W-:-:S13]  /*96c0*/  ISETP.GE.AND P0, PT, R3, RZ, PT ;  /* 0x000000ff0300720c */ /* 0x000fda0003f06270 */
[----:B------:R-:W-:Y:S01]  /*96d0*/  @!P0 IMAD.MOV R2, RZ, RZ, -R2 ;  /* 0x000000ffff028224 */ /* 0x000fe200078e0a02 */
[----:B------:R-:W-:-:S13]  /*96e0*/  ISETP.NE.AND P0, PT, R0, RZ, PT ;  /* 0x000000ff0000720c */ /* 0x000fda0003f05270 */
[----:B------:R-:W-:-:S05]  /*96f0*/  @!P0 LOP3.LUT R2, RZ, R0, RZ, 0x33, !PT ;  /* 0x00000000ff028212 */ /* 0x000fca00078e33ff */
[--C-:B------:R-:W-:Y:S02]  /*9700*/  IMAD.MOV R3, RZ, RZ, -R2.reuse ;  /* 0x000000ffff037224 */ /* 0x100fe400078e0a02 */
[----:B------:R-:W-:Y:S02]  /*9710*/  IMAD.MOV.U32 R18, RZ, RZ, R2 ;  /* 0x000000ffff127224 */ /* 0x000fe400078e0002 */
[----:B------:R-:W-:Y:S01]  /*9720*/  IMAD R17, R0, R3, R17 ;  /* 0x0000000300117224 */ /* 0x000fe200078e0211 */
[----:B------:R-:W-:Y:S06]  /*9730*/  BRA `(.L_x_306) ;  /* 0x00000000000c7947 */ /* 0x000fec0003800000 */
.L_x_301:
[----:B------:R-:W-:Y:S02]  /*9740*/  IMAD.MOV.U32 R17, RZ, RZ, RZ ;  /* 0x000000ffff117224 */ /* 0x000fe400078e00ff */
[----:B------:R-:W-:Y:S02]  /*9750*/  IMAD.U32 R16, RZ, RZ, UR6 ;  /* 0x00000006ff107e24 */ /* 0x000fe4000f8e00ff */
[----:B------:R-:W-:-:S07]  /*9760*/  IMAD.MOV.U32 R18, RZ, RZ, RZ ;  /* 0x000000ffff127224 */ /* 0x000fce00078e00ff */
.L_x_306:
[----:B------:R-:W0:Y:S01]  /*9770*/  S2R R0, SR_TID.X ;  /* 0x0000000000007919 */ /* 0x000e220000002100 */
[----:B------:R-:W-:Y:S01]  /*9780*/  STL [R1+0x28], RZ ;  /* 0x000028ff01007387 */ /* 0x000fe20000100800 */
[----:B0-----:R-:W-:-:S04]  /*9790*/  LOP3.LUT R0, R0, 0x1f, RZ, 0xc0, !PT ;  /* 0x0000001f00007812 */ /* 0x001fc800078ec0ff */
[----:B------:R-:W-:-:S13]  /*97a0*/  ISETP.NE.AND P0, PT, R0, RZ, PT ;  /* 0x000000ff0000720c */ /* 0x000fda0003f05270 */
[----:B------:R-:W0:Y:S01]  /*97b0*/  @!P0 S2R R3, SR_CgaCtaId ;  /* 0x0000000000038919 */ /* 0x000e220000008800 */
[----:B------:R-:W-:-:S04]  /*97c0*/  @!P0 MOV R0, 0x400 ;  /* 0x0000040000008802 */ /* 0x000fc80000000f00 */
[----:B0-----:R-:W-:-:S05]  /*97d0*/  @!P0 LEA R0, R3, R0, 0x18 ;  /* 0x0000000003008211 */ /* 0x001fca00078ec0ff */
[----:B------:R0:W-:Y:S01]  /*97e0*/  @!P0 STS.128 [R0+0x348d0], R16 ;  /* 0x0348d01000008388 */ /* 0x0001e20000000c00 */
[----:B------:R-:W-:Y:S06]  /*97f0*/  BAR.ARV 0x5, 0x120 ;  /* 0x0144800000007b1d */ /* 0x000fec0000002000 */
[----:B------:R-:W-:Y:S01]  /*9800*/  ISETP.GE.AND P0, PT, R19, UR5, PT ;  /* 0x0000000513007c0c */ /* 0x000fe2000bf06270 */
[----:B0-----:R-:W-:-:S05]  /*9810*/  IMAD.MOV.U32 R0, RZ, RZ, 0x1 ;  /* 0x00000001ff007424 */ /* 0x001fca00078e00ff */
[----:B------:R0:W-:Y:S04]  /*9820*/  STL [R1+0x8], R0 ;  /* 0x0000080001007387 */ /* 0x0001e80000100800 */
[----:B------:R0:W-:Y:S03]  /*9830*/  STL [R1], RZ ;  /* 0x000000ff01007387 */ /* 0x0001e60000100800 */
[----:B------:R-:W-:Y:S05]  /*9840*/  @P0 BRA `(.L_x_307) ;  /* 0x0000003c00d00947 */ /* 0x000fea0003800000 */
[----:B0-----:R-:W-:Y:S01]  /*9850*/  IMAD.MOV.U32 R0, RZ, RZ, 0x1 ;  /* 0x00000001ff007424 */ /* 0x001fe200078e00ff */
[----:B------:R0:W-:Y:S01]  /*9860*/  STL [R1], RZ ;  /* 0x000000ff01007387 */ /* 0x0001e20000100800 */
[----:B------:R-:W-:Y:S01]  /*9870*/  ULDC UR38, c[0x0][0xc] ;  /* 0x0000030000267ab9 */ /* 0x000fe20000000800 */
[----:B------:R-:W-:Y:S02]  /*9880*/  ULDC.64 UR36, c[0x0][0x198] ;  /* 0x0000660000247ab9 */ /* 0x000fe40000000a00 */
[----:B------:R0:W-:Y:S04]  /*9890*/  STL [R1+0x8], R0 ;  /* 0x0000080001007387 */ /* 0x0001e80000100800 */
[----:B------:R0:W-:Y:S02]  /*98a0*/  STL [R1+0x28], RZ ;  /* 0x000028ff01007387 */ /* 0x0001e40000100800 */
.L_x_372:
[----:B-1----:R-:W1:Y:S01]  /*98b0*/  LDC.64 R2, c[0x0][0xc60] ;  /* 0x00031800ff027b82 */ /* 0x002e620000000a00 */
[----:B------:R-:W-:Y:S01]  /*98c0*/  ULDC.64 UR4, c[0x0][0x208] ;  /* 0x0000820000047ab9 */ /* 0x000fe20000000a00 */
[----:B-1----:R-:W-:-:S05]  /*98d0*/  IMAD.WIDE R2, R19, 0x4, R2 ;  /* 0x0000000413027825 */ /* 0x002fca00078e0202 */
[----:B------:R-:W2:Y:S01]  /*98e0*/  LDG.E R5, desc[UR4][R2.64] ;  /* 0x0000000402057981 */ /* 0x000ea2000c1e1900 */
[----:B------:R-:W-:Y:S05]  /*98f0*/  YIELD ;  /* 0x0000000000007946 */ /* 0x000fea0003800000 */
[----:B------:R-:W-:Y:S01]  /*9900*/  ULDC.64 UR4, c[0x0][0xa28] ;  /* 0x00028a0000047ab9 */ /* 0x000fe20000000a00 */
[----:B0-----:R-:W-:Y:S01]  /*9910*/  IMAD.MOV.U32 R0, RZ, RZ, RZ ;  /* 0x000000ffff007224 */ /* 0x001fe200078e00ff */
[----:B------:R-:W-:Y:S01]  /*9920*/  ISETP.NE.U32.AND P0, PT, RZ, UR4, PT ;  /* 0x00000004ff007c0c */ /* 0x000fe2000bf05070 */
[----:B------:R-:W-:-:S03]  /*9930*/  ULDC.64 UR6, c[0x0][0x208] ;  /* 0x0000820000067ab9 */ /* 0x000fc60000000a00 */
[----:B------:R-:W-:Y:S01]  /*9940*/  ISETP.NE.AND.EX P0, PT, RZ, UR5, PT, P0 ;  /* 0x00000005ff007c0c */ /* 0x000fe2000bf05300 */
[----:B------:R-:W-:Y:S01]  /*9950*/  IMAD.MOV.U32 R6, RZ, RZ, RZ ;  /* 0x000000ffff067224 */ /* 0x000fe200078e00ff */
[----:B--2---:R-:W-:Y:S01]  /*9960*/  SHF.R.S32.HI R4, RZ, 0x1f, R5 ;  /* 0x0000001fff047819 */ /* 0x004fe20000011405 */
[----:B------:R-:W-:-:S10]  /*9970*/  IMAD.SHL.U32 R7, R5, 0x4, RZ ;  /* 0x0000000405077824 */ /* 0x000fd400078e00ff */
[C---:B------:R-:W-:Y:S01]  /*9980*/  @P0 LEA R2, P1, R5.reuse, UR4, 0x2 ;  /* 0x0000000405020c11 */ /* 0x040fe2000f8210ff */
[----:B------:R-:W-:Y:S03]  /*9990*/  STL [R1+0x14], R5 ;  /* 0x0000140501007387 */ /* 0x000fe60000100800 */
[----:B------:R-:W-:Y:S01]  /*99a0*/  @P0 LEA.HI.X R3, R5, UR5, R4, 0x2, P1 ;  /* 0x0000000505030c11 */ /* 0x000fe200088f1404 */
[----:B------:R-:W-:-:S04]  /*99b0*/  ULDC.64 UR4, c[0x0][0xa00] ;  /* 0x0002800000047ab9 */ /* 0x000fc80000000a00 */
[----:B------:R0:W5:Y:S01]  /*99c0*/  @P0 LDG.E R0, desc[UR6][R2.64] ;  /* 0x0000000602000981 */ /* 0x000162000c1e1900 */
[----:B------:R-:W-:-:S04]  /*99d0*/  ISETP.NE.U32.AND P0, PT, RZ, UR4, PT ;  /* 0x00000004ff007c0c */ /* 0x000fc8000bf05070 */
[----:B------:R-:W-:-:S13]  /*99e0*/  ISETP.NE.AND.EX P0, PT, RZ, UR5, PT, P0 ;  /* 0x00000005ff007c0c */ /* 0x000fda000bf05300 */
[----:B0-----:R-:W-:-:S04]  /*99f0*/  @P0 LEA R2, P1, R5, UR4, 0x2 ;  /* 0x0000000405020c11 */ /* 0x001fc8000f8210ff */
[----:B------:R-:W-:Y:S01]  /*9a00*/  @P0 LEA.HI.X R3, R5, UR5, R4, 0x2, P1 ;  /* 0x0000000505030c11 */ /* 0x000fe200088f1404 */
[----:B------:R-:W-:-:S04]  /*9a10*/  ULDC.64 UR4, c[0x0][0xa20] ;  /* 0x0002880000047ab9 */ /* 0x000fc80000000a00 */
[----:B------:R-:W2:Y:S01]  /*9a20*/  @P0 LDG.E R6, desc[UR6][R2.64] ;  /* 0x0000000602060981 */ /* 0x000ea2000c1e1900 */
[----:B------:R-:W-:-:S04]  /*9a30*/  ISETP.NE.U32.AND P0, PT, RZ, UR4, PT ;  /* 0x00000004ff007c0c */ /* 0x000fc8000bf05070 */
[----:B------:R-:W-:Y:S01]  /*9a40*/  ISETP.NE.AND.EX P0, PT, RZ, UR5, PT, P0 ;  /* 0x00000005ff007c0c */ /* 0x000fe2000bf05300 */
[----:B--2---:R0:W-:Y:S04]  /*9a50*/  STL [R1+0x2c], R6 ;  /* 0x00002c0601007387 */ /* 0x0041e80000100800 */
[----:B------:R1:W-:Y:S01]  /*9a60*/  STL [R1+0x1c], R7 ;  /* 0x00001c0701007387 */ /* 0x0003e20000100800 */
[----:B0-----:R-:W-:-:S07]  /*9a70*/  SHF.L.U64.HI R6, R5, 0x2, R4 ;  /* 0x0000000205067819 */ /* 0x001fce0000010204 */
[C---:B------:R-:W-:Y:S01]  /*9a80*/  @P0 IADD3 R4, P1, R7.reuse, UR4, RZ ;  /* 0x0000000407040c10 */ /* 0x040fe2000ff3e0ff */
[----:B------:R0:W-:Y:S03]  /*9a90*/  STL [R1+0x20], R6 ;  /* 0x0000200601007387 */ /* 0x0001e60000100800 */
[----:B------:R-:W-:Y:S01]  /*9aa0*/  @P0 IADD3.X R5, R6, UR5, RZ, P1, !PT ;  /* 0x0000000506050c10 */ /* 0x000fe20008ffe4ff */
[----:B------:R-:W-:Y:S02]  /*9ab0*/  ULDC.64 UR4, c[0x0][0xa08] ;  /* 0x0002820000047ab9 */ /* 0x000fe40000000a00 */
[----:B------:R-:W-:Y:S01]  /*9ac0*/  IADD3 R2, P1, R7, UR4, RZ ;  /* 0x0000000407027c10 */ /* 0x000fe2000ff3e0ff */
[----:B-1----:R-:W-:-:S03]  /*9ad0*/  IMAD.MOV.U32 R7, RZ, RZ, RZ ;  /* 0x000000ffff077224 */ /* 0x002fc600078e00ff */
[----:B------:R-:W-:Y:S02]  /*9ae0*/  IADD3.X R3, R6, UR5, RZ, P1, !PT ;  /* 0x0000000506037c10 */ /* 0x000fe40008ffe4ff */
[----:B------:R-:W-:-:S04]  /*9af0*/  ISETP.NE.U32.AND P1, PT, RZ, UR4, PT ;  /* 0x00000004ff007c0c */ /* 0x000fc8000bf25070 */
[----:B------:R-:W-:Y:S01]  /*9b00*/  ISETP.NE.AND.EX P1, PT, RZ, UR5, PT, P1 ;  /* 0x00000005ff007c0c */ /* 0x000fe2000bf25310 */
[----:B------:R-:W-:Y:S02]  /*9b10*/  ULDC.64 UR4, c[0x0][0x3f8] ;  /* 0x0000fe0000047ab9 */ /* 0x000fe40000000a00 */
[----:B------:R-:W-:-:S03]  /*9b20*/  UISETP.NE.U32.AND UP0, UPT, UR4, URZ, UPT ;  /* 0x0000003f0400728c */ /* 0x000fc6000bf05070 */
[----:B------:R-:W-:Y:S01]  /*9b30*/  ULDC UR4, c[0x0][0x404] ;  /* 0x0001010000047ab9 */ /* 0x000fe20000000800 */
[----:B------:R-:W-:-:S03]  /*9b40*/  UISETP.NE.AND.EX UP0, UPT, UR5, URZ, UPT, UP0 ;  /* 0x0000003f0500728c */ /* 0x000fc6000bf05300 */
[----:B------:R-:W-:Y:S01]  /*9b50*/  ULDC UR5, c[0x0][0x2e0] ;  /* 0x0000b80000057ab9 */ /* 0x000fe20000000800 */
[----:B------:R-:W-:Y:S02]  /*9b60*/  USEL UR4, UR4, 0x1, UP0 ;  /* 0x0000000104047887 */ /* 0x000fe40008000000 */
[----:B------:R1:W5:Y:S02]  /*9b70*/  @P1 LDG.E R7, desc[UR6][R2.64] ;  /* 0x0000000602071981 */ /* 0x000364000c1e1900 */
[----:B------:R-:W-:-:S06]  /*9b80*/  UIMAD UR4, UR4, UR5, URZ ;  /* 0x00000005040472a4 */ /* 0x000fcc000f8e023f */
[----:B0-----:R-:W-:-:S06]  /*9b90*/  IMAD.U32 R6, RZ, RZ, UR4 ;  /* 0x00000004ff067e24 */ /* 0x001fcc000f8e00ff */
[----:B------:R1:W5:Y:S01]  /*9ba0*/  @P0 LDG.E R6, desc[UR6][R4.64] ;  /* 0x0000000604060981 */ /* 0x000362000c1e1900 */
[----:B------:R-:W-:Y:S05]  /*9bb0*/  @P0 BRA `(.L_x_308) ;  /* 0x0000000000140947 */ /* 0x000fea0003800000 */
[----:B------:R-:W-:Y:S05]  /*9bc0*/  @!P1 BRA `(.L_x_308) ;  /* 0x0000000000109947 */ /* 0x000fea0003800000 */
[----:B------:R-:W-:Y:S02]  /*9bd0*/  ULDC.64 UR4, c[0x0][0x208] ;  /* 0x0000820000047ab9 */ /* 0x000fe40000000a00 */
[----:B-----5:R-:W2:Y:S04]  /*9be0*/  LDG.E R6, desc[UR4][R2.64] ;  /* 0x0000000402067981 */ /* 0x020ea8000c1e1900 */
[----:B-1----:R-:W2:Y:S02]  /*9bf0*/  LDG.E R5, desc[UR4][R2.64+0x4] ;  /* 0x0000040402057981 */ /* 0x002ea4000c1e1900 */
[----:B--2---:R-:W-:-:S07]  /*9c00*/  IMAD.IADD R6, R5, 0x1, -R6 ;  /* 0x0000000105067824 */ /* 0x004fce00078e0a06 */
.L_x_308:
[--C-:B-1---5:R-:W-:Y:S01]  /*9c10*/  IMAD.IADD R2, R6, 0x1, -R0.reuse ;  /* 0x0000000106027824 */ /* 0x122fe200078e0a00 */
[----:B------:R-:W-:Y:S01]  /*9c20*/  BSSY B6, `(.L_x_309) ;  /* 0x0000317000067945 */ /* 0x000fe20003800000 */
[----:B------:R-:W-:Y:S02]  /*9c30*/  IMAD.IADD R3, R7, 0x1, R0 ;  /* 0x0000000107037824 */ /* 0x000fe400078e0200 */
[C---:B------:R-:W-:Y:S01]  /*9c40*/  VIADD R0, R2.reuse, 0x7f ;  /* 0x0000007f02007836 */ /* 0x040fe20000000000 */
[----:B------:R-:W-:Y:S01]  /*9c50*/  STL [R1+0x24], R2 ;  /* 0x0000240201007387 */ /* 0x000fe20000100800 */
[----:B------:R-:W-:-:S03]  /*9c60*/  ISETP.GT.AND P0, PT, R2, RZ, PT ;  /* 0x000000ff0200720c */ /* 0x000fc60003f04270 */
[----:B------:R0:W-:Y:S02]  /*9c70*/  STL [R1+0x4], R3 ;  /* 0x0000040301007387 */ /* 0x0001e40000100800 */
[----:B0-----:R-:W-:-:S04]  /*9c80*/  SHF.R.S32.HI R3, RZ, 0x1f, R0 ;  /* 0x0000001fff037819 */ /* 0x001fc80000011400 */
[----:B------:R-:W-:-:S04]  /*9c90*/  LEA.HI R3, R3, R0, RZ, 0x7 ;  /* 0x0000000003037211 */ /* 0x000fc800078f38ff */
[----:B------:R-:W-:-:S05]  /*9ca0*/  SHF.R.S32.HI R0, RZ, 0x7, R3 ;  /* 0x00000007ff007819 */ /* 0x000fca0000011403 */
[----:B------:R0:W-:Y:S01]  /*9cb0*/  STL [R1+0x18], R0 ;  /* 0x0000180001007387 */ /* 0x0001e20000100800 */
[----:B------:R-:W-:Y:S05]  /*9cc0*/  @P0 BRA `(.L_x_310) ;  /* 0x0000000000480947 */ /* 0x000fea0003800000 */
[----:B------:R-:W1:Y:S02]  /*9cd0*/  S2R R2, SR_TID.X ;  /* 0x0000000000027919 */ /* 0x000e640000002100 */
[----:B-1----:R-:W-:-:S04]  /*9ce0*/  LOP3.LUT R2, R2, 0x1f, RZ, 0xc0, !PT ;  /* 0x0000001f02027812 */ /* 0x002fc800078ec0ff */
[----:B------:R-:W-:-:S13]  /*9cf0*/  ISETP.NE.AND P1, PT, R2, RZ, PT ;  /* 0x000000ff0200720c */ /* 0x000fda0003f25270 */
[----:B------:R-:W-:Y:S05]  /*9d00*/  @P1 BRA `(.L_x_311) ;  /* 0x0000003000201947 */ /* 0x000fea0003800000 */
[----:B------:R-:W1:Y:S01]  /*9d10*/  S2R R7, SR_LANEID ;  /* 0x0000000000077919 */ /* 0x000e620000000000 */
[----:B------:R-:W-:Y:S01]  /*9d20*/  VOTEU.ANY UR4, UPT, PT ;  /* 0x0000000000047886 */ /* 0x000fe200038e0100 */
[----:B------:R-:W2:Y:S01]  /*9d30*/  LDC.64 R2, c[0x0][0xc38] ;  /* 0x00030e00ff027b82 */ /* 0x000ea20000000a00 */
[----:B0-----:R-:W1:Y:S01]  /*9d40*/  FLO.U32 R0, UR4 ;  /* 0x0000000400007d00 */ /* 0x001e6200080e0000 */
[----:B------:R-:W-:-:S07]  /*9d50*/  ULDC.64 UR6, c[0x0][0x208] ;  /* 0x0000820000067ab9 */ /* 0x000fce0000000a00 */
[----:B------:R-:W2:Y:S01]  /*9d60*/  POPC R5, UR4 ;  /* 0x0000000400057d09 */ /* 0x000ea20008000000 */
[----:B-1----:R-:W-:-:S13]  /*9d70*/  ISETP.EQ.U32.AND P0, PT, R0, R7, PT ;  /* 0x000000070000720c */ /* 0x002fda0003f02070 */
[----:B--2---:R-:W2:Y:S01]  /*9d80*/  @P0 ATOMG.E.ADD.STRONG.GPU PT, R3, desc[UR6][R2.64], R5 ;  /* 0x00000005020309a8 */ /* 0x004ea200081ee1c6 */
[----:B------:R-:W0:Y:S02]  /*9d90*/  S2R R4, SR_LTMASK ;  /* 0x0000000000047919 */ /* 0x000e240000003900 */
[----:B0-----:R-:W-:-:S04]  /*9da0*/  LOP3.LUT R4, R4, UR4, RZ, 0xc0, !PT ;  /* 0x0000000404047c12 */ /* 0x001fc8000f8ec0ff */
[----:B------:R-:W0:Y:S01]  /*9db0*/  POPC R7, R4 ;  /* 0x0000000400077309 */ /* 0x000e220000000000 */
[----:B--2---:R-:W0:Y:S02]  /*9dc0*/  SHFL.IDX PT, R0, R3, R0, 0x1f ;  /* 0x00001f0003007589 */ /* 0x004e2400000e0000 */
[----:B0-----:R-:W-:Y:S01]  /*9dd0*/  IADD3 R16, R0, UR38, R7 ;  /* 0x0000002600107c10 */ /* 0x001fe2000fffe007 */
[----:B------:R-:W-:Y:S06]  /*9de0*/  BRA `(.L_x_311) ;  /* 0x0000002c00e87947 */ /* 0x000fec0003800000 */
.L_x_310:
[----:B------:R-:W1:Y:S01]  /*9df0*/  S2R R3, SR_CgaCtaId ;  /* 0x0000000000037919 */ /* 0x000e620000008800 */
[----:B0-----:R-:W-:-:S04]  /*9e00*/  MOV R0, 0x400 ;  /* 0x0000040000007802 */ /* 0x001fc80000000f00 */
[----:B-1----:R-:W-:-:S05]  /*9e10*/  LEA R2, R3, R0, 0x18 ;  /* 0x0000000003027211 */ /* 0x002fca00078ec0ff */
[----:B------:R0:W-:Y:S01]  /*9e20*/  STL [R1+0x10], R2 ;  /* 0x0000100201007387 */ /* 0x0001e20000100800 */
[----:B------:R-:W-:-:S05]  /*9e30*/  VIADD R0, R2, 0x1c400 ;  /* 0x0001c40002007836 */ /* 0x000fca0000000000 */
[----:B------:R-:W-:-:S13]  /*9e40*/  LOP3.LUT P0, RZ, R0, 0x3ff, RZ, 0xc0, !PT ;  /* 0x000003ff00ff7812 */ /* 0x000fda000780c0ff */
[----:B0-----:R-:W-:Y:S05]  /*9e50*/  @!P0 BRA `(.L_x_312) ;  /* 0x0000000000408947 */ /* 0x001fea0003800000 */
[----:B------:R-:W-:Y:S01]  /*9e60*/  MOV R2, 0x0 ;  /* 0x0000000000027802 */ /* 0x000fe20000000f00 */
[----:B------:R-:W-:Y:S01]  /*9e70*/  ULDC.64 UR6, c[0x4][0xb8] ;  /* 0x01002e0000067ab9 */ /* 0x000fe20000000a00 */
[----:B------:R-:W-:Y:S01]  /*9e80*/  ULDC.64 UR8, c[0x4][0xc0] ;  /* 0x0100300000087ab9 */ /* 0x000fe20000000a00 */
[----:B------:R-:W-:Y:S01]  /*9e90*/  ULDC.64 UR4, c[0x4][0x8] ;  /* 0x0100020000047ab9 */ /* 0x000fe20000000a00 */
[----:B------:R-:W-:Y:S02]  /*9ea0*/  IMAD.U32 R4, RZ, RZ, UR6 ;  /* 0x00000006ff047e24 */ /* 0x000fe4000f8e00ff */
[----:B------:R-:W0:Y:S01]  /*9eb0*/  LDC.64 R2, c[0x4][R2] ;  /* 0x0100000002027b82 */ /* 0x000e220000000a00 */
        /* <DEDUP_REMOVED lines=9> */
[----:B0-----:R-:W-:Y:S05]  /*9f50*/  CALL.ABS.NOINC R2 ;  /* 0x0000000002007343 */ /* 0x001fea0003c00000 */
.L_x_312:
        /* <DEDUP_REMOVED lines=8> */
[----:B------:R0:W1:Y:S01]  /*9fe0*/  LDC.64 R2, c[0x4][R0] ;  /* 0x0100000000027b82 */ /* 0x0000620000000a00 */
        /* <DEDUP_REMOVED lines=8> */
[----:B0-----:R-:W-:-:S07]  /*a070*/  IMAD.MOV.U32 R13, RZ, RZ, RZ ;  /* 0x000000ffff0d7224 */ /* 0x001fce00078e00ff */
[----:B------:R-:W-:-:S07]  /*a080*/  LEPC R20, `(.L_x_314) ;  /* 0x000000001014794e */ /* 0x000fce0000000000 */
[----:B-1----:R-:W-:Y:S05]  /*a090*/  CALL.ABS.NOINC R2 ;  /* 0x0000000002007343 */ /* 0x002fea0003c00000 */
.L_x_314:
        /* <DEDUP_REMOVED lines=16> */
.L_x_313:
[----:B------:R-:W2:Y:S01]  /*a1a0*/  LDL.LU R2, [R1+0x1c] ;  /* 0x00001c0001027983 */ /* 0x000ea20000300800 */
[----:B------:R-:W-:-:S03]  /*a1b0*/  ULDC.64 UR4, c[0x0][0x9f8] ;  /* 0x00027e0000047ab9 */ /* 0x000fc60000000a00 */
[----:B------:R-:W3:Y:S04]  /*a1c0*/  LDL.LU R0, [R1+0x20] ;  /* 0x0000200001007983 */ /* 0x000ee80000300800 */
[----:B------:R-:W4:Y:S04]  /*a1d0*/  LDL.LU R4, [R1+0x2c] ;  /* 0x00002c0001047983 */ /* 0x000f280000300800 */
[----:B------:R-:W4:Y:S01]  /*a1e0*/  LDL.LU R8, [R1+0x14] ;  /* 0x0000140001087983 */ /* 0x000f220000300800 */
[----:B------:R-:W-:Y:S01]  /*a1f0*/  ISETP.NE.U32.AND P0, PT, RZ, UR4, PT ;  /* 0x00000004ff007c0c */ /* 0x000fe2000bf05070 */
[----:B------:R-:W-:-:S03]  /*a200*/  ULDC.64 UR6, c[0x0][0x208] ;  /* 0x0000820000067ab9 */ /* 0x000fc60000000a00 */
[----:B------:R-:W-:Y:S01]  /*a210*/  ISETP.NE.AND.EX P0, PT, RZ, UR5, PT, P0 ;  /* 0x00000005ff007c0c */ /* 0x000fe2000bf05300 */
[----:B------:R-:W0:Y:S02]  /*a220*/  S2R R9, SR_TID.X ;  /* 0x0000000000097919 */ /* 0x000e240000002100 */
[----:B0-----:R-:W-:-:S04]  /*a230*/  LOP3.LUT R9, R9, 0x1f, RZ, 0xc0, !PT ;  /* 0x0000001f09097812 */ /* 0x001fc800078ec0ff */
[----:B------:R-:W-:-:S13]  /*a240*/  ISETP.NE.AND P6, PT, R9, RZ, PT ;  /* 0x000000ff0900720c */ /* 0x000fda0003fc5270 */
[----:B------:R-:W-:-:S05]  /*a250*/  VOTEU.ALL UP1, P6 ;  /* 0x00000000003f7886 */ /* 0x000fca0003020000 */
[----:B------:R-:W-:-:S04]  /*a260*/  @!UP1 UIADD3 UR8, UP0, UR36, 0x270, URZ ;  /* 0x0000027024089890 */ /* 0x000fc8000ff1e03f */
[----:B------:R-:W-:-:S03]  /*a270*/  @!UP1 UIADD3.X UR9, URZ, UR37, URZ, UP0, !UPT ;  /* 0x000000253f099290 */ /* 0x000fc600087fe43f */
[----:B------:R-:W-:Y:S01]  /*a280*/  VOTEU.ALL UP0, P6 ;  /* 0x00000000003f7886 */ /* 0x000fe20003000000 */
[----:B--2---:R-:W-:-:S04]  /*a290*/  @P0 IADD3 R2, P1, R2, UR4, RZ ;  /* 0x0000000402020c10 */ /* 0x004fc8000ff3e0ff */
[----:B---3--:R-:W-:Y:S01]  /*a2a0*/  @P0 IADD3.X R3, R0, UR5, RZ, P1, !PT ;  /* 0x0000000500030c10 */ /* 0x008fe20008ffe4ff */
[----:B------:R-:W-:Y:S01]  /*a2b0*/  ULDC.64 UR4, c[0x0][0xa00] ;  /* 0x0002800000047ab9 */ /* 0x000fe20000000a00 */
[----:B----4-:R-:W-:Y:S02]  /*a2c0*/  IMAD R17, R17, 0x80, R4 ;  /* 0x0000008011117824 */ /* 0x010fe400078e0204 */
[----:B------:R-:W0:Y:S01]  /*a2d0*/  LDC R4, c[0x0][0x428] ;  /* 0x00010a00ff047b82 */ /* 0x000e220000000800 */
[----:B------:R-:W-:-:S06]  /*a2e0*/  IMAD.MOV.U32 R0, RZ, RZ, R8 ;  /* 0x000000ffff007224 */ /* 0x000fcc00078e0008 */
[----:B------:R1:W5:Y:S01]  /*a2f0*/  @P0 LDG.E R0, desc[UR6][R2.64] ;  /* 0x0000000602000981 */ /* 0x000362000c1e1900 */
[----:B------:R-:W-:Y:S02]  /*a300*/  PLOP3.LUT P1, PT, P6, PT, PT, 0x8, 0x0 ;  /* 0x000000000000781c */ /* 0x000fe4000372e170 */
[----:B0-----:R-:W-:Y:S01]  /*a310*/  ISETP.NE.AND P0, PT, R4, 0x1, PT ;  /* 0x000000010400780c */ /* 0x001fe20003f05270 */
[----:B------:R-:W-:-:S12]  /*a320*/  IMAD.MOV.U32 R4, RZ, RZ, R18 ;  /* 0x000000ffff047224 */ /* 0x000fd800078e0012 */
[----:B------:R-:W0:Y:S08]  /*a330*/  @P0 LDC R7, c[0x0][0x42c] ;  /* 0x00010b00ff070b82 */ /* 0x000e300000000800 */
[----:B------:R-:W2:Y:S01]  /*a340*/  @P0 LDC R5, c[0x0][0x430] ;  /* 0x00010c00ff050b82 */ /* 0x000ea20000000800 */
[----:B0-----:R-:W-:-:S05]  /*a350*/  @P0 IMAD.HI.U32 R6, R18, R7, RZ ;  /* 0x0000000712060227 */ /* 0x001fca00078e00ff */
[----:B--2---:R-:W-:Y:S02]  /*a360*/  @P0 SHF.R.U32.HI R4, RZ, R5, R6 ;  /* 0x00000005ff040219 */ /* 0x004fe40000011606 */
[----:B------:R-:W-:-:S04]  /*a370*/  ISETP.NE.U32.AND P0, PT, RZ, UR4, PT ;  /* 0x00000004ff007c0c */ /* 0x000fc8000bf05070 */
[----:B------:R-:W-:-:S04]  /*a380*/  ISETP.NE.AND.EX P0, PT, RZ, UR5, PT, P0 ;  /* 0x00000005ff007c0c */ /* 0x000fc8000bf05300 */
[----:B-1----:R-:W-:-:S09]  /*a390*/  SEL R6, R8, RZ, !P0 ;  /* 0x000000ff08067207 */ /* 0x002fd20004000000 */
.L_x_315:
[----:B------:R-:W-:Y:S02]  /*a3a0*/  PLOP3.LUT P0, PT, P0, P1, PT, 0xa2, 0x0 ;  /* 0x000000000000781c */ /* 0x000fe40000703472 */
[----:B------:R-:W-:Y:S01]  /*a3b0*/  @P1 R2UR P0, UR7, R6 ;  /* 0x00000000060712ca */ /* 0x000fe20000000000 */
[----:B------:R-:W-:-:S07]  /*a3c0*/  UMOV UR4, URZ ;  /* 0x0000003f00047c82 */ /* 0x000fce0008000000 */
[----:B------:R-:W-:Y:S02]  /*a3d0*/  PLOP3.LUT P0, PT, P0, P1, PT, 0xa2, 0x0 ;  /* 0x000000000000781c */ /* 0x000fe40000703472 */
[----:B------:R-:W-:-:S08]  /*a3e0*/  @P1 R2UR.OR P0, UR6, R18 ;  /* 0x00000000120612ca */ /* 0x000fd00000100000 */
[----:B------:R-:W-:Y:S02]  /*a3f0*/  PLOP3.LUT P0, PT, P0, P1, PT, 0xa2, 0x0 ;  /* 0x000000000000781c */ /* 0x000fe40000703472 */
[----:B------:R-:W-:-:S08]  /*a400*/  @P1 R2UR.OR P0, UR5, R17 ;  /* 0x00000000110512ca */ /* 0x000fd00000100000 */
[----:B------:R-:W-:-:S05]  /*a410*/  @P1 PLOP3.LUT P1, PT, P0, PT, PT, 0x80, 0x0 ;  /* 0x000000000000181c */ /* 0x000fca000072f070 */
[----:B------:R0:W-:Y:S08]  /*a420*/  @!UP0 UTMAPF.L2.4D [UR4], [UR8] ;  /* 0x00000004080085b8 */ /* 0x0001f00008018000 */
[----:B0-----:R-:W-:Y:S05]  /*a430*/  @P1 BRA.U.ANY `(.L_x_315) ;  /* 0xfffffffd00d81947 */ /* 0x001fea000393ffff */
[----:B------:R-:W0:Y:S01]  /*a440*/  S2R R2, SR_TID.X ;  /* 0x0000000000027919 */ /* 0x000e220000002100 */
[----:B------:R-:W-:Y:S01]  /*a450*/  UMOV UR4, 0x40 ;  /* 0x0000004000047882 */ /* 0x000fe20000000000 */
[----:B0-----:R-:W-:-:S04]  /*a460*/  LOP3.LUT R2, R2, 0x1f, RZ, 0xc0, !PT ;  /* 0x0000001f02027812 */ /* 0x001fc800078ec0ff */
[----:B------:R-:W-:-:S04]  /*a470*/  ISETP.NE.AND P2, PT, R2, RZ, PT ;  /* 0x000000ff0200720c */ /* 0x000fc80003f45270 */
[----:B------:R-:W-:-:S09]  /*a480*/  PLOP3.LUT P1, PT, P2, PT, PT, 0x8, 0x0 ;  /* 0x000000000000781c */ /* 0x000fd2000172e170 */
[----:B------:R-:W-:-:S05]  /*a490*/  VOTEU.ALL UP0, P2 ;  /* 0x00000000003f7886 */ /* 0x000fca0001000000 */
.L_x_316:
[----:B------:R-:W-:Y:S02]  /*a4a0*/  PLOP3.LUT P0, PT, P0, P1, PT, 0xa2, 0x0 ;  /* 0x000000000000781c */ /* 0x000fe40000703472 */
[----:B------:R-:W-:-:S08]  /*a4b0*/  @P1 R2UR P0, UR7, R6 ;  /* 0x00000000060712ca */ /* 0x000fd00000000000 */
        /* <DEDUP_REMOVED lines=13> */
.L_x_317:
        /* <DEDUP_REMOVED lines=9> */
[----:B------:R-:W0:Y:S01]  /*a620*/  LDC.64 R2, c[0x0][0x3f8] ;  /* 0x0000fe00ff027b82 */ /* 0x000e220000000a00 */
[----:B------:R-:W-:Y:S02]  /*a630*/  ULDC.64 UR4, c[0x0][0xa08] ;  /* 0x0002820000047ab9 */ /* 0x000fe40000000a00 */
[----:B0-----:R-:W-:Y:S01]  /*a640*/  LOP3.LUT P0, RZ, R2, UR4, RZ, 0xfc, !PT ;  /* 0x0000000402ff7c12 */ /* 0x001fe2000f80fcff */
[----:B------:R-:W-:-:S03]  /*a650*/  UMOV UR4, 0xffffffff ;  /* 0xffffffff00047882 */ /* 0x000fc60000000000 */
[----:B------:R-:W-:-:S04]  /*a660*/  LOP3.LUT P0, RZ, R3, UR5, RZ, 0xfc, P0 ;  /* 0x0000000503ff7c12 */ /* 0x000fc8000800fcff */
[----:B-----5:R-:W-:Y:S01]  /*a670*/  SEL R5, R0, RZ, !P0 ;  /* 0x000000ff00057207 */ /* 0x020fe20004000000 */
[----:B------:R-:W-:Y:S08]  /*a680*/  BRA.DIV UR4, `(.L_x_318) ;  /* 0x0000003604a47947 */ /* 0x000ff0000b800000 */
.L_x_388:
[----:B------:R-:W2:Y:S01]  /*a690*/  LDL R7, [R1+0x18] ;  /* 0x0000180001077983 */ /* 0x000ea20000100800 */
[----:B------:R-:W-:Y:S01]  /*a6a0*/  UMOV UR4, 0xffffffff ;  /* 0xffffffff00047882 */ /* 0x000fe20000000000 */
[----:B------:R-:W-:Y:S01]  /*a6b0*/  SHF.R.S32.HI R12, RZ, 0x1f, R0 ;  /* 0x0000001fff0c7819 */ /* 0x000fe20000011400 */
[----:B--2---:R-:W-:Y:S01]  /*a6c0*/  VIADD R7, R7, 0xffffffff ;  /* 0xffffffff07077836 */ /* 0x004fe20000000000 */
[----:B------:R-:W-:Y:S06]  /*a6d0*/  BRA.DIV UR4, `(.L_x_319) ;  /* 0x0000003604c47947 */ /* 0x000fec000b800000 */
[----:B------:R-:W-:-:S13]  /*a6e0*/  ELECT P6, URZ, PT ;  /* 0x00000000003f782f */ /* 0x000fda00038c0000 */
.L_x_391:
[----:B------:R-:W-:Y:S05]  /*a6f0*/  @!P6 BRA `(.L_x_320) ;  /* 0x000000040038e947 */ /* 0x000fea0003800000 */
[----:B------:R0:W-:Y:S01]  /*a700*/  STL [R1+0xc], R7 ;  /* 0x00000c0701007387 */ /* 0x0001e20000100800 */
[----:B------:R-:W-:-:S04]  /*a710*/  ISETP.NE.U32.AND P0, PT, R2, RZ, PT ;  /* 0x000000ff0200720c */ /* 0x000fc80003f05070 */
[----:B------:R-:W-:-:S13]  /*a720*/  ISETP.NE.AND.EX P0, PT, R3, RZ, PT, P0 ;  /* 0x000000ff0300720c */ /* 0x000fda0003f05300 */
[----:B0-----:R-:W-:Y:S05]  /*a730*/  @!P0 BRA `(.L_x_321) ;  /* 0x0000000000508947 */ /* 0x001fea0003800000 */
[----:B------:R-:W0:Y:S01]  /*a740*/  LDC R10, c[0x0][0x41c] ;  /* 0x00010700ff0a7b82 */ /* 0x000e220000000800 */
[----:B------:R-:W-:Y:S01]  /*a750*/  IMAD.MOV.U32 R5, RZ, RZ, R7 ;  /* 0x000000ffff057224 */ /* 0x000fe200078e0007 */
[----:B------:R-:W-:Y:S01]  /*a760*/  ULDC.64 UR4, c[0x0][0x408] ;  /* 0x0001020000047ab9 */ /* 0x000fe20000000a00 */
[----:B------:R-:W-:Y:S01]  /*a770*/  ULDC.64 UR6, c[0x0][0x208] ;  /* 0x0000820000067ab9 */ /* 0x000fe20000000a00 */
[----:B0-----:R-:W-:-:S13]  /*a780*/  ISETP.NE.AND P0, PT, R10, 0x1, PT ;  /* 0x000000010a00780c */ /* 0x001fda0003f05270 */
[----:B------:R-:W0:Y:S02]  /*a790*/  @P0 LDC.64 R8, c[0x0][0x420] ;  /* 0x00010800ff080b82 */ /* 0x000e240000000a00 */
[----:B0-----:R-:W-:-:S05]  /*a7a0*/  @P0 IMAD.HI.U32 R8, R7, R8, RZ ;  /* 0x0000000807080227 */ /* 0x001fca00078e00ff */
[----:B------:R-:W-:-:S05]  /*a7b0*/  @P0 SHF.R.U32.HI R5, RZ, R9, R8 ;  /* 0x00000009ff050219 */ /* 0x000fca0000011608 */
[----:B------:R-:W-:-:S04]  /*a7c0*/  IMAD.MOV R8, RZ, RZ, -R5 ;  /* 0x000000ffff087224 */ /* 0x000fc800078e0a05 */
[----:B------:R-:W-:Y:S02]  /*a7d0*/  IMAD R9, R10, R8, R7 ;  /* 0x000000080a097224 */ /* 0x000fe400078e0207 */
[----:B------:R-:W-:-:S03]  /*a7e0*/  IMAD R8, R12, UR4, RZ ;  /* 0x000000040c087c24 */ /* 0x000fc6000f8e02ff */
[----:B------:R0:W-:Y:S01]  /*a7f0*/  STL [R1+0xc], R9 ;  /* 0x00000c0901007387 */ /* 0x0001e20000100800 */
[----:B------:R-:W-:Y:S02]  /*a800*/  IMAD R10, R0, UR5, R8 ;  /* 0x00000005000a7c24 */ /* 0x000fe4000f8e0208 */
[--C-:B------:R-:W-:Y:S01]  /*a810*/  IMAD.MOV.U32 R8, RZ, RZ, R5.reuse ;  /* 0x000000ffff087224 */ /* 0x100fe200078e0005 */
[----:B0-----:R-:W-:-:S03]  /*a820*/  SHF.R.S32.HI R9, RZ, 0x1f, R5 ;  /* 0x0000001fff097819 */ /* 0x001fc60000011405 */
[----:B------:R-:W-:-:S04]  /*a830*/  IMAD.WIDE.U32 R8, R0, UR4, R8 ;  /* 0x0000000400087c25 */ /* 0x000fc8000f8e0008 */
[----:B------:R-:W-:Y:S01]  /*a840*/  IMAD.IADD R5, R9, 0x1, R10 ;  /* 0x0000000109057824 */ /* 0x000fe200078e020a */
[----:B------:R-:W-:-:S04]  /*a850*/  LEA R10, P0, R8, R2, 0x2 ;  /* 0x00000002080a7211 */ /* 0x000fc800078010ff */
[----:B------:R-:W-:-:S05]  /*a860*/  LEA.HI.X R11, R8, R3, R5, 0x2, P0 ;  /* 0x00000003080b7211 */ /* 0x000fca00000f1405 */
[----:B------:R0:W5:Y:S04]  /*a870*/  LDG.E R5, desc[UR6][R10.64] ;  /* 0x000000060a057981 */ /* 0x000168000c1e1900 */
.L_x_321:
[----:B------:R-:W2:Y:S01]  /*a880*/  LDL R8, [R1] ;  /* 0x0000000001087983 */ /* 0x000ea20000100800 */
[----:B0-----:R-:W-:-:S03]  /*a890*/  MOV R10, 0x400 ;  /* 0x00000400000a7802 */ /* 0x001fc60000000f00 */
[----:B------:R-:W3:Y:S01]  /*a8a0*/  LDL R9, [R1+0x8] ;  /* 0x0000080001097983 */ /* 0x000ee20000100800 */
[----:B------:R-:W0:Y:S02]  /*a8b0*/  S2R R11, SR_CgaCtaId ;  /* 0x00000000000b7919 */ /* 0x000e240000008800 */
[----:B0-----:R-:W-:-:S05]  /*a8c0*/  LEA R10, R11, R10, 0x18 ;  /* 0x0000000a0b0a7211 */ /* 0x001fca00078ec0ff */
[----:B--2---:R-:W-:Y:S01]  /*a8d0*/  IMAD R8, R8, 0x8, R10 ;  /* 0x0000000808087824 */ /* 0x004fe200078e020a */
[----:B---3--:R-:W-:-:S04]  /*a8e0*/  SHF.L.U32 R9, R9, 0x1f, RZ ;  /* 0x0000001f09097819 */ /* 0x008fc800000006ff */
[----:B------:R-:W0:Y:S02]  /*a8f0*/  SYNCS.PHASECHK.TRANS64.TRYWAIT P0, [R8+URZ+0x34840], R9 ;  /* 0x03484009080075a7 */ /* 0x000e24000800017f */
[----:B0-----:R-:W-:Y:S05]  /*a900*/  @!P0 BRA `(.L_x_322) ;  /* 0x0000003400588947 */ /* 0x001fea0003800000 */
.L_x_392:
[----:B------:R-:W1:Y:S02]  /*a910*/  S2R R10, SR_TID.X ;  /* 0x00000000000a7919 */ /* 0x000e640000002100 */
[----:B-1----:R-:W-:-:S04]  /*a920*/  LOP3.LUT R10, R10, 0x7f, RZ, 0xc0, !PT ;  /* 0x0000007f0a0a7812 */ /* 0x002fc800078ec0ff */
[----:B------:R-:W-:-:S13]  /*a930*/  ISETP.NE.AND P0, PT, R10, RZ, PT ;  /* 0x000000ff0a00720c */ /* 0x000fda0003f05270 */
[----:B------:R-:W-:Y:S05]  /*a940*/  @P0 BRA `(.L_x_323) ;  /* 0x00000000001c0947 */ /* 0x000fea0003800000 */
[----:B------:R-:W1:Y:S01]  /*a950*/  S2R R10, SR_TID.X ;  /* 0x00000000000a7919 */ /* 0x000e620000002100 */
[----:B0-----:R-:W-:-:S04]  /*a960*/  IMAD.MOV.U32 R9, RZ, RZ, 0xc000 ;  /* 0x0000c000ff097424 */ /* 0x001fc800078e00ff */
[----:B------:R2:W-:Y:S01]  /*a970*/  SYNCS.ARRIVE.TRANS64 RZ, [R8+URZ+0x34830], R9 ;  /* 0x0348300908ff79a7 */ /* 0x0005e2000800003f */
[----:B-1----:R-:W-:-:S04]  /*a980*/  LOP3.LUT R10, R10, 0x1f, RZ, 0xc0, !PT ;  /* 0x0000001f0a0a7812 */ /* 0x002fc800078ec0ff */
[----:B------:R-:W-:-:S13]  /*a990*/  ISETP.NE.AND P1, PT, R10, RZ, PT ;  /* 0x000000ff0a00720c */ /* 0x000fda0003f25270 */
[----:B--2---:R-:W-:Y:S05]  /*a9a0*/  @!P1 BRA `(.L_x_323) ;  /* 0x0000000000049947 */ /* 0x004fea0003800000 */
[----:B------:R-:W-:Y:S01]  /*a9b0*/  BPT.TRAP 0x1 ;  /* 0x000000040000795c */ /* 0x000fe20000300000 */
.L_x_323:
[----:B------:R-:W2:Y:S01]  /*a9c0*/  LDL R11, [R1] ;  /* 0x00000000010b7983 */ /* 0x000ea20000100800 */
[----:B------:R-:W-:-:S03]  /*a9d0*/  MOV R13, 0x400 ;  /* 0x00000400000d7802 */ /* 0x000fc60000000f00 */
[----:B------:R-:W3:Y:S04]  /*a9e0*/  LDL R10, [R1+0xc] ;  /* 0x00000c00010a7983 */ /* 0x000ee80000100800 */
[----:B0-----:R-:W4:Y:S01]  /*a9f0*/  LDL R9, [R1+0x4] ;  /* 0x0000040001097983 */ /* 0x001f220000100800 */
[----:B------:R-:W0:Y:S01]  /*aa00*/  S2R R14, SR_CgaCtaId ;  /* 0x00000000000e7919 */ /* 0x000e220000008800 */
[----:B------:R-:W-:Y:S01]  /*aa10*/  R2UR UR9, R8 ;  /* 0x00000000080972ca */ /* 0x000fe200000e0000 */
[----:B------:R-:W-:Y:S01]  /*aa20*/  UIADD3 UR4, UP0, UR36, 0x370, URZ ;  /* 0x0000037024047890 */ /* 0x000fe2000ff1e03f */
[----:B------:R-:W-:Y:S02]  /*aa30*/  R2UR UR12, R4 ;  /* 0x00000000040c72ca */ /* 0x000fe400000e0000 */
[----:B-----5:R-:W-:-:S02]  /*aa40*/  R2UR UR13, R5 ;  /* 0x00000000050d72ca */ /* 0x020fc400000e0000 */
[----:B0-----:R-:W-:-:S07]  /*aa50*/  LEA R13, R14, R13, 0x18 ;  /* 0x0000000d0e0d7211 */ /* 0x001fce00078ec0ff */
[----:B------:R-:W-:Y:S01]  /*aa60*/  UIADD3 UR9, UR9, 0x34830, URZ ;  /* 0x0003483009097890 */ /* 0x000fe2000fffe03f */
[----:B------:R-:W-:Y:S01]  /*aa70*/  UMOV UR10, URZ ;  /* 0x0000003f000a7c82 */ /* 0x000fe20008000000 */
[----:B------:R-:W-:Y:S01]  /*aa80*/  UMOV UR6, 0x0 ;  /* 0x0000000000067882 */ /* 0x000fe20000000000 */
[----:B------:R-:W-:Y:S01]  /*aa90*/  UMOV UR7, 0x14f00000 ;  /* 0x14f0000000077882 */ /* 0x000fe20000000000 */
[----:B------:R-:W-:Y:S01]  /*aaa0*/  UMOV UR16, 0x40 ;  /* 0x0000004000107882 */ /* 0x000fe20000000000 */
[----:B--2---:R-:W-:Y:S01]  /*aab0*/  IMAD R8, R11, 0xc000, R13 ;  /* 0x0000c0000b087824 */ /* 0x004fe200078e020d */
[----:B---3--:R-:W-:-:S04]  /*aac0*/  R2UR UR11, R10 ;  /* 0x000000000a0b72ca */ /* 0x008fc800000e0000 */
[----:B------:R-:W-:Y:S02]  /*aad0*/  R2UR UR8, R8 ;  /* 0x00000000080872ca */ /* 0x000fe400000e0000 */
[----:B----4-:R-:W-:-:S11]  /*aae0*/  R2UR UR5, R9 ;  /* 0x00000000090572ca */ /* 0x010fd600000e0000 */
[----:B------:R-:W-:Y:S02]  /*aaf0*/  UIADD3 UR14, UR8, 0x1c400, URZ ;  /* 0x0001c400080e7890 */ /* 0x000fe4000fffe03f */
[----:B------:R-:W-:Y:S02]  /*ab00*/  ULEA UR11, UR11, UR5, 0x7 ;  /* 0x000000050b0b7291 */ /* 0x000fe4000f8e383f */
[----:B------:R-:W-:Y:S02]  /*ab10*/  UIADD3.X UR5, URZ, UR37, URZ, UP0, !UPT ;  /* 0x000000253f057290 */ /* 0x000fe400087fe43f */
[----:B------:R-:W-:Y:S02]  /*ab20*/  UIADD3 UR15, UR8, 0x20400, URZ ;  /* 0x00020400080f7890 */ /* 0x000fe4000fffe03f */
[----:B------:R-:W-:-:S03]  /*ab30*/  UIADD3 UR17, UR8, 0x24400, URZ ;  /* 0x0002440008117890 */ /* 0x000fc6000fffe03f */
[----:B------:R-:W-:Y:S02]  /*ab40*/  UMOV UR8, UR14 ;  /* 0x0000000e00087c82 */ /* 0x000fe40008000000 */
[----:B------:R0:W-:Y:S01]  /*ab50*/  UTMALDG.4D [UR8], [UR4], desc[UR6] ;  /* 0x00000608040075b4 */ /* 0x0001e20008019000 */
[----:B------:R-:W-:Y:S01]  /*ab60*/  UMOV UR14, 0x80 ;  /* 0x00000080000e7882 */ /* 0x000fe20000000000 */
[----:B0-----:R-:W-:Y:S01]  /*ab70*/  UMOV UR8, UR15 ;  /* 0x0000000f00087c82 */ /* 0x001fe20008000000 */
[----:B------:R-:W-:Y:S02]  /*ab80*/  UMOV UR10, UR16 ;  /* 0x00000010000a7c82 */ /* 0x000fe40008000000 */
[----:B------:R0:W-:Y:S02]  /*ab90*/  UTMALDG.4D [UR8], [UR4], desc[UR6] ;  /* 0x00000608040075b4 */ /* 0x0001e40008019000 */
[----:B0-----:R-:W-:Y:S01]  /*aba0*/  UMOV UR8, UR17 ;  /* 0x0000001100087c82 */ /* 0x001fe20008000000 */
[----:B------:R-:W-:-:S02]  /*abb0*/  UMOV UR10, UR14 ;  /* 0x0000000e000a7c82 */ /* 0x000fc40008000000 */
[----:B------:R0:W-:Y:S02]  /*abc0*/  UTMALDG.4D [UR8], [UR4], desc[UR6] ;  /* 0x00000608040075b4 */ /* 0x0001e40008019000 */
[----:B0-----:R-:W-:Y:S01]  /*abd0*/  NOP ;  /* 0x0000000000007918 */ /* 0x001fe20000000000 */
.L_x_320:
[----:B------:R-:W2:Y:S01]  /*abe0*/  LDL.LU R11, [R1+0x28] ;  /* 0x00002800010b7983 */ /* 0x000ea20000300800 */
[----:B------:R-:W-:Y:S01]  /*abf0*/  MOV R9, 0x400 ;  /* 0x0000040000097802 */ /* 0x000fe20000000f00 */
[----:B------:R-:W-:Y:S05]  /*ac00*/  WARPSYNC.ALL ;  /* 0x0000000000007948 */ /* 0x000fea0003800000 */
[----:B------:R-:W0:Y:S01]  /*ac10*/  S2R R10, SR_CgaCtaId ;  /* 0x00000000000a7919 */ /* 0x000e220000008800 */
[----:B------:R-:W-:-:S13]  /*ac20*/  ELECT P0, URZ, PT ;  /* 0x00000000003f782f */ /* 0x000fda0003800000 */
[----:B------:R-:W-:Y:S01]  /*ac30*/  @P0 R2UR UR13, R6 ;  /* 0x00000000060d02ca */ /* 0x000fe200000e0000 */
[----:B------:R-:W-:Y:S01]  /*ac40*/  UIADD3 UR4, UP0, UR36, 0x270, URZ ;  /* 0x0000027024047890 */ /* 0x000fe2000ff1e03f */
[----:B------:R-:W-:Y:S01]  /*ac50*/  @P0 R2UR UR12, R18 ;  /* 0x00000000120c02ca */ /* 0x000fe200000e0000 */
[----:B------:R-:W-:Y:S01]  /*ac60*/  UMOV UR6, 0x0 ;  /* 0x0000000000067882 */ /* 0x000fe20000000000 */
[C---:B------:R-:W-:Y:S01]  /*ac70*/  @P0 R2UR UR11, R17.reuse ;  /* 0x00000000110b02ca */ /* 0x040fe200000e0000 */
[----:B------:R-:W-:Y:S01]  /*ac80*/  UIADD3.X UR5, URZ, UR37, URZ, UP0, !UPT ;  /* 0x000000253f057290 */ /* 0x000fe200087fe43f */
[----:B------:R-:W-:Y:S01]  /*ac90*/  @P0 R2UR UR21, R6 ;  /* 0x00000000061502ca */ /* 0x000fe200000e0000 */
[----:B------:R-:W-:Y:S01]  /*aca0*/  UMOV UR7, 0x12f00000 ;  /* 0x12f0000000077882 */ /* 0x000fe20000000000 */
[----:B------:R-:W-:Y:S01]  /*acb0*/  UMOV UR10, URZ ;  /* 0x0000003f000a7c82 */ /* 0x000fe20008000000 */
[----:B------:R-:W-:Y:S01]  /*acc0*/  @P0 R2UR UR20, R18 ;  /* 0x00000000121402ca */ /* 0x000fe200000e0000 */
[----:B------:R-:W-:Y:S01]  /*acd0*/  UMOV UR14, 0x0 ;  /* 0x00000000000e7882 */ /* 0x000fe20000000000 */
[----:B------:R-:W-:Y:S01]  /*ace0*/  @P0 R2UR UR19, R17 ;  /* 0x00000000111302ca */ /* 0x000fe200000e0000 */
[----:B------:R-:W-:Y:S01]  /*acf0*/  @P0 IMAD.MOV.U32 R8, RZ, RZ, 0xc000 ;  /* 0x0000c000ff080424 */ /* 0x000fe200078e00ff */
[----:B------:R-:W-:Y:S01]  /*ad00*/  UMOV UR15, 0x12f00000 ;  /* 0x12f00000000f7882 */ /* 0x000fe20000000000 */
[----:B------:R-:W-:Y:S01]  /*ad10*/  UMOV UR18, 0x40 ;  /* 0x0000004000127882 */ /* 0x000fe20000000000 */
[----:B------:R-:W-:Y:S01]  /*ad20*/  UMOV UR22, 0x0 ;  /* 0x0000000000167882 */ /* 0x000fe20000000000 */
[----:B------:R-:W-:Y:S01]  /*ad30*/  UMOV UR23, 0x12f00000 ;  /* 0x12f0000000177882 */ /* 0x000fe20000000000 */
[----:B------:R-:W-:Y:S01]  /*ad40*/  BSSY B0, `(.L_x_324) ;  /* 0x0000019000007945 */ /* 0x000fe20003800000 */
[----:B0-----:R-:W-:Y:S01]  /*ad50*/  LEA R9, R10, R9, 0x18 ;  /* 0x000000090a097211 */ /* 0x001fe200078ec0ff */
[----:B------:R-:W-:Y:S03]  /*ad60*/  BAR.SYNC.DEFER_BLOCKING 0x8, 0x120 ;  /* 0x0204800000007b1d */ /* 0x000fe60000010000 */
[----:B------:R-:W-:-:S13]  /*ad70*/  R2UR UR24, R9 ;  /* 0x00000000091872ca */ /* 0x000fda00000e0000 */
[----:B------:R-:W-:Y:S02]  /*ad80*/  UIADD3 UR8, UR24, 0x10400, URZ ;  /* 0x0001040018087890 */ /* 0x000fe4000fffe03f */
[----:B------:R-:W-:Y:S02]  /*ad90*/  UIADD3 UR9, UR24, 0x34800, URZ ;  /* 0x0003480018097890 */ /* 0x000fe4000fffe03f */
[----:B------:R-:W-:Y:S01]  /*ada0*/  UIADD3 UR16, UR24, 0x14400, URZ ;  /* 0x0001440018107890 */ /* 0x000fe2000fffe03f */
[----:B------:R0:W-:Y:S04]  /*adb0*/  @P0 SYNCS.ARRIVE.TRANS64 RZ, [R9+URZ+0x34800], R8 ;  /* 0x0348000809ff09a7 */ /* 0x0001e8000800003f */
[----:B------:R-:W-:Y:S02]  /*adc0*/  UMOV UR17, UR9 ;  /* 0x0000000900117c82 */ /* 0x000fe40008000000 */
[----:B------:R1:W-:Y:S02]  /*add0*/  UTMALDG.4D [UR8], [UR4], desc[UR6] ;  /* 0x00000608040075b4 */ /* 0x0003e40008019000 */
[----:B------:R0:W-:Y:S01]  /*ade0*/  UTMALDG.4D [UR16], [UR4], desc[UR14] ;  /* 0x00000e10040075b4 */ /* 0x0001e20008019000 */
[----:B-1----:R-:W-:Y:S01]  /*adf0*/  @P0 R2UR UR13, R6 ;  /* 0x00000000060d02ca */ /* 0x002fe200000e0000 */
[----:B------:R-:W-:Y:S01]  /*ae00*/  UIADD3 UR8, UR24, 0x18400, URZ ;  /* 0x0001840018087890 */ /* 0x000fe2000fffe03f */
[----:B------:R-:W-:Y:S01]  /*ae10*/  @P0 R2UR UR12, R18 ;  /* 0x00000000120c02ca */ /* 0x000fe200000e0000 */
[----:B------:R-:W-:Y:S01]  /*ae20*/  UMOV UR10, 0x80 ;  /* 0x00000080000a7882 */ /* 0x000fe20000000000 */
[----:B------:R-:W-:-:S13]  /*ae30*/  @P0 R2UR UR11, R17 ;  /* 0x00000000110b02ca */ /* 0x000fda00000e0000 */
[----:B------:R0:W-:Y:S01]  /*ae40*/  UTMALDG.4D [UR8], [UR4], desc[UR22] ;  /* 0x00001608040075b4 */ /* 0x0001e20008019000 */
[----:B--2---:R-:W-:-:S05]  /*ae50*/  VIADD R11, R11, 0x1 ;  /* 0x000000010b0b7836 */ /* 0x004fca0000000000 */
[----:B------:R-:W-:Y:S01]  /*ae60*/  LEA.HI R6, R11, R11, RZ, 0x1 ;  /* 0x0000000b0b067211 */ /* 0x000fe200078f08ff */
[----:B------:R0:W-:Y:S03]  /*ae70*/  STL [R1+0x28], R11 ;  /* 0x0000280b01007387 */ /* 0x0001e60000100800 */
[----:B------:R-:W-:-:S05]  /*ae80*/  LOP3.LUT R6, R6, 0xfffffffe, RZ, 0xc0, !PT ;  /* 0xfffffffe06067812 */ /* 0x000fca00078ec0ff */
[----:B------:R-:W-:-:S05]  /*ae90*/  IMAD.IADD R6, R11, 0x1, -R6 ;  /* 0x000000010b067824 */ /* 0x000fca00078e0a06 */
[----:B------:R-:W-:-:S04]  /*aea0*/  SHF.L.U32 R6, R6, 0x1f, RZ ;  /* 0x0000001f06067819 */ /* 0x000fc800000006ff */
[----:B------:R-:W1:Y:S02]  /*aeb0*/  SYNCS.PHASECHK.TRANS64.TRYWAIT P0, [R9+URZ+0x34820], R6 ;  /* 0x03482006090075a7 */ /* 0x000e64000800017f */
[----:B01----:R-:W-:Y:S05]  /*aec0*/  @!P0 BRA `(.L_x_325) ;  /* 0x0000002c00fc8947 */ /* 0x003fea0003800000 */
.L_x_393:
[----:B------:R-:W-:Y:S05]  /*aed0*/  BSYNC B0 ;  /* 0x0000000000007941 */ /* 0x000fea0003800000 */
.L_x_324:
[----:B0-----:R-:W2:Y:S01]  /*aee0*/  LDL.LU R8, [R1+0x24] ;  /* 0x0000240001087983 */ /* 0x001ea20000300800 */
[----:B------:R-:W-:Y:S01]  /*aef0*/  BSSY B0, `(.L_x_326) ;  /* 0x000019a000007945 */ /* 0x000fe20003800000 */
[----:B--2---:R-:W-:-:S13]  /*af00*/  ISETP.GE.AND P0, PT, R8, 0x81, PT ;  /* 0x000000810800780c */ /* 0x004fda0003f06270 */
[----:B------:R-:W-:Y:S05]  /*af10*/  @!P0 BRA `(.L_x_327) ;  /* 0x00000018005c8947 */ /* 0x000fea0003800000 */
[----:B------:R-:W2:Y:S01]  /*af20*/  LDL R8, [R1+0x18] ;  /* 0x0000180001087983 */ /* 0x000ea20000100800 */
[----:B------:R-:W-:Y:S01]  /*af30*/  IMAD.MOV.U32 R6, RZ, RZ, 0x1 ;  /* 0x00000001ff067424 */ /* 0x000fe200078e00ff */
[----:B------:R-:W-:Y:S01]  /*af40*/  BSSY B1, `(.L_x_328) ;  /* 0x000008f000017945 */ /* 0x000fe20003800000 */
[----:B--2---:R-:W-:-:S05]  /*af50*/  IMAD.MOV R14, RZ, RZ, -R8 ;  /* 0x000000ffff0e7224 */ /* 0x004fca00078e0a08 */
[----:B------:R-:W-:-:S05]  /*af60*/  VIADDMNMX R14, R14, R6, 0xffffffff, !PT ;  /* 0xffffffff0e0e7446 */ /* 0x000fca0007800106 */
[----:B------:R-:W-:-:S05]  /*af70*/  IMAD.IADD R6, R8, 0x1, R14 ;  /* 0x0000000108067824 */ /* 0x000fca00078e020e */
[----:B------:R-:W-:-:S04]  /*af80*/  LOP3.LUT R6, R6, 0x1, RZ, 0xc0, !PT ;  /* 0x0000000106067812 */ /* 0x000fc800078ec0ff */
[----:B------:R-:W-:Y:S01]  /*af90*/  ISETP.NE.U32.AND P0, PT, R6, 0x1, PT ;  /* 0x000000010600780c */ /* 0x000fe20003f05070 */
[----:B------:R-:W-:-:S12]  /*afa0*/  VIADD R6, R8, 0xfffffffe ;  /* 0xfffffffe08067836 */ /* 0x000fd80000000000 */
[----:B------:R-:W-:Y:S05]  /*afb0*/  @P0 BRA `(.L_x_329) ;  /* 0x00000008001c0947 */ /* 0x000fea0003800000 */
[----:B------:R-:W2:Y:S04]  /*afc0*/  LDL R9, [R1] ;  /* 0x0000000001097983 */ /* 0x000ea80000100800 */
[----:B------:R-:W3:Y:S01]  /*afd0*/  LDL R8, [R1+0x8] ;  /* 0x0000080001087983 */ /* 0x000ee20000100800 */
[----:B------:R-:W-:Y:S01]  /*afe0*/  BSSY B2, `(.L_x_330) ;  /* 0x0000080000027945 */ /* 0x000fe20003800000 */
[----:B--2---:R-:W-:-:S05]  /*aff0*/  VIADD R13, R9, 0x1 ;  /* 0x00000001090d7836 */ /* 0x004fca0000000000 */
[----:B------:R-:W-:-:S04]  /*b000*/  ISETP.NE.AND P0, PT, R13, 0x2, PT ;  /* 0x000000020d00780c */ /* 0x000fc80003f05270 */
[----:B------:R-:W-:Y:S02]  /*b010*/  SEL R15, RZ, 0x1, P0 ;  /* 0x00000001ff0f7807 */ /* 0x000fe40000000000 */
[----:B------:R-:W-:Y:S02]  /*b020*/  SEL R13, R13, RZ, P0 ;  /* 0x000000ff0d0d7207 */ /* 0x000fe40000000000 */
[----:B---3--:R-:W-:Y:S01]  /*b030*/  LOP3.LUT R15, R8, R15, RZ, 0x3c, !PT ;  /* 0x0000000f080f7212 */ /* 0x008fe200078e3cff */
[----:B------:R-:W-:Y:S06]  /*b040*/  @!P6 BRA `(.L_x_331) ;  /* 0x0000000400e4e947 */ /* 0x000fec0003800000 */
[----:B------:R-:W-:Y:S01]  /*b050*/  ISETP.NE.U32.AND P0, PT, R2, RZ, PT ;  /* 0x000000ff0200720c */ /* 0x000fe20003f05070 */
[----:B------:R-:W-:-:S03]  /*b060*/  IMAD.MOV.U32 R8, RZ, RZ, R5 ;  /* 0x000000ffff087224 */ /* 0x000fc600078e0005 */
[----:B------:R-:W-:-:S13]  /*b070*/  ISETP.NE.AND.EX P0, PT, R3, RZ, PT, P0 ;  /* 0x000000ff0300720c */ /* 0x000fda0003f05300 */
[----:B------:R-:W-:Y:S05]  /*b080*/  @!P0 BRA `(.L_x_332) ;  /* 0x0000000000488947 */ /* 0x000fea0003800000 */
[----:B------:R-:W0:Y:S01]  /*b090*/  LDC R18, c[0x0][0x41c] ;  /* 0x00010700ff127b82 */ /* 0x000e220000000800 */
[----:B------:R-:W-:Y:S01]  /*b0a0*/  ULDC.64 UR4, c[0x0][0x408] ;  /* 0x0001020000047ab9 */ /* 0x000fe20000000a00 */
[----:B------:R-:W-:Y:S01]  /*b0b0*/  ULDC.64 UR6, c[0x0][0x208] ;  /* 0x0000820000067ab9 */ /* 0x000fe20000000a00 */
[----:B0-----:R-:W-:-:S13]  /*b0c0*/  ISETP.NE.AND P0, PT, R18, 0x1, PT ;  /* 0x000000011200780c */ /* 0x001fda0003f05270 */
[----:B------:R-:W0:Y:S02]  /*b0d0*/  @P0 LDC.64 R8, c[0x0][0x420] ;  /* 0x00010800ff080b82 */ /* 0x000e240000000a00 */
[----:B0-----:R-:W-:-:S04]  /*b0e0*/  @P0 IMAD.HI.U32 R10, R6, R8, RZ ;  /* 0x00000008060a0227 */ /* 0x001fc800078e00ff */
[----:B------:R-:W-:Y:S01]  /*b0f0*/  IMAD.MOV.U32 R8, RZ, RZ, R6 ;  /* 0x000000ffff087224 */ /* 0x000fe200078e0006 */
[----:B------:R-:W-:Y:S01]  /*b100*/  @P0 SHF.R.U32.HI R8, RZ, R9, R10 ;  /* 0x00000009ff080219 */ /* 0x000fe2000001160a */
[----:B------:R-:W-:-:S03]  /*b110*/  IMAD R10, R12, UR4, RZ ;  /* 0x000000040c0a7c24 */ /* 0x000fc6000f8e02ff */
[----:B------:R-:W-:Y:S01]  /*b120*/  SHF.R.S32.HI R9, RZ, 0x1f, R8 ;  /* 0x0000001fff097819 */ /* 0x000fe20000011408 */
[C---:B------:R-:W-:Y:S02]  /*b130*/  IMAD R17, R0.reuse, UR5, R10 ;  /* 0x0000000500117c24 */ /* 0x040fe4000f8e020a */
[----:B------:R-:W-:-:S04]  /*b140*/  IMAD.WIDE.U32 R10, R0, UR4, R8 ;  /* 0x00000004000a7c25 */ /* 0x000fc8000f8e0008 */
[----:B------:R-:W-:Y:S01]  /*b150*/  IMAD.IADD R17, R17, 0x1, R11 ;  /* 0x0000000111117824 */ /* 0x000fe200078e020b */
[----:B------:R-:W-:Y:S01]  /*b160*/  LEA R2, P0, R10, R2, 0x2 ;  /* 0x000000020a027211 */ /* 0x000fe200078010ff */
[----:B------:R-:W-:-:S03]  /*b170*/  IMAD.MOV R8, RZ, RZ, -R8 ;  /* 0x000000ffff087224 */ /* 0x000fc600078e0a08 */
[----:B------:R-:W-:Y:S01]  /*b180*/  LEA.HI.X R3, R10, R3, R17, 0x2, P0 ;  /* 0x000000030a037211 */ /* 0x000fe200000f1411 */
[----:B------:R-:W-:-:S04]  /*b190*/  IMAD R6, R18, R8, R6 ;  /* 0x0000000812067224 */ /* 0x000fc800078e0206 */
[----:B------:R0:W5:Y:S04]  /*b1a0*/  LDG.E R8, desc[UR6][R2.64] ;  /* 0x0000000602087981 */ /* 0x000168000c1e1900 */
.L_x_332:
[----:B0-----:R-:W0:Y:S01]  /*b1b0*/  S2R R3, SR_CgaCtaId ;  /* 0x0000000000037919 */ /* 0x001e220000008800 */
[----:B------:R-:W-:-:S04]  /*b1c0*/  MOV R2, 0x400 ;  /* 0x0000040000027802 */ /* 0x000fc80000000f00 */
[----:B0-----:R-:W-:Y:S02]  /*b1d0*/  LEA R2, R3, R2, 0x18 ;  /* 0x0000000203027211 */ /* 0x001fe400078ec0ff */
[----:B------:R-:W-:-:S03]  /*b1e0*/  SHF.L.U32 R3, R15, 0x1f, RZ ;  /* 0x0000001f0f037819 */ /* 0x000fc600000006ff */
[----:B------:R-:W-:-:S04]  /*b1f0*/  IMAD R2, R13, 0x8, R2 ;  /* 0x000000080d027824 */ /* 0x000fc800078e0202 */
[----:B------:R-:W0:Y:S02]  /*b200*/  SYNCS.PHASECHK.TRANS64.TRYWAIT P0, [R2+URZ+0x34840], R3 ;  /* 0x03484003020075a7 */ /* 0x000e24000800017f */
[----:B0-----:R-:W-:Y:S05]  /*b210*/  @!P0 BRA `(.L_x_333) ;  /* 0x0000002c00488947 */ /* 0x001fea0003800000 */
.L_x_394:
        /* <DEDUP_REMOVED lines=11> */
.L_x_334:
[----:B------:R-:W2:Y:S04]  /*b2d0*/  LDL R17, [R1+0x4] ;  /* 0x0000040001117983 */ /* 0x000ea80000100800 */
[----:B------:R-:W3:Y:S01]  /*b2e0*/  LDL.LU R11, [R1+0x8] ;  /* 0x00000800010b7983 */ /* 0x000ee20000300800 */
[----:B0-----:R-:W-:-:S03]  /*b2f0*/  MOV R3, 0x400 ;  /* 0x0000040000037802 */ /* 0x001fc60000000f00 */
[----:B------:R-:W4:Y:S01]  /*b300*/  LDL R9, [R1] ;  /* 0x0000000001097983 */ /* 0x000f220000100800 */
[----:B------:R-:W0:Y:S01]  /*b310*/  S2R R10, SR_CgaCtaId ;  /* 0x00000000000a7919 */ /* 0x000e220000008800 */
[----:B------:R-:W-:Y:S02]  /*b320*/  R2UR UR9, R2 ;  /* 0x00000000020972ca */ /* 0x000fe400000e0000 */
[----:B------:R-:W-:Y:S01]  /*b330*/  R2UR UR11, R6 ;  /* 0x00000000060b72ca */ /* 0x000fe200000e0000 */
[----:B------:R-:W-:Y:S01]  /*b340*/  UIADD3 UR4, UP0, UR36, 0x370, URZ ;  /* 0x0000037024047890 */ /* 0x000fe2000ff1e03f */
[----:B------:R-:W-:Y:S02]  /*b350*/  R2UR UR12, R4 ;  /* 0x00000000040c72ca */ /* 0x000fe400000e0000 */
[----:B-----5:R-:W-:Y:S02]  /*b360*/  R2UR UR13, R8 ;  /* 0x00000000080d72ca */ /* 0x020fe400000e0000 */
[----:B0-----:R-:W-:-:S05]  /*b370*/  LEA R3, R10, R3, 0x18 ;  /* 0x000000030a037211 */ /* 0x001fca00078ec0ff */
[----:B------:R-:W-:-:S05]  /*b380*/  IMAD R2, R13, 0xc000, R3 ;  /* 0x0000c0000d027824 */ /* 0x000fca00078e0203 */
[----:B------:R-:W-:Y:S01]  /*b390*/  R2UR UR14, R2 ;  /* 0x00000000020e72ca */ /* 0x000fe200000e0000 */
[----:B------:R-:W-:Y:S01]  /*b3a0*/  UIADD3 UR9, UR9, 0x34830, URZ ;  /* 0x0003483009097890 */ /* 0x000fe2000fffe03f */
[----:B------:R-:W-:Y:S01]  /*b3b0*/  VIADD R3, R3, 0x34800 ;  /* 0x0003480003037836 */ /* 0x000fe20000000000 */
[----:B------:R-:W-:Y:S01]  /*b3c0*/  UMOV UR10, URZ ;  /* 0x0000003f000a7c82 */ /* 0x000fe20008000000 */
[----:B------:R-:W-:Y:S01]  /*b3d0*/  UMOV UR6, 0x0 ;  /* 0x0000000000067882 */ /* 0x000fe20000000000 */
[----:B------:R-:W-:-:S08]  /*b3e0*/  UMOV UR7, 0x14f00000 ;  /* 0x14f0000000077882 */ /* 0x000fd00000000000 */
[----:B------:R-:W-:Y:S02]  /*b3f0*/  UIADD3 UR8, UR14, 0x1c400, URZ ;  /* 0x0001c4000e087890 */ /* 0x000fe4000fffe03f */
[----:B------:R-:W-:Y:S02]  /*b400*/  UIADD3 UR15, UR14, 0x20400, URZ ;  /* 0x000204000e0f7890 */ /* 0x000fe4000fffe03f */
[----:B------:R-:W-:Y:S01]  /*b410*/  UIADD3 UR14, UR14, 0x24400, URZ ;  /* 0x000244000e0e7890 */ /* 0x000fe2000fffe03f */
[----:B------:R-:W-:Y:S01]  /*b420*/  UMOV UR17, 0x40 ;  /* 0x0000004000117882 */ /* 0x000fe20000000000 */
[----:B------:R-:W-:Y:S01]  /*b430*/  UMOV UR16, 0x80 ;  /* 0x0000008000107882 */ /* 0x000fe20000000000 */
[----:B--2---:R-:W-:-:S13]  /*b440*/  R2UR UR5, R17 ;  /* 0x00000000110572ca */ /* 0x004fda00000e0000 */
[----:B------:R-:W-:Y:S02]  /*b450*/  ULEA UR11, UR11, UR5, 0x7 ;  /* 0x000000050b0b7291 */ /* 0x000fe4000f8e383f */
[----:B------:R-:W-:Y:S01]  /*b460*/  UIADD3.X UR5, URZ, UR37, URZ, UP0, !UPT ;  /* 0x000000253f057290 */ /* 0x000fe200087fe43f */
[----:B---3--:R-:W-:Y:S01]  /*b470*/  SHF.L.U32 R2, R11, 0x1f, RZ ;  /* 0x0000001f0b027819 */ /* 0x008fe200000006ff */
[----:B----4-:R-:W-:-:S07]  /*b480*/  IMAD R3, R9, 0x8, R3 ;  /* 0x0000000809037824 */ /* 0x010fce00078e0203 */
[----:B------:R0:W-:Y:S02]  /*b490*/  UTMALDG.4D [UR8], [UR4], desc[UR6] ;  /* 0x00000608040075b4 */ /* 0x0001e40008019000 */
[----:B0-----:R-:W-:Y:S01]  /*b4a0*/  UMOV UR8, UR15 ;  /* 0x0000000f00087c82 */ /* 0x001fe20008000000 */
[----:B------:R-:W-:Y:S02]  /*b4b0*/  UMOV UR10, UR17 ;  /* 0x00000011000a7c82 */ /* 0x000fe40008000000 */
[----:B------:R0:W-:Y:S02]  /*b4c0*/  UTMALDG.4D [UR8], [UR4], desc[UR6] ;  /* 0x00000608040075b4 */ /* 0x0001e40008019000 */
[----:B0-----:R-:W-:Y:S01]  /*b4d0*/  UMOV UR8, UR14 ;  /* 0x0000000e00087c82 */ /* 0x001fe20008000000 */
[----:B------:R-:W-:Y:S02]  /*b4e0*/  UMOV UR10, UR16 ;  /* 0x00000010000a7c82 */ /* 0x000fe40008000000 */
[----:B------:R0:W-:Y:S01]  /*b4f0*/  UTMALDG.4D [UR8], [UR4], desc[UR6] ;  /* 0x00000608040075b4 */ /* 0x0001e20008019000 */
[----:B------:R-:W1:Y:S02]  /*b500*/  SYNCS.PHASECHK.TRANS64.TRYWAIT P0, [R3+URZ+0x60], R2 ;  /* 0x00006002030075a7 */ /* 0x000e64000800017f */
[----:B01----:R-:W-:Y:S05]  /*b510*/  @!P0 BRA `(.L_x_335) ;  /* 0x00000028009c8947 */ /* 0x003fea0003800000 */
.L_x_395:
[----:B------:R-:W-:Y:S05]  /*b520*/  @P1 BRA `(.L_x_336) ;  /* 0x0000000000301947 */ /* 0x000fea0003800000 */
[----:B------:R-:W1:Y:S01]  /*b530*/  S2R R9, SR_TID.X ;  /* 0x0000000000097919 */ /* 0x000e620000002100 */
[----:B------:R-:W-:Y:S01]  /*b540*/  MOV R10, 0x400 ;  /* 0x00000400000a7802 */ /* 0x000fe20000000f00 */
[----:B------:R-:W2:Y:S01]  /*b550*/  S2R R11, SR_CgaCtaId ;  /* 0x00000000000b7919 */ /* 0x000ea20000008800 */
[----:B-1----:R-:W-:Y:S02]  /*b560*/  LOP3.LUT R17, R9, 0x1f, RZ, 0xc0, !PT ;  /* 0x0000001f09117812 */ /* 0x002fe400078ec0ff */
[----:B------:R-:W3:Y:S02]  /*b570*/  LDL R9, [R1] ;  /* 0x0000000001097983 */ /* 0x000ee40000100800 */
[----:B------:R-:W-:Y:S02]  /*b580*/  ISETP.NE.AND P0, PT, R17, RZ, PT ;  /* 0x000000ff1100720c */ /* 0x000fe40003f05270 */
[----:B--2---:R-:W-:Y:S01]  /*b590*/  LEA R10, R11, R10, 0x18 ;  /* 0x0000000a0b0a7211 */ /* 0x004fe200078ec0ff */
[----:B0-----:R-:W-:-:S04]  /*b5a0*/  IMAD.MOV.U32 R3, RZ, RZ, 0x8000 ;  /* 0x00008000ff037424 */ /* 0x001fc800078e00ff */
[----:B---3--:R-:W-:-:S04]  /*b5b0*/  IMAD R2, R9, 0x8, R10 ;  /* 0x0000000809027824 */ /* 0x008fc800078e020a */
[----:B------:R1:W-:Y:S02]  /*b5c0*/  SYNCS.ARRIVE.TRANS64 RZ, [R2+URZ+0x34850], R3 ;  /* 0x0348500302ff79a7 */ /* 0x0003e4000800003f */
[----:B------:R-:W-:Y:S05]  /*b5d0*/  @!P0 BRA `(.L_x_336) ;  /* 0x0000000000048947 */ /* 0x000fea0003800000 */
[----:B------:R-:W-:Y:S01]  /*b5e0*/  BPT.TRAP 0x1 ;  /* 0x000000040000795c */ /* 0x000fe20000300000 */
.L_x_336:
[----:B01----:R-:W2:Y:S01]  /*b5f0*/  LDL.LU R2, [R1+0xc] ;  /* 0x00000c0001027983 */ /* 0x003ea20000300800 */
[----:B------:R-:W-:-:S03]  /*b600*/  MOV R10, 0x400 ;  /* 0x00000400000a7802 */ /* 0x000fc60000000f00 */
[----:B------:R-:W3:Y:S04]  /*b610*/  LDL.LU R9, [R1] ;  /* 0x0000000001097983 */ /* 0x000ee80000300800 */
[----:B------:R-:W4:Y:S01]  /*b620*/  LDL R3, [R1+0x4] ;  /* 0x0000040001037983 */ /* 0x000f220000100800 */
[----:B------:R-:W0:Y:S01]  /*b630*/  S2R R11, SR_CgaCtaId ;  /* 0x00000000000b7919 */ /* 0x000e220000008800 */
[----:B------:R-:W-:Y:S01]  /*b640*/  R2UR UR13, R5 ;  /* 0x00000000050d72ca */ /* 0x000fe200000e0000 */
[----:B------:R-:W-:Y:S01]  /*b650*/  UIADD3 UR4, UP0, UR36, 0x470, URZ ;  /* 0x0000047024047890 */ /* 0x000fe2000ff1e03f */
[----:B------:R-:W-:Y:S02]  /*b660*/  R2UR UR12, R4 ;  /* 0x00000000040c72ca */ /* 0x000fe400000e0000 */
[----:B0-----:R-:W-:Y:S01]  /*b670*/  LEA R10, R11, R10, 0x18 ;  /* 0x0000000a0b0a7211 */ /* 0x001fe200078ec0ff */
[----:B------:R-:W-:Y:S01]  /*b680*/  UMOV UR10, URZ ;  /* 0x0000003f000a7c82 */ /* 0x000fe20008000000 */
[----:B------:R-:W-:Y:S01]  /*b690*/  UMOV UR7, 0x14f00000 ;  /* 0x14f0000000077882 */ /* 0x000fe20000000000 */
[----:B------:R-:W-:Y:S01]  /*b6a0*/  UMOV UR15, 0x40 ;  /* 0x00000040000f7882 */ /* 0x000fe20000000000 */
[----:B------:R0:W-:Y:S01]  /*b6b0*/  STL [R1+0xc], R6 ;  /* 0x00000c0601007387 */ /* 0x0001e20000100800 */
[----:B------:R-:W-:Y:S01]  /*b6c0*/  IMAD.MOV.U32 R5, RZ, RZ, R8 ;  /* 0x000000ffff057224 */ /* 0x000fe200078e0008 */
[----:B--2---:R-:W-:Y:S01]  /*b6d0*/  R2UR UR11, R2 ;  /* 0x00000000020b72ca */ /* 0x004fe200000e0000 */
[----:B---3--:R-:W-:-:S05]  /*b6e0*/  IMAD R2, R9, 0x8, R10 ;  /* 0x0000000809027824 */ /* 0x008fca00078e020a */
[----:B------:R-:W-:Y:S01]  /*b6f0*/  R2UR UR9, R2 ;  /* 0x00000000020972ca */ /* 0x000fe200000e0000 */
[----:B------:R-:W-:Y:S01]  /*b700*/  IMAD R2, R9, 0x8000, R10 ;  /* 0x0000800009027824 */ /* 0x000fe200078e020a */
[----:B----4-:R-:W-:-:S04]  /*b710*/  R2UR UR5, R3 ;  /* 0x00000000030572ca */ /* 0x010fc800000e0000 */
[----:B------:R-:W-:-:S07]  /*b720*/  R2UR UR6, R2 ;  /* 0x00000000020672ca */ /* 0x000fce00000e0000 */
[----:B------:R-:W-:Y:S02]  /*b730*/  UIADD3 UR9, UR9, 0x34850, URZ ;  /* 0x0003485009097890 */ /* 0x000fe4000fffe03f */
[----:B------:R-:W-:Y:S02]  /*b740*/  ULEA UR11, UR11, UR5, 0x7 ;  /* 0x000000050b0b7291 */ /* 0x000fe4000f8e383f */
[----:B------:R-:W-:Y:S02]  /*b750*/  UIADD3.X UR5, URZ, UR37, URZ, UP0, !UPT ;  /* 0x000000253f057290 */ /* 0x000fe400087fe43f */
[----:B------:R-:W-:Y:S02]  /*b760*/  UIADD3 UR8, UR6, 0x400, URZ ;  /* 0x0000040006087890 */ /* 0x000fe4000fffe03f */
[----:B------:R-:W-:-:S03]  /*b770*/  UIADD3 UR14, UR6, 0x4400, URZ ;  /* 0x00004400060e7890 */ /* 0x000fc6000fffe03f */
[----:B------:R-:W-:-:S04]  /*b780*/  UMOV UR6, 0x0 ;  /* 0x0000000000067882 */ /* 0x000fc80000000000 */
[----:B------:R1:W-:Y:S02]  /*b790*/  UTMALDG.4D [UR8], [UR4], desc[UR6] ;  /* 0x00000608040075b4 */ /* 0x0003e40008019000 */
[----:B-1----:R-:W-:Y:S01]  /*b7a0*/  UMOV UR8, UR14 ;  /* 0x0000000e00087c82 */ /* 0x002fe20008000000 */
[----:B------:R-:W-:Y:S02]  /*b7b0*/  UMOV UR10, UR15 ;  /* 0x0000000f000a7c82 */ /* 0x000fe40008000000 */
[----:B------:R0:W-:Y:S02]  /*b7c0*/  UTMALDG.4D [UR8], [UR4], desc[UR6] ;  /* 0x00000608040075b4 */ /* 0x0001e40008019000 */
[----:B0-----:R-:W-:Y:S01]  /*b7d0*/  NOP ;  /* 0x0000000000007918 */ /* 0x001fe20000000000 */
.L_x_331:
[----:B------:R-:W-:Y:S05]  /*b7e0*/  BSYNC B2 ;  /* 0x0000000000027941 */ /* 0x000fea0003800000 */
.L_x_330:
[----:B------:R-:W2:Y:S04]  /*b7f0*/  LDL.LU R2, [R1+0x18] ;  /* 0x0000180001027983 */ /* 0x000ea80000300800 */
[----:B------:R0:W-:Y:S04]  /*b800*/  STL [R1], R13 ;  /* 0x0000000d01007387 */ /* 0x0001e80000100800 */
[----:B------:R0:W-:Y:S02]  /*b810*/  STL [R1+0x8], R15 ;  /* 0x0000080f01007387 */ /* 0x0001e40000100800 */
[----:B0-2---:R-:W-:-:S07]  /*b820*/  VIADD R6, R2, 0xfffffffd ;  /* 0xfffffffd02067836 */ /* 0x005fce0000000000 */
.L_x_329:
[----:B------:R-:W-:Y:S05]  /*b830*/  BSYNC B1 ;  /* 0x0000000000017941 */ /* 0x000fea0003800000 */
.L_x_328:
[----:B------:R-:W-:-:S05]  /*b840*/  IMAD.MOV R14, RZ, RZ, -R14 ;  /* 0x000000ffff0e7224 */ /* 0x000fca00078e0a0e */
[----:B------:R-:W-:-:S13]  /*b850*/  ISETP.NE.AND P0, PT, R7, R14, PT ;  /* 0x0000000e0700720c */ /* 0x000fda0003f05270 */
[----:B------:R-:W-:Y:S05]  /*b860*/  @!P0 BRA `(.L_x_327) ;  /* 0x0000001000088947 */ /* 0x000fea0003800000 */
[----:B------:R-:W-:-:S07]  /*b870*/  IMAD.MOV.U32 R10, RZ, RZ, R5 ;  /* 0x000000ffff0a7224 */ /* 0x000fce00078e0005 */
.L_x_351:
[----:B------:R-:W2:Y:S04]  /*b880*/  LDL R3, [R1] ;  /* 0x0000000001037983 */ /* 0x000ea80000100800 */
[----:B------:R-:W3:Y:S01]  /*b890*/  LDL R2, [R1+0x8] ;  /* 0x0000080001027983 */ /* 0x000ee20000100800 */
[----:B------:R-:W-:Y:S05]  /*b8a0*/  YIELD ;  /* 0x0000000000007946 */ /* 0x000fea0003800000 */
[----:B------:R-:W-:Y:S01]  /*b8b0*/  BSSY B1, `(.L_x_337) ;  /* 0x000007b000017945 */ /* 0x000fe20003800000 */
[----:B--2---:R-:W-:-:S05]  /*b8c0*/  VIADD R7, R3, 0x1 ;  /* 0x0000000103077836 */ /* 0x004fca0000000000 */
[----:B------:R-:W-:-:S04]  /*b8d0*/  ISETP.NE.AND P0, PT, R7, 0x2, PT ;  /* 0x000000020700780c */ /* 0x000fc80003f05270 */
[----:B------:R-:W-:Y:S02]  /*b8e0*/  SEL R8, RZ, 0x1, P0 ;  /* 0x00000001ff087807 */ /* 0x000fe40000000000 */
[----:B------:R-:W-:Y:S02]  /*b8f0*/  SEL R7, R7, RZ, P0 ;  /* 0x000000ff07077207 */ /* 0x000fe40000000000 */
[----:B---3--:R-:W-:Y:S01]  /*b900*/  LOP3.LUT R8, R2, R8, RZ, 0x3c, !PT ;  /* 0x0000000802087212 */ /* 0x008fe200078e3cff */
[----:B0-----:R-:W-:Y:S06]  /*b910*/  @!P6 BRA `(.L_x_338) ;  /* 0x0000000400d0e947 */ /* 0x001fec0003800000 */
[----:B------:R-:W-:Y:S01]  /*b920*/  ULDC.64 UR4, c[0x0][0x3f8] ;  /* 0x0000fe0000047ab9 */ /* 0x000fe20000000a00 */
[----:B------:R-:W-:Y:S01]  /*b930*/  IMAD.MOV.U32 R9, RZ, RZ, R6 ;  /* 0x000000ffff097224 */ /* 0x000fe200078e0006 */
[----:B------:R-:W-:-:S04]  /*b940*/  ISETP.NE.U32.AND P0, PT, RZ, UR4, PT ;  /* 0x00000004ff007c0c */ /* 0x000fc8000bf05070 */
[----:B------:R-:W-:-:S13]  /*b950*/  ISETP.NE.AND.EX P0, PT, RZ, UR5, PT, P0 ;  /* 0x00000005ff007c0c */ /* 0x000fda000bf05300 */
        /* <DEDUP_REMOVED lines=9> */
[----:B------:R-:W-:-:S04]  /*b9f0*/  IMAD R10, R12, UR6, RZ ;  /* 0x000000060c0a7c24 */ /* 0x000fc8000f8e02ff */
[----:B------:R-:W-:Y:S02]  /*ba00*/  IMAD.MOV R3, RZ, RZ, -R2 ;  /* 0x000000ffff037224 */ /* 0x000fe400078e0a02 */
[----:B------:R-:W-:Y:S02]  /*ba10*/  IMAD R10, R0, UR7, R10 ;  /* 0x00000007000a7c24 */ /* 0x000fe4000f8e020a */
[----:B------:R-:W-:Y:S01]  /*ba20*/  IMAD R9, R9, R3, R6 ;  /* 0x0000000309097224 */ /* 0x000fe200078e0206 */
[----:B------:R-:W-:-:S03]  /*ba30*/  SHF.R.S32.HI R3, RZ, 0x1f, R2 ;  /* 0x0000001fff037819 */ /* 0x000fc60000011402 */
[----:B------:R-:W-:-:S04]  /*ba40*/  IMAD.WIDE.U32 R2, R0, UR6, R2 ;  /* 0x0000000600027c25 */ /* 0x000fc8000f8e0002 */
[----:B------:R-:W-:Y:S01]  /*ba50*/  IMAD.IADD R3, R10, 0x1, R3 ;  /* 0x000000010a037824 */ /* 0x000fe200078e0203 */
[----:B------:R-:W-:-:S04]  /*ba60*/  LEA R10, P0, R2, UR4, 0x2 ;  /* 0x00000004020a7c11 */ /* 0x000fc8000f8010ff */
[----:B------:R-:W-:-:S05]  /*ba70*/  LEA.HI.X R11, R2, UR5, R3, 0x2, P0 ;  /* 0x00000005020b7c11 */ /* 0x000fca00080f1403 */
[----:B------:R0:W5:Y:S04]  /*ba80*/  LDG.E R10, desc[UR8][R10.64] ;  /* 0x000000080a0a7981 */ /* 0x000168000c1e1900 */
.L_x_339:
[----:B------:R-:W1:Y:S01]  /*ba90*/  S2R R3, SR_CgaCtaId ;  /* 0x0000000000037919 */ /* 0x000e620000008800 */
[----:B------:R-:W-:-:S04]  /*baa0*/  MOV R2, 0x400 ;  /* 0x0000040000027802 */ /* 0x000fc80000000f00 */
[----:B-1----:R-:W-:Y:S02]  /*bab0*/  LEA R2, R3, R2, 0x18 ;  /* 0x0000000203027211 */ /* 0x002fe400078ec0ff */
[----:B------:R-:W-:-:S03]  /*bac0*/  SHF.L.U32 R3, R8, 0x1f, RZ ;  /* 0x0000001f08037819 */ /* 0x000fc600000006ff */
[----:B------:R-:W-:-:S04]  /*bad0*/  IMAD R2, R7, 0x8, R2 ;  /* 0x0000000807027824 */ /* 0x000fc800078e0202 */
[----:B------:R-:W1:Y:S02]  /*bae0*/  SYNCS.PHASECHK.TRANS64.TRYWAIT P0, [R2+URZ+0x34840], R3 ;  /* 0x03484003020075a7 */ /* 0x000e64000800017f */
[----:B-1----:R-:W-:Y:S05]  /*baf0*/  @!P0 BRA `(.L_x_340) ;  /* 0x0000002400388947 */ /* 0x002fea0003800000 */
.L_x_396:
[----:B0-----:R-:W0:Y:S02]  /*bb00*/  S2R R11, SR_TID.X ;  /* 0x00000000000b7919 */ /* 0x001e240000002100 */
[----:B0-----:R-:W-:-:S04]  /*bb10*/  LOP3.LUT R11, R11, 0x7f, RZ, 0xc0, !PT ;  /* 0x0000007f0b0b7812 */ /* 0x001fc800078ec0ff */
[----:B------:R-:W-:-:S13]  /*bb20*/  ISETP.NE.AND P0, PT, R11, RZ, PT ;  /* 0x000000ff0b00720c */ /* 0x000fda0003f05270 */
[----:B------:R-:W-:Y:S05]  /*bb30*/  @P0 BRA `(.L_x_341) ;  /* 0x00000000001c0947 */ /* 0x000fea0003800000 */
[----:B------:R-:W0:Y:S01]  /*bb40*/  S2R R11, SR_TID.X ;  /* 0x00000000000b7919 */ /* 0x000e220000002100 */
[----:B-1----:R-:W-:-:S04]  /*bb50*/  IMAD.MOV.U32 R3, RZ, RZ, 0xc000 ;  /* 0x0000c000ff037424 */ /* 0x002fc800078e00ff */
[----:B------:R2:W-:Y:S01]  /*bb60*/  SYNCS.ARRIVE.TRANS64 RZ, [R2+URZ+0x34830], R3 ;  /* 0x0348300302ff79a7 */ /* 0x0005e2000800003f */
[----:B0-----:R-:W-:-:S04]  /*bb70*/  LOP3.LUT R11, R11, 0x1f, RZ, 0xc0, !PT ;  /* 0x0000001f0b0b7812 */ /* 0x001fc800078ec0ff */
[----:B------:R-:W-:-:S13]  /*bb80*/  ISETP.NE.AND P1, PT, R11, RZ, PT ;  /* 0x000000ff0b00720c */ /* 0x000fda0003f25270 */
[----:B--2---:R-:W-:Y:S05]  /*bb90*/  @!P1 BRA `(.L_x_341) ;  /* 0x0000000000049947 */ /* 0x004fea0003800000 */
[----:B------:R-:W-:Y:S01]  /*bba0*/  BPT.TRAP 0x1 ;  /* 0x000000040000795c */ /* 0x000fe20000300000 */
.L_x_341:
[----:B------:R-:W2:Y:S04]  /*bbb0*/  LDL R15, [R1+0x4] ;  /* 0x00000400010f7983 */ /* 0x000ea80000100800 */
[----:B-1----:R-:W3:Y:S01]  /*bbc0*/  LDL.LU R3, [R1+0x8] ;  /* 0x0000080001037983 */ /* 0x002ee20000300800 */
[----:B------:R-:W-:-:S03]  /*bbd0*/  MOV R13, 0x400 ;  /* 0x00000400000d7802 */ /* 0x000fc60000000f00 */
        /* <DEDUP_REMOVED lines=34> */
.L_x_397:
        /* <DEDUP_REMOVED lines=8> */
.L_x_343:
[----:B------:R-:W2:Y:S01]  /*be80*/  LDL.LU R15, [R1+0xc] ;  /* 0x00000c00010f7983 */ /* 0x000ea20000300800 */
[----:B------:R-:W-:-:S03]  /*be90*/  MOV R13, 0x400 ;  /* 0x00000400000d7802 */ /* 0x000fc60000000f00 */
[----:B0-----:R-:W3:Y:S04]  /*bea0*/  LDL.LU R3, [R1] ;  /* 0x0000000001037983 */ /* 0x001ee80000300800 */
[----:B------:R-:W4:Y:S01]  /*beb0*/  LDL R11, [R1+0x4] ;  /* 0x00000400010b7983 */ /* 0x000f220000100800 */
[----:B------:R-:W0:Y:S01]  /*bec0*/  S2R R14, SR_CgaCtaId ;  /* 0x00000000000e7919 */ /* 0x000e220000008800 */
[----:B------:R-:W-:Y:S01]  /*bed0*/  R2UR UR9, R2 ;  /* 0x00000000020972ca */ /* 0x000fe200000e0000 */
[----:B------:R-:W-:Y:S01]  /*bee0*/  UIADD3 UR4, UP0, UR36, 0x470, URZ ;  /* 0x0000047024047890 */ /* 0x000fe2000ff1e03f */
[----:B------:R-:W-:Y:S02]  /*bef0*/  R2UR UR13, R5 ;  /* 0x00000000050d72ca */ /* 0x000fe400000e0000 */
[----:B------:R-:W-:-:S02]  /*bf00*/  R2UR UR12, R4 ;  /* 0x00000000040c72ca */ /* 0x000fc400000e0000 */
[----:B0-----:R-:W-:-:S07]  /*bf10*/  LEA R13, R14, R13, 0x18 ;  /* 0x0000000d0e0d7211 */ /* 0x001fce00078ec0ff */
[----:B------:R-:W-:Y:S01]  /*bf20*/  UIADD3 UR9, UR9, 0x50, URZ ;  /* 0x0000005009097890 */ /* 0x000fe2000fffe03f */
[----:B------:R-:W-:Y:S01]  /*bf30*/  UMOV UR10, URZ ;  /* 0x0000003f000a7c82 */ /* 0x000fe20008000000 */
[----:B------:R-:W-:Y:S01]  /*bf40*/  UMOV UR7, 0x14f00000 ;  /* 0x14f0000000077882 */ /* 0x000fe20000000000 */
[----:B------:R-:W-:Y:S01]  /*bf50*/  UMOV UR15, 0x40 ;  /* 0x00000040000f7882 */ /* 0x000fe20000000000 */
[----:B------:R0:W-:Y:S01]  /*bf60*/  STL [R1+0xc], R9 ;  /* 0x00000c0901007387 */ /* 0x0001e20000100800 */
[----:B------:R-:W-:Y:S01]  /*bf70*/  IMAD.MOV.U32 R5, RZ, RZ, R10 ;  /* 0x000000ffff057224 */ /* 0x000fe200078e000a */
[----:B--2---:R-:W-:Y:S01]  /*bf80*/  R2UR UR11, R15 ;  /* 0x000000000f0b72ca */ /* 0x004fe200000e0000 */
[----:B---3--:R-:W-:Y:S01]  /*bf90*/  IMAD R3, R3, 0x8000, R13 ;  /* 0x0000800003037824 */ /* 0x008fe200078e020d */
[----:B----4-:R-:W-:-:S04]  /*bfa0*/  R2UR UR5, R11 ;  /* 0x000000000b0572ca */ /* 0x010fc800000e0000 */
[----:B------:R-:W-:-:S09]  /*bfb0*/  R2UR UR6, R3 ;  /* 0x00000000030672ca */ /* 0x000fd200000e0000 */
[----:B------:R-:W-:-:S04]  /*bfc0*/  ULEA UR11, UR11, UR5, 0x7 ;  /* 0x000000050b0b7291 */ /* 0x000fc8000f8e383f */
[----:B------:R-:W-:Y:S02]  /*bfd0*/  UIADD3 UR8, UR6, 0x400, URZ ;  /* 0x0000040006087890 */ /* 0x000fe4000fffe03f */
[----:B------:R-:W-:Y:S02]  /*bfe0*/  UIADD3.X UR5, URZ, UR37, URZ, UP0, !UPT ;  /* 0x000000253f057290 */ /* 0x000fe400087fe43f */
[----:B------:R-:W-:-:S03]  /*bff0*/  UIADD3 UR14, UR6, 0x4400, URZ ;  /* 0x00004400060e7890 */ /* 0x000fc6000fffe03f */
[----:B------:R-:W-:-:S04]  /*c000*/  UMOV UR6, 0x0 ;  /* 0x0000000000067882 */ /* 0x000fc80000000000 */
[----:B------:R1:W-:Y:S02]  /*c010*/  UTMALDG.4D [UR8], [UR4], desc[UR6] ;  /* 0x00000608040075b4 */ /* 0x0003e40008019000 */
[----:B-1----:R-:W-:Y:S01]  /*c020*/  UMOV UR8, UR14 ;  /* 0x0000000e00087c82 */ /* 0x002fe20008000000 */
[----:B------:R-:W-:Y:S02]  /*c030*/  UMOV UR10, UR15 ;  /* 0x0000000f000a7c82 */ /* 0x000fe40008000000 */
[----:B------:R0:W-:Y:S02]  /*c040*/  UTMALDG.4D [UR8], [UR4], desc[UR6] ;  /* 0x00000608040075b4 */ /* 0x0001e40008019000 */
[----:B0-----:R-:W-:Y:S01]  /*c050*/  NOP ;  /* 0x0000000000007918 */ /* 0x001fe20000000000 */
.L_x_338:
[----:B------:R-:W-:Y:S05]  /*c060*/  BSYNC B1 ;  /* 0x0000000000017941 */ /* 0x000fea0003800000 */
.L_x_337:
[----:B------:R-:W-:Y:S01]  /*c070*/  VIADD R2, R7, 0x1 ;  /* 0x0000000107027836 */ /* 0x000fe20000000000 */
[----:B------:R-:W-:Y:S04]  /*c080*/  BSSY B1, `(.L_x_344) ;  /* 0x000007c000017945 */ /* 0x000fe80003800000 */
[----:B------:R-:W-:-:S04]  /*c090*/  ISETP.NE.AND P0, PT, R2, 0x2, PT ;  /* 0x000000020200780c */ /* 0x000fc80003f05270 */
[----:B------:R-:W-:Y:S02]  /*c0a0*/  SEL R3, RZ, 0x1, P0 ;  /* 0x00000001ff037807 */ /* 0x000fe40000000000 */
[----:B------:R-:W-:Y:S02]  /*c0b0*/  SEL R14, R2, RZ, P0 ;  /* 0x000000ff020e7207 */ /* 0x000fe40000000000 */
[----:B------:R-:W-:-:S05]  /*c0c0*/  LOP3.LUT R13, R8, R3, RZ, 0x3c, !PT ;  /* 0x00000003080d7212 */ /* 0x000fca00078e3cff */
[----:B------:R0:W-:Y:S04]  /*c0d0*/  STL [R1+0x8], R13 ;  /* 0x0000080d01007387 */ /* 0x0001e80000100800 */
[----:B------:R0:W-:Y:S01]  /*c0e0*/  STL [R1], R14 ;  /* 0x0000000e01007387 */ /* 0x0001e20000100800 */
[----:B------:R-:W-:Y:S05]  /*c0f0*/  @!P6 BRA `(.L_x_345) ;  /* 0x0000000400d0e947 */ /* 0x000fea0003800000 */
[----:B------:R-:W-:Y:S01]  /*c100*/  ULDC.64 UR4, c[0x0][0x3f8] ;  /* 0x0000fe0000047ab9 */ /* 0x000fe20000000a00 */
[----:B------:R-:W-:Y:S01]  /*c110*/  VIADD R9, R6, 0xffffffff ;  /* 0xffffffff06097836 */ /* 0x000fe20000000000 */
[----:B------:R-:W-:-:S04]  /*c120*/  ISETP.NE.U32.AND P0, PT, RZ, UR4, PT ;  /* 0x00000004ff007c0c */ /* 0x000fc8000bf05070 */
[----:B------:R-:W-:-:S13]  /*c130*/  ISETP.NE.AND.EX P0, PT, RZ, UR5, PT, P0 ;  /* 0x00000005ff007c0c */ /* 0x000fda000bf05300 */
[----:B------:R-:W-:Y:S05]  /*c140*/  @!P0 BRA `(.L_x_346) ;  /* 0x0000000000488947 */ /* 0x000fea0003800000 */
        /* <DEDUP_REMOVED lines=18> */
.L_x_346:
[----:B------:R-:W2:Y:S01]  /*c270*/  S2R R3, SR_CgaCtaId ;  /* 0x0000000000037919 */ /* 0x000ea20000008800 */
[----:B------:R-:W-:-:S04]  /*c280*/  MOV R2, 0x400 ;  /* 0x0000040000027802 */ /* 0x000fc80000000f00 */
[----:B--2---:R-:W-:Y:S02]  /*c290*/  LEA R2, R3, R2, 0x18 ;  /* 0x0000000203027211 */ /* 0x004fe400078ec0ff */
[----:B------:R-:W-:-:S03]  /*c2a0*/  SHF.L.U32 R3, R13, 0x1f, RZ ;  /* 0x0000001f0d037819 */ /* 0x000fc600000006ff */
[----:B------:R-:W-:-:S04]  /*c2b0*/  IMAD R2, R14, 0x8, R2 ;  /* 0x000000080e027824 */ /* 0x000fc800078e0202 */
[----:B------:R-:W2:Y:S02]  /*c2c0*/  SYNCS.PHASECHK.TRANS64.TRYWAIT P0, [R2+URZ+0x34840], R3 ;  /* 0x03484003020075a7 */ /* 0x000ea4000800017f */
[----:B--2---:R-:W-:Y:S05]  /*c2d0*/  @!P0 BRA `(.L_x_347) ;  /* 0x0000001c00688947 */ /* 0x004fea0003800000 */
.L_x_398:
        /* <DEDUP_REMOVED lines=11> */
.L_x_348:
[----:B0-----:R-:W3:Y:S01]  /*c390*/  LDL R13, [R1] ;  /* 0x00000000010d7983 */ /* 0x001ee20000100800 */
[----:B------:R-:W-:-:S03]  /*c3a0*/  MOV R14, 0x400 ;  /* 0x00000400000e7802 */ /* 0x000fc60000000f00 */
[----:B------:R-:W4:Y:S01]  /*c3b0*/  LDL R11, [R1+0x4] ;  /* 0x00000400010b7983 */ /* 0x000f220000100800 */
[----:B------:R-:W0:Y:S01]  /*c3c0*/  S2R R15, SR_CgaCtaId ;  /* 0x00000000000f7919 */ /* 0x000e220000008800 */
[----:B------:R-:W-:Y:S01]  /*c3d0*/  R2UR UR11, R9 ;  /* 0x00000000090b72ca */ /* 0x000fe200000e0000 */
[----:B------:R-:W-:Y:S01]  /*c3e0*/  UIADD3 UR4, UP0, UR36, 0x370, URZ ;  /* 0x0000037024047890 */ /* 0x000fe2000ff1e03f */
[----:B------:R-:W-:Y:S02]  /*c3f0*/  R2UR UR12, R4 ;  /* 0x00000000040c72ca */ /* 0x000fe400000e0000 */
[----:B0-----:R-:W-:-:S05]  /*c400*/  LEA R14, R15, R14, 0x18 ;  /* 0x0000000e0f0e7211 */ /* 0x001fca00078ec0ff */
[----:B--2---:R-:W-:Y:S01]  /*c410*/  VIADD R2, R14, 0x34800 ;  /* 0x000348000e027836 */ /* 0x004fe20000000000 */
[----:B-----5:R-:W-:Y:S01]  /*c420*/  R2UR UR13, R10 ;  /* 0x000000000a0d72ca */ /* 0x020fe200000e0000 */
[----:B------:R-:W-:Y:S01]  /*c430*/  UMOV UR10, URZ ;  /* 0x0000003f000a7c82 */ /* 0x000fe20008000000 */
[----:B------:R-:W-:Y:S01]  /*c440*/  UMOV UR6, 0x0 ;  /* 0x0000000000067882 */ /* 0x000fe20000000000 */
[----:B------:R-:W-:Y:S01]  /*c450*/  UMOV UR7, 0x14f00000 ;  /* 0x14f0000000077882 */ /* 0x000fe20000000000 */
[----:B------:R-:W-:Y:S01]  /*c460*/  UMOV UR18, 0x40 ;  /* 0x0000004000127882 */ /* 0x000fe20000000000 */
[----:B------:R-:W-:Y:S01]  /*c470*/  UMOV UR17, 0x80 ;  /* 0x0000008000117882 */ /* 0x000fe20000000000 */
[----:B------:R-:W-:Y:S01]  /*c480*/  SHF.L.U32 R8, R8, 0x1f, RZ ;  /* 0x0000001f08087819 */ /* 0x000fe200000006ff */
        /* <DEDUP_REMOVED lines=9> */
[----:B------:R-:W-:Y:S02]  /*c520*/  UIADD3 UR15, UR8, 0x20400, URZ ;  /* 0x00020400080f7890 */ /* 0x000fe4000fffe03f */
[----:B------:R-:W-:-:S03]  /*c530*/  UIADD3 UR16, UR8, 0x24400, URZ ;  /* 0x0002440008107890 */ /* 0x000fc6000fffe03f */
[----:B------:R-:W-:Y:S02]  /*c540*/  UMOV UR8, UR14 ;  /* 0x0000000e00087c82 */ /* 0x000fe40008000000 */
[----:B------:R0:W-:Y:S01]  /*c550*/  UTMALDG.4D [UR8], [UR4], desc[UR6] ;  /* 0x00000608040075b4 */ /* 0x0001e20008019000 */
[----:B------:R-:W-:Y:S01]  /*c560*/  IMAD R2, R7, 0x8, R2 ;  /* 0x0000000807027824 */ /* 0x000fe200078e0202 */
[----:B0-----:R-:W-:Y:S01]  /*c570*/  UMOV UR8, UR15 ;  /* 0x0000000f00087c82 */ /* 0x001fe20008000000 */
[----:B------:R-:W-:Y:S02]  /*c580*/  UMOV UR10, UR18 ;  /* 0x00000012000a7c82 */ /* 0x000fe40008000000 */
[----:B------:R0:W-:Y:S02]  /*c590*/  UTMALDG.4D [UR8], [UR4], desc[UR6] ;  /* 0x00000608040075b4 */ /* 0x0001e40008019000 */
[----:B0-----:R-:W-:Y:S01]  /*c5a0*/  UMOV UR8, UR16 ;  /* 0x0000001000087c82 */ /* 0x001fe20008000000 */
[----:B------:R-:W-:-:S02]  /*c5b0*/  UMOV UR10, UR17 ;  /* 0x00000011000a7c82 */ /* 0x000fc40008000000 */
[----:B------:R0:W-:Y:S01]  /*c5c0*/  UTMALDG.4D [UR8], [UR4], desc[UR6] ;  /* 0x00000608040075b4 */ /* 0x0001e20008019000 */
[----:B------:R-:W1:Y:S02]  /*c5d0*/  SYNCS.PHASECHK.TRANS64.TRYWAIT P1, [R2+URZ+0x60], R8 ;  /* 0x00006008020075a7 */ /* 0x000e64000802017f */
[----:B01----:R-:W-:Y:S05]  /*c5e0*/  @!P1 BRA `(.L_x_349) ;  /* 0x0000001800b89947 */ /* 0x003fea0003800000 */
.L_x_399:
[----:B------:R-:W-:Y:S05]  /*c5f0*/  @P0 BRA `(.L_x_350) ;  /* 0x00000000001c0947 */ /* 0x000fea0003800000 */
[----:B------:R-:W1:Y:S02]  /*c600*/  S2R R3, SR_TID.X ;  /* 0x0000000000037919 */ /* 0x000e640000002100 */
[----:B-1----:R-:W-:-:S04]  /*c610*/  LOP3.LUT R3, R3, 0x1f, RZ, 0xc0, !PT ;  /* 0x0000001f03037812 */ /* 0x002fc800078ec0ff */
[----:B------:R-:W-:Y:S01]  /*c620*/  ISETP.NE.AND P1, PT, R3, RZ, PT ;  /* 0x000000ff0300720c */ /* 0x000fe20003f25270 */
[----:B------:R-:W-:-:S04]  /*c630*/  IMAD.MOV.U32 R3, RZ, RZ, 0x8000 ;  /* 0x00008000ff037424 */ /* 0x000fc800078e00ff */
[----:B------:R1:W-:Y:S08]  /*c640*/  SYNCS.ARRIVE.TRANS64 RZ, [R2+URZ+0x50], R3 ;  /* 0x0000500302ff79a7 */ /* 0x0003f0000800003f */
[----:B------:R-:W-:Y:S05]  /*c650*/  @!P1 BRA `(.L_x_350) ;  /* 0x0000000000049947 */ /* 0x000fea0003800000 */
[----:B------:R-:W-:Y:S01]  /*c660*/  BPT.TRAP 0x1 ;  /* 0x000000040000795c */ /* 0x000fe20000300000 */
.L_x_350:
[----:B------:R-:W2:Y:S01]  /*c670*/  LDL.LU R13, [R1+0xc] ;  /* 0x00000c00010d7983 */ /* 0x000ea20000300800 */
[----:B0-----:R-:W-:-:S03]  /*c680*/  MOV R8, 0x400 ;  /* 0x0000040000087802 */ /* 0x001fc60000000f00 */
[----:B-1----:R-:W3:Y:S01]  /*c690*/  LDL R3, [R1+0x4] ;  /* 0x0000040001037983 */ /* 0x002ee20000100800 */
[----:B------:R-:W0:Y:S01]  /*c6a0*/  S2R R11, SR_CgaCtaId ;  /* 0x00000000000b7919 */ /* 0x000e220000008800 */
[----:B------:R-:W-:Y:S01]  /*c6b0*/  R2UR UR9, R2 ;  /* 0x00000000020972ca */ /* 0x000fe200000e0000 */
[----:B------:R-:W-:Y:S01]  /*c6c0*/  UIADD3 UR4, UP0, UR36, 0x470, URZ ;  /* 0x0000047024047890 */ /* 0x000fe2000ff1e03f */
[----:B------:R-:W-:Y:S02]  /*c6d0*/  R2UR UR13, R5 ;  /* 0x00000000050d72ca */ /* 0x000fe400000e0000 */
[----:B------:R-:W-:Y:S02]  /*c6e0*/  R2UR UR12, R4 ;  /* 0x00000000040c72ca */ /* 0x000fe400000e0000 */
[----:B0-----:R-:W-:-:S04]  /*c6f0*/  LEA R8, R11, R8, 0x18 ;  /* 0x000000080b087211 */ /* 0x001fc800078ec0ff */
[----:B------:R-:W-:-:S04]  /*c700*/  LEA R7, R7, R8, 0xf ;  /* 0x0000000807077211 */ /* 0x000fc800078e78ff */
[----:B------:R-:W-:Y:S01]  /*c710*/  R2UR UR6, R7 ;  /* 0x00000000070672ca */ /* 0x000fe200000e0000 */
[----:B------:R-:W-:Y:S01]  /*c720*/  UIADD3 UR9, UR9, 0x50, URZ ;  /* 0x0000005009097890 */ /* 0x000fe2000fffe03f */
[----:B------:R-:W-:Y:S01]  /*c730*/  UMOV UR10, URZ ;  /* 0x0000003f000a7c82 */ /* 0x000fe20008000000 */
[----:B------:R-:W-:Y:S01]  /*c740*/  UMOV UR7, 0x14f00000 ;  /* 0x14f0000000077882 */ /* 0x000fe20000000000 */
[----:B------:R-:W-:-:S09]  /*c750*/  UMOV UR15, 0x40 ;  /* 0x00000040000f7882 */ /* 0x000fd20000000000 */
[----:B------:R-:W-:Y:S02]  /*c760*/  UIADD3 UR8, UR6, 0x400, URZ ;  /* 0x0000040006087890 */ /* 0x000fe4000fffe03f */
[----:B------:R-:W-:-:S03]  /*c770*/  UIADD3 UR14, UR6, 0x4400, URZ ;  /* 0x00004400060e7890 */ /* 0x000fc6000fffe03f */
[----:B------:R-:W-:Y:S01]  /*c780*/  UMOV UR6, 0x0 ;  /* 0x0000000000067882 */ /* 0x000fe20000000000 */
[----:B------:R1:W-:Y:S01]  /*c790*/  STL [R1+0xc], R9 ;  /* 0x00000c0901007387 */ /* 0x0003e20000100800 */
[----:B------:R-:W-:Y:S01]  /*c7a0*/  IMAD.MOV.U32 R5, RZ, RZ, R10 ;  /* 0x000000ffff057224 */ /* 0x000fe200078e000a */
[----:B--2---:R-:W-:Y:S02]  /*c7b0*/  R2UR UR11, R13 ;  /* 0x000000000d0b72ca */ /* 0x004fe400000e0000 */
[----:B---3--:R-:W-:-:S13]  /*c7c0*/  R2UR UR5, R3 ;  /* 0x00000000030572ca */ /* 0x008fda00000e0000 */
[----:B------:R-:W-:Y:S02]  /*c7d0*/  ULEA UR11, UR11, UR5, 0x7 ;  /* 0x000000050b0b7291 */ /* 0x000fe4000f8e383f */
[----:B------:R-:W-:-:S09]  /*c7e0*/  UIADD3.X UR5, URZ, UR37, URZ, UP0, !UPT ;  /* 0x000000253f057290 */ /* 0x000fd200087fe43f */
[----:B------:R0:W-:Y:S02]  /*c7f0*/  UTMALDG.4D [UR8], [UR4], desc[UR6] ;  /* 0x00000608040075b4 */ /* 0x0001e40008019000 */
[----:B0-----:R-:W-:Y:S01]  /*c800*/  UMOV UR8, UR14 ;  /* 0x0000000e00087c82 */ /* 0x001fe20008000000 */
[----:B------:R-:W-:Y:S02]  /*c810*/  UMOV UR10, UR15 ;  /* 0x0000000f000a7c82 */ /* 0x000fe40008000000 */
[----:B------:R1:W-:Y:S02]  /*c820*/  UTMALDG.4D [UR8], [UR4], desc[UR6] ;  /* 0x00000608040075b4 */ /* 0x0003e40008019000 */
[----:B-1----:R-:W-:Y:S01]  /*c830*/  NOP ;  /* 0x0000000000007918 */ /* 0x002fe20000000000 */
.L_x_345:
[----:B------:R-:W-:Y:S05]  /*c840*/  BSYNC B1 ;  /* 0x0000000000017941 */ /* 0x000fea0003800000 */
.L_x_344:
[C---:B------:R-:W-:Y:S01]  /*c850*/  ISETP.GT.AND P0, PT, R6.reuse, 0x1, PT ;  /* 0x000000010600780c */ /* 0x040fe20003f04270 */
[----:B------:R-:W-:-:S04]  /*c860*/  VIADD R2, R6, 0xfffffffe ;  /* 0xfffffffe06027836 */ /* 0x000fc80000000000 */
[----:B------:R-:W-:-:S08]  /*c870*/  IMAD.MOV.U32 R6, RZ, RZ, R2 ;  /* 0x000000ffff067224 */ /* 0x000fd000078e0002 */
[----:B------:R-:W-:Y:S05]  /*c880*/  @P0 BRA `(.L_x_351) ;  /* 0xffffffec00fc0947 */ /* 0x000fea000383ffff */
.L_x_327:
[----:B------:R-:W-:Y:S05]  /*c890*/  BSYNC B0 ;  /* 0x0000000000007941 */ /* 0x000fea0003800000 */
.L_x_326:
[----:B------:R-:W1:Y:S01]  /*c8a0*/  S2R R2, SR_TID.X ;  /* 0x0000000000027919 */ /* 0x000e620000002100 */
[----:B------:R-:W-:Y:S01]  /*c8b0*/  BSSY B0, `(.L_x_352) ;  /* 0x0000011000007945 */ /* 0x000fe20003800000 */
[----:B-1----:R-:W-:-:S04]  /*c8c0*/  LOP3.LUT R2, R2, 0x1f, RZ, 0xc0, !PT ;  /* 0x0000001f02027812 */ /* 0x002fc800078ec0ff */
[----:B------:R-:W-:-:S13]  /*c8d0*/  ISETP.NE.AND P0, PT, R2, RZ, PT ;  /* 0x000000ff0200720c */ /* 0x000fda0003f05270 */
[----:B------:R-:W-:Y:S05]  /*c8e0*/  @P0 BRA `(.L_x_353) ;  /* 0x0000000000340947 */ /* 0x000fea0003800000 */
[----:B------:R-:W1:Y:S01]  /*c8f0*/  S2R R9, SR_LANEID ;  /* 0x0000000000097919 */ /* 0x000e620000000000 */
[----:B------:R-:W-:Y:S01]  /*c900*/  VOTEU.ANY UR4, UPT, PT ;  /* 0x0000000000047886 */ /* 0x000fe200038e0100 */
[----:B------:R-:W2:Y:S01]  /*c910*/  LDC.64 R2, c[0x0][0xc38] ;  /* 0x00030e00ff027b82 */ /* 0x000ea20000000a00 */
[----:B------:R-:W1:Y:S01]  /*c920*/  FLO.U32 R0, UR4 ;  /* 0x0000000400007d00 */ /* 0x000e6200080e0000 */
[----:B------:R-:W-:-:S07]  /*c930*/  ULDC.64 UR6, c[0x0][0x208] ;  /* 0x0000820000067ab9 */ /* 0x000fce0000000a00 */
[----:B------:R-:W2:Y:S01]  /*c940*/  POPC R7, UR4 ;  /* 0x0000000400077d09 */ /* 0x000ea20008000000 */
[----:B-1----:R-:W-:-:S13]  /*c950*/  ISETP.EQ.U32.AND P0, PT, R0, R9, PT ;  /* 0x000000090000720c */ /* 0x002fda0003f02070 */
[----:B--2---:R-:W2:Y:S01]  /*c960*/  @P0 ATOMG.E.ADD.STRONG.GPU PT, R3, desc[UR6][R2.64], R7 ;  /* 0x00000007020309a8 */ /* 0x004ea200081ee1c6 */
[----:B------:R-:W1:Y:S02]  /*c970*/  S2R R6, SR_LTMASK ;  /* 0x0000000000067919 */ /* 0x000e640000003900 */
[----:B-1----:R-:W-:-:S04]  /*c980*/  LOP3.LUT R6, R6, UR4, RZ, 0xc0, !PT ;  /* 0x0000000406067c12 */ /* 0x002fc8000f8ec0ff */
[----:B------:R-:W1:Y:S01]  /*c990*/  POPC R9, R6 ;  /* 0x0000000600097309 */ /* 0x000e620000000000 */
[----:B--2---:R-:W1:Y:S02]  /*c9a0*/  SHFL.IDX PT, R0, R3, R0, 0x1f ;  /* 0x00001f0003007589 */ /* 0x004e6400000e0000 */
[----:B-1----:R-:W-:-:S07]  /*c9b0*/  IADD3 R16, R0, UR38, R9 ;  /* 0x0000002600107c10 */ /* 0x002fce000fffe009 */
.L_x_353:
[----:B------:R-:W-:Y:S05]  /*c9c0*/  BSYNC B0 ;  /* 0x0000000000007941 */ /* 0x000fea0003800000 */
.L_x_352:
[----:B------:R-:W-:Y:S04]  /*c9d0*/  BSSY B0, `(.L_x_354) ;  /* 0x0000032000007945 */ /* 0x000fe80003800000 */
[----:B------:R-:W-:Y:S05]  /*c9e0*/  @!P6 BRA `(.L_x_355) ;  /* 0x0000000000c0e947 */ /* 0x000fea0003800000 */
[----:B------:R-:W2:Y:S01]  /*c9f0*/  LDL R2, [R1] ;  /* 0x0000000001027983 */ /* 0x000ea20000100800 */
[----:B------:R-:W-:-:S03]  /*ca00*/  MOV R3, 0x400 ;  /* 0x0000040000037802 */ /* 0x000fc60000000f00 */
[----:B------:R-:W3:Y:S01]  /*ca10*/  LDL R0, [R1+0x8] ;  /* 0x0000080001007983 */ /* 0x000ee20000100800 */
[----:B------:R-:W1:Y:S02]  /*ca20*/  S2R R6, SR_CgaCtaId ;  /* 0x0000000000067919 */ /* 0x000e640000008800 */
[----:B-1----:R-:W-:-:S05]  /*ca30*/  LEA R3, R6, R3, 0x18 ;  /* 0x0000000306037211 */ /* 0x002fca00078ec0ff */
[----:B--2---:R-:W-:Y:S01]  /*ca40*/  IMAD R3, R2, 0x8, R3 ;  /* 0x0000000802037824 */ /* 0x004fe200078e0203 */
[----:B---3--:R-:W-:-:S04]  /*ca50*/  SHF.L.U32 R0, R0, 0x1f, RZ ;  /* 0x0000001f00007819 */ /* 0x008fc800000006ff */
[----:B------:R-:W1:Y:S02]  /*ca60*/  SYNCS.PHASECHK.TRANS64.TRYWAIT P0, [R3+URZ+0x34860], R0 ;  /* 0x03486000030075a7 */ /* 0x000e64000800017f */
[----:B-1----:R-:W-:Y:S05]  /*ca70*/  @!P0 BRA `(.L_x_356) ;  /* 0x0000001400a88947 */ /* 0x002fea0003800000 */
.L_x_400:
        /* <DEDUP_REMOVED lines=11> */
.L_x_357:
[----:B------:R-:W2:Y:S01]  /*cb30*/  LDL.LU R8, [R1+0x4] ;  /* 0x0000040001087983 */ /* 0x000ea20000300800 */
[----:B------:R-:W-:-:S03]  /*cb40*/  MOV R6, 0x400 ;  /* 0x0000040000067802 */ /* 0x000fc60000000f00 */
[----:B-1----:R-:W3:Y:S04]  /*cb50*/  LDL R0, [R1] ;  /* 0x0000000001007983 */ /* 0x002ee80000100800 */
[----:B------:R-:W4:Y:S01]  /*cb60*/  LDL R2, [R1+0xc] ;  /* 0x00000c0001027983 */ /* 0x000f220000100800 */
[----:B------:R-:W1:Y:S01]  /*cb70*/  S2R R7, SR_CgaCtaId ;  /* 0x0000000000077919 */ /* 0x000e620000008800 */
[----:B------:R-:W-:Y:S01]  /*cb80*/  R2UR UR9, R3 ;  /* 0x00000000030972ca */ /* 0x000fe200000e0000 */
[----:B------:R-:W-:Y:S01]  /*cb90*/  UIADD3 UR4, UP0, UR36, 0x470, URZ ;  /* 0x0000047024047890 */ /* 0x000fe2000ff1e03f */
[----:B------:R-:W-:Y:S02]  /*cba0*/  R2UR UR12, R4 ;  /* 0x00000000040c72ca */ /* 0x000fe400000e0000 */
[----:B------:R-:W-:-:S02]  /*cbb0*/  R2UR UR13, R5 ;  /* 0x00000000050d72ca */ /* 0x000fc400000e0000 */
[----:B-1----:R-:W-:-:S07]  /*cbc0*/  LEA R6, R7, R6, 0x18 ;  /* 0x0000000607067211 */ /* 0x002fce00078ec0ff */
[----:B------:R-:W-:Y:S01]  /*cbd0*/  UIADD3 UR9, UR9, 0x34850, URZ ;  /* 0x0003485009097890 */ /* 0x000fe2000fffe03f */
[----:B------:R-:W-:Y:S01]  /*cbe0*/  UMOV UR10, URZ ;  /* 0x0000003f000a7c82 */ /* 0x000fe20008000000 */
[----:B------:R-:W-:Y:S01]  /*cbf0*/  UMOV UR7, 0x14f00000 ;  /* 0x14f0000000077882 */ /* 0x000fe20000000000 */
[----:B------:R-:W-:Y:S01]  /*cc00*/  UMOV UR15, 0x40 ;  /* 0x00000040000f7882 */ /* 0x000fe20000000000 */
        /* <DEDUP_REMOVED lines=13> */
[----:B-1----:R-:W-:Y:S01]  /*cce0*/  NOP ;  /* 0x0000000000007918 */ /* 0x002fe20000000000 */
.L_x_355:
[----:B------:R-:W-:Y:S05]  /*ccf0*/  BSYNC B0 ;  /* 0x0000000000007941 */ /* 0x000fea0003800000 */
.L_x_354:
[----:B------:R-:W2:Y:S04]  /*cd00*/  LDL.LU R0, [R1] ;  /* 0x0000000001007983 */ /* 0x000ea80000300800 */
[----:B------:R-:W3:Y:S01]  /*cd10*/  LDL.LU R3, [R1+0x8] ;  /* 0x0000080001037983 */ /* 0x000ee20000300800 */
[----:B--2---:R-:W-:-:S05]  /*cd20*/  VIADD R0, R0, 0x1 ;  /* 0x0000000100007836 */ /* 0x004fca0000000000 */
[----:B------:R-:W-:-:S04]  /*cd30*/  ISETP.NE.AND P0, PT, R0, 0x2, PT ;  /* 0x000000020000780c */ /* 0x000fc80003f05270 */
[----:B------:R-:W-:Y:S02]  /*cd40*/  SEL R2, RZ, 0x1, P0 ;  /* 0x00000001ff027807 */ /* 0x000fe40000000000 */
[----:B------:R-:W-:Y:S02]  /*cd50*/  SEL R0, R0, RZ, P0 ;  /* 0x000000ff00007207 */ /* 0x000fe40000000000 */
[----:B---3--:R-:W-:-:S05]  /*cd60*/  LOP3.LUT R3, R3, R2, RZ, 0x3c, !PT ;  /* 0x0000000203037212 */ /* 0x008fca00078e3cff */
[----:B------:R1:W-:Y:S04]  /*cd70*/  STL [R1+0x8], R3 ;  /* 0x0000080301007387 */ /* 0x0003e80000100800 */
[----:B------:R1:W-:Y:S02]  /*cd80*/  STL [R1], R0 ;  /* 0x0000000001007387 */ /* 0x0003e40000100800 */
.L_x_311:
[----:B------:R-:W-:Y:S05]  /*cd90*/  BSYNC B6 ;  /* 0x0000000000067941 */ /* 0x000fea0003800000 */
.L_x_309:
[----:B------:R-:W-:-:S03]  /*cda0*/  UMOV UR4, 0xffffffff ;  /* 0xffffffff00047882 */ /* 0x000fc60000000000 */
[----:B------:R-:W-:Y:S05]  /*cdb0*/  BRA.DIV UR4, `(.L_x_358) ;  /* 0x0000001204ec7947 */ /* 0x000fea000b800000 */
[----:B------:R2:W3:Y:S04]  /*cdc0*/  SHFL.IDX PT, R4, R16, RZ, 0x1f ;  /* 0x00001fff10047589 */ /* 0x0004e800000e0000 */
[----:B------:R2:W4:Y:S02]  /*cdd0*/  SHFL.IDX PT, R5, R16, 0x1, 0x1f ;  /* 0x00201f0010057f89 */ /* 0x00052400000e0000 */
.L_x_404:
[----:B01----:R-:W0:Y:S01]  /*cde0*/  S2R R0, SR_TID.X ;  /* 0x0000000000007919 */ /* 0x003e220000002100 */
[----:B------:R-:W-:Y:S01]  /*cdf0*/  ULDC UR4, c[0x0][0xc14] ;  /* 0x0003050000047ab9 */ /* 0x000fe20000000800 */
[----:B------:R-:W-:Y:S01]  /*ce00*/  BSSY B0, `(.L_x_359) ;  /* 0x000000c000007945 */ /* 0x000fe20003800000 */
[----:B------:R-:W-:Y:S01]  /*ce10*/  IMAD.MOV.U32 R3, RZ, RZ, RZ ;  /* 0x000000ffff037224 */ /* 0x000fe200078e00ff */
[----:B0-----:R-:W-:Y:S01]  /*ce20*/  LOP3.LUT R9, R0, 0x1f, RZ, 0xc0, !PT ;  /* 0x0000001f00097812 */ /* 0x001fe200078ec0ff */
[----:B------:R-:W-:-:S03]  /*ce30*/  IMAD.U32 R0, RZ, RZ, UR4 ;  /* 0x00000004ff007e24 */ /* 0x000fc6000f8e00ff */
[C---:B------:R-:W-:Y:S01]  /*ce40*/  ISETP.NE.AND P0, PT, R9.reuse, 0x1f, PT ;  /* 0x0000001f0900780c */ /* 0x040fe20003f05270 */
[----:B------:R-:W-:-:S05]  /*ce50*/  IMAD.IADD R7, R9, 0x1, R19 ;  /* 0x0000000109077824 */ /* 0x000fca00078e0213 */
[----:B------:R-:W-:-:S13]  /*ce60*/  ISETP.GE.OR P0, PT, R7, R0, !P0 ;  /* 0x000000000700720c */ /* 0x000fda0004706670 */
[----:B------:R-:W-:Y:S05]  /*ce70*/  @P0 BRA `(.L_x_360) ;  /* 0x0000000000100947 */ /* 0x000fea0003800000 */
[----:B------:R-:W0:Y:S01]  /*ce80*/  LDC.64 R2, c[0x0][0xc58] ;  /* 0x00031600ff027b82 */ /* 0x000e220000000a00 */
[----:B------:R-:W-:Y:S01]  /*ce90*/  ULDC.64 UR4, c[0x0][0x208] ;  /* 0x0000820000047ab9 */ /* 0x000fe20000000a00 */
[----:B0-----:R-:W-:-:S06]  /*cea0*/  IMAD.WIDE R2, R7, 0x4, R2 ;  /* 0x0000000407027825 */ /* 0x001fcc00078e0202 */
[----:B------:R0:W5:Y:S02]  /*ceb0*/  LDG.E R3, desc[UR4][R2.64] ;  /* 0x0000000402037981 */ /* 0x000164000c1e1900 */
.L_x_360:
[----:B------:R-:W-:Y:S05]  /*cec0*/  BSYNC B0 ;  /* 0x0000000000007941 */ /* 0x000fea0003800000 */
.L_x_359:
[----:B------:R-:W-:-:S03]  /*ced0*/  UMOV UR4, 0xffffffff ;  /* 0xffffffff00047882 */ /* 0x000fc60000000000 */
[----:B------:R-:W-:Y:S05]  /*cee0*/  BRA.DIV UR4, `(.L_x_361) ;  /* 0x0000001204ec7947 */ /* 0x000fea000b800000 */
[----:B-----5:R-:W1:Y:S01]  /*cef0*/  SHFL.UP PT, R14, R3, 0x1, RZ ;  /* 0x04200000030e7989 */ /* 0x020e6200000e00ff */
[C---:B------:R-:W-:Y:S02]  /*cf00*/  ISETP.NE.AND P0, PT, R9.reuse, RZ, PT ;  /* 0x000000ff0900720c */ /* 0x040fe40003f05270 */
[C---:B------:R-:W-:Y:S02]  /*cf10*/  ISETP.GE.U32.AND P1, PT, R9.reuse, 0x2, PT ;  /* 0x000000020900780c */ /* 0x040fe40003f26070 */
[----:B-1----:R-:W-:Y:S02]  /*cf20*/  SEL R14, R14, RZ, P0 ;  /* 0x000000ff0e0e7207 */ /* 0x002fe40000000000 */
[----:B------:R-:W-:-:S03]  /*cf30*/  ISETP.GE.U32.AND P0, PT, R9, 0x4, PT ;  /* 0x000000040900780c */ /* 0x000fc60003f06070 */
[----:B------:R-:W-:-:S05]  /*cf40*/  IMAD.IADD R13, R3, 0x1, R14 ;  /* 0x00000001030d7824 */ /* 0x000fca00078e020e */
[----:B------:R-:W1:Y:S02]  /*cf50*/  SHFL.UP PT, R14, R13, 0x2, RZ ;  /* 0x044000000d0e7989 */ /* 0x000e6400000e00ff */
        /* <DEDUP_REMOVED lines=8> */
[----:B-1----:R-:W-:-:S05]  /*cfe0*/  SEL R8, R14, RZ, P1 ;  /* 0x000000ff0e087207 */ /* 0x002fca0000800000 */
[----:B------:R-:W-:-:S05]  /*cff0*/  IMAD.IADD R8, R7, 0x1, R8 ;  /* 0x0000000107087824 */ /* 0x000fca00078e0208 */
[----:B------:R-:W1:Y:S02]  /*d000*/  SHFL.UP PT, R14, R8, 0x10, RZ ;  /* 0x06000000080e7989 */ /* 0x000e6400000e00ff */
[----:B-1----:R-:W-:-:S05]  /*d010*/  SEL R9, R14, RZ, P0 ;  /* 0x000000ff0e097207 */ /* 0x002fca0000000000 */
[----:B0-----:R-:W-:-:S05]  /*d020*/  IMAD.IADD R2, R8, 0x1, R9 ;  /* 0x0000000108027824 */ /* 0x001fca00078e0209 */
[----:B------:R0:W1:Y:S02]  /*d030*/  SHFL.IDX PT, R14, R2, 0x1f, 0x1f ;  /* 0x03e01f00020e7f89 */ /* 0x00006400000e0000 */
.L_x_412:
[----:B------:R-:W-:Y:S02]  /*d040*/  ULDC UR4, c[0x0][0xc10] ;  /* 0x0003040000047ab9 */ /* 0x000fe40000000800 */
[----:B--2---:R-:W-:-:S04]  /*d050*/  IMAD.U32 R16, RZ, RZ, UR4 ;  /* 0x00000004ff107e24 */ /* 0x004fc8000f8e00ff */
[----:B-1----:R-:W-:-:S04]  /*d060*/  IMAD R6, R14, R16, RZ ;  /* 0x000000100e067224 */ /* 0x002fc800078e02ff */
[----:B----4-:R-:W-:-:S05]  /*d070*/  IMAD.IADD R5, R5, 0x1, R6 ;  /* 0x0000000105057824 */ /* 0x010fca00078e0206 */
[----:B---3--:R-:W-:-:S13]  /*d080*/  ISETP.GT.AND P0, PT, R5, R4, PT ;  /* 0x000000040500720c */ /* 0x008fda0003f04270 */
[----:B------:R-:W-:Y:S05]  /*d090*/  @P0 BRA `(.L_x_362) ;  /* 0x0000000000b80947 */ /* 0x000fea0003800000 */
[----:B------:R-:W1:Y:S02]  /*d0a0*/  LDC R0, c[0x0][0xc14] ;  /* 0x00030500ff007b82 */ /* 0x000e640000000800 */
.L_x_367:
[----:B------:R-:W-:-:S05]  /*d0b0*/  VIADD R19, R19, 0x1f ;  /* 0x0000001f13137836 */ /* 0x000fca0000000000 */
[----:B-1----:R-:W-:-:S13]  /*d0c0*/  ISETP.GE.AND P0, PT, R19, R0, PT ;  /* 0x000000001300720c */ /* 0x002fda0003f06270 */
[----:B------:R-:W-:Y:S05]  /*d0d0*/  @P0 BRA `(.L_x_363) ;  /* 0x0000000400600947 */ /* 0x000fea0003800000 */
[----:B0-----:R-:W0:Y:S01]  /*d0e0*/  S2R R2, SR_TID.X ;  /* 0x0000000000027919 */ /* 0x001e220000002100 */
[----:B------:R-:W-:Y:S01]  /*d0f0*/  BSSY B0, `(.L_x_364) ;  /* 0x000000b000007945 */ /* 0x000fe20003800000 */
[----:B------:R-:W-:Y:S01]  /*d100*/  IMAD.MOV.U32 R3, RZ, RZ, RZ ;  /* 0x000000ffff037224 */ /* 0x000fe200078e00ff */
[----:B0-----:R-:W-:-:S04]  /*d110*/  LOP3.LUT R8, R2, 0x1f, RZ, 0xc0, !PT ;  /* 0x0000001f02087812 */ /* 0x001fc800078ec0ff */
        /* <DEDUP_REMOVED lines=8> */
.L_x_365:
[----:B------:R-:W-:Y:S05]  /*d1a0*/  BSYNC B0 ;  /* 0x0000000000007941 */ /* 0x000fea0003800000 */
.L_x_364:
[----:B------:R-:W-:-:S03]  /*d1b0*/  UMOV UR4, 0xffffffff ;  /* 0xffffffff00047882 */ /* 0x000fc60000000000 */
[----:B------:R-:W-:Y:S05]  /*d1c0*/  BRA.DIV UR4, `(.L_x_366) ;  /* 0x0000001604047947 */ /* 0x000fea000b800000 */
[----:B-----5:R-:W1:Y:S01]  /*d1d0*/  SHFL.UP PT, R14, R3, 0x1, RZ ;  /* 0x04200000030e7989 */ /* 0x020e6200000e00ff */
[C---:B------:R-:W-:Y:S02]  /*d1e0*/  ISETP.NE.AND P0, PT, R8.reuse, RZ, PT ;  /* 0x000000ff0800720c */ /* 0x040fe40003f05270 */
[----:B------:R-:W-:Y:S02]  /*d1f0*/  ISETP.GE.U32.AND P1, PT, R8, 0x2, PT ;  /* 0x000000020800780c */ /* 0x000fe40003f26070 */
[----:B-1----:R-:W-:Y:S02]  /*d200*/  SEL R14, R14, RZ, P0 ;  /* 0x000000ff0e0e7207 */ /* 0x002fe40000000000 */
        /* <DEDUP_REMOVED lines=16> */
[----:B------:R0:W1:Y:S02]  /*d310*/  SHFL.IDX PT, R14, R2, 0x1f, 0x1f ;  /* 0x03e01f00020e7f89 */ /* 0x00006400000e0000 */
.L_x_420:
[----:B------:R-:W-:Y:S02]  /*d320*/  ULDC UR4, c[0x0][0xc10] ;  /* 0x0003040000047ab9 */ /* 0x000fe40000000800 */
[----:B------:R-:W-:-:S04]  /*d330*/  IMAD.U32 R16, RZ, RZ, UR4 ;  /* 0x00000004ff107e24 */ /* 0x000fc8000f8e00ff */
[----:B-1----:R-:W-:-:S04]  /*d340*/  IMAD R6, R14, R16, RZ ;  /* 0x000000100e067224 */ /* 0x002fc800078e02ff */
[----:B------:R-:W-:-:S05]  /*d350*/  IMAD.IADD R5, R6, 0x1, R5 ;  /* 0x0000000106057824 */ /* 0x000fca00078e0205 */
[----:B------:R-:W-:-:S13]  /*d360*/  ISETP.GT.AND P0, PT, R5, R4, PT ;  /* 0x000000040500720c */ /* 0x000fda0003f04270 */
[----:B------:R-:W-:Y:S05]  /*d370*/  @!P0 BRA `(.L_x_367) ;  /* 0xfffffffc004c8947 */ /* 0x000fea000383ffff */
.L_x_362:
[----:B------:R-:W-:Y:S01]  /*d380*/  IMAD.IADD R6, R5, 0x1, -R6 ;  /* 0x0000000105067824 */ /* 0x000fe200078e0a06 */
[----:B------:R-:W-:-:S03]  /*d390*/  UMOV UR4, 0xffffffff ;  /* 0xffffffff00047882 */ /* 0x000fc60000000000 */
[----:B------:R-:W-:-:S05]  /*d3a0*/  IMAD R5, R2, R16, R6 ;  /* 0x0000001002057224 */ /* 0x000fca00078e0206 */
[----:B------:R-:W-:Y:S01]  /*d3b0*/  ISETP.GT.AND P6, PT, R5, R4, PT ;  /* 0x000000040500720c */ /* 0x000fe20003fc4270 */
[----:B------:R-:W-:-:S12]  /*d3c0*/  BRA.DIV UR4, `(.L_x_368) ;  /* 0x0000001604547947 */ /* 0x000fd8000b800000 */
[----:B------:R-:W-:-:S04]  /*d3d0*/  VOTE.ANY R7, PT, !P6 ;  /* 0x0000000000077806 */ /* 0x000fc800070e0100 */
[----:B------:R-:W1:Y:S02]  /*d3e0*/  POPC R5, R7 ;  /* 0x0000000700057309 */ /* 0x000e640000000000 */
[----:B-1----:R1:W2:Y:S02]  /*d3f0*/  SHFL.IDX PT, R17, R3, R5, 0x1f ;  /* 0x00001f0503117589 */ /* 0x0022a400000e0000 */
.L_x_424:
[----:B------:R-:W-:Y:S01]  /*d400*/  ISETP.NE.AND P0, PT, R7, RZ, PT ;  /* 0x000000ff0700720c */ /* 0x000fe20003f05270 */
[----:B------:R-:W-:-:S12]  /*d410*/  IMAD.MOV.U32 R14, RZ, RZ, RZ ;  /* 0x000000ffff0e7224 */ /* 0x000fd800078e00ff */
[----:B------:R-:W-:Y:S05]  /*d420*/  @!P0 BRA `(.L_x_369) ;  /* 0x0000000000108947 */ /* 0x000fea0003800000 */
[----:B------:R-:W-:Y:S01]  /*d430*/  UMOV UR4, 0xffffffff ;  /* 0xffffffff00047882 */ /* 0x000fe20000000000 */
[----:B------:R-:W-:Y:S02]  /*d440*/  VIADD R12, R5, 0xffffffff ;  /* 0xffffffff050c7836 */ /* 0x000fe40000000000 */
[----:B------:R-:W-:Y:S05]  /*d450*/  BRA.DIV UR4, `(.L_x_370) ;  /* 0x0000001604787947 */ /* 0x000fea000b800000 */
[----:B------:R3:W4:Y:S02]  /*d460*/  SHFL.IDX PT, R14, R2, R12, 0x1f ;  /* 0x00001f0c020e7589 */ /* 0x00072400000e0000 */
.L_x_369:
[-C--:B--2---:R-:W-:Y:S01]  /*d470*/  IABS R7, R17.reuse ;  /* 0x0000001100077213 */ /* 0x084fe20000000000 */
[----:B----4-:R-:W-:Y:S01]  /*d480*/  IMAD R16, R14, R16, R6 ;  /* 0x000000100e107224 */ /* 0x010fe200078e0206 */
[----:B------:R-:W-:Y:S01]  /*d490*/  IABS R6, R17 ;  /* 0x0000001100067213 */ /* 0x000fe20000000000 */
[----:B------:R-:W-:Y:S01]  /*d4a0*/  IMAD.IADD R19, R5, 0x1, R19 ;  /* 0x0000000105137824 */ /* 0x000fe200078e0213 */
[----:B------:R-:W2:Y:S03]  /*d4b0*/  I2F.RP R8, R7 ;  /* 0x0000000700087306 */ /* 0x000ea60000209400 */
[----:B------:R-:W-:-:S05]  /*d4c0*/  IMAD.MOV R6, RZ, RZ, -R6 ;  /* 0x000000ffff067224 */ /* 0x000fca00078e0a06 */
[----:B--2---:R-:W2:Y:S02]  /*d4d0*/  MUFU.RCP R8, R8 ;  /* 0x0000000800087308 */ /* 0x004ea40000001000 */
[----:B--2---:R-:W-:-:S06]  /*d4e0*/  VIADD R9, R8, 0xffffffe ;  /* 0x0ffffffe08097836 */ /* 0x004fcc0000000000 */
[----:B-1----:R-:W0:Y:S02]  /*d4f0*/  F2I.FTZ.U32.TRUNC.NTZ R3, R9 ;  /* 0x0000000900037305 */ /* 0x002e24000021f000 */
[----:B0--3--:R-:W-:-:S04]  /*d500*/  IMAD.MOV R2, RZ, RZ, -R3 ;  /* 0x000000ffff027224 */ /* 0x009fc800078e0a03 */
[----:B------:R-:W-:Y:S02]  /*d510*/  IMAD R11, R2, R7, RZ ;  /* 0x00000007020b7224 */ /* 0x000fe400078e02ff */
[----:B------:R-:W-:-:S04]  /*d520*/  IMAD.MOV.U32 R2, RZ, RZ, RZ ;  /* 0x000000ffff027224 */ /* 0x000fc800078e00ff */
[----:B------:R-:W-:-:S04]  /*d530*/  IMAD.HI.U32 R3, R3, R11, R2 ;  /* 0x0000000b03037227 */ /* 0x000fc800078e0002 */
[----:B------:R-:W-:-:S05]  /*d540*/  IMAD.IADD R2, R4, 0x1, -R16 ;  /* 0x0000000104027824 */ /* 0x000fca00078e0a10 */
[----:B------:R-:W-:-:S05]  /*d550*/  IABS R4, R2 ;  /* 0x0000000200047213 */ /* 0x000fca0000000000 */
        /* <DEDUP_REMOVED lines=16> */
.L_x_363:
[----:B------:R-:W-:Y:S01]  /*d660*/  UMOV UR4, URZ ;  /* 0x0000003f00047c82 */ /* 0x000fe20008000000 */
[----:B------:R-:W-:Y:S01]  /*d670*/  UMOV UR5, URZ ;  /* 0x0000003f00057c82 */ /* 0x000fe20008000000 */
[----:B------:R-:W-:Y:S01]  /*d680*/  ULDC UR6, c[0x0][0xc14] ;  /* 0x0003050000067ab9 */ /* 0x000fe20000000800 */
[----:B------:R-:W-:Y:S02]  /*d690*/  IMAD.MOV.U32 R16, RZ, RZ, R4 ;  /* 0x000000ffff107224 */ /* 0x000fe400078e0004 */
[----:B------:R-:W-:Y:S02]  /*d6a0*/  IMAD.U32 R17, RZ, RZ, UR4 ;  /* 0x00000004ff117e24 */ /* 0x000fe4000f8e00ff */
[----:B------:R-:W-:Y:S02]  /*d6b0*/  IMAD.U32 R18, RZ, RZ, UR5 ;  /* 0x00000005ff127e24 */ /* 0x000fe4000f8e00ff */
[----:B------:R-:W-:-:S07]  /*d6c0*/  IMAD.U32 R19, RZ, RZ, UR6 ;  /* 0x00000006ff137e24 */ /* 0x000fce000f8e00ff */
.L_x_371:
[----:B0-----:R-:W0:Y:S01]  /*d6d0*/  S2R R2, SR_TID.X ;  /* 0x0000000000027919 */ /* 0x001e220000002100 */
[----:B------:R-:W-:Y:S05]  /*d6e0*/  WARPSYNC.ALL ;  /* 0x0000000000007948 */ /* 0x000fea0003800000 */
[----:B------:R-:W-:Y:S01]  /*d6f0*/  BAR.SYNC.DEFER_BLOCKING 0x4, 0x120 ;  /* 0x0104800000007b1d */ /* 0x000fe20000010000 */
[----:B0-----:R-:W-:-:S04]  /*d700*/  LOP3.LUT R2, R2, 0x1f, RZ, 0xc0, !PT ;  /* 0x0000001f02027812 */ /* 0x001fc800078ec0ff */
[----:B------:R-:W-:-:S13]  /*d710*/  ISETP.NE.AND P0, PT, R2, RZ, PT ;  /* 0x000000ff0200720c */ /* 0x000fda0003f05270 */
[----:B------:R-:W0:Y:S01]  /*d720*/  @!P0 S2R R3, SR_CgaCtaId ;  /* 0x0000000000038919 */ /* 0x000e220000008800 */
[----:B------:R-:W-:-:S04]  /*d730*/  @!P0 MOV R2, 0x400 ;  /* 0x0000040000028802 */ /* 0x000fc80000000f00 */
[----:B0-----:R-:W-:-:S05]  /*d740*/  @!P0 LEA R2, R3, R2, 0x18 ;  /* 0x0000000203028211 */ /* 0x001fca00078ec0ff */
[----:B------:R1:W-:Y:S01]  /*d750*/  @!P0 STS.128 [R2+0x348d0], R16 ;  /* 0x0348d01002008388 */ /* 0x0003e20000000c00 */
[----:B------:R-:W-:Y:S06]  /*d760*/  BAR.ARV 0x5, 0x120 ;  /* 0x0144800000007b1d */ /* 0x000fec0000002000 */
[----:B------:R-:W-:-:S13]  /*d770*/  ISETP.GE.AND P0, PT, R19, R0, PT ;  /* 0x000000001300720c */ /* 0x000fda0003f06270 */
[----:B------:R-:W-:Y:S05]  /*d780*/  @!P0 BRA `(.L_x_372) ;  /* 0xffffffc000488947 */ /* 0x000fea000383ffff */
.L_x_307:
[----:B0-----:R-:W2:Y:S01]  /*d790*/  LDL.LU R0, [R1+0x28] ;  /* 0x0000280001007983 */ /* 0x001ea20000300800 */
[----:B------:R-:W-:Y:S01]  /*d7a0*/  BSSY B0, `(.L_x_373) ;  /* 0x000000b000007945 */ /* 0x000fe20003800000 */
[----:B------:R-:W0:Y:S01]  /*d7b0*/  S2R R5, SR_CgaCtaId ;  /* 0x0000000000057919 */ /* 0x000e220000008800 */
[----:B--2---:R-:W-:-:S05]  /*d7c0*/  VIADD R0, R0, 0x1 ;  /* 0x0000000100007836 */ /* 0x004fca0000000000 */
[----:B-1----:R-:W-:-:S04]  /*d7d0*/  LEA.HI R2, R0, R0, RZ, 0x1 ;  /* 0x0000000000027211 */ /* 0x002fc800078f08ff */
[----:B------:R-:W-:-:S05]  /*d7e0*/  LOP3.LUT R3, R2, 0xfffffffe, RZ, 0xc0, !PT ;  /* 0xfffffffe02037812 */ /* 0x000fca00078ec0ff */
[----:B------:R-:W-:Y:S01]  /*d7f0*/  IMAD.IADD R3, R0, 0x1, -R3 ;  /* 0x0000000100037824 */ /* 0x000fe200078e0a03 */
[----:B------:R-:W-:-:S04]  /*d800*/  MOV R0, 0x400 ;  /* 0x0000040000007802 */ /* 0x000fc80000000f00 */
[----:B0-----:R-:W-:Y:S02]  /*d810*/  LEA R0, R5, R0, 0x18 ;  /* 0x0000000005007211 */ /* 0x001fe400078ec0ff */
[----:B------:R-:W-:-:S04]  /*d820*/  SHF.L.U32 R3, R3, 0x1f, RZ ;  /* 0x0000001f03037819 */ /* 0x000fc800000006ff */
[----:B------:R-:W0:Y:S02]  /*d830*/  SYNCS.PHASECHK.TRANS64.TRYWAIT P0, [R0+URZ+0x34820], R3 ;  /* 0x03482003000075a7 */ /* 0x000e24000800017f */
[----:B0-----:R-:W-:Y:S05]  /*d840*/  @!P0 BRA `(.L_x_374) ;  /* 0x0000001000a08947 */ /* 0x001fea0003800000 */
.L_x_427:
[----:B------:R-:W-:Y:S05]  /*d850*/  BSYNC B0 ;  /* 0x0000000000007941 */ /* 0x000fea0003800000 */
.L_x_373:
[----:B------:R-:W-:-:S03]  /*d860*/  UMOV UR4, 0xffffffff ;  /* 0xffffffff00047882 */ /* 0x000fc60000000000 */
[----:B------:R-:W-:Y:S05]  /*d870*/  BRA.DIV UR4, `(.L_x_375) ;  /* 0x0000001204a87947 */ /* 0x000fea000b800000 */
[----:B------:R-:W1:Y:S02]  /*d880*/  S2R R2, SR_TID.X ;  /* 0x0000000000027919 */ /* 0x000e640000002100 */
[----:B-1----:R-:W-:-:S04]  /*d890*/  SHF.R.U32.HI R2, RZ, 0x5, R2 ;  /* 0x00000005ff027819 */ /* 0x002fc80000011602 */
[----:B------:R-:W-:-:S05]  /*d8a0*/  LOP3.LUT R2, R2, 0x3, RZ, 0xc0, !PT ;  /* 0x0000000302027812 */ /* 0x000fca00078ec0ff */
[----:B------:R1:W2:Y:S02]  /*d8b0*/  SHFL.IDX PT, R14, R2, RZ, 0x1f ;  /* 0x00001fff020e7589 */ /* 0x0002a400000e0000 */
.L_x_430:
[----:B--2---:R-:W-:Y:S01]  /*d8c0*/  ISETP.NE.AND P0, PT, R14, RZ, PT ;  /* 0x000000ff0e00720c */ /* 0x004fe20003f05270 */
[----:B------:R-:W-:-:S12]  /*d8d0*/  BSSY B0, `(.L_x_376) ;  /* 0x0000029000007945 */ /* 0x000fd80003800000 */
[----:B------:R-:W-:Y:S05]  /*d8e0*/  @P0 BRA `(.L_x_377) ;  /* 0x00000000009c0947 */ /* 0x000fea0003800000 */
[----:B------:R-:W-:-:S03]  /*d8f0*/  UMOV UR4, 0xffffffff ;  /* 0xffffffff00047882 */ /* 0x000fc60000000000 */
[----:B------:R-:W-:Y:S05]  /*d900*/  BRA.DIV UR4, `(.L_x_378) ;  /* 0x0000001204b87947 */ /* 0x000fea000b800000 */
[----:B------:R-:W-:-:S13]  /*d910*/  ELECT P6, URZ, PT ;  /* 0x00000000003f782f */ /* 0x000fda00038c0000 */
.L_x_433:
[----:B------:R-:W-:Y:S05]  /*d920*/  @!P6 BRA `(.L_x_377) ;  /* 0x00000000008ce947 */ /* 0x000fea0003800000 */
[----:B-1----:R-:W2:Y:S02]  /*d930*/  LDL R2, [R1+0x30] ;  /* 0x0000300001027983 */ /* 0x002ea40000100800 */
[----:B--2---:R-:W-:-:S13]  /*d940*/  R2UR UR4, R2 ;  /* 0x00000000020472ca */ /* 0x004fda00000e0000 */
[----:B------:R-:W-:-:S06]  /*d950*/  ULOP3.LUT UR4, UR4, 0x2, URZ, 0xfc, !UPT ;  /* 0x0000000204047892 */ /* 0x000fcc000f8efc3f */
[----:B------:R-:W-:-:S05]  /*d960*/  IMAD.U32 R2, RZ, RZ, UR4 ;  /* 0x00000004ff027e24 */ /* 0x000fca000f8e00ff */
[----:B------:R-:W-:-:S13]  /*d970*/  ISETP.NE.AND P2, PT, R2, 0x3, PT ;  /* 0x000000030200780c */ /* 0x000fda0003f45270 */
[----:B------:R-:W-:Y:S05]  /*d980*/  @!P2 BRA `(.L_x_379) ;  /* 0x000000000004a947 */ /* 0x000fea0003800000 */
[----:B------:R-:W-:Y:S01]  /*d990*/  BPT.TRAP 0x1 ;  /* 0x000000040000795c */ /* 0x000fe20000300000 */
.L_x_379:
[----:B0-----:R-:W2:Y:S04]  /*d9a0*/  LDL R3, [R1] ;  /* 0x0000000001037983 */ /* 0x001ea80000100800 */
[----:B------:R-:W3:Y:S01]  /*d9b0*/  LDL.LU R7, [R1+0x8] ;  /* 0x0000080001077983 */ /* 0x000ee20000300800 */
[----:B------:R-:W-:-:S04]  /*d9c0*/  VIADD R2, R0, 0x34840 ;  /* 0x0003484000027836 */ /* 0x000fc80000000000 */
[C---:B--2---:R-:W-:Y:S02]  /*d9d0*/  IMAD R6, R3.reuse, 0x8, R2 ;  /* 0x0000000803067824 */ /* 0x044fe400078e0202 */
[----:B------:R-:W-:Y:S01]  /*d9e0*/  VIADD R3, R3, 0x1 ;  /* 0x0000000103037836 */ /* 0x000fe20000000000 */
[----:B---3--:R-:W-:-:S04]  /*d9f0*/  SHF.L.U32 R5, R7, 0x1f, RZ ;  /* 0x0000001f07057819 */ /* 0x008fc800000006ff */
[C---:B------:R-:W-:Y:S01]  /*da00*/  ISETP.NE.AND P1, PT, R3.reuse, 0x2, PT ;  /* 0x000000020300780c */ /* 0x040fe20003f25270 */
[----:B------:R-:W0:Y:S03]  /*da10*/  SYNCS.PHASECHK.TRANS64.TRYWAIT P0, [R6+URZ], R5 ;  /* 0x00000005060075a7 */ /* 0x000e26000800017f */
[----:B------:R-:W-:Y:S02]  /*da20*/  SEL R4, RZ, 0x1, P1 ;  /* 0x00000001ff047807 */ /* 0x000fe40000800000 */
[----:B------:R-:W-:Y:S02]  /*da30*/  SEL R3, R3, RZ, P1 ;  /* 0x000000ff03037207 */ /* 0x000fe40000800000 */
[----:B------:R-:W-:-:S03]  /*da40*/  LOP3.LUT R4, R7, R4, RZ, 0x3c, !PT ;  /* 0x0000000407047212 */ /* 0x000fc600078e3cff */
[----:B------:R-:W-:Y:S01]  /*da50*/  IMAD R7, R3, 0x8, R2 ;  /* 0x0000000803077824 */ /* 0x000fe200078e0202 */
[----:B------:R-:W-:Y:S01]  /*da60*/  SHF.L.U32 R2, R4, 0x1f, RZ ;  /* 0x0000001f04027819 */ /* 0x000fe200000006ff */
[----:B0-----:R-:W-:Y:S06]  /*da70*/  @!P0 BRA `(.L_x_380) ;  /* 0x00000010007c8947 */ /* 0x001fec0003800000 */
.L_x_434:
[----:B------:R-:W1:Y:S02]  /*da80*/  SYNCS.PHASECHK.TRANS64.TRYWAIT P0, [R7+URZ], R2 ;  /* 0x00000002070075a7 */ /* 0x000e64000800017f */
[----:B-1----:R-:W-:Y:S05]  /*da90*/  @!P0 BRA `(.L_x_381) ;  /* 0x0000001000888947 */ /* 0x002fea0003800000 */
.L_x_435:
[----:B------:R-:W-:Y:S05]  /*daa0*/  @!P2 BRA `(.L_x_382) ;  /* 0x000000000004a947 */ /* 0x000fea0003800000 */
[----:B------:R-:W-:Y:S01]  /*dab0*/  BPT.TRAP 0x1 ;  /* 0x000000040000795c */ /* 0x000fe20000300000 */
.L_x_382:
[----:B------:R-:W2:Y:S01]  /*dac0*/  LDL.LU R4, [R1] ;  /* 0x0000000001047983 */ /* 0x000ea20000300800 */
[----:B------:R-:W-:-:S04]  /*dad0*/  VIADD R0, R0, 0x34860 ;  /* 0x0003486000007836 */ /* 0x000fc80000000000 */
[----:B--2---:R-:W-:-:S04]  /*dae0*/  IMAD R4, R4, 0x8, R0 ;  /* 0x0000000804047824 */ /* 0x004fc800078e0200 */
[----:B------:R-:W2:Y:S02]  /*daf0*/  SYNCS.PHASECHK.TRANS64.TRYWAIT P0, [R4+URZ], R5 ;  /* 0x00000005040075a7 */ /* 0x000ea4000800017f */
[----:B--2---:R-:W-:Y:S05]  /*db00*/  @!P0 BRA `(.L_x_383) ;  /* 0x0000001000808947 */ /* 0x004fea0003800000 */
.L_x_436:
[----:B------:R-:W-:-:S07]  /*db10*/  IMAD R3, R3, 0x8, R0 ;  /* 0x0000000803037824 */ /* 0x000fce00078e0200 */
.L_x_384:
[----:B---3--:R3:W4:Y:S02]  /*db20*/  SYNCS.PHASECHK.TRANS64.TRYWAIT P0, [R3+URZ], R2 ;  /* 0x00000002030075a7 */ /* 0x008724000800017f */
[----:B----4-:R-:W-:Y:S05]  /*db30*/  @!P0 NANOSLEEP.SYNCS 0x989680 ;  /* 0x009896800000895d */ /* 0x010fea0003900000 */
[----:B------:R-:W4:Y:S02]  /*db40*/  @!P0 SYNCS.PHASECHK.TRANS64 P0, [R3+URZ], R2 ;  /* 0x00000002030085a7 */ /* 0x000f24000800007f */
[----:B----4-:R-:W-:Y:S05]  /*db50*/  @!P0 BRA `(.L_x_384) ;  /* 0xfffffffc00f08947 */ /* 0x010fea000383ffff */
.L_x_377:
[----:B------:R-:W-:Y:S05]  /*db60*/  BSYNC B0 ;  /* 0x0000000000007941 */ /* 0x000fea0003800000 */
.L_x_376:
[----:B------:R-:W-:Y:S05]  /*db70*/  EXIT ;  /* 0x000000000000794d */ /* 0x000fea0003800000 */
.L_x_261:
[----:B0-----:R0:W1:Y:S02]  /*db80*/  SYNCS.PHASECHK.TRANS64.TRYWAIT P1, [R0+URZ+0x34800], R3 ;  /* 0x03480003000075a7 */ /* 0x001064000802017f */
[----:B-1----:R-:W-:Y:S05]  /*db90*/  @!P1 NANOSLEEP.SYNCS 0x989680 ;  /* 0x009896800000995d */ /* 0x002fea0003900000 */
[----:B------:R-:W1:Y:S02]  /*dba0*/  @!P1 SYNCS.PHASECHK.TRANS64 P1, [R0+URZ+0x34800], R3 ;  /* 0x03480003000095a7 */ /* 0x000e64000802007f */
[----:B-1----:R-:W-:Y:S05]  /*dbb0*/  @!P1 BRA `(.L_x_261) ;  /* 0xfffffffc00f09947 */ /* 0x002fea000383ffff */
[----:B------:R-:W-:Y:S05]  /*dbc0*/  BRA `(.L_x_385) ;  /* 0xffffff3800b07947 */ /* 0x000fea000383ffff */
.L_x_265:
[----:B0-----:R0:W2:Y:S02]  /*dbd0*/  SYNCS.PHASECHK.TRANS64.TRYWAIT P2, [R5+URZ+0x34830], R4 ;  /* 0x03483004050075a7 */ /* 0x0010a4000804017f */
[----:B--2---:R-:W-:Y:S05]  /*dbe0*/  @!P2 NANOSLEEP.SYNCS 0x989680 ;  /* 0x009896800000a95d */ /* 0x004fea0003900000 */
[----:B------:R-:W2:Y:S02]  /*dbf0*/  @!P2 SYNCS.PHASECHK.TRANS64 P2, [R5+URZ+0x34830], R4 ;  /* 0x034830040500a5a7 */ /* 0x000ea4000804007f */
[----:B--2---:R-:W-:Y:S05]  /*dc00*/  @!P2 BRA `(.L_x_265) ;  /* 0xfffffffc00f0a947 */ /* 0x004fea000383ffff */
[----:B------:R-:W-:Y:S05]  /*dc10*/  BRA `(.L_x_264) ;  /* 0xffffff3800d47947 */ /* 0x000fea000383ffff */
.L_x_270:
[----:B-1----:R-:W-:-:S04]  /*dc20*/  IMAD.U32 R4, RZ, RZ, UR6 ;  /* 0x00000006ff047e24 */ /* 0x002fc8000f8e00ff */
[----:B------:R1:W2:Y:S03]  /*dc30*/  SYNCS.PHASECHK.TRANS64.TRYWAIT P2, [R4+URZ+0x34830], R3 ;  /* 0x03483003040075a7 */ /* 0x0002a6000804017f */
[----:B--2---:R-:W-:Y:S05]  /*dc40*/  @!P2 NANOSLEEP.SYNCS 0x989680 ;  /* 0x009896800000a95d */ /* 0x004fea0003900000 */
[----:B------:R-:W2:Y:S02]  /*dc50*/  @!P2 SYNCS.PHASECHK.TRANS64 P2, [R4+URZ+0x34830], R3 ;  /* 0x034830030400a5a7 */ /* 0x000ea4000804007f */
[----:B--2---:R-:W-:Y:S05]  /*dc60*/  @!P2 BRA `(.L_x_270) ;  /* 0xfffffffc00eca947 */ /* 0x004fea000383ffff */
[----:B------:R-:W-:Y:S05]  /*dc70*/  BRA `(.L_x_269) ;  /* 0xffffff60009c7947 */ /* 0x000fea000383ffff */
.L_x_274:
[----:B-1----:R1:W2:Y:S02]  /*dc80*/  SYNCS.PHASECHK.TRANS64.TRYWAIT P2, [R8+URZ+0x34850], R3 ;  /* 0x03485003080075a7 */ /* 0x0022a4000804017f */
[----:B--2---:R-:W-:Y:S05]  /*dc90*/  @!P2 NANOSLEEP.SYNCS 0x989680 ;  /* 0x009896800000a95d */ /* 0x004fea0003900000 */
[----:B------:R-:W2:Y:S02]  /*dca0*/  @!P2 SYNCS.PHASECHK.TRANS64 P2, [R8+URZ+0x34850], R3 ;  /* 0x034850030800a5a7 */ /* 0x000ea4000804007f */
[----:B--2---:R-:W-:Y:S05]  /*dcb0*/  @!P2 BRA `(.L_x_274) ;  /* 0xfffffffc00f0a947 */ /* 0x004fea000383ffff */
[----:B------:R-:W-:Y:S05]  /*dcc0*/  BRA `(.L_x_273) ;  /* 0xffffff6800bc7947 */ /* 0x000fea000383ffff */
.L_x_279:
[----:B-1----:R1:W2:Y:S02]  /*dcd0*/  SYNCS.PHASECHK.TRANS64.TRYWAIT P0, [R14+URZ+0x34850], R7 ;  /* 0x034850070e0075a7 */ /* 0x0022a4000800017f */
[----:B--2---:R-:W-:Y:S05]  /*dce0*/  @!P0 NANOSLEEP.SYNCS 0x989680 ;  /* 0x009896800000895d */ /* 0x004fea0003900000 */
[----:B------:R-:W2:Y:S02]  /*dcf0*/  @!P0 SYNCS.PHASECHK.TRANS64 P0, [R14+URZ+0x34850], R7 ;  /* 0x034850070e0085a7 */ /* 0x000ea4000800007f */
[----:B--2---:R-:W-:Y:S05]  /*dd00*/  @!P0 BRA `(.L_x_279) ;  /* 0xfffffffc00f08947 */ /* 0x004fea000383ffff */
[----:B------:R-:W-:Y:S05]  /*dd10*/  BRA `(.L_x_278) ;  /* 0xffffff84008c7947 */ /* 0x000fea000383ffff */
.L_x_318:
[----:B------:R-:W0:Y:S01]  /*dd20*/  S2R R7, SR_TID.X ;  /* 0x0000000000077919 */ /* 0x000e220000002100 */
[----:B------:R-:W-:Y:S01]  /*dd30*/  BSSY B0, `(.L_x_386) ;  /* 0x000000a000007945 */ /* 0x000fe20003800000 */
[----:B------:R-:W-:Y:S02]  /*dd40*/  IMAD.MOV.U32 R12, RZ, RZ, RZ ;  /* 0x000000ffff0c7224 */ /* 0x000fe400078e00ff */
[----:B------:R-:W-:Y:S02]  /*dd50*/  IMAD.MOV.U32 R11, RZ, RZ, 0x1f ;  /* 0x0000001fff0b7424 */ /* 0x000fe400078e00ff */
[----:B------:R-:W-:Y:S01]  /*dd60*/  IMAD.MOV.U32 R15, RZ, RZ, -0x1 ;  /* 0xffffffffff0f7424 */ /* 0x000fe200078e00ff */
[----:B0-----:R-:W-:-:S04]  /*dd70*/  SHF.R.U32.HI R7, RZ, 0x5, R7 ;  /* 0x00000005ff077819 */ /* 0x001fc80000011607 */
[----:B------:R-:W-:-:S05]  /*dd80*/  LOP3.LUT R7, R7, 0x3, RZ, 0xc0, !PT ;  /* 0x0000000307077812 */ /* 0x000fca00078ec0ff */
[----:B------:R-:W-:-:S07]  /*dd90*/  IMAD.MOV.U32 R13, RZ, RZ, R7 ;  /* 0x000000ffff0d7224 */ /* 0x000fce00078e0007 */
[----:B------:R-:W-:Y:S05]  /*dda0*/  WARPSYNC.COLLECTIVE R15, `(.L_x_387) ;  /* 0x000000000f087348 */ /* 0x000fea0003c00000 */
[----:B------:R0:W1:Y:S02]  /*ddb0*/  SHFL.IDX P6, R14, R13, R12, R11 ;  /* 0x0000000c0d0e7389 */ /* 0x00006400000c000b */
[----:B01----:R-:W-:Y:S01]  /*ddc0*/  ENDCOLLECTIVE ;  /* 0x000000000000791b */ /* 0x003fe20003800000 */
.L_x_387:
[----:B------:R-:W-:Y:S05]  /*ddd0*/  BSYNC B0 ;  /* 0x0000000000007941 */ /* 0x000fea0003800000 */
.L_x_386:
[----:B------:R-:W-:Y:S05]  /*dde0*/  BRA `(.L_x_388) ;  /* 0xffffffc800287947 */ /* 0x000fea000383ffff */
.L_x_319:
[----:B------:R-:W-:Y:S01]  /*ddf0*/  BSSY B0, `(.L_x_389) ;  /* 0x0000006000007945 */ /* 0x000fe20003800000 */
[----:B------:R-:W-:-:S07]  /*de00*/  IMAD.MOV.U32 R15, RZ, RZ, -0x1 ;  /* 0xffffffffff0f7424 */ /* 0x000fce00078e00ff */
[----:B------:R-:W-:Y:S05]  /*de10*/  WARPSYNC.COLLECTIVE R15, `(.L_x_390) ;  /* 0x000000000f0c7348 */ /* 0x000fea0003c00000 */
[----:B------:R-:W-:Y:S02]  /*de20*/  ELECT P6, UR62, PT ;  /* 0x00000000003e782f */ /* 0x000fe400038c0000 */
[----:B------:R-:W-:Y:S01]  /*de30*/  MOV R14, UR62 ;  /* 0x0000003e000e7c02 */ /* 0x000fe20008000f00 */
[----:B------:R-:W-:Y:S10]  /*de40*/  ENDCOLLECTIVE ;  /* 0x000000000000791b */ /* 0x000ff40003800000 */
.L_x_390:
[----:B------:R-:W-:Y:S05]  /*de50*/  BSYNC B0 ;  /* 0x0000000000007941 */ /* 0x000fea0003800000 */
.L_x_389:
[----:B------:R-:W-:Y:S05]  /*de60*/  BRA `(.L_x_391) ;  /* 0xffffffc800207947 */ /* 0x000fea000383ffff */
.L_x_322:
[----:B0-----:R0:W1:Y:S02]  /*de70*/  SYNCS.PHASECHK.TRANS64.TRYWAIT P0, [R8+URZ+0x34840], R9 ;  /* 0x03484009080075a7 */ /* 0x001064000800017f */
[----:B-1----:R-:W-:Y:S05]  /*de80*/  @!P0 NANOSLEEP.SYNCS 0x989680 ;  /* 0x009896800000895d */ /* 0x002fea0003900000 */
[----:B------:R-:W1:Y:S02]  /*de90*/  @!P0 SYNCS.PHASECHK.TRANS64 P0, [R8+URZ+0x34840], R9 ;  /* 0x03484009080085a7 */ /* 0x000e64000800007f */
[----:B-1----:R-:W-:Y:S05]  /*dea0*/  @!P0 BRA `(.L_x_322) ;  /* 0xfffffffc00f08947 */ /* 0x002fea000383ffff */
[----:B------:R-:W-:Y:S05]  /*deb0*/  BRA `(.L_x_392) ;  /* 0xffffffc800947947 */ /* 0x000fea000383ffff */
.L_x_325:
[----:B0-----:R-:W0:Y:S01]  /*dec0*/  S2R R9, SR_CgaCtaId ;  /* 0x0000000000097919 */ /* 0x001e220000008800 */
[----:B------:R-:W-:-:S04]  /*ded0*/  MOV R8, 0x400 ;  /* 0x0000040000087802 */ /* 0x000fc80000000f00 */
[----:B0-----:R-:W-:-:S04]  /*dee0*/  LEA R8, R9, R8, 0x18 ;  /* 0x0000000809087211 */ /* 0x001fc800078ec0ff */
[----:B------:R0:W1:Y:S03]  /*def0*/  SYNCS.PHASECHK.TRANS64.TRYWAIT P0, [R8+URZ+0x34820], R6 ;  /* 0x03482006080075a7 */ /* 0x000066000800017f */
[----:B-1----:R-:W-:Y:S05]  /*df00*/  @!P0 NANOSLEEP.SYNCS 0x989680 ;  /* 0x009896800000895d */ /* 0x002fea0003900000 */
[----:B------:R-:W1:Y:S02]  /*df10*/  @!P0 SYNCS.PHASECHK.TRANS64 P0, [R8+URZ+0x34820], R6 ;  /* 0x03482006080085a7 */ /* 0x000e64000800007f */
[----:B-1----:R-:W-:Y:S05]  /*df20*/  @!P0 BRA `(.L_x_325) ;  /* 0xfffffffc00e48947 */ /* 0x002fea000383ffff */
[----:B------:R-:W-:Y:S05]  /*df30*/  BRA `(.L_x_393) ;  /* 0xffffffcc00e47947 */ /* 0x000fea000383ffff */
.L_x_333:
[----:B0-----:R0:W1:Y:S02]  /*df40*/  SYNCS.PHASECHK.TRANS64.TRYWAIT P0, [R2+URZ+0x34840], R3 ;  /* 0x03484003020075a7 */ /* 0x001064000800017f */
[----:B-1----:R-:W-:Y:S05]  /*df50*/  @!P0 NANOSLEEP.SYNCS 0x989680 ;  /* 0x009896800000895d */ /* 0x002fea0003900000 */
[----:B------:R-:W1:Y:S02]  /*df60*/  @!P0 SYNCS.PHASECHK.TRANS64 P0, [R2+URZ+0x34840], R3 ;  /* 0x03484003020085a7 */ /* 0x000e64000800007f */
[----:B-1----:R-:W-:Y:S05]  /*df70*/  @!P0 BRA `(.L_x_333) ;  /* 0xfffffffc00f08947 */ /* 0x002fea000383ffff */
[----:B------:R-:W-:Y:S05]  /*df80*/  BRA `(.L_x_394) ;  /* 0xffffffd000a47947 */ /* 0x000fea000383ffff */
.L_x_335:
[----:B0-----:R0:W1:Y:S02]  /*df90*/  SYNCS.PHASECHK.TRANS64.TRYWAIT P0, [R3+URZ+0x60], R2 ;  /* 0x00006002030075a7 */ /* 0x001064000800017f */
[----:B-1----:R-:W-:Y:S05]  /*dfa0*/  @!P0 NANOSLEEP.SYNCS 0x989680 ;  /* 0x009896800000895d */ /* 0x002fea0003900000 */
[----:B------:R-:W1:Y:S02]  /*dfb0*/  @!P0 SYNCS.PHASECHK.TRANS64 P0, [R3+URZ+0x60], R2 ;  /* 0x00006002030085a7 */ /* 0x000e64000800007f */
[----:B-1----:R-:W-:Y:S05]  /*dfc0*/  @!P0 BRA `(.L_x_335) ;  /* 0xfffffffc00f08947 */ /* 0x002fea000383ffff */
[----:B------:R-:W-:Y:S05]  /*dfd0*/  BRA `(.L_x_395) ;  /* 0xffffffd400507947 */ /* 0x000fea000383ffff */
.L_x_340:
[----:B-1----:R1:W2:Y:S02]  /*dfe0*/  SYNCS.PHASECHK.TRANS64.TRYWAIT P0, [R2+URZ+0x34840], R3 ;  /* 0x03484003020075a7 */ /* 0x0022a4000800017f */
[----:B--2---:R-:W-:Y:S05]  /*dff0*/  @!P0 NANOSLEEP.SYNCS 0x989680 ;  /* 0x009896800000895d */ /* 0x004fea0003900000 */
[----:B------:R-:W2:Y:S02]  /*e000*/  @!P0 SYNCS.PHASECHK.TRANS64 P0, [R2+URZ+0x34840], R3 ;  /* 0x03484003020085a7 */ /* 0x000ea4000800007f */
[----:B--2---:R-:W-:Y:S05]  /*e010*/  @!P0 BRA `(.L_x_340) ;  /* 0xfffffffc00f08947 */ /* 0x004fea000383ffff */
[----:B------:R-:W-:Y:S05]  /*e020*/  BRA `(.L_x_396) ;  /* 0xffffffd800b47947 */ /* 0x000fea000383ffff */
.L_x_342:
[----:B0-----:R0:W1:Y:S02]  /*e030*/  SYNCS.PHASECHK.TRANS64.TRYWAIT P1, [R2+URZ+0x60], R3 ;  /* 0x00006003020075a7 */ /* 0x001064000802017f */
[----:B-1----:R-:W-:Y:S05]  /*e040*/  @!P1 NANOSLEEP.SYNCS 0x989680 ;  /* 0x009896800000995d */ /* 0x002fea0003900000 */
[----:B------:R-:W1:Y:S02]  /*e050*/  @!P1 SYNCS.PHASECHK.TRANS64 P1, [R2+URZ+0x60], R3 ;  /* 0x00006003020095a7 */ /* 0x000e64000802007f */
[----:B-1----:R-:W-:Y:S05]  /*e060*/  @!P1 BRA `(.L_x_342) ;  /* 0xfffffffc00f09947 */ /* 0x002fea000383ffff */
[----:B------:R-:W-:Y:S05]  /*e070*/  BRA `(.L_x_397) ;  /* 0xffffffdc00607947 */ /* 0x000fea000383ffff */
.L_x_347:
[----:B--2---:R2:W3:Y:S02]  /*e080*/  SYNCS.PHASECHK.TRANS64.TRYWAIT P0, [R2+URZ+0x34840], R3 ;  /* 0x03484003020075a7 */ /* 0x0044e4000800017f */
[----:B---3--:R-:W-:Y:S05]  /*e090*/  @!P0 NANOSLEEP.SYNCS 0x989680 ;  /* 0x009896800000895d */ /* 0x008fea0003900000 */
[----:B------:R-:W3:Y:S02]  /*e0a0*/  @!P0 SYNCS.PHASECHK.TRANS64 P0, [R2+URZ+0x34840], R3 ;  /* 0x03484003020085a7 */ /* 0x000ee4000800007f */
[----:B---3--:R-:W-:Y:S05]  /*e0b0*/  @!P0 BRA `(.L_x_347) ;  /* 0xfffffffc00f08947 */ /* 0x008fea000383ffff */
[----:B------:R-:W-:Y:S05]  /*e0c0*/  BRA `(.L_x_398) ;  /* 0xffffffe000847947 */ /* 0x000fea000383ffff */
.L_x_349:
[----:B0-----:R0:W1:Y:S02]  /*e0d0*/  SYNCS.PHASECHK.TRANS64.TRYWAIT P1, [R2+URZ+0x60], R8 ;  /* 0x00006008020075a7 */ /* 0x001064000802017f */
[----:B-1----:R-:W-:Y:S05]  /*e0e0*/  @!P1 NANOSLEEP.SYNCS 0x989680 ;  /* 0x009896800000995d */ /* 0x002fea0003900000 */
[----:B------:R-:W1:Y:S02]  /*e0f0*/  @!P1 SYNCS.PHASECHK.TRANS64 P1, [R2+URZ+0x60], R8 ;  /* 0x00006008020095a7 */ /* 0x000e64000802007f */
[----:B-1----:R-:W-:Y:S05]  /*e100*/  @!P1 BRA `(.L_x_349) ;  /* 0xfffffffc00f09947 */ /* 0x002fea000383ffff */
[----:B------:R-:W-:Y:S05]  /*e110*/  BRA `(.L_x_399) ;  /* 0xffffffe400347947 */ /* 0x000fea000383ffff */
.L_x_356:
[----:B-1----:R1:W2:Y:S02]  /*e120*/  SYNCS.PHASECHK.TRANS64.TRYWAIT P0, [R3+URZ+0x34860], R0 ;  /* 0x03486000030075a7 */ /* 0x0022a4000800017f */
[----:B--2---:R-:W-:Y:S05]  /*e130*/  @!P0 NANOSLEEP.SYNCS 0x989680 ;  /* 0x009896800000895d */ /* 0x004fea0003900000 */
[----:B------:R-:W2:Y:S02]  /*e140*/  @!P0 SYNCS.PHASECHK.TRANS64 P0, [R3+URZ+0x34860], R0 ;  /* 0x03486000030085a7 */ /* 0x000ea4000800007f */
[----:B--2---:R-:W-:Y:S05]  /*e150*/  @!P0 BRA `(.L_x_356) ;  /* 0xfffffffc00f08947 */ /* 0x004fea000383ffff */
[----:B------:R-:W-:Y:S05]  /*e160*/  BRA `(.L_x_400) ;  /* 0xffffffe800447947 */ /* 0x000fea000383ffff */
.L_x_358:
[----:B------:R-:W-:Y:S01]  /*e170*/  BSSY B0, `(.L_x_401) ;  /* 0x0000008000007945 */ /* 0x000fe20003800000 */
[----:B0-----:R-:W-:Y:S02]  /*e180*/  IMAD.MOV.U32 R13, RZ, RZ, R16 ;  /* 0x000000ffff0d7224 */ /* 0x001fe400078e0010 */
[----:B------:R-:W-:Y:S02]  /*e190*/  IMAD.MOV.U32 R12, RZ, RZ, RZ ;  /* 0x000000ffff0c7224 */ /* 0x000fe400078e00ff */
[----:B------:R-:W-:Y:S02]  /*e1a0*/  IMAD.MOV.U32 R11, RZ, RZ, 0x1f ;  /* 0x0000001fff0b7424 */ /* 0x000fe400078e00ff */
[----:B------:R-:W-:-:S07]  /*e1b0*/  IMAD.MOV.U32 R15, RZ, RZ, -0x1 ;  /* 0xffffffffff0f7424 */ /* 0x000fce00078e00ff */
[----:B-1----:R-:W-:Y:S05]  /*e1c0*/  WARPSYNC.COLLECTIVE R15, `(.L_x_402) ;  /* 0x000000000f087348 */ /* 0x002fea0003c00000 */
[----:B------:R0:W2:Y:S02]  /*e1d0*/  SHFL.IDX P6, R14, R13, R12, R11 ;  /* 0x0000000c0d0e7389 */ /* 0x0000a400000c000b */
[----:B012---:R-:W-:Y:S01]  /*e1e0*/  ENDCOLLECTIVE ;  /* 0x000000000000791b */ /* 0x007fe20003800000 */
.L_x_402:
[----:B------:R-:W-:Y:S05]  /*e1f0*/  BSYNC B0 ;  /* 0x0000000000007941 */ /* 0x000fea0003800000 */
.L_x_401:
[----:B------:R-:W-:Y:S02]  /*e200*/  IMAD.MOV.U32 R13, RZ, RZ, R16 ;  /* 0x000000ffff0d7224 */ /* 0x000fe400078e0010 */
[----:B------:R-:W-:Y:S02]  /*e210*/  IMAD.MOV.U32 R12, RZ, RZ, 0x1 ;  /* 0x00000001ff0c7424 */ /* 0x000fe400078e00ff */
[----:B------:R-:W-:Y:S02]  /*e220*/  IMAD.MOV.U32 R11, RZ, RZ, 0x1f ;  /* 0x0000001fff0b7424 */ /* 0x000fe400078e00ff */
[----:B------:R-:W-:Y:S02]  /*e230*/  IMAD.MOV.U32 R15, RZ, RZ, -0x1 ;  /* 0xffffffffff0f7424 */ /* 0x000fe400078e00ff */
[----:B------:R-:W-:-:S07]  /*e240*/  IMAD.MOV.U32 R4, RZ, RZ, R14 ;  /* 0x000000ffff047224 */ /* 0x000fce00078e000e */
[----:B------:R-:W-:Y:S05]  /*e250*/  WARPSYNC.COLLECTIVE R15, `(.L_x_403) ;  /* 0x000000000f087348 */ /* 0x000fea0003c00000 */
[----:B------:R0:W1:Y:S02]  /*e260*/  SHFL.IDX P6, R14, R13, R12, R11 ;  /* 0x0000000c0d0e7389 */ /* 0x00006400000c000b */
[----:B01----:R-:W-:Y:S01]  /*e270*/  ENDCOLLECTIVE ;  /* 0x000000000000791b */ /* 0x003fe20003800000 */
.L_x_403:
[----:B------:R-:W-:Y:S01]  /*e280*/  IMAD.MOV.U32 R5, RZ, RZ, R14 ;  /* 0x000000ffff057224 */ /* 0x000fe200078e000e */
[----:B------:R-:W-:Y:S06]  /*e290*/  BRA `(.L_x_404) ;  /* 0xffffffe800d07947 */ /* 0x000fec000383ffff */
.L_x_361:
[----:B------:R-:W-:Y:S01]  /*e2a0*/  BSSY B0, `(.L_x_405) ;  /* 0x0000008000007945 */ /* 0x000fe20003800000 */
[----:B-----5:R-:W-:Y:S02]  /*e2b0*/  IMAD.MOV.U32 R13, RZ, RZ, R3 ;  /* 0x000000ffff0d7224 */ /* 0x020fe400078e0003 */
[----:B------:R-:W-:Y:S02]  /*e2c0*/  IMAD.MOV.U32 R12, RZ, RZ, 0x1 ;  /* 0x00000001ff0c7424 */ /* 0x000fe400078e00ff */
[----:B------:R-:W-:Y:S02]  /*e2d0*/  IMAD.MOV.U32 R11, RZ, RZ, RZ ;  /* 0x000000ffff0b7224 */ /* 0x000fe400078e00ff */
[----:B------:R-:W-:-:S07]  /*e2e0*/  IMAD.MOV.U32 R15, RZ, RZ, -0x1 ;  /* 0xffffffffff0f7424 */ /* 0x000fce00078e00ff */
[----:B0-234-:R-:W-:Y:S05]  /*e2f0*/  WARPSYNC.COLLECTIVE R15, `(.L_x_406) ;  /* 0x000000000f087348 */ /* 0x01dfea0003c00000 */
[----:B------:R1:W0:Y:S02]  /*e300*/  SHFL.UP P6, R14, R13, R12, R11 ;  /* 0x0400000c0d0e7389 */ /* 0x00022400000c000b */
[----:B01234-:R-:W-:Y:S01]  /*e310*/  ENDCOLLECTIVE ;  /* 0x000000000000791b */ /* 0x01ffe20003800000 */
.L_x_406:
[----:B------:R-:W-:Y:S05]  /*e320*/  BSYNC B0 ;  /* 0x0000000000007941 */ /* 0x000fea0003800000 */
.L_x_405:
[C---:B------:R-:W-:Y:S01]  /*e330*/  ISETP.NE.AND P0, PT, R9.reuse, RZ, PT ;  /* 0x000000ff0900720c */ /* 0x040fe20003f05270 */
[----:B------:R-:W-:Y:S02]  /*e340*/  IMAD.MOV.U32 R12, RZ, RZ, 0x2 ;  /* 0x00000002ff0c7424 */ /* 0x000fe400078e00ff */
[----:B------:R-:W-:Y:S01]  /*e350*/  IMAD.MOV.U32 R11, RZ, RZ, RZ ;  /* 0x000000ffff0b7224 */ /* 0x000fe200078e00ff */
[----:B------:R-:W-:Y:S01]  /*e360*/  SEL R14, R14, RZ, P0 ;  /* 0x000000ff0e0e7207 */ /* 0x000fe20000000000 */
[----:B------:R-:W-:Y:S01]  /*e370*/  IMAD.MOV.U32 R15, RZ, RZ, -0x1 ;  /* 0xffffffffff0f7424 */ /* 0x000fe200078e00ff */
[----:B------:R-:W-:-:S03]  /*e380*/  ISETP.GE.U32.AND P0, PT, R9, 0x2, PT ;  /* 0x000000020900780c */ /* 0x000fc60003f06070 */
[----:B------:R-:W-:-:S10]  /*e390*/  IMAD.IADD R13, R3, 0x1, R14 ;  /* 0x00000001030d7824 */ /* 0x000fd400078e020e */
[----:B------:R-:W-:Y:S05]  /*e3a0*/  WARPSYNC.COLLECTIVE R15, `(.L_x_407) ;  /* 0x000000000f087348 */ /* 0x000fea0003c00000 */
[----:B------:R0:W1:Y:S02]  /*e3b0*/  SHFL.UP P6, R14, R13, R12, R11 ;  /* 0x0400000c0d0e7389 */ /* 0x00006400000c000b */
[----:B01----:R-:W-:Y:S01]  /*e3c0*/  ENDCOLLECTIVE ;  /* 0x000000000000791b */ /* 0x003fe20003800000 */
.L_x_407:
[----:B------:R-:W-:Y:S01]  /*e3d0*/  IMAD.MOV.U32 R12, RZ, RZ, 0x4 ;  /* 0x00000004ff0c7424 */ /* 0x000fe200078e00ff */
[----:B------:R-:W-:Y:S02]  /*e3e0*/  SEL R6, R14, RZ, P0 ;  /* 0x000000ff0e067207 */ /* 0x000fe40000000000 */
[----:B------:R-:W-:-:S03]  /*e3f0*/  ISETP.GE.U32.AND P0, PT, R9, 0x4, PT ;  /* 0x000000040900780c */ /* 0x000fc60003f06070 */
[----:B------:R-:W-:-:S04]  /*e400*/  IMAD.IADD R6, R13, 0x1, R6 ;  /* 0x000000010d067824 */ /* 0x000fc800078e0206 */
[----:B------:R-:W-:-:S07]  /*e410*/  IMAD.MOV.U32 R13, RZ, RZ, R6 ;  /* 0x000000ffff0d7224 */ /* 0x000fce00078e0006 */
[----:B------:R-:W-:Y:S05]  /*e420*/  WARPSYNC.COLLECTIVE R15, `(.L_x_408) ;  /* 0x000000000f087348 */ /* 0x000fea0003c00000 */
[----:B------:R0:W1:Y:S02]  /*e430*/  SHFL.UP P6, R14, R13, R12, R11 ;  /* 0x0400000c0d0e7389 */ /* 0x00006400000c000b */
[----:B01----:R-:W-:Y:S01]  /*e440*/  ENDCOLLECTIVE ;  /* 0x000000000000791b */ /* 0x003fe20003800000 */
.L_x_408:
        /* <DEDUP_REMOVED lines=8> */
.L_x_409:
        /* <DEDUP_REMOVED lines=8> */
.L_x_410:
[----:B------:R-:W-:Y:S02]  /*e550*/  IMAD.MOV.U32 R12, RZ, RZ, 0x1f ;  /* 0x0000001fff0c7424 */ /* 0x000fe400078e00ff */
[----:B------:R-:W-:Y:S01]  /*e560*/  IMAD.MOV.U32 R11, RZ, RZ, 0x1f ;  /* 0x0000001fff0b7424 */ /* 0x000fe200078e00ff */
[----:B------:R-:W-:-:S05]  /*e570*/  SEL R7, R14, RZ, P0 ;  /* 0x000000ff0e077207 */ /* 0x000fca0000000000 */
[----:B------:R-:W-:-:S04]  /*e580*/  IMAD.IADD R2, R8, 0x1, R7 ;  /* 0x0000000108027824 */ /* 0x000fc800078e0207 */
[----:B------:R-:W-:-:S07]  /*e590*/  IMAD.MOV.U32 R13, RZ, RZ, R2 ;  /* 0x000000ffff0d7224 */ /* 0x000fce00078e0002 */
[----:B------:R-:W-:Y:S05]  /*e5a0*/  WARPSYNC.COLLECTIVE R15, `(.L_x_411) ;  /* 0x000000000f087348 */ /* 0x000fea0003c00000 */
[----:B------:R0:W1:Y:S02]  /*e5b0*/  SHFL.IDX P6, R14, R13, R12, R11 ;  /* 0x0000000c0d0e7389 */ /* 0x00006400000c000b */
[----:B01----:R-:W-:Y:S01]  /*e5c0*/  ENDCOLLECTIVE ;  /* 0x000000000000791b */ /* 0x003fe20003800000 */
.L_x_411:
[----:B------:R-:W-:Y:S05]  /*e5d0*/  BRA `(.L_x_412) ;  /* 0xffffffe800987947 */ /* 0x000fea000383ffff */
.L_x_366:
[----:B------:R-:W-:Y:S01]  /*e5e0*/  BSSY B0, `(.L_x_413) ;  /* 0x0000008000007945 */ /* 0x000fe20003800000 */
[----:B-----5:R-:W-:Y:S02]  /*e5f0*/  IMAD.MOV.U32 R13, RZ, RZ, R3 ;  /* 0x000000ffff0d7224 */ /* 0x020fe400078e0003 */
[----:B------:R-:W-:Y:S02]  /*e600*/  IMAD.MOV.U32 R12, RZ, RZ, 0x1 ;  /* 0x00000001ff0c7424 */ /* 0x000fe400078e00ff */
[----:B------:R-:W-:Y:S02]  /*e610*/  IMAD.MOV.U32 R11, RZ, RZ, RZ ;  /* 0x000000ffff0b7224 */ /* 0x000fe400078e00ff */
[----:B------:R-:W-:-:S07]  /*e620*/  IMAD.MOV.U32 R15, RZ, RZ, -0x1 ;  /* 0xffffffffff0f7424 */ /* 0x000fce00078e00ff */
[----:B0-----:R-:W-:Y:S05]  /*e630*/  WARPSYNC.COLLECTIVE R15, `(.L_x_414) ;  /* 0x000000000f087348 */ /* 0x001fea0003c00000 */
[----:B------:R1:W2:Y:S02]  /*e640*/  SHFL.UP P6, R14, R13, R12, R11 ;  /* 0x0400000c0d0e7389 */ /* 0x0002a400000c000b */
[----:B012---:R-:W-:Y:S01]  /*e650*/  ENDCOLLECTIVE ;  /* 0x000000000000791b */ /* 0x007fe20003800000 */
.L_x_414:
[----:B------:R-:W-:Y:S05]  /*e660*/  BSYNC B0 ;  /* 0x0000000000007941 */ /* 0x000fea0003800000 */
.L_x_413:
[----:B------:R-:W-:Y:S01]  /*e670*/  ISETP.NE.AND P0, PT, R8, RZ, PT ;  /* 0x000000ff0800720c */ /* 0x000fe20003f05270 */
        /* <DEDUP_REMOVED lines=9> */
.L_x_415:
        /* <DEDUP_REMOVED lines=8> */
.L_x_416:
        /* <DEDUP_REMOVED lines=8> */
.L_x_417:
        /* <DEDUP_REMOVED lines=8> */
.L_x_418:
        /* <DEDUP_REMOVED lines=8> */
.L_x_419:
[----:B------:R-:W-:Y:S05]  /*e910*/  BRA `(.L_x_420) ;  /* 0xffffffe800807947 */ /* 0x000fea000383ffff */
.L_x_368:
[----:B------:R-:W-:Y:S01]  /*e920*/  BSSY B0, `(.L_x_421) ;  /* 0x0000006000007945 */ /* 0x000fe20003800000 */
[----:B------:R-:W-:Y:S01]  /*e930*/  PLOP3.LUT P6, PT, P6, PT, PT, 0x8, 0x0 ;  /* 0x000000000000781c */ /* 0x000fe200037ce170 */
[----:B------:R-:W-:-:S12]  /*e940*/  IMAD.MOV.U32 R15, RZ, RZ, -0x1 ;  /* 0xffffffffff0f7424 */ /* 0x000fd800078e00ff */
[----:B0-----:R-:W-:Y:S05]  /*e950*/  WARPSYNC.COLLECTIVE R15, `(.L_x_422) ;  /* 0x000000000f087348 */ /* 0x001fea0003c00000 */
[----:B------:R-:W-:Y:S01]  /*e960*/  VOTE.ANY R14, PT, P6 ;  /* 0x00000000000e7806 */ /* 0x000fe200030e0100 */
[----:B0-----:R-:W-:Y:S06]  /*e970*/  ENDCOLLECTIVE ;  /* 0x000000000000791b */ /* 0x001fec0003800000 */
.L_x_422:
[----:B------:R-:W-:Y:S05]  /*e980*/  BSYNC B0 ;  /* 0x0000000000007941 */ /* 0x000fea0003800000 */
.L_x_421:
[----:B------:R-:W-:Y:S02]  /*e990*/  IMAD.MOV.U32 R7, RZ, RZ, R14 ;  /* 0x000000ffff077224 */ /* 0x000fe400078e000e */
[----:B------:R-:W-:Y:S02]  /*e9a0*/  IMAD.MOV.U32 R13, RZ, RZ, R3 ;  /* 0x000000ffff0d7224 */ /* 0x000fe400078e0003 */
[----:B------:R-:W0:Y:S01]  /*e9b0*/  POPC R5, R7 ;  /* 0x0000000700057309 */ /* 0x000e220000000000 */
[----:B------:R-:W-:Y:S02]  /*e9c0*/  IMAD.MOV.U32 R11, RZ, RZ, 0x1f ;  /* 0x0000001fff0b7424 */ /* 0x000fe400078e00ff */
[----:B------:R-:W-:Y:S02]  /*e9d0*/  IMAD.MOV.U32 R15, RZ, RZ, -0x1 ;  /* 0xffffffffff0f7424 */ /* 0x000fe400078e00ff */
[----:B0-----:R-:W-:-:S07]  /*e9e0*/  IMAD.MOV.U32 R12, RZ, RZ, R5 ;  /* 0x000000ffff0c7224 */ /* 0x001fce00078e0005 */
[----:B------:R-:W-:Y:S05]  /*e9f0*/  WARPSYNC.COLLECTIVE R15, `(.L_x_423) ;  /* 0x000000000f087348 */ /* 0x000fea0003c00000 */
[----:B------:R0:W1:Y:S02]  /*ea00*/  SHFL.IDX P6, R14, R13, R12, R11 ;  /* 0x0000000c0d0e7389 */ /* 0x00006400000c000b */
[----:B01----:R-:W-:Y:S01]  /*ea10*/  ENDCOLLECTIVE ;  /* 0x000000000000791b */ /* 0x003fe20003800000 */
.L_x_423:
[----:B------:R-:W-:Y:S01]  /*ea20*/  IMAD.MOV.U32 R17, RZ, RZ, R14 ;  /* 0x000000ffff117224 */ /* 0x000fe200078e000e */
[----:B------:R-:W-:Y:S06]  /*ea30*/  BRA `(.L_x_424) ;  /* 0xffffffe800707947 */ /* 0x000fec000383ffff */
.L_x_370:
[----:B------:R-:W-:Y:S01]  /*ea40*/  BSSY B0, `(.L_x_425) ;  /* 0x0000007000007945 */ /* 0x000fe20003800000 */
[----:B------:R-:W-:Y:S02]  /*ea50*/  IMAD.MOV.U32 R13, RZ, RZ, R2 ;  /* 0x000000ffff0d7224 */ /* 0x000fe400078e0002 */
[----:B------:R-:W-:Y:S02]  /*ea60*/  IMAD.MOV.U32 R11, RZ, RZ, 0x1f ;  /* 0x0000001fff0b7424 */ /* 0x000fe400078e00ff */
[----:B------:R-:W-:-:S07]  /*ea70*/  IMAD.MOV.U32 R15, RZ, RZ, -0x1 ;  /* 0xffffffffff0f7424 */ /* 0x000fce00078e00ff */
[----:B012---:R-:W-:Y:S05]  /*ea80*/  WARPSYNC.COLLECTIVE R15, `(.L_x_426) ;  /* 0x000000000f087348 */ /* 0x007fea0003c00000 */
[----:B------:R3:W4:Y:S02]  /*ea90*/  SHFL.IDX P6, R14, R13, R12, R11 ;  /* 0x0000000c0d0e7389 */ /* 0x00072400000c000b */
[----:B01234-:R-:W-:Y:S01]  /*eaa0*/  ENDCOLLECTIVE ;  /* 0x000000000000791b */ /* 0x01ffe20003800000 */
.L_x_426:
[----:B------:R-:W-:Y:S05]  /*eab0*/  BSYNC B0 ;  /* 0x0000000000007941 */ /* 0x000fea0003800000 */
.L_x_425:
[----:B------:R-:W-:Y:S05]  /*eac0*/  BRA `(.L_x_369) ;  /* 0xffffffe800687947 */ /* 0x000fea000383ffff */
.L_x_374:
[----:B0-----:R0:W1:Y:S02]  /*ead0*/  SYNCS.PHASECHK.TRANS64.TRYWAIT P0, [R0+URZ+0x34820], R3 ;  /* 0x03482003000075a7 */ /* 0x001064000800017f */
[----:B-1----:R-:W-:Y:S05]  /*eae0*/  @!P0 NANOSLEEP.SYNCS 0x989680 ;  /* 0x009896800000895d */ /* 0x002fea0003900000 */
[----:B------:R-:W1:Y:S02]  /*eaf0*/  @!P0 SYNCS.PHASECHK.TRANS64 P0, [R0+URZ+0x34820], R3 ;  /* 0x03482003000085a7 */ /* 0x000e64000800007f */
[----:B-1----:R-:W-:Y:S05]  /*eb00*/  @!P0 BRA `(.L_x_374) ;  /* 0xfffffffc00f08947 */ /* 0x002fea000383ffff */
[----:B------:R-:W-:Y:S05]  /*eb10*/  BRA `(.L_x_427) ;  /* 0xffffffec004c7947 */ /* 0x000fea000383ffff */
.L_x_375:
        /* <DEDUP_REMOVED lines=8> */
[----:B0-----:R-:W-:Y:S05]  /*eba0*/  WARPSYNC.COLLECTIVE R15, `(.L_x_429) ;  /* 0x000000000f087348 */ /* 0x001fea0003c00000 */
[----:B------:R1:W2:Y:S02]  /*ebb0*/  SHFL.IDX P6, R14, R13, R12, R11 ;  /* 0x0000000c0d0e7389 */ /* 0x0002a400000c000b */
[----:B012---:R-:W-:Y:S01]  /*ebc0*/  ENDCOLLECTIVE ;  /* 0x000000000000791b */ /* 0x007fe20003800000 */
.L_x_429:
[----:B------:R-:W-:Y:S05]  /*ebd0*/  BSYNC B0 ;  /* 0x0000000000007941 */ /* 0x000fea0003800000 */
.L_x_428:
[----:B------:R-:W-:Y:S05]  /*ebe0*/  BRA `(.L_x_430) ;  /* 0xffffffec00347947 */ /* 0x000fea000383ffff */
.L_x_378:
[----:B------:R-:W-:Y:S01]  /*ebf0*/  BSSY B1, `(.L_x_431) ;  /* 0x0000006000017945 */ /* 0x000fe20003800000 */
[----:B------:R-:W-:-:S07]  /*ec00*/  IMAD.MOV.U32 R15, RZ, RZ, -0x1 ;  /* 0xffffffffff0f7424 */ /* 0x000fce00078e00ff */
[----:B01----:R-:W-:Y:S05]  /*ec10*/  WARPSYNC.COLLECTIVE R15, `(.L_x_432) ;  /* 0x000000000f0c7348 */ /* 0x003fea0003c00000 */
[----:B------:R-:W-:Y:S02]  /*ec20*/  ELECT P6, UR62, PT ;  /* 0x00000000003e782f */ /* 0x000fe400038c0000 */
[----:B------:R-:W-:Y:S01]  /*ec30*/  MOV R14, UR62 ;  /* 0x0000003e000e7c02 */ /* 0x000fe20008000f00 */
[----:B01----:R-:W-:Y:S10]  /*ec40*/  ENDCOLLECTIVE ;  /* 0x000000000000791b */ /* 0x003ff40003800000 */
.L_x_432:
[----:B------:R-:W-:Y:S05]  /*ec50*/  BSYNC B1 ;  /* 0x0000000000017941 */ /* 0x000fea0003800000 */
.L_x_431:
[----:B------:R-:W-:Y:S05]  /*ec60*/  BRA `(.L_x_433) ;  /* 0xffffffec002c7947 */ /* 0x000fea000383ffff */
.L_x_380:
[----:B0-----:R0:W1:Y:S02]  /*ec70*/  SYNCS.PHASECHK.TRANS64.TRYWAIT P0, [R6+URZ], R5 ;  /* 0x00000005060075a7 */ /* 0x001064000800017f */
[----:B-1----:R-:W-:Y:S05]  /*ec80*/  @!P0 NANOSLEEP.SYNCS 0x989680 ;  /* 0x009896800000895d */ /* 0x002fea0003900000 */
[----:B------:R-:W1:Y:S02]  /*ec90*/  @!P0 SYNCS.PHASECHK.TRANS64 P0, [R6+URZ], R5 ;  /* 0x00000005060085a7 */ /* 0x000e64000800007f */
[----:B-1----:R-:W-:Y:S05]  /*eca0*/  @!P0 BRA `(.L_x_380) ;  /* 0xfffffffc00f08947 */ /* 0x002fea000383ffff */
[----:B------:R-:W-:Y:S05]  /*ecb0*/  BRA `(.L_x_434) ;  /* 0xffffffec00707947 */ /* 0x000fea000383ffff */
.L_x_381:
[----:B-1----:R1:W2:Y:S02]  /*ecc0*/  SYNCS.PHASECHK.TRANS64.TRYWAIT P0, [R7+URZ], R2 ;  /* 0x00000002070075a7 */ /* 0x0022a4000800017f */
[----:B--2---:R-:W-:Y:S05]  /*ecd0*/  @!P0 NANOSLEEP.SYNCS 0x989680 ;  /* 0x009896800000895d */ /* 0x004fea0003900000 */
[----:B------:R-:W2:Y:S02]  /*ece0*/  @!P0 SYNCS.PHASECHK.TRANS64 P0, [R7+URZ], R2 ;  /* 0x00000002070085a7 */ /* 0x000ea4000800007f */
[----:B--2---:R-:W-:Y:S05]  /*ecf0*/  @!P0 BRA `(.L_x_381) ;  /* 0xfffffffc00f08947 */ /* 0x004fea000383ffff */
[----:B------:R-:W-:Y:S05]  /*ed00*/  BRA `(.L_x_435) ;  /* 0xffffffec00647947 */ /* 0x000fea000383ffff */
.L_x_383:
[----:B--2---:R2:W3:Y:S02]  /*ed10*/  SYNCS.PHASECHK.TRANS64.TRYWAIT P0, [R4+URZ], R5 ;  /* 0x00000005040075a7 */ /* 0x0044e4000800017f */
[----:B---3--:R-:W-:Y:S05]  /*ed20*/  @!P0 NANOSLEEP.SYNCS 0x989680 ;  /* 0x009896800000895d */ /* 0x008fea0003900000 */
[----:B------:R-:W3:Y:S02]  /*ed30*/  @!P0 SYNCS.PHASECHK.TRANS64 P0, [R4+URZ], R5 ;  /* 0x00000005040085a7 */ /* 0x000ee4000800007f */
[----:B---3--:R-:W-:Y:S05]  /*ed40*/  @!P0 BRA `(.L_x_383) ;  /* 0xfffffffc00f08947 */ /* 0x008fea000383ffff */
[----:B------:R-:W-:Y:S05]  /*ed50*/  BRA `(.L_x_436) ;  /* 0xffffffec006c7947 */ /* 0x000fea000383ffff */
.L_x_437:
        /* <DEDUP_REMOVED lines=10> */
.L_x_2657:


//--------------------- .text._ZN7cutlass13device_kernelIN5flash11enable_sm90INS1_16FlashAttnFwdSm90INS1_25CollectiveMainloopFwdSm90ILi2EN4cute5tupleIJNS5_1CILi1EEES8_S8_EEENS6_IJNS7_ILi128EEESA_NS7_ILi192EEEEEELi128ENS_6half_tEfNS_4arch4Sm90ELb0ELb0ELb0ELb1ELb0ELb1ELb0ELb1ELb1ELb0ELb0ELb0EEENS1_21CollectiveEpilogueFwdINS6_IJSA_SA_SA_EEES9_SD_SF_Li256ELb1ELb0ELb0ELb0EEENS1_36VarlenDynamicPersistentTileSchedulerILi128ELi128ELi256ELi32ELb0ELb0ELb1ELb0ELb1ELb1EEEEEEEEEvNT_6ParamsE --------------------------
	.section	.text._ZN7cutlass13device_kernelIN5flash11enable_sm90INS1_16FlashAttnFwdSm90INS1_25CollectiveMainloopFwdSm90ILi2EN4cute5tupleIJNS5_1CILi1EEES8_S8_EEENS6_IJNS7_ILi128EEESA_NS7_ILi192EEEEEELi128ENS_6half_tEfNS_4arch4Sm90ELb0ELb0ELb0ELb1ELb0ELb1ELb0ELb1ELb1ELb0ELb0ELb0EEENS1_21CollectiveEpilogueFwdINS6_IJSA_SA_SA_EEES9_SD_SF_Li256ELb1ELb0ELb0ELb0EEENS1_36VarlenDynamicPersistentTileSchedulerILi128ELi128ELi256ELi32ELb0ELb0ELb1ELb0ELb1ELb1EEEEEEEEEvNT_6ParamsE,"ax",@progbits
	.align	128
.text._ZN7cutlass13device_kernelIN5flash11enable_sm90INS1_16FlashAttnFwdSm90INS1_25CollectiveMainloopFwdSm90ILi2EN4cute5tupleIJNS5_1CILi1EEES8_S8_EEENS6_IJNS7_ILi128EEESA_NS7_ILi192EEEEEELi128ENS_6half_tEfNS_4arch4Sm90ELb0ELb0ELb0ELb1ELb0ELb1ELb0ELb1ELb1ELb0ELb0ELb0EEENS1_21CollectiveEpilogueFwdINS6_IJSA_SA_SA_EEES9_SD_SF_Li256ELb1ELb0ELb0ELb0EEENS1_36VarlenDynamicPersistentTileSchedulerILi128ELi128ELi256ELi32ELb0ELb0ELb1ELb0ELb1ELb1EEEEEEEEEvNT_6ParamsE:
        .type           _ZN7cutlass13device_kernelIN5flash11enable_sm90INS1_16FlashAttnFwdSm90INS1_25CollectiveMainloopFwdSm90ILi2EN4cute5tupleIJNS5_1CILi1EEES8_S8_EEENS6_IJNS7_ILi128EEESA_NS7_ILi192EEEEEELi128ENS_6half_tEfNS_4arch4Sm90ELb0ELb0ELb0ELb1ELb0ELb1ELb0ELb1ELb1ELb0ELb0ELb0EEENS1_21CollectiveEpilogueFwdINS6_IJSA_SA_SA_EEES9_SD_SF_Li256ELb1ELb0ELb0ELb0EEENS1_36VarlenDynamicPersistentTileSchedulerILi128ELi128ELi256ELi32ELb0ELb0ELb1ELb0ELb1ELb1EEEEEEEEEvNT_6ParamsE,@function
        .size           _ZN7cutlass13device_kernelIN5flash11enable_sm90INS1_16FlashAttnFwdSm90INS1_25CollectiveMainloopFwdSm90ILi2EN4cute5tupleIJNS5_1CILi1EEES8_S8_EEENS6_IJNS7_ILi128EEESA_NS7_ILi192EEEEEELi128ENS_6half_tEfNS_4arch4Sm90ELb0ELb0ELb0ELb1ELb0ELb1ELb0ELb1ELb1ELb0ELb0ELb0EEENS1_21CollectiveEpilogueFwdINS6_IJSA_SA_SA_EEES9_SD_SF_Li256ELb1ELb0ELb0ELb0EEENS1_36VarlenDynamicPersistentTileSchedulerILi128ELi128ELi256ELi32ELb0ELb0ELb1ELb0ELb1ELb1EEEEEEEEEvNT_6ParamsE,(.L_x_2658 - _ZN7cutlass13device_kernelIN5flash11enable_sm90INS1_16FlashAttnFwdSm90INS1_25CollectiveMainloopFwdSm90ILi2EN4cute5tupleIJNS5_1CILi1EEES8_S8_EEENS6_IJNS7_ILi128EEESA_NS7_ILi192EEEEEELi128ENS_6half_tEfNS_4arch4Sm90ELb0ELb0ELb0ELb1ELb0ELb1ELb0ELb1ELb1ELb0ELb0ELb0EEENS1_21CollectiveEpilogueFwdINS6_IJSA_SA_SA_EEES9_SD_SF_Li256ELb1ELb0ELb0ELb0EEENS1_36VarlenDynamicPersistentTileSchedulerILi128ELi128ELi256ELi32ELb0ELb0ELb1ELb0ELb1ELb1EEEEEEEEEvNT_6ParamsE)
        .other          _ZN7cutlass13device_kernelIN5flash11enable_sm90INS1_16FlashAttnFwdSm90INS1_25CollectiveMainloopFwdSm90ILi2EN4cute5tupleIJNS5_1CILi1EEES8_S8_EEENS6_IJNS7_ILi128EEESA_NS7_ILi192EEEEEELi128ENS_6half_tEfNS_4arch4Sm90ELb0ELb0ELb0ELb1ELb0ELb1ELb0ELb1ELb1ELb0ELb0ELb0EEENS1_21CollectiveEpilogueFwdINS6_IJSA_SA_SA_EEES9_SD_SF_Li256ELb1ELb0ELb0ELb0EEENS1_36VarlenDynamicPersistentTileSchedulerILi128ELi128ELi256ELi32ELb0ELb0ELb1ELb0ELb1ELb1EEEEEEEEEvNT_6ParamsE,@"STO_CUDA_ENTRY STV_DEFAULT"
_ZN7cutlass13device_kernelIN5flash11enable_sm90INS1_16FlashAttnFwdSm90INS1_25CollectiveMainloopFwdSm90ILi2EN4cute5tupleIJNS5_1CILi1EEES8_S8_EEENS6_IJNS7_ILi128EEESA_NS7_ILi192EEEEEELi128ENS_6half_tEfNS_4arch4Sm90ELb0ELb0ELb0ELb1ELb0ELb1ELb0ELb1ELb1ELb0ELb0ELb0EEENS1_21CollectiveEpilogueFwdINS6_IJSA_SA_SA_EEES9_SD_SF_Li256ELb1ELb0ELb0ELb0EEENS1_36VarlenDynamicPersistentTileSchedulerILi128ELi128ELi256ELi32ELb0ELb0ELb1ELb0ELb1ELb1EEEEEEEEEvNT_6ParamsE:
[----:B------:R-:W0:Y:S02]  /*0000*/  LDC R1, c[0x0][0x28] ;  /* 0x00000a00ff017b82 */ /* 0x000e240000000800 */
[----:B0-----:R-:W-:Y:S01]  /*0010*/  VIADD R1, R1, 0xffffffc0 ;  /* 0xffffffc001017836 */ /* 0x001fe20000000000 */
[----:B------:R-:W0:Y:S01]  /*0020*/  S2R R3, SR_TID.X ;  /* 0x0000000000037919 */ /* 0x000e220000002100 */
[----:B------:R-:W-:Y:S01]  /*0030*/  ELECT P0, URZ, PT ;  /* 0x00000000003f782f */ /* 0x000fe20003800000 */
[----:B------:R-:W-:Y:S01]  /*0040*/  BSSY B0, `(.L_x_438) ;  /* 0x0000016000007945 */ /* 0x000fe20003800000 */
[----:B0-----:R-:W-:-:S05]  /*0050*/  SHF.R.U32.HI R0, RZ, 0x5, R3 ;  /* 0x00000005ff007819 */ /* 0x001fca0000011603 */
[----:B------:R-:W0:Y:S02]  /*0060*/  SHFL.IDX PT, R2, R0, RZ, 0x1f ;  /* 0x00001fff00027589 */ /* 0x000e2400000e0000 */
[----:B0-----:R-:W-:-:S13]  /*0070*/  ISETP.EQ.AND P0, PT, R2, RZ, P0 ;  /* 0x000000ff0200720c */ /* 0x001fda0000702270 */
[----:B------:R-:W-:Y:S05]  /*0080*/  @!P0 BRA `(.L_x_439) ;  /* 0x0000000000448947 */ /* 0x000fea0003800000 */
[----:B------:R-:W-:Y:S02]  /*0090*/  ULDC.64 UR4, c[0x0][0x198] ;  /* 0x0000660000047ab9 */ /* 0x000fe40000000a00 */
[----:B------:R-:W-:Y:S02]  /*00a0*/  UIADD3 UR6, UP0, UR4, 0x270, URZ ;  /* 0x0000027004067890 */ /* 0x000fe4000ff1e03f */
[----:B------:R-:W-:Y:S02]  /*00b0*/  UIADD3 UR8, UP1, UR4, 0x370, URZ ;  /* 0x0000037004087890 */ /* 0x000fe4000ff3e03f */
[----:B------:R-:W-:Y:S02]  /*00c0*/  UIADD3 UR10, UP2, UR4, 0x470, URZ ;  /* 0x00000470040a7890 */ /* 0x000fe4000ff5e03f */
[----:B------:R-:W-:Y:S02]  /*00d0*/  UIADD3 UR12, UP3, UR4, 0x570, URZ ;  /* 0x00000570040c7890 */ /* 0x000fe4000ff7e03f */
[----:B------:R-:W-:-:S02]  /*00e0*/  UIADD3 UR4, UP4, UR4, 0x670, URZ ;  /* 0x0000067004047890 */ /* 0x000fc4000ff9e03f */
[----:B------:R-:W-:Y:S02]  /*00f0*/  UIADD3.X UR7, URZ, UR5, URZ, UP0, !UPT ;  /* 0x000000053f077290 */ /* 0x000fe400087fe43f */
[----:B------:R-:W-:Y:S02]  /*0100*/  UIADD3.X UR9, URZ, UR5, URZ, UP1, !UPT ;  /* 0x000000053f097290 */ /* 0x000fe40008ffe43f */
[----:B------:R-:W-:Y:S02]  /*0110*/  UIADD3.X UR11, URZ, UR5, URZ, UP2, !UPT ;  /* 0x000000053f0b7290 */ /* 0x000fe400097fe43f */
[----:B------:R-:W-:Y:S02]  /*0120*/  UIADD3.X UR13, URZ, UR5, URZ, UP3, !UPT ;  /* 0x000000053f0d7290 */ /* 0x000fe40009ffe43f */
[----:B------:R-:W-:Y:S01]  /*0130*/  UIADD3.X UR5, URZ, UR5, URZ, UP4, !UPT ;  /* 0x000000053f057290 */ /* 0x000fe2000a7fe43f */
[----:B------:R0:W-:Y:S02]  /*0140*/  UTMACCTL.PF [UR6] ;  /* 0x00000000060079b9 */ /* 0x0001e40008040000 */
[----:B------:R0:W-:Y:S02]  /*0150*/  UTMACCTL.PF [UR8] ;  /* 0x00000000080079b9 */ /* 0x0001e40008040000 */
[----:B------:R0:W-:Y:S02]  /*0160*/  UTMACCTL.PF [UR10] ;  /* 0x000000000a0079b9 */ /* 0x0001e40008040000 */
[----:B------:R0:W-:Y:S02]  /*0170*/  UTMACCTL.PF [UR12] ;  /* 0x000000000c0079b9 */ /* 0x0001e40008040000 */
[----:B------:R0:W-:Y:S02]  /*0180*/  UTMACCTL.PF [UR4] ;  /* 0x00000000040079b9 */ /* 0x0001e40008040000 */
[----:B0-----:R-:W-:Y:S01]  /*0190*/  NOP ;  /* 0x0000000000007918 */ /* 0x001fe20000000000 */
.L_x_439:
[----:B------:R-:W-:Y:S05]  /*01a0*/  BSYNC B0 ;  /* 0x0000000000007941 */ /* 0x000fea0003800000 */
.L_x_438:
[----:B------:R-:W-:Y:S01]  /*01b0*/  VOTEU.ANY UP0, P0 ;  /* 0x00000000003f7886 */ /* 0x000fe20000000100 */
[----:B------:R-:W0:Y:S01]  /*01c0*/  SHFL.IDX PT, R2, R0, RZ, 0x1f ;  /* 0x00001fff00027589 */ /* 0x000e2200000e0000 */
[----:B------:R-:W-:Y:S01]  /*01d0*/  UMOV UR4, 0x1 ;  /* 0x0000000100047882 */ /* 0x000fe20000000000 */
[----:B------:R-:W-:Y:S01]  /*01e0*/  UMOV UR7, 0x100 ;  /* 0x0000010000077882 */ /* 0x000fe20000000000 */
[----:B------:R-:W-:Y:S01]  /*01f0*/  VOTEU.ANY UP1, P0 ;  /* 0x00000000003f7886 */ /* 0x000fe20000020100 */
[----:B------:R-:W1:Y:S01]  /*0200*/  @UP0 S2UR UR8, SR_CgaCtaId ;  /* 0x00000000000809c3 */ /* 0x000e620000008800 */
[----:B------:R-:W-:Y:S01]  /*0210*/  @UP0 UMOV UR6, 0x400 ;  /* 0x0000040000060882 */ /* 0x000fe20000000000 */
[----:B------:R-:W-:-:S04]  /*0220*/  @UP0 UIADD3 UR4, -UR4, 0x100000, URZ ;  /* 0x0010000004040890 */ /* 0x000fc8000fffe13f */
[----:B------:R-:W-:Y:S02]  /*0230*/  @UP0 USHF.L.U32 UR5, UR4, 0xb, URZ ;  /* 0x0000000b04050899 */ /* 0x000fe4000800063f */
[----:B------:R-:W-:Y:S01]  /*0240*/  @UP0 USHF.L.U32 UR4, UR4, 0x1, URZ ;  /* 0x0000000104040899 */ /* 0x000fe2000800063f */
[----:B0-----:R-:W-:Y:S02]  /*0250*/  ISETP.NE.AND P1, PT, R2, RZ, PT ;  /* 0x000000ff0200720c */ /* 0x001fe40003f25270 */
[----:B------:R-:W-:Y:S01]  /*0260*/  SHF.R.U32.HI R2, RZ, 0x7, R3 ;  /* 0x00000007ff027819 */ /* 0x000fe20000011603 */
[----:B-1----:R-:W-:Y:S02]  /*0270*/  @UP0 ULEA UR8, UR8, UR6, 0x18 ;  /* 0x0000000608080291 */ /* 0x002fe4000f8ec03f */
[----:B------:R-:W-:-:S04]  /*0280*/  @UP0 UIADD3 UR6, -UR7, 0x100000, URZ ;  /* 0x0010000007060890 */ /* 0x000fc8000fffe13f */
[----:B------:R-:W-:Y:S02]  /*0290*/  @UP0 USHF.L.U32 UR7, UR6, 0xb, URZ ;  /* 0x0000000b06070899 */ /* 0x000fe4000800063f */
[----:B------:R-:W-:Y:S01]  /*02a0*/  @UP0 USHF.L.U32 UR6, UR6, 0x1, URZ ;  /* 0x0000000106060899 */ /* 0x000fe2000800063f */
[----:B------:R-:W-:Y:S01]  /*02b0*/  VOTEU.ANY UP0, P0 ;  /* 0x00000000003f7886 */ /* 0x000fe20000000100 */
[----:B------:R-:W0:Y:S04]  /*02c0*/  SHFL.IDX PT, R2, R2, RZ, 0x1f ;  /* 0x00001fff02027589 */ /* 0x000e2800000e0000 */
[----:B------:R-:W1:Y:S02]  /*02d0*/  FENCE.VIEW.ASYNC.S ;  /* 0x00000000000073c6 */ /* 0x000e640000000000 */
[----:B-1----:R1:W2:Y:S04]  /*02e0*/  @UP0 SYNCS.EXCH.64 URZ, [UR8+0x34800], UR4 ;  /* 0x03480004083f05b2 */ /* 0x0022a80008000100 */
        /* <DEDUP_REMOVED lines=16> */
[----:B------:R4:W0:Y:S01]  /*03f0*/  SYNCS.EXCH.64 URZ, [UR8+0x34840], UR4 ;  /* 0x03484004083f75b2 */ /* 0x0008220008000100 */
[----:B------:R4:W0:Y:S01]  /*0400*/  SYNCS.EXCH.64 URZ, [UR8+0x34838], UR6 ;  /* 0x03483806083f75b2 */ /* 0x0008220008000100 */
[----:B------:R4:W0:Y:S02]  /*0410*/  SYNCS.EXCH.64 URZ, [UR8+0x34848], UR4 ;  /* 0x03484804083f75b2 */ /* 0x0008240008000100 */
[----:B----4-:R-:W-:Y:S01]  /*0420*/  NOP ;  /* 0x0000000000007918 */ /* 0x010fe20000000000 */
.L_x_440:
[----:B------:R-:W4:Y:S01]  /*0430*/  SHFL.IDX PT, R4, R0, RZ, 0x1f ;  /* 0x00001fff00047589 */ /* 0x000f2200000e0000 */
[----:B------:R-:W-:Y:S01]  /*0440*/  NOP ;  /* 0x0000000000007918 */ /* 0x000fe20000000000 */
[----:B----4-:R-:W-:-:S13]  /*0450*/  ISETP.NE.AND P0, PT, R4, RZ, PT ;  /* 0x000000ff0400720c */ /* 0x010fda0003f05270 */
        /* <DEDUP_REMOVED lines=19> */
.L_x_441:
[----:B------:R-:W4:Y:S01]  /*0590*/  SHFL.IDX PT, R4, R0, RZ, 0x1f ;  /* 0x00001fff00047589 */ /* 0x000f2200000e0000 */
[----:B------:R-:W-:Y:S01]  /*05a0*/  NOP ;  /* 0x0000000000007918 */ /* 0x000fe20000000000 */
[----:B----4-:R-:W-:-:S13]  /*05b0*/  ISETP.NE.AND P0, PT, R4, RZ, PT ;  /* 0x000000ff0400720c */ /* 0x010fda0003f05270 */
[----:B------:R-:W-:Y:S05]  /*05c0*/  @P0 BRA `(.L_x_442) ;  /* 0x0000000000380947 */ /* 0x000fea0003800000 */
[----:B-1----:R-:W1:Y:S01]  /*05d0*/  S2UR UR5, SR_CgaCtaId ;  /* 0x00000000000579c3 */ /* 0x002e620000008800 */
[----:B------:R-:W-:Y:S01]  /*05e0*/  UMOV UR4, 0x400 ;  /* 0x0000040000047882 */ /* 0x000fe20000000000 */
[----:B------:R-:W-:Y:S01]  /*05f0*/  UMOV UR7, 0x1 ;  /* 0x0000000100077882 */ /* 0x000fe20000000000 */
[----:B------:R-:W-:Y:S01]  /*0600*/  ELECT P0, URZ, PT ;  /* 0x00000000003f782f */ /* 0x000fe20003800000 */
[----:B-1----:R-:W-:Y:S02]  /*0610*/  ULEA UR6, UR5, UR4, 0x18 ;  /* 0x0000000405067291 */ /* 0x002fe4000f8ec03f */
[----:B------:R-:W-:-:S04]  /*0620*/  UIADD3 UR4, -UR7, 0x100000, URZ ;  /* 0x0010000007047890 */ /* 0x000fc8000fffe13f */
[----:B------:R-:W-:Y:S02]  /*0630*/  USHF.L.U32 UR5, UR4, 0xb, URZ ;  /* 0x0000000b04057899 */ /* 0x000fe4000800063f */
[----:B------:R-:W-:Y:S01]  /*0640*/  USHF.L.U32 UR4, UR4, 0x1, URZ ;  /* 0x0000000104047899 */ /* 0x000fe2000800063f */
[----:B------:R-:W1:Y:S11]  /*0650*/  FENCE.VIEW.ASYNC.S ;  /* 0x00000000000073c6 */ /* 0x000e760000000000 */
[----:B-1----:R4:W1:Y:S01]  /*0660*/  SYNCS.EXCH.64 URZ, [UR6+0x34870], UR4 ;  /* 0x03487004063f75b2 */ /* 0x0028620008000100 */
[----:B------:R4:W0:Y:S01]  /*0670*/  SYNCS.EXCH.64 URZ, [UR6+0x34880], UR4 ;  /* 0x03488004063f75b2 */ /* 0x0008220008000100 */
[----:B------:R4:W0:Y:S01]  /*0680*/  SYNCS.EXCH.64 URZ, [UR6+0x34878], UR4 ;  /* 0x03487804063f75b2 */ /* 0x0008220008000100 */
[----:B------:R4:W0:Y:S02]  /*0690*/  SYNCS.EXCH.64 URZ, [UR6+0x34888], UR4 ;  /* 0x03488804063f75b2 */ /* 0x0008240008000100 */
[----:B----4-:R-:W-:Y:S01]  /*06a0*/  NOP ;  /* 0x0000000000007918 */ /* 0x010fe20000000000 */
.L_x_442:
        /* <DEDUP_REMOVED lines=22> */
.L_x_443:
        /* <DEDUP_REMOVED lines=22> */
.L_x_444:
[----:B0-----:R-:W-:Y:S01]  /*0970*/  ISETP.NE.AND P0, PT, R2, RZ, PT ;  /* 0x000000ff0200720c */ /* 0x001fe20003f05270 */
[----:B------:R-:W-:Y:S01]  /*0980*/  IMAD.MOV.U32 R2, RZ, RZ, 0x1 ;  /* 0x00000001ff027424 */ /* 0x000fe200078e00ff */
[----:B------:R-:W-:Y:S01]  /*0990*/  NOP ;  /* 0x0000000000007918 */ /* 0x000fe20000000000 */
[----:B------:R-:W-:Y:S01]  /*09a0*/  ULDC.64 UR36, c[0x0][0x208] ;  /* 0x0000820000247ab9 */ /* 0x000fe20000000a00 */
[----:B------:R-:W-:Y:S02]  /*09b0*/  BSSY B7, `(.L_x_445) ;  /* 0x0001cbf000077945 */ /* 0x000fe40003800000 */
[----:B------:R-:W-:-:S05]  /*09c0*/  SEL R2, R2, 0x2, !P0 ;  /* 0x0000000202027807 */ /* 0x000fca0004000000 */
[----:B------:R0:W-:Y:S01]  /*09d0*/  STL [R1+0x3c], R2 ;  /* 0x00003c0201007387 */ /* 0x0001e20000100800 */
[----:B-123--:R-:W-:Y:S06]  /*09e0*/  BAR.SYNC.DEFER_BLOCKING 0x0 ;  /* 0x0000000000007b1d */ /* 0x00efec0000010000 */
[----:B------:R-:W-:Y:S05]  /*09f0*/  @!P0 BRA `(.L_x_446) ;  /* 0x0000016c00ec8947 */ /* 0x000fea0003800000 */
.L_x_447:
        /* <DEDUP_REMOVED lines=8> */
[----:B-1----:R-:W-:-:S06]  /*0a80*/  ULEA UR4, UR5, UR4, 0x18 ;  /* 0x0000000405047291 */ /* 0x002fcc000f8ec03f */
[----:B0-----:R-:W-:Y:S01]  /*0a90*/  MOV R2, UR4 ;  /* 0x0000000400027c02 */ /* 0x001fe20008000f00 */
[----:B------:R-:W-:-:S04]  /*0aa0*/  ULDC UR4, c[0x0][0xc14] ;  /* 0x0003050000047ab9 */ /* 0x000fc80000000800 */
[----:B------:R-:W0:Y:S01]  /*0ab0*/  LDS.128 R148, [R2+0x348d0] ;  /* 0x0348d00002947984 */ /* 0x000e220000000c00 */
[----:B------:R-:W-:Y:S06]  /*0ac0*/  BAR.ARV 0x4, 0x120 ;  /* 0x0104800000007b1d */ /* 0x000fec0000002000 */
[----:B0-----:R-:W-:-:S13]  /*0ad0*/  ISETP.GE.AND P0, PT, R151, UR4, PT ;  /* 0x0000000497007c0c */ /* 0x001fda000bf06270 */
[----:B------:R-:W-:Y:S05]  /*0ae0*/  @P0 BRA `(.L_x_448) ;  /* 0x000001c800ac0947 */ /* 0x000fea0003800000 */
[----:B------:R-:W2:Y:S01]  /*0af0*/  LDL.LU R12, [R1+0x3c] ;  /* 0x00003c00010c7983 */ /* 0x000ea20000300800 */
[----:B------:R-:W-:Y:S01]  /*0b00*/  VIADD R224, R3, 0xffffff80 ;  /* 0xffffff8003e07836 */ /* 0x000fe20000000000 */
[----:B------:R-:W-:Y:S01]  /*0b10*/  MOV R186, RZ ;  /* 0x000000ff00ba7202 */ /* 0x000fe20000000f00 */
[----:B------:R-:W-:Y:S02]  /*0b20*/  VIADD R209, R2, 0x10400 ;  /* 0x0001040002d17836 */ /* 0x000fe40000000000 */
[----:B------:R-:W-:Y:S01]  /*0b30*/  IMAD.MOV.U32 R205, RZ, RZ, RZ ;  /* 0x000000ffffcd7224 */ /* 0x000fe200078e00ff */
[----:B------:R-:W-:Y:S01]  /*0b40*/  SHF.R.S32.HI R3, RZ, 0x1f, R224 ;  /* 0x0000001fff037819 */ /* 0x000fe200000114e0 */
[----:B------:R-:W-:Y:S02]  /*0b50*/  IMAD.MOV.U32 R18, RZ, RZ, RZ ;  /* 0x000000ffff127224 */ /* 0x000fe400078e00ff */
[----:B------:R-:W-:Y:S01]  /*0b60*/  IMAD.MOV.U32 R194, RZ, RZ, RZ ;  /* 0x000000ffffc27224 */ /* 0x000fe200078e00ff */
[CC--:B------:R-:W-:Y:S01]  /*0b70*/  LEA.HI R5, R3.reuse, R224.reuse, RZ, 0x7 ;  /* 0x000000e003057211 */ /* 0x0c0fe200078f38ff */
[----:B------:R-:W-:Y:S01]  /*0b80*/  IMAD.MOV.U32 R192, RZ, RZ, RZ ;  /* 0x000000ffffc07224 */ /* 0x000fe200078e00ff */
[----:B------:R-:W-:-:S02]  /*0b90*/  LEA.HI R0, R3, R224, RZ, 0x4 ;  /* 0x000000e003007211 */ /* 0x000fc400078f20ff */
[----:B------:R-:W-:Y:S02]  /*0ba0*/  LOP3.LUT R7, R5, 0xffffff80, RZ, 0xc0, !PT ;  /* 0xffffff8005077812 */ /* 0x000fe400078ec0ff */
[----:B------:R-:W-:Y:S02]  /*0bb0*/  SHF.R.S32.HI R9, RZ, 0x4, R0 ;  /* 0x00000004ff097819 */ /* 0x000fe40000011400 */
[----:B------:R-:W-:Y:S01]  /*0bc0*/  LEA.HI R190, R3, R224, RZ, 0x5 ;  /* 0x000000e003be7211 */ /* 0x000fe200078f28ff */
[----:B------:R-:W-:Y:S01]  /*0bd0*/  IMAD.IADD R212, R224, 0x1, -R7 ;  /* 0x00000001e0d47824 */ /* 0x000fe200078e0a07 */
[C---:B------:R-:W-:Y:S02]  /*0be0*/  LEA.HI R4, R0.reuse, R9, RZ, 0x1 ;  /* 0x0000000900047211 */ /* 0x040fe400078f08ff */
[----:B------:R-:W-:Y:S02]  /*0bf0*/  LOP3.LUT R7, R0, 0x3fffff0, RZ, 0xc0, !PT ;  /* 0x03fffff000077812 */ /* 0x000fe400078ec0ff */
[----:B------:R-:W-:-:S02]  /*0c00*/  SHF.R.S32.HI R11, RZ, 0x1f, R212 ;  /* 0x0000001fff0b7819 */ /* 0x000fc400000114d4 */
[----:B------:R-:W-:Y:S01]  /*0c10*/  LOP3.LUT R4, R4, 0x1ffffffe, RZ, 0xc0, !PT ;  /* 0x1ffffffe04047812 */ /* 0x000fe200078ec0ff */
[----:B------:R-:W-:Y:S01]  /*0c20*/  IMAD.IADD R7, R224, 0x1, -R7 ;  /* 0x00000001e0077824 */ /* 0x000fe200078e0a07 */
[----:B------:R-:W-:Y:S02]  /*0c30*/  LEA.HI R0, R11, R212, RZ, 0x2 ;  /* 0x000000d40b007211 */ /* 0x000fe400078f10ff */
[----:B------:R-:W-:Y:S02]  /*0c40*/  IADD3 R4, R9, -R4, RZ ;  /* 0x8000000409047210 */ /* 0x000fe40007ffe0ff */
[----:B------:R-:W-:Y:S02]  /*0c50*/  LOP3.LUT R13, R0, 0x7ffffffc, RZ, 0xc0, !PT ;  /* 0x7ffffffc000d7812 */ /* 0x000fe400078ec0ff */
[----:B------:R-:W-:Y:S02]  /*0c60*/  SHF.R.S32.HI R190, RZ, 0x5, R190 ;  /* 0x00000005ffbe7819 */ /* 0x000fe400000114be */
[--C-:B------:R-:W-:Y:S01]  /*0c70*/  SHF.R.S32.HI R6, RZ, 0x2, R0.reuse ;  /* 0x00000002ff067819 */ /* 0x100fe20000011400 */
[----:B------:R-:W-:Y:S01]  /*0c80*/  IMAD.IADD R13, R212, 0x1, -R13 ;  /* 0x00000001d40d7824 */ /* 0x000fe200078e0a0d */
[----:B------:R-:W-:Y:S01]  /*0c90*/  SHF.R.S32.HI R9, RZ, 0x1f, R0 ;  /* 0x0000001fff097819 */ /* 0x000fe20000011400 */
[----:B------:R-:W-:Y:S01]  /*0ca0*/  IMAD.MOV.U32 R0, RZ, RZ, -0x2 ;  /* 0xfffffffeff007424 */ /* 0x000fe200078e00ff */
[----:B------:R-:W-:-:S02]  /*0cb0*/  LEA R7, R190, R7, 0x4 ;  /* 0x00000007be077211 */ /* 0x000fc400078e20ff */
[----:B------:R-:W-:Y:S01]  /*0cc0*/  LEA.HI R9, R9, R6, RZ, 0x3 ;  /* 0x0000000609097211 */ /* 0x000fe200078f18ff */
[----:B------:R-:W-:Y:S01]  /*0cd0*/  IMAD R221, R13, R0, 0x80 ;  /* 0x000000800ddd7424 */ /* 0x000fe200078e0200 */
[----:B------:R-:W-:Y:S01]  /*0ce0*/  LEA.HI R0, R3, R224, RZ, 0x2 ;  /* 0x000000e003007211 */ /* 0x000fe200078f10ff */
[----:B------:R-:W-:Y:S01]  /*0cf0*/  IMAD R223, R7, 0x8, R4 ;  /* 0x0000000807df7824 */ /* 0x000fe200078e0204 */
[----:B------:R-:W-:Y:S02]  /*0d00*/  LOP3.LUT R9, R9, 0xfffffff8, RZ, 0xc0, !PT ;  /* 0xfffffff809097812 */ /* 0x000fe400078ec0ff */
[----:B------:R-:W-:Y:S01]  /*0d10*/  LOP3.LUT R7, R0, 0xfffffffc, RZ, 0xc0, !PT ;  /* 0xfffffffc00077812 */ /* 0x000fe200078ec0ff */
[----:B------:R-:W-:Y:S01]  /*0d20*/  IMAD.SHL.U32 R223, R223, 0x8, RZ ;  /* 0x00000008dfdf7824 */ /* 0x000fe200078e00ff */
[--C-:B------:R-:W-:Y:S02]  /*0d30*/  SHF.R.S32.HI R19, RZ, 0x2, R0.reuse ;  /* 0x00000002ff137819 */ /* 0x100fe40000011400 */
[----:B------:R-:W-:Y:S01]  /*0d40*/  SHF.R.S32.HI R4, RZ, 0x1f, R0 ;  /* 0x0000001fff047819 */ /* 0x000fe20000011400 */
[----:B------:R-:W-:Y:S01]  /*0d50*/  IMAD.IADD R208, R224, 0x1, -R7 ;  /* 0x00000001e0d07824 */ /* 0x000fe200078e0a07 */
[----:B------:R-:W-:-:S02]  /*0d60*/  IADD3 R204, R19, 0x40, RZ ;  /* 0x0000004013cc7810 */ /* 0x000fc40007ffe0ff */
[----:B------:R-:W-:Y:S01]  /*0d70*/  LEA.HI R4, R4, R19, RZ, 0x3 ;  /* 0x0000001304047211 */ /* 0x000fe200078f18ff */
[----:B------:R-:W-:Y:S01]  /*0d80*/  IMAD.SHL.U32 R22, R208, 0x8, RZ ;  /* 0x00000008d0167824 */ /* 0x000fe200078e00ff */
[----:B------:R-:W-:Y:S01]  /*0d90*/  SHF.R.S32.HI R7, RZ, 0x1f, R204 ;  /* 0x0000001fff077819 */ /* 0x000fe200000114cc */
[----:B------:R-:W-:Y:S01]  /*0da0*/  IMAD.SHL.U32 R187, R204, 0x40, RZ ;  /* 0x00000040ccbb7824 */ /* 0x000fe200078e00ff */
[----:B------:R-:W-:Y:S01]  /*0db0*/  LOP3.LUT R4, R4, 0xfffffff8, RZ, 0xc0, !PT ;  /* 0xfffffff804047812 */ /* 0x000fe200078ec0ff */
[C---:B------:R-:W-:Y:S01]  /*0dc0*/  VIADD R184, R22.reuse, 0x20 ;  /* 0x0000002016b87836 */ /* 0x040fe20000000000 */
[----:B------:R-:W-:Y:S02]  /*0dd0*/  IADD3 R185, R22, 0x40, RZ ;  /* 0x0000004016b97810 */ /* 0x000fe40007ffe0ff */
[----:B------:R-:W-:Y:S01]  /*0de0*/  LEA.HI R7, R7, R204, RZ, 0x3 ;  /* 0x000000cc07077211 */ /* 0x000fe200078f18ff */
[----:B------:R-:W-:Y:S01]  /*0df0*/  IMAD.IADD R211, R19, 0x1, -R4 ;  /* 0x0000000113d37824 */ /* 0x000fe200078e0a04 */
[----:B------:R-:W-:-:S02]  /*0e00*/  SHF.R.S32.HI R0, RZ, 0x1f, R185 ;  /* 0x0000001fff007819 */ /* 0x000fc400000114b9 */
[----:B------:R-:W-:Y:S01]  /*0e10*/  SHF.R.S32.HI R220, RZ, 0x7, R5 ;  /* 0x00000007ffdc7819 */ /* 0x000fe20000011405 */
[----:B------:R-:W-:Y:S01]  /*0e20*/  IMAD.SHL.U32 R7, R7, 0x40, RZ ;  /* 0x0000004007077824 */ /* 0x000fe200078e00ff */
[----:B------:R-:W-:Y:S01]  /*0e30*/  LEA.HI R4, R0, R185, RZ, 0x6 ;  /* 0x000000b900047211 */ /* 0x000fe200078f30ff */
[----:B------:R-:W-:Y:S01]  /*0e40*/  IMAD.SHL.U32 R189, R211, 0x40, RZ ;  /* 0x00000040d3bd7824 */ /* 0x000fe200078e00ff */
[----:B------:R-:W-:Y:S02]  /*0e50*/  IADD3 R6, R6, -R9, RZ ;  /* 0x8000000906067210 */ /* 0x000fe40007ffe0ff */
[----:B------:R-:W-:Y:S02]  /*0e60*/  SHF.R.S32.HI R9, RZ, 0x1f, R184 ;  /* 0x0000001fff097819 */ /* 0x000fe400000114b8 */
[----:B------:R-:W-:Y:S02]  /*0e70*/  LEA.HI R11, R11, R212, RZ, 0x5 ;  /* 0x000000d40b0b7211 */ /* 0x000fe400078f28ff */
[----:B------:R-:W-:-:S02]  /*0e80*/  LEA.HI R5, R5, R220, RZ, 0x1 ;  /* 0x000000dc05057211 */ /* 0x000fc400078f08ff */
[----:B------:R-:W-:Y:S01]  /*0e90*/  LOP3.LUT R193, R7, 0xfffffe00, RZ, 0xc0, !PT ;  /* 0xfffffe0007c17812 */ /* 0x000fe200078ec0ff */
[----:B------:R-:W-:Y:S01]  /*0ea0*/  IMAD.SHL.U32 R7, R4, 0x80, RZ ;  /* 0x0000008004077824 */ /* 0x000fe200078e00ff */
[----:B------:R-:W-:Y:S02]  /*0eb0*/  LOP3.LUT R189, R189, 0x1c0, RZ, 0xc0, !PT ;  /* 0x000001c0bdbd7812 */ /* 0x000fe400078ec0ff */
[----:B------:R-:W-:Y:S02]  /*0ec0*/  LEA.HI R216, R0, R185, RZ, 0x3 ;  /* 0x000000b900d87211 */ /* 0x000fe400078f18ff */
[----:B------:R-:W-:Y:S02]  /*0ed0*/  LEA.HI R210, R9, R184, RZ, 0x3 ;  /* 0x000000b809d27211 */ /* 0x000fe400078f18ff */
[----:B------:R-:W-:Y:S02]  /*0ee0*/  SHF.R.S32.HI R11, RZ, 0x5, R11 ;  /* 0x00000005ff0b7819 */ /* 0x000fe4000001140b */
[----:B------:R-:W-:-:S02]  /*0ef0*/  LOP3.LUT R187, R187, 0x1c0, RZ, 0xc0, !PT ;  /* 0x000001c0bbbb7812 */ /* 0x000fc400078ec0ff */
[----:B------:R-:W-:Y:S01]  /*0f00*/  LEA.HI R9, R9, R184, RZ, 0x6 ;  /* 0x000000b809097211 */ /* 0x000fe200078f30ff */
[----:B------:R-:W-:Y:S01]  /*0f10*/  IMAD R6, R11, 0x10, R6 ;  /* 0x000000100b067824 */ /* 0x000fe200078e0206 */
[----:B------:R-:W-:Y:S02]  /*0f20*/  LOP3.LUT R5, R5, 0x3fffffe, RZ, 0xc0, !PT ;  /* 0x03fffffe05057812 */ /* 0x000fe400078ec0ff */
[----:B------:R-:W-:Y:S02]  /*0f30*/  SHF.R.U32.HI R191, RZ, 0x3, R189 ;  /* 0x00000003ffbf7819 */ /* 0x000fe400000116bd */
[----:B------:R-:W-:Y:S02]  /*0f40*/  LOP3.LUT R4, R189, 0x38, R216, 0xf8, !PT ;  /* 0x00000038bd047812 */ /* 0x000fe400078ef8d8 */
[----:B------:R-:W-:Y:S02]  /*0f50*/  LOP3.LUT R7, R7, 0xffffe000, RZ, 0xc0, !PT ;  /* 0xffffe00007077812 */ /* 0x000fe400078ec0ff */
[----:B------:R-:W-:-:S02]  /*0f60*/  SHF.R.U32.HI R219, RZ, 0x3, R187 ;  /* 0x00000003ffdb7819 */ /* 0x000fc400000116bb */
[----:B------:R-:W-:Y:S02]  /*0f70*/  SHF.L.U32 R9, R9, 0x7, RZ ;  /* 0x0000000709097819 */ /* 0x000fe400000006ff */
[----:B------:R-:W-:Y:S02]  /*0f80*/  LOP3.LUT R8, R187, 0x38, R210, 0xf8, !PT ;  /* 0x00000038bb087812 */ /* 0x000fe400078ef8d2 */
[----:B------:R-:W-:Y:S02]  /*0f90*/  IADD3 R5, R220, -R5, RZ ;  /* 0x80000005dc057210 */ /* 0x000fe40007ffe0ff */
[----:B------:R-:W-:Y:S02]  /*0fa0*/  LOP3.LUT R11, R4, R191, RZ, 0x3c, !PT ;  /* 0x000000bf040b7212 */ /* 0x000fe400078e3cff */
[----:B------:R-:W-:Y:S01]  /*0fb0*/  LEA R4, R190, R7, 0x9 ;  /* 0x00000007be047211 */ /* 0x000fe200078e48ff */
[----:B------:R-:W-:Y:S01]  /*0fc0*/  IMAD R222, R5, 0x40, R6 ;  /* 0x0000004005de7824 */ /* 0x000fe200078e0206 */
[----:B------:R-:W-:-:S02]  /*0fd0*/  LOP3.LUT R0, R189, 0x38, R210, 0xf8, !PT ;  /* 0x00000038bd007812 */ /* 0x000fc400078ef8d2 */
[----:B------:R-:W-:Y:S02]  /*0fe0*/  LOP3.LUT R10, R187, 0x38, R216, 0xf8, !PT ;  /* 0x00000038bb0a7812 */ /* 0x000fe400078ef8d8 */
[----:B------:R-:W-:Y:S02]  /*0ff0*/  LOP3.LUT R9, R9, 0xffffe000, RZ, 0xc0, !PT ;  /* 0xffffe00009097812 */ /* 0x000fe400078ec0ff */
[----:B------:R-:W-:Y:S02]  /*1000*/  LOP3.LUT R8, R8, R219, RZ, 0x3c, !PT ;  /* 0x000000db08087212 */ /* 0x000fe400078e3cff */
[----:B------:R-:W-:Y:S02]  /*1010*/  LEA.HI R3, R3, R224, RZ, 0x3 ;  /* 0x000000e003037211 */ /* 0x000fe400078f18ff */
[----:B------:R-:W-:Y:S02]  /*1020*/  IADD3 R6, R4, R11, RZ ;  /* 0x0000000b04067210 */ /* 0x000fe40007ffe0ff */
[----:B------:R-:W-:-:S02]  /*1030*/  LOP3.LUT R0, R0, R191, RZ, 0x3c, !PT ;  /* 0x000000bf00007212 */ /* 0x000fc400078e3cff */
[----:B------:R-:W-:Y:S02]  /*1040*/  LOP3.LUT R10, R10, R219, RZ, 0x3c, !PT ;  /* 0x000000db0a0a7212 */ /* 0x000fe400078e3cff */
[----:B------:R-:W-:Y:S01]  /*1050*/  IADD3 R8, R8, R9, R193 ;  /* 0x0000000908087210 */ /* 0x000fe20007ffe0c1 */
[----:B------:R-:W-:Y:S01]  /*1060*/  IMAD R9, R190, 0x200, R9 ;  /* 0x00000200be097824 */ /* 0x000fe200078e0209 */
[----:B------:R-:W-:Y:S02]  /*1070*/  LOP3.LUT R5, R3, 0x1ffffff8, RZ, 0xc0, !PT ;  /* 0x1ffffff803057812 */ /* 0x000fe400078ec0ff */
[----:B------:R-:W-:Y:S01]  /*1080*/  LOP3.LUT R4, R187, 0x38, R22, 0xf8, !PT ;  /* 0x00000038bb047812 */ /* 0x000fe200078ef816 */
[----:B------:R-:W-:Y:S01]  /*1090*/  IMAD.IADD R0, R9, 0x1, R0 ;  /* 0x0000000109007824 */ /* 0x000fe200078e0200 */
[----:B------:R-:W-:Y:S02]  /*10a0*/  IADD3 R10, R10, R7, R193 ;  /* 0x000000070a0a7210 */ /* 0x000fe40007ffe0c1 */
[----:B------:R-:W-:Y:S01]  /*10b0*/  IADD3 R5, R224, -R5, RZ ;  /* 0x80000005e0057210 */ /* 0x000fe20007ffe0ff */
[----:B------:R-:W-:Y:S01]  /*10c0*/  IMAD R218, R0, 0x2, R209 ;  /* 0x0000000200da7824 */ /* 0x000fe200078e02d1 */
[----:B------:R-:W-:Y:S01]  /*10d0*/  LOP3.LUT R4, R193, R4, R219, 0xf6, !PT ;  /* 0x00000004c1047212 */ /* 0x000fe200078ef6db */
[----:B------:R-:W-:Y:S01]  /*10e0*/  IMAD R213, R10, 0x2, R209 ;  /* 0x000000020ad57824 */ /* 0x000fe200078e02d1 */
[----:B------:R-:W-:Y:S01]  /*10f0*/  SHF.R.S32.HI R196, RZ, 0x3, R3 ;  /* 0x00000003ffc47819 */ /* 0x000fe20000011403 */
[----:B------:R-:W-:Y:S01]  /*1100*/  IMAD.SHL.U32 R195, R5, 0x8, RZ ;  /* 0x0000000805c37824 */ /* 0x000fe200078e00ff */
[----:B------:R-:W-:Y:S01]  /*1110*/  SHF.L.U32 R16, R208, 0x2, RZ ;  /* 0x00000002d0107819 */ /* 0x000fe200000006ff */
[----:B------:R-:W-:Y:S01]  /*1120*/  IMAD R217, R4, 0x2, R209 ;  /* 0x0000000204d97824 */ /* 0x000fe200078e02d1 */
[----:B------:R-:W-:-:S02]  /*1130*/  SHF.R.S32.HI R210, RZ, 0x3, R210 ;  /* 0x00000003ffd27819 */ /* 0x000fc400000114d2 */
[----:B------:R-:W-:Y:S02]  /*1140*/  SHF.R.S32.HI R216, RZ, 0x3, R216 ;  /* 0x00000003ffd87819 */ /* 0x000fe400000114d8 */
[-C--:B------:R-:W-:Y:S02]  /*1150*/  LEA R214, R8, R209.reuse, 0x1 ;  /* 0x000000d108d67211 */ /* 0x080fe400078e08ff */
[----:B------:R-:W-:Y:S02]  /*1160*/  LEA R215, R6, R209, 0x1 ;  /* 0x000000d106d77211 */ /* 0x000fe400078e08ff */
[----:B--2---:R-:W-:-:S07]  /*1170*/  LOP3.LUT R188, R12, 0x1, RZ, 0xfc, !PT ;  /* 0x000000010cbc7812 */ /* 0x004fce00078efcff */
.L_x_659:
[----:B0-2--5:R-:W0:Y:S01]  /*1180*/  LDC.64 R4, c[0x0][0xc60] ;  /* 0x00031800ff047b82 */ /* 0x025e220000000a00 */
[----:B------:R-:W-:Y:S01]  /*1190*/  ULDC.64 UR4, c[0x0][0xa28] ;  /* 0x00028a0000047ab9 */ /* 0x000fe20000000a00 */
[----:B------:R-:W-:Y:S01]  /*11a0*/  ULDC.64 UR8, c[0x0][0xa18] ;  /* 0x0002860000087ab9 */ /* 0x000fe20000000a00 */
[----:B------:R-:W-:Y:S01]  /*11b0*/  ULDC.64 UR6, c[0x0][0xa08] ;  /* 0x0002820000067ab9 */ /* 0x000fe20000000a00 */
[----:B0-----:R-:W-:-:S05]  /*11c0*/  IMAD.WIDE R4, R151, 0x4, R4 ;  /* 0x0000000497047825 */ /* 0x001fca00078e0204 */
[----:B------:R-:W2:Y:S01]  /*11d0*/  LDG.E R201, desc[UR36][R4.64] ;  /* 0x0000002404c97981 */ /* 0x000ea2000c1e1900 */
[----:B------:R-:W-:Y:S01]  /*11e0*/  ISETP.NE.U32.AND P2, PT, RZ, UR4, PT ;  /* 0x00000004ff007c0c */ /* 0x000fe2000bf45070 */
[----:B------:R-:W-:Y:S01]  /*11f0*/  IMAD.MOV.U32 R3, RZ, RZ, RZ ;  /* 0x000000ffff037224 */ /* 0x000fe200078e00ff */
[----:B------:R-:W-:Y:S02]  /*1200*/  ISETP.NE.U32.AND P1, PT, RZ, UR8, PT ;  /* 0x00000008ff007c0c */ /* 0x000fe4000bf25070 */
[----:B------:R-:W-:Y:S02]  /*1210*/  ISETP.NE.AND.EX P2, PT, RZ, UR5, PT, P2 ;  /* 0x00000005ff007c0c */ /* 0x000fe4000bf45320 */
[----:B------:R-:W-:Y:S02]  /*1220*/  ISETP.NE.AND.EX P1, PT, RZ, UR9, PT, P1 ;  /* 0x00000009ff007c0c */ /* 0x000fe4000bf25310 */
[----:B------:R-:W-:Y:S02]  /*1230*/  ISETP.NE.U32.AND P0, PT, RZ, UR6, PT ;  /* 0x00000006ff007c0c */ /* 0x000fe4000bf05070 */
[----:B------:R-:W-:-:S02]  /*1240*/  MOV R31, RZ ;  /* 0x000000ff001f7202 */ /* 0x000fc40000000f00 */
[----:B------:R-:W-:Y:S02]  /*1250*/  ISETP.NE.AND.EX P0, PT, RZ, UR7, PT, P0 ;  /* 0x00000007ff007c0c */ /* 0x000fe4000bf05300 */
[----:B--2---:R-:W-:Y:S01]  /*1260*/  SHF.R.S32.HI R207, RZ, 0x1f, R201 ;  /* 0x0000001fffcf7819 */ /* 0x004fe200000114c9 */
[C---:B------:R-:W-:Y:S02]  /*1270*/  IMAD.SHL.U32 R199, R201.reuse, 0x4, RZ ;  /* 0x00000004c9c77824 */ /* 0x040fe400078e00ff */
[C---:B------:R-:W-:Y:S02]  /*1280*/  @P2 LEA R4, P3, R201.reuse, UR4, 0x2 ;  /* 0x00000004c9042c11 */ /* 0x040fe4000f8610ff */
[C-C-:B------:R-:W-:Y:S02]  /*1290*/  SHF.L.U64.HI R200, R201.reuse, 0x2, R207.reuse ;  /* 0x00000002c9c87819 */ /* 0x140fe400000102cf */
[----:B------:R-:W-:Y:S01]  /*12a0*/  @P2 LEA.HI.X R5, R201, UR5, R207, 0x2, P3 ;  /* 0x00000005c9052c11 */ /* 0x000fe200098f14cf */
[----:B------:R-:W-:Y:S01]  /*12b0*/  ULDC UR4, c[0x0][0x288] ;  /* 0x0000a20000047ab9 */ /* 0x000fe20000000800 */
[----:B---3--:R-:W-:-:S03]  /*12c0*/  IADD3 R8, P4, R199, UR6, RZ ;  /* 0x00000006c7087c10 */ /* 0x008fc6000ff9e0ff */
[----:B------:R0:W5:Y:S01]  /*12d0*/  @P2 LDG.E R3, desc[UR36][R4.64] ;  /* 0x0000002404032981 */ /* 0x000162000c1e1900 */
[----:B----4-:R-:W-:Y:S01]  /*12e0*/  @P1 IADD3 R6, P2, R199, UR8, RZ ;  /* 0x00000008c7061c10 */ /* 0x010fe2000ff5e0ff */
[----:B------:R-:W-:Y:S01]  /*12f0*/  IMAD.U32 R154, RZ, RZ, UR4 ;  /* 0x00000004ff9a7e24 */ /* 0x000fe2000f8e00ff */
[C---:B------:R-:W-:Y:S01]  /*1300*/  IADD3.X R9, R200.reuse, UR7, RZ, P4, !PT ;  /* 0x00000007c8097c10 */ /* 0x040fe2000a7fe4ff */
[----:B------:R-:W-:Y:S01]  /*1310*/  ULDC.64 UR4, c[0x0][0x3f8] ;  /* 0x0000fe0000047ab9 */ /* 0x000fe20000000a00 */
[----:B------:R-:W-:-:S03]  /*1320*/  @P1 IADD3.X R7, R200, UR9, RZ, P2, !PT ;  /* 0x00000009c8071c10 */ /* 0x000fc600097fe4ff */
[----:B------:R0:W5:Y:S01]  /*1330*/  @P0 LDG.E R31, desc[UR36][R8.64] ;  /* 0x00000024081f0981 */ /* 0x000162000c1e1900 */
[----:B------:R-:W-:Y:S01]  /*1340*/  UISETP.NE.U32.AND UP0, UPT, UR4, URZ, UPT ;  /* 0x0000003f0400728c */ /* 0x000fe2000bf05070 */
[----:B------:R-:W-:Y:S02]  /*1350*/  ULDC.64 UR8, c[0x0][0xa20] ;  /* 0x0002880000087ab9 */ /* 0x000fe40000000a00 */
[----:B------:R0:W5:Y:S01]  /*1360*/  @P1 LDG.E R154, desc[UR36][R6.64] ;  /* 0x00000024069a1981 */ /* 0x000162000c1e1900 */
[----:B------:R-:W-:Y:S01]  /*1370*/  UISETP.NE.AND.EX UP0, UPT, UR5, URZ, UPT, UP0 ;  /* 0x0000003f0500728c */ /* 0x000fe2000bf05300 */
[----:B------:R-:W-:Y:S01]  /*1380*/  ULDC UR4, c[0x0][0x404] ;  /* 0x0001010000047ab9 */ /* 0x000fe20000000800 */
[----:B------:R-:W-:Y:S02]  /*1390*/  ISETP.NE.U32.AND P2, PT, RZ, UR8, PT ;  /* 0x00000008ff007c0c */ /* 0x000fe4000bf45070 */
[----:B------:R-:W-:Y:S01]  /*13a0*/  USEL UR4, UR4, 0x1, UP0 ;  /* 0x0000000104047887 */ /* 0x000fe20008000000 */
[----:B------:R-:W-:Y:S01]  /*13b0*/  ULDC UR5, c[0x0][0x2e0] ;  /* 0x0000b80000057ab9 */ /* 0x000fe20000000800 */
[----:B------:R-:W-:-:S02]  /*13c0*/  ISETP.NE.AND.EX P2, PT, RZ, UR9, PT, P2 ;  /* 0x00000009ff007c0c */ /* 0x000fc4000bf45320 */
[----:B------:R-:W-:-:S03]  /*13d0*/  UIMAD UR4, UR4, UR5, URZ ;  /* 0x00000005040472a4 */ /* 0x000fc6000f8e023f */
[----:B------:R-:W-:Y:S01]  /*13e0*/  ULDC UR5, c[0x0][0x338] ;  /* 0x0000ce0000057ab9 */ /* 0x000fe20000000800 */
[----:B------:R-:W-:Y:S01]  /*13f0*/  IMAD.MOV.U32 R206, RZ, RZ, R149 ;  /* 0x000000ffffce7224 */ /* 0x000fe200078e0095 */
[----:B------:R-:W-:Y:S01]  /*1400*/  MOV R198, R150 ;  /* 0x0000009600c67202 */ /* 0x000fe20000000f00 */
[----:B------:R-:W-:Y:S01]  /*1410*/  IMAD.MOV.U32 R29, RZ, RZ, R201 ;  /* 0x000000ffff1d7224 */ /* 0x000fe200078e00c9 */
[----:B0-----:R-:W-:Y:S06]  /*1420*/  @P1 BRA `(.L_x_449) ;  /* 0x0000000000241947 */ /* 0x001fec0003800000 */
[----:B------:R-:W-:Y:S02]  /*1430*/  ULDC.64 UR6, c[0x0][0xa00] ;  /* 0x0002800000067ab9 */ /* 0x000fe40000000a00 */
[----:B------:R-:W-:-:S04]  /*1440*/  ISETP.NE.U32.AND P1, PT, RZ, UR6, PT ;  /* 0x00000006ff007c0c */ /* 0x000fc8000bf25070 */
[----:B------:R-:W-:-:S13]  /*1450*/  ISETP.NE.AND.EX P1, PT, RZ, UR7, PT, P1 ;  /* 0x00000007ff007c0c */ /* 0x000fda000bf25310 */
[----:B------:R-:W-:Y:S05]  /*1460*/  @!P1 BRA `(.L_x_449) ;  /* 0x0000000000149947 */ /* 0x000fea0003800000 */
[----:B------:R-:W0:Y:S02]  /*1470*/  LDC.64 R4, c[0x0][0xa00] ;  /* 0x00028000ff047b82 */ /* 0x000e240000000a00 */
[----:B0-----:R-:W-:-:S05]  /*1480*/  IMAD.WIDE R4, R29, 0x4, R4 ;  /* 0x000000041d047825 */ /* 0x001fca00078e0204 */
[----:B-----5:R-:W2:Y:S04]  /*1490*/  LDG.E R154, desc[UR36][R4.64] ;  /* 0x00000024049a7981 */ /* 0x020ea8000c1e1900 */
[----:B------:R-:W2:Y:S02]  /*14a0*/  LDG.E R7, desc[UR36][R4.64+0x4] ;  /* 0x0000042404077981 */ /* 0x000ea4000c1e1900 */
[----:B--2---:R-:W-:-:S07]  /*14b0*/  IMAD.IADD R154, R7, 0x1, -R154 ;  /* 0x00000001079a7824 */ /* 0x004fce00078e0a9a */
.L_x_449:
[----:B------:R-:W-:Y:S01]  /*14c0*/  MOV R27, UR5 ;  /* 0x00000005001b7c02 */ /* 0x000fe20008000f00 */
[----:B------:R-:W-:Y:S01]  /*14d0*/  IMAD.U32 R28, RZ, RZ, UR4 ;  /* 0x00000004ff1c7e24 */ /* 0x000fe2000f8e00ff */
[----:B------:R-:W-:Y:S06]  /*14e0*/  @!P2 BRA `(.L_x_450) ;  /* 0x000000000010a947 */ /* 0x000fec0003800000 */
[----:B------:R-:W-:-:S04]  /*14f0*/  IADD3 R4, P0, R199, UR8, RZ ;  /* 0x00000008c7047c10 */ /* 0x000fc8000ff1e0ff */
[----:B------:R-:W-:-:S05]  /*1500*/  IADD3.X R5, R200, UR9, RZ, P0, !PT ;  /* 0x00000009c8057c10 */ /* 0x000fca00087fe4ff */
[----:B------:R0:W5:Y:S01]  /*1510*/  LDG.E R28, desc[UR36][R4.64] ;  /* 0x00000024041c7981 */ /* 0x000162000c1e1900 */
[----:B------:R-:W-:Y:S05]  /*1520*/  BRA `(.L_x_451) ;  /* 0x0000000000107947 */ /* 0x000fea0003800000 */
.L_x_450:
[----:B------:R-:W-:Y:S05]  /*1530*/  @!P0 BRA `(.L_x_451) ;  /* 0x00000000000c8947 */ /* 0x000fea0003800000 */
[----:B------:R-:W2:Y:S04]  /*1540*/  LDG.E R5, desc[UR36][R8.64] ;  /* 0x0000002408057981 */ /* 0x000ea8000c1e1900 */
[----:B------:R-:W2:Y:S02]  /*1550*/  LDG.E R28, desc[UR36][R8.64+0x4] ;  /* 0x00000424081c7981 */ /* 0x000ea4000c1e1900 */
[----:B--2---:R-:W-:-:S07]  /*1560*/  IMAD.IADD R28, R28, 0x1, -R5 ;  /* 0x000000011c1c7824 */ /* 0x004fce00078e0a05 */
.L_x_451:
[----:B------:R-:W-:Y:S02]  /*1570*/  ULDC.64 UR4, c[0x0][0xa10] ;  /* 0x0002840000047ab9 */ /* 0x000fe40000000a00 */
[----:B------:R-:W-:-:S04]  /*1580*/  ISETP.NE.U32.AND P0, PT, RZ, UR4, PT ;  /* 0x00000004ff007c0c */ /* 0x000fc8000bf05070 */
[----:B------:R-:W-:Y:S01]  /*1590*/  ISETP.NE.AND.EX P0, PT, RZ, UR5, PT, P0 ;  /* 0x00000005ff007c0c */ /* 0x000fe2000bf05300 */
[----:B-----5:R-:W-:Y:S01]  /*15a0*/  IMAD.IADD R8, R28, 0x1, -R3 ;  /* 0x000000011c087824 */ /* 0x020fe200078e0a03 */
[----:B------:R-:W-:-:S11]  /*15b0*/  ULDC.64 UR4, c[0x0][0xa30] ;  /* 0x00028c0000047ab9 */ /* 0x000fd60000000a00 */
[----:B0-----:R-:W0:Y:S02]  /*15c0*/  @P0 LDC.64 R4, c[0x0][0xa10] ;  /* 0x00028400ff040b82 */ /* 0x001e240000000a00 */
[----:B0-----:R-:W-:-:S05]  /*15d0*/  @P0 IMAD.WIDE R4, R29, 0x4, R4 ;  /* 0x000000041d040825 */ /* 0x001fca00078e0204 */
[----:B------:R-:W2:Y:S04]  /*15e0*/  @P0 LDG.E R0, desc[UR36][R4.64] ;  /* 0x0000002404000981 */ /* 0x000ea8000c1e1900 */
[----:B------:R-:W2:Y:S01]  /*15f0*/  @P0 LDG.E R9, desc[UR36][R4.64+0x4] ;  /* 0x0000042404090981 */ /* 0x000ea2000c1e1900 */
[----:B------:R-:W-:Y:S01]  /*1600*/  IMAD.MOV R123, RZ, RZ, -R8 ;  /* 0x000000ffff7b7224 */ /* 0x000fe200078e0a08 */
[----:B------:R-:W-:Y:S02]  /*1610*/  ISETP.NE.U32.AND P1, PT, RZ, UR4, PT ;  /* 0x00000004ff007c0c */ /* 0x000fe4000bf25070 */
[----:B------:R-:W-:Y:S02]  /*1620*/  MOV R147, R28 ;  /* 0x0000001c00937202 */ /* 0x000fe40000000f00 */
[----:B------:R-:W-:-:S02]  /*1630*/  VIMNMX R123, RZ, R123, !PT ;  /* 0x0000007bff7b7248 */ /* 0x000fc40007fe0100 */
[----:B------:R-:W-:-:S13]  /*1640*/  ISETP.NE.AND.EX P1, PT, RZ, UR5, PT, P1 ;  /* 0x00000005ff007c0c */ /* 0x000fda000bf25310 */
[----:B------:R-:W-:-:S04]  /*1650*/  @P1 IADD3 R6, P2, R199, UR4, RZ ;  /* 0x00000004c7061c10 */ /* 0x000fc8000ff5e0ff */
[----:B------:R-:W-:-:S05]  /*1660*/  @P1 IADD3.X R7, R200, UR5, RZ, P2, !PT ;  /* 0x00000005c8071c10 */ /* 0x000fca00097fe4ff */
[----:B------:R0:W5:Y:S01]  /*1670*/  @P1 LDG.E R147, desc[UR36][R6.64] ;  /* 0x0000002406931981 */ /* 0x000162000c1e1900 */
[----:B--2---:R-:W-:-:S05]  /*1680*/  @P0 IMAD.IADD R27, R9, 0x1, -R0 ;  /* 0x00000001091b0824 */ /* 0x004fca00078e0a00 */
[----:B------:R-:W-:-:S05]  /*1690*/  IADD3 R152, R8, R27, RZ ;  /* 0x0000001b08987210 */ /* 0x000fca0007ffe0ff */
[----:B------:R-:W-:-:S05]  /*16a0*/  VIADD R0, R152, 0x7f ;  /* 0x0000007f98007836 */ /* 0x000fca0000000000 */
[----:B------:R-:W-:-:S04]  /*16b0*/  SHF.R.S32.HI R3, RZ, 0x1f, R0 ;  /* 0x0000001fff037819 */ /* 0x000fc80000011400 */
[----:B------:R-:W-:-:S04]  /*16c0*/  LEA.HI R3, R3, R0, RZ, 0x7 ;  /* 0x0000000003037211 */ /* 0x000fc800078f38ff */
[----:B------:R-:W-:Y:S02]  /*16d0*/  LOP3.LUT R0, R3, 0xffffff80, RZ, 0xc0, !PT ;  /* 0xffffff8003007812 */ /* 0x000fe400078ec0ff */
[----:B------:R-:W-:Y:S02]  /*16e0*/  SHF.R.S32.HI R202, RZ, 0x7, R3 ;  /* 0x00000007ffca7819 */ /* 0x000fe40000011403 */
[----:B------:R-:W-:-:S04]  /*16f0*/  VIADDMNMX R0, R0, -R8, R27, PT ;  /* 0x8000000800007246 */ /* 0x000fc8000380011b */
[----:B------:R-:W-:Y:S02]  /*1700*/  ISETP.GT.AND P0, PT, R0, R123, PT ;  /* 0x0000007b0000720c */ /* 0x000fe40003f04270 */
[----:B------:R-:W-:-:S05]  /*1710*/  SHF.R.U32.HI R123, RZ, 0x7, R123 ;  /* 0x00000007ff7b7819 */ /* 0x000fca000001167b */
[----:B------:R-:W-:-:S06]  /*1720*/  IMAD.MOV.U32 R26, RZ, RZ, R123 ;  /* 0x000000ffff1a7224 */ /* 0x000fcc00078e007b */
[----:B------:R-:W-:-:S04]  /*1730*/  @P0 IADD3 R0, R0, 0x7f, RZ ;  /* 0x0000007f00000810 */ /* 0x000fc80007ffe0ff */
[----:B------:R-:W-:-:S04]  /*1740*/  @P0 SHF.R.S32.HI R5, RZ, 0x1f, R0 ;  /* 0x0000001fff050819 */ /* 0x000fc80000011400 */
[----:B------:R-:W-:-:S04]  /*1750*/  @P0 LEA.HI R5, R5, R0, RZ, 0x7 ;  /* 0x0000000005050211 */ /* 0x000fc800078f38ff */
[----:B------:R-:W-:Y:S02]  /*1760*/  @P0 SHF.R.S32.HI R26, RZ, 0x7, R5 ;  /* 0x00000007ff1a0819 */ /* 0x000fe40000011405 */
[----:B------:R-:W-:Y:S02]  /*1770*/  PLOP3.LUT P0, PT, PT, PT, PT, 0x80, 0x0 ;  /* 0x000000000000781c */ /* 0x000fe40003f0f070 */
[----:B------:R-:W-:-:S13]  /*1780*/  ISETP.GT.AND P1, PT, R26, R123, PT ;  /* 0x0000007b1a00720c */ /* 0x000fda0003f24270 */
[----:B0-----:R-:W-:Y:S05]  /*1790*/  @!P1 BRA `(.L_x_452) ;  /* 0x0000008800289947 */ /* 0x001fea0003800000 */
[----:B------:R-:W-:Y:S01]  /*17a0*/  VIADD R25, R2, 0x1c400 ;  /* 0x0001c40002197836 */ /* 0x000fe20000000000 */
[----:B------:R-:W-:Y:S04]  /*17b0*/  BSSY B6, `(.L_x_453) ;  /* 0x0000013000067945 */ /* 0x000fe80003800000 */
[----:B------:R-:W-:-:S13]  /*17c0*/  LOP3.LUT P0, RZ, R25, 0x3ff, RZ, 0xc0, !PT ;  /* 0x000003ff19ff7812 */ /* 0x000fda000780c0ff */
[----:B------:R-:W-:Y:S05]  /*17d0*/  @!P0 BRA `(.L_x_454) ;  /* 0x0000000000408947 */ /* 0x000fea0003800000 */
[----:B------:R-:W-:Y:S01]  /*17e0*/  MOV R0, 0x0 ;  /* 0x0000000000007802 */ /* 0x000fe20000000f00 */
[----:B------:R-:W-:Y:S01]  /*17f0*/  ULDC.64 UR4, c[0x4][0xb8] ;  /* 0x01002e0000047ab9 */ /* 0x000fe20000000a00 */
[----:B------:R-:W-:Y:S01]  /*1800*/  ULDC.64 UR6, c[0x4][0x20] ;  /* 0x0100080000067ab9 */ /* 0x000fe20000000a00 */
[----:B------:R-:W-:Y:S01]  /*1810*/  MOV R4, UR4 ;  /* 0x0000000400047c02 */ /* 0x000fe20008000f00 */
[----:B------:R0:W1:Y:S01]  /*1820*/  LDC.64 R14, c[0x4][R0] ;  /* 0x01000000000e7b82 */ /* 0x0000620000000a00 */
[----:B------:R-:W-:Y:S01]  /*1830*/  IMAD.U32 R5, RZ, RZ, UR5 ;  /* 0x00000005ff057e24 */ /* 0x000fe2000f8e00ff */
[----:B------:R-:W-:Y:S01]  /*1840*/  ULDC.64 UR4, c[0x4][0xc0] ;  /* 0x0100300000047ab9 */ /* 0x000fe20000000a00 */
[----:B------:R-:W-:Y:S01]  /*1850*/  IMAD.U32 R10, RZ, RZ, UR6 ;  /* 0x00000006ff0a7e24 */ /* 0x000fe2000f8e00ff */
[----:B------:R-:W-:Y:S01]  /*1860*/  MOV R7, UR5 ;  /* 0x0000000500077c02 */ /* 0x000fe20008000f00 */
[----:B------:R-:W-:Y:S01]  /*1870*/  IMAD.U32 R6, RZ, RZ, UR4 ;  /* 0x00000004ff067e24 */ /* 0x000fe2000f8e00ff */
[----:B------:R-:W-:Y:S01]  /*1880*/  MOV R8, 0x70 ;  /* 0x0000007000087802 */ /* 0x000fe20000000f00 */
[----:B------:R-:W-:-:S02]  /*1890*/  IMAD.U32 R11, RZ, RZ, UR7 ;  /* 0x00000007ff0b7e24 */ /* 0x000fc4000f8e00ff */
[----:B------:R-:W-:Y:S02]  /*18a0*/  IMAD.MOV.U32 R12, RZ, RZ, 0x1 ;  /* 0x00000001ff0c7424 */ /* 0x000fe400078e00ff */
[----:B0-----:R-:W-:-:S07]  /*18b0*/  IMAD.MOV.U32 R13, RZ, RZ, RZ ;  /* 0x000000ffff0d7224 */ /* 0x001fce00078e00ff */
[----:B------:R-:W-:-:S07]  /*18c0*/  LEPC R20, `(.L_x_454) ;  /* 0x000000001014794e */ /* 0x000fce0000000000 */
[----:B-1---5:R-:W-:Y:S05]  /*18d0*/  CALL.ABS.NOINC R14 ;  /* 0x000000000e007343 */ /* 0x022fea0003c00000 */
.L_x_454:
[----:B------:R-:W-:Y:S05]  /*18e0*/  BSYNC B6 ;  /* 0x0000000000067941 */ /* 0x000fea0003800000 */
.L_x_453:
[----:B------:R-:W-:Y:S01]  /*18f0*/  IADD3 R24, R2, 0x400, RZ ;  /* 0x0000040002187810 */ /* 0x000fe20007ffe0ff */
[----:B------:R-:W-:Y:S03]  /*1900*/  BSSY B6, `(.L_x_455) ;  /* 0x0000013000067945 */ /* 0x000fe60003800000 */
[----:B------:R-:W-:-:S13]  /*1910*/  LOP3.LUT P0, RZ, R24, 0x3ff, RZ, 0xc0, !PT ;  /* 0x000003ff18ff7812 */ /* 0x000fda000780c0ff */
[----:B------:R-:W-:Y:S05]  /*1920*/  @!P0 BRA `(.L_x_456) ;  /* 0x0000000000408947 */ /* 0x000fea0003800000 */
[----:B------:R-:W-:Y:S01]  /*1930*/  MOV R0, 0x0 ;  /* 0x0000000000007802 */ /* 0x000fe20000000f00 */
[----:B------:R-:W-:Y:S01]  /*1940*/  ULDC.64 UR4, c[0x4][0xb8] ;  /* 0x01002e0000047ab9 */ /* 0x000fe20000000a00 */
[----:B------:R-:W-:Y:S01]  /*1950*/  ULDC.64 UR6, c[0x4][0xc0] ;  /* 0x0100300000067ab9 */ /* 0x000fe20000000a00 */
[----:B------:R-:W-:Y:S01]  /*1960*/  IMAD.U32 R4, RZ, RZ, UR4 ;  /* 0x00000004ff047e24 */ /* 0x000fe2000f8e00ff */
[----:B------:R0:W1:Y:S01]  /*1970*/  LDC.64 R14, c[0x4][R0] ;  /* 0x01000000000e7b82 */ /* 0x0000620000000a00 */
[----:B------:R-:W-:Y:S01]  /*1980*/  IMAD.U32 R5, RZ, RZ, UR5 ;  /* 0x00000005ff057e24 */ /* 0x000fe2000f8e00ff */
[----:B------:R-:W-:Y:S01]  /*1990*/  ULDC.64 UR4, c[0x4][0x18] ;  /* 0x0100060000047ab9 */ /* 0x000fe20000000a00 */
[----:B------:R-:W-:Y:S01]  /*19a0*/  MOV R6, UR6 ;  /* 0x0000000600067c02 */ /* 0x000fe20008000f00 */
[----:B------:R-:W-:Y:S01]  /*19b0*/  IMAD.U32 R7, RZ, RZ, UR7 ;  /* 0x00000007ff077e24 */ /* 0x000fe2000f8e00ff */
[----:B------:R-:W-:Y:S01]  /*19c0*/  MOV R11, UR5 ;  /* 0x00000005000b7c02 */ /* 0x000fe20008000f00 */
[----:B------:R-:W-:Y:S01]  /*19d0*/  IMAD.U32 R10, RZ, RZ, UR4 ;  /* 0x00000004ff0a7e24 */ /* 0x000fe2000f8e00ff */
[----:B------:R-:W-:Y:S01]  /*19e0*/  MOV R13, RZ ;  /* 0x000000ff000d7202 */ /* 0x000fe20000000f00 */
[----:B------:R-:W-:-:S02]  /*19f0*/  IMAD.MOV.U32 R8, RZ, RZ, 0x70 ;  /* 0x00000070ff087424 */ /* 0x000fc400078e00ff */
[----:B0-----:R-:W-:-:S07]  /*1a00*/  IMAD.MOV.U32 R12, RZ, RZ, 0x1 ;  /* 0x00000001ff0c7424 */ /* 0x001fce00078e00ff */
[----:B------:R-:W-:-:S07]  /*1a10*/  LEPC R20, `(.L_x_456) ;  /* 0x000000001014794e */ /* 0x000fce0000000000 */
[----:B-1---5:R-:W-:Y:S05]  /*1a20*/  CALL.ABS.NOINC R14 ;  /* 0x000000000e007343 */ /* 0x022fea0003c00000 */
.L_x_456:
[----:B------:R-:W-:Y:S05]  /*1a30*/  BSYNC B6 ;  /* 0x0000000000067941 */ /* 0x000fea0003800000 */
.L_x_455:
[----:B------:R-:W-:Y:S01]  /*1a40*/  ULDC.64 UR4, c[0x0][0x9f8] ;  /* 0x00027e0000047ab9 */ /* 0x000fe20000000a00 */
[----:B------:R-:W0:Y:S01]  /*1a50*/  LDC R0, c[0x0][0x428] ;  /* 0x00010a00ff007b82 */ /* 0x000e220000000800 */
[----:B------:R-:W-:-:S07]  /*1a60*/  ISETP.NE.U32.AND P0, PT, RZ, UR4, PT ;  /* 0x00000004ff007c0c */ /* 0x000fce000bf05070 */
[----:B------:R-:W1:Y:S01]  /*1a70*/  LDC.64 R4, c[0x0][0x2f0] ;  /* 0x0000bc00ff047b82 */ /* 0x000e620000000a00 */
[----:B------:R-:W-:Y:S01]  /*1a80*/  ISETP.NE.AND.EX P0, PT, RZ, UR5, PT, P0 ;  /* 0x00000005ff007c0c */ /* 0x000fe2000bf05300 */
[C---:B------:R-:W-:Y:S01]  /*1a90*/  VIADD R102, R22.reuse, 0x60 ;  /* 0x0000006016667836 */ /* 0x040fe20000000000 */
[----:B------:R-:W-:Y:S01]  /*1aa0*/  IADD3 R3, R22, 0xa0, RZ ;  /* 0x000000a016037810 */ /* 0x000fe20007ffe0ff */
[----:B------:R-:W-:Y:S01]  /*1ab0*/  IMAD.IADD R116, R31, 0x1, R28 ;  /* 0x000000011f747824 */ /* 0x000fe200078e021c */
[----:B------:R-:W-:Y:S01]  /*1ac0*/  SHF.R.S32.HI R23, RZ, 0x1f, R22 ;  /* 0x0000001fff177819 */ /* 0x000fe20000011416 */
[----:B------:R-:W-:Y:S02]  /*1ad0*/  ULDC.64 UR6, c[0x0][0xa08] ;  /* 0x0002820000067ab9 */ /* 0x000fe40000000a00 */
[----:B------:R-:W2:Y:S06]  /*1ae0*/  LDC.64 R36, c[0x0][0x3d8] ;  /* 0x0000f600ff247b82 */ /* 0x000eac0000000a00 */
[----:B------:R-:W-:Y:S01]  /*1af0*/  @P0 IADD3 R6, P1, R199, UR4, RZ ;  /* 0x00000004c7060c10 */ /* 0x000fe2000ff3e0ff */
[----:B------:R-:W-:Y:S01]  /*1b00*/  ULDC UR4, c[0x0][0x2e4] ;  /* 0x0000b90000047ab9 */ /* 0x000fe20000000800 */
[----:B------:R-:W3:Y:S02]  /*1b10*/  LDC R119, c[0x0][0x3d4] ;  /* 0x0000f500ff777b82 */ /* 0x000ee40000000800 */
[----:B------:R-:W-:-:S05]  /*1b20*/  @P0 IADD3.X R7, R200, UR5, RZ, P1, !PT ;  /* 0x00000005c8070c10 */ /* 0x000fca0008ffe4ff */
[----:B------:R4:W3:Y:S01]  /*1b30*/  @P0 LDG.E R29, desc[UR36][R6.64] ;  /* 0x00000024061d0981 */ /* 0x0008e2000c1e1900 */
[----:B0-----:R-:W-:Y:S01]  /*1b40*/  ISETP.NE.AND P0, PT, R0, 0x1, PT ;  /* 0x000000010000780c */ /* 0x001fe20003f05270 */
[----:B------:R-:W-:Y:S01]  /*1b50*/  VIADD R0, R22, 0x80 ;  /* 0x0000008016007836 */ /* 0x000fe20000000000 */
[----:B------:R-:W-:Y:S01]  /*1b60*/  ISETP.GE.AND P3, PT, R184, UR4, PT ;  /* 0x00000004b8007c0c */ /* 0x000fe2000bf66270 */
[----:B------:R-:W0:Y:S01]  /*1b70*/  S2R R155, SR_TID.X ;  /* 0x00000000009b7919 */ /* 0x000e220000002100 */
[----:B------:R-:W-:Y:S01]  /*1b80*/  ISETP.GE.AND P2, PT, R22, UR4, PT ;  /* 0x0000000416007c0c */ /* 0x000fe2000bf46270 */
[----:B------:R-:W-:Y:S01]  /*1b90*/  IMAD.MOV.U32 R124, RZ, RZ, 0x20 ;  /* 0x00000020ff7c7424 */ /* 0x000fe200078e00ff */
[----:B------:R-:W-:Y:S01]  /*1ba0*/  ISETP.GE.AND P4, PT, R0, UR4, PT ;  /* 0x0000000400007c0c */ /* 0x000fe2000bf86270 */
[----:B-1----:R-:W-:Y:S01]  /*1bb0*/  IMAD.SHL.U32 R42, R4, 0x80, RZ ;  /* 0x00000080042a7824 */ /* 0x002fe200078e00ff */
[----:B------:R-:W-:Y:S01]  /*1bc0*/  ISETP.GE.AND P1, PT, R3, UR4, PT ;  /* 0x0000000403007c0c */ /* 0x000fe2000bf26270 */
[----:B--2---:R-:W-:Y:S01]  /*1bd0*/  IMAD.WIDE.U32 R114, R19, R36, R22 ;  /* 0x0000002413727225 */ /* 0x004fe200078e0016 */
[----:B----4-:R-:W-:-:S02]  /*1be0*/  SEL R6, RZ, 0xffffffff, P3 ;  /* 0xffffffffff067807 */ /* 0x010fc40001800000 */
[----:B------:R-:W-:Y:S01]  /*1bf0*/  SEL R3, RZ, 0x1, P2 ;  /* 0x00000001ff037807 */ /* 0x000fe20001000000 */
[----:B------:R-:W1:Y:S01]  /*1c00*/  @P0 LDC R9, c[0x0][0x42c] ;  /* 0x00010b00ff090b82 */ /* 0x000e620000000800 */
[----:B------:R-:W-:Y:S01]  /*1c10*/  ISETP.GE.AND P2, PT, R185, UR4, PT ;  /* 0x00000004b9007c0c */ /* 0x000fe2000bf46270 */
[----:B------:R-:W-:Y:S01]  /*1c20*/  IMAD.SHL.U32 R6, R6, 0x2, RZ ;  /* 0x0000000206067824 */ /* 0x000fe200078e00ff */
[----:B------:R-:W-:Y:S01]  /*1c30*/  ISETP.GE.AND P3, PT, R102, UR4, PT ;  /* 0x0000000466007c0c */ /* 0x000fe2000bf66270 */
[----:B------:R-:W-:Y:S01]  /*1c40*/  ULDC.64 UR4, c[0x0][0x320] ;  /* 0x0000c80000047ab9 */ /* 0x000fe20000000a00 */
[----:B------:R-:W-:Y:S02]  /*1c50*/  SHF.R.S32.HI R21, RZ, 0x1f, R116 ;  /* 0x0000001fff157819 */ /* 0x000fe40000011474 */
[----:B------:R-:W-:Y:S01]  /*1c60*/  LOP3.LUT R3, R6, 0x2, R3, 0xe2, !PT ;  /* 0x0000000206037812 */ /* 0x000fe200078ee203 */
[----:B------:R-:W2:Y:S01]  /*1c70*/  @P0 LDC R11, c[0x0][0x430] ;  /* 0x00010c00ff0b0b82 */ /* 0x000ea20000000800 */
[----:B------:R-:W-:-:S02]  /*1c80*/  SEL R6, RZ, 0x8, P3 ;  /* 0x00000008ff067807 */ /* 0x000fc40001800000 */
[----:B------:R-:W-:Y:S02]  /*1c90*/  SHF.R.S32.HI R148, RZ, 0x1f, R19 ;  /* 0x0000001fff947819 */ /* 0x000fe40000011413 */
[--C-:B------:R-:W-:Y:S02]  /*1ca0*/  SHF.R.S32.HI R17, RZ, 0x1f, R16.reuse ;  /* 0x0000001fff117819 */ /* 0x100fe40000011410 */
[-C--:B---3--:R-:W-:Y:S02]  /*1cb0*/  ISETP.GE.AND P3, PT, R22, R119.reuse, PT ;  /* 0x000000771600720c */ /* 0x088fe40003f66270 */
[----:B------:R-:W-:Y:S01]  /*1cc0*/  ISETP.GE.AND P5, PT, R185, R119, PT ;  /* 0x00000077b900720c */ /* 0x000fe20003fa6270 */
[----:B------:R-:W-:Y:S01]  /*1cd0*/  IMAD.WIDE.U32 R112, R19, R36, R16 ;  /* 0x0000002413707225 */ /* 0x000fe200078e0010 */
[C-C-:B------:R-:W-:Y:S02]  /*1ce0*/  SHF.L.U64.HI R126, R36.reuse, 0x7, R37.reuse ;  /* 0x00000007247e7819 */ /* 0x140fe40000010225 */
[----:B------:R-:W-:-:S02]  /*1cf0*/  SHF.L.U64.HI R38, R36, 0x6, R37 ;  /* 0x0000000624267819 */ /* 0x000fc40000010225 */
[--C-:B------:R-:W-:Y:S01]  /*1d00*/  SHF.L.U64.HI R125, R4, 0x7, R5.reuse ;  /* 0x00000007047d7819 */ /* 0x100fe20000010205 */
[----:B-1----:R-:W-:Y:S01]  /*1d10*/  @P0 IMAD.HI.U32 R0, R150, R9, RZ ;  /* 0x0000000996000227 */ /* 0x002fe200078e00ff */
[----:B------:R-:W-:Y:S02]  /*1d20*/  SHF.L.U64.HI R128, R4, 0x6, R5 ;  /* 0x0000000604807819 */ /* 0x000fe40000010205 */
[----:B------:R-:W-:Y:S01]  /*1d30*/  P2R R103, PR, RZ, 0x20 ;  /* 0x00000020ff677803 */ /* 0x000fe20000000000 */
[----:B------:R-:W-:Y:S01]  /*1d40*/  IMAD.WIDE.U32 R8, R116, R4, RZ ;  /* 0x0000000474087225 */ /* 0x000fe200078e00ff */
[----:B------:R-:W-:Y:S02]  /*1d50*/  SHF.L.U32 R129, R4, 0x6, RZ ;  /* 0x0000000604817819 */ /* 0x000fe400000006ff */
[----:B0-----:R-:W-:Y:S02]  /*1d60*/  LEA.HI R155, R155, 0x8, RZ, 0x19 ;  /* 0x000000089b9b7811 */ /* 0x001fe400078fc8ff */
[----:B--2---:R-:W-:-:S02]  /*1d70*/  @P0 SHF.R.U32.HI R150, RZ, R11, R0 ;  /* 0x0000000bff960219 */ /* 0x004fc40000011600 */
[----:B------:R-:W-:Y:S02]  /*1d80*/  SEL R0, RZ, 0x4, P2 ;  /* 0x00000004ff007807 */ /* 0x000fe40001000000 */
[----:B------:R-:W-:Y:S01]  /*1d90*/  SHF.R.S32.HI R12, RZ, 0x1f, R150 ;  /* 0x0000001fff0c7819 */ /* 0x000fe20000011496 */
[----:B------:R-:W-:Y:S01]  /*1da0*/  IMAD.WIDE.U32 R10, R150, UR4, R22 ;  /* 0x00000004960a7c25 */ /* 0x000fe2000f8e0016 */
[----:B------:R-:W-:Y:S02]  /*1db0*/  LOP3.LUT R0, R6, R3, R0, 0xfe, !PT ;  /* 0x0000000306007212 */ /* 0x000fe400078efe00 */
[----:B------:R-:W-:Y:S01]  /*1dc0*/  ISETP.NE.U32.AND P0, PT, RZ, UR6, PT ;  /* 0x00000006ff007c0c */ /* 0x000fe2000bf05070 */
[----:B------:R-:W-:Y:S01]  /*1dd0*/  IMAD R6, R21, R4, RZ ;  /* 0x0000000415067224 */ /* 0x000fe200078e02ff */
[----:B------:R-:W-:Y:S01]  /*1de0*/  ISETP.GE.AND P2, PT, R184, R119, PT ;  /* 0x00000077b800720c */ /* 0x000fe20003f46270 */
[----:B------:R-:W-:Y:S01]  /*1df0*/  IMAD R3, R12, UR4, RZ ;  /* 0x000000040c037c24 */ /* 0x000fe2000f8e02ff */
[----:B------:R-:W-:Y:S01]  /*1e00*/  ISETP.NE.AND.EX P0, PT, RZ, UR7, PT, P0 ;  /* 0x00000007ff007c0c */ /* 0x000fe2000bf05300 */
[----:B------:R-:W-:-:S02]  /*1e10*/  IMAD R13, R116, R5, R6 ;  /* 0x00000005740d7224 */ /* 0x000fc400078e0206 */
[----:B------:R-:W-:Y:S01]  /*1e20*/  IMAD R15, R150, UR5, R3 ;  /* 0x00000005960f7c24 */ /* 0x000fe2000f8e0203 */
[----:B------:R-:W-:Y:S01]  /*1e30*/  ULDC.64 UR4, c[0x0][0x2f8] ;  /* 0x0000be0000047ab9 */ /* 0x000fe20000000a00 */
[----:B------:R-:W-:Y:S01]  /*1e40*/  IMAD.IADD R9, R9, 0x1, R13 ;  /* 0x0000000109097824 */ /* 0x000fe200078e020d */
[----:B------:R-:W-:Y:S01]  /*1e50*/  SEL R3, RZ, 0x10, P4 ;  /* 0x00000010ff037807 */ /* 0x000fe20002000000 */
[----:B------:R-:W-:Y:S01]  /*1e60*/  IMAD R13, R12, UR4, RZ ;  /* 0x000000040c0d7c24 */ /* 0x000fe2000f8e02ff */
[----:B------:R-:W0:Y:S01]  /*1e70*/  LDC.64 R6, c[0x0][0x3e8] ;  /* 0x0000fa00ff067b82 */ /* 0x000e220000000a00 */
[----:B------:R-:W-:Y:S01]  /*1e80*/  IMAD.WIDE.U32 R8, R150, UR4, R8 ;  /* 0x0000000496087c25 */ /* 0x000fe2000f8e0008 */
[----:B------:R-:W-:Y:S02]  /*1e90*/  LOP3.LUT R3, R0, R3, RZ, 0xfc, !PT ;  /* 0x0000000300037212 */ /* 0x000fe400078efcff */
[----:B------:R-:W-:Y:S01]  /*1ea0*/  IADD3 R11, R11, R15, RZ ;  /* 0x0000000f0b0b7210 */ /* 0x000fe20007ffe0ff */
[----:B------:R-:W-:Y:S01]  /*1eb0*/  IMAD R13, R150, UR5, R13 ;  /* 0x00000005960d7c24 */ /* 0x000fe2000f8e020d */
[----:B------:R-:W-:Y:S01]  /*1ec0*/  ULDC.64 UR4, c[0x0][0x300] ;  /* 0x0000c00000047ab9 */ /* 0x000fe20000000a00 */
[----:B------:R-:W-:-:S02]  /*1ed0*/  IADD3 R116, P4, R19, R116, RZ ;  /* 0x0000007413747210 */ /* 0x000fc40007f9e0ff */
[----:B------:R-:W-:Y:S01]  /*1ee0*/  IMAD.IADD R9, R9, 0x1, R13 ;  /* 0x0000000109097824 */ /* 0x000fe200078e020d */
[----:B------:R-:W-:Y:S02]  /*1ef0*/  SHF.R.S32.HI R150, RZ, 0x1f, R204 ;  /* 0x0000001fff967819 */ /* 0x000fe400000114cc */
[----:B------:R-:W-:Y:S02]  /*1f00*/  IMAD.X R117, R21, 0x1, R148, P4 ;  /* 0x0000000115757824 */ /* 0x000fe400020e0694 */
[-C--:B0-----:R-:W-:Y:S01]  /*1f10*/  IMAD R12, R148, R6.reuse, RZ ;  /* 0x00000006940c7224 */ /* 0x081fe200078e02ff */
[C---:B------:R-:W-:Y:S01]  /*1f20*/  SHF.L.U64.HI R127, R6.reuse, 0x7, R7 ;  /* 0x00000007067f7819 */ /* 0x040fe20000010207 */
[----:B------:R-:W-:Y:S01]  /*1f30*/  IMAD.WIDE.U32 R108, R19, R6, R16 ;  /* 0x00000006136c7225 */ /* 0x000fe200078e0010 */
[----:B------:R-:W-:-:S03]  /*1f40*/  SHF.L.U64.HI R41, R6, 0x6, R7 ;  /* 0x0000000606297819 */ /* 0x000fc60000010207 */
[C---:B------:R-:W-:Y:S02]  /*1f50*/  IMAD R15, R19.reuse, R7, R12 ;  /* 0x00000007130f7224 */ /* 0x040fe400078e020c */
[----:B------:R-:W-:-:S03]  /*1f60*/  IMAD.WIDE.U32 R110, R19, R6, R22 ;  /* 0x00000006136e7225 */ /* 0x000fc600078e0016 */
[----:B------:R-:W-:Y:S01]  /*1f70*/  IADD3 R109, R109, R15, RZ ;  /* 0x0000000f6d6d7210 */ /* 0x000fe20007ffe0ff */
[----:B------:R-:W-:Y:S02]  /*1f80*/  IMAD.IADD R111, R15, 0x1, R111 ;  /* 0x000000010f6f7824 */ /* 0x000fe400078e026f */
[----:B------:R-:W-:Y:S02]  /*1f90*/  IMAD.SHL.U32 R40, R6, 0x80, RZ ;  /* 0x0000008006287824 */ /* 0x000fe400078e00ff */
[----:B-----5:R-:W-:-:S04]  /*1fa0*/  IMAD.WIDE.U32 R108, R147, R6, R108 ;  /* 0x00000006936c7225 */ /* 0x020fc800078e006c */
[----:B------:R-:W-:-:S04]  /*1fb0*/  IMAD.WIDE.U32 R110, R147, R6, R110 ;  /* 0x00000006936e7225 */ /* 0x000fc800078e006e */
[----:B------:R-:W-:Y:S01]  /*1fc0*/  IMAD.SHL.U32 R39, R6, 0x40, RZ ;  /* 0x0000004006277824 */ /* 0x000fe200078e00ff */
[----:B------:R-:W-:Y:S02]  /*1fd0*/  SHF.R.S32.HI R0, RZ, 0x1f, R29 ;  /* 0x0000001fff007819 */ /* 0x000fe4000001141d */
[----:B------:R-:W-:Y:S02]  /*1fe0*/  SEL R13, R29, RZ, !P0 ;  /* 0x000000ff1d0d7207 */ /* 0x000fe40004000000 */
[----:B------:R-:W-:-:S03]  /*1ff0*/  SEL R0, R0, RZ, !P0 ;  /* 0x000000ff00007207 */ /* 0x000fc60004000000 */
[----:B------:R-:W-:-:S04]  /*2000*/  IMAD.WIDE.U32 R104, R13, UR4, R8 ;  /* 0x000000040d687c25 */ /* 0x000fc8000f8e0008 */
[----:B------:R-:W-:Y:S02]  /*2010*/  IMAD R14, R0, UR4, RZ ;  /* 0x00000004000e7c24 */ /* 0x000fe4000f8e02ff */
[-C--:B------:R-:W-:Y:S02]  /*2020*/  IMAD R8, R148, R4.reuse, RZ ;  /* 0x0000000494087224 */ /* 0x080fe400078e02ff */
[----:B------:R-:W-:Y:S01]  /*2030*/  IMAD R101, R13, UR5, R14 ;  /* 0x000000050d657c24 */ /* 0x000fe2000f8e020e */
[----:B------:R-:W-:Y:S01]  /*2040*/  ULDC.64 UR4, c[0x0][0x328] ;  /* 0x0000ca0000047ab9 */ /* 0x000fe20000000a00 */
[C---:B------:R-:W-:Y:S02]  /*2050*/  IMAD R43, R19.reuse, R5, R8 ;  /* 0x00000005132b7224 */ /* 0x040fe400078e0208 */
[----:B------:R-:W-:-:S04]  /*2060*/  IMAD.WIDE.U32 R8, R19, R4, R22 ;  /* 0x0000000413087225 */ /* 0x000fc800078e0016 */
[----:B------:R-:W-:Y:S01]  /*2070*/  IMAD R0, R0, UR4, RZ ;  /* 0x0000000400007c24 */ /* 0x000fe2000f8e02ff */
[----:B------:R-:W-:Y:S01]  /*2080*/  IADD3 R100, P0, R104, R8, RZ ;  /* 0x0000000868647210 */ /* 0x000fe20007f1e0ff */
[----:B------:R-:W-:Y:S02]  /*2090*/  IMAD.IADD R101, R105, 0x1, R101 ;  /* 0x0000000169657824 */ /* 0x000fe400078e0265 */
[----:B------:R-:W-:Y:S02]  /*20a0*/  IMAD R45, R13, UR5, R0 ;  /* 0x000000050d2d7c24 */ /* 0x000fe4000f8e0200 */
[-C--:B------:R-:W-:Y:S01]  /*20b0*/  IMAD R0, R148, R36.reuse, RZ ;  /* 0x0000002494007224 */ /* 0x080fe200078e02ff */
[----:B------:R-:W-:Y:S01]  /*20c0*/  IADD3.X R43, R101, R9, R43, P0, !PT ;  /* 0x00000009652b7210 */ /* 0x000fe200007fe42b */
[----:B------:R-:W-:Y:S01]  /*20d0*/  IMAD.WIDE.U32 R106, R13, UR4, R10 ;  /* 0x000000040d6a7c25 */ /* 0x000fe2000f8e000a */
[C---:B------:R-:W-:Y:S02]  /*20e0*/  SEL R9, R119.reuse, RZ, P3 ;  /* 0x000000ff77097207 */ /* 0x040fe40001800000 */
[----:B------:R-:W-:Y:S01]  /*20f0*/  SEL R11, R119, RZ, P2 ;  /* 0x000000ff770b7207 */ /* 0x000fe20001000000 */
[----:B------:R-:W-:Y:S01]  /*2100*/  IMAD R13, R19, R37, R0 ;  /* 0x00000025130d7224 */ /* 0x000fe200078e0200 */
[----:B------:R-:W-:Y:S01]  /*2110*/  SEL R0, R119, RZ, P5 ;  /* 0x000000ff77007207 */ /* 0x000fe20002800000 */
[----:B------:R-:W-:Y:S01]  /*2120*/  IMAD.IADD R9, R22, 0x1, R9 ;  /* 0x0000000116097824 */ /* 0x000fe200078e0209 */
[----:B------:R-:W-:Y:S01]  /*2130*/  IADD3 R11, R184, R11, RZ ;  /* 0x0000000bb80b7210 */ /* 0x000fe20007ffe0ff */
[----:B------:R-:W-:Y:S01]  /*2140*/  IMAD.IADD R115, R13, 0x1, R115 ;  /* 0x000000010d737824 */ /* 0x000fe200078e0273 */
[----:B------:R-:W-:Y:S01]  /*2150*/  IADD3 R113, R113, R13, RZ ;  /* 0x0000000d71717210 */ /* 0x000fe20007ffe0ff */
[----:B------:R-:W-:Y:S01]  /*2160*/  IMAD.IADD R13, R185, 0x1, R0 ;  /* 0x00000001b90d7824 */ /* 0x000fe200078e0200 */
[----:B------:R-:W-:Y:S01]  /*2170*/  SHF.R.S32.HI R0, RZ, 0x1f, R9 ;  /* 0x0000001fff007819 */ /* 0x000fe20000011409 */
[----:B------:R-:W-:Y:S01]  /*2180*/  IMAD.WIDE.U32 R114, R147, R36, R114 ;  /* 0x0000002493727225 */ /* 0x000fe200078e0072 */
[----:B------:R-:W-:-:S02]  /*2190*/  SHF.R.S32.HI R10, RZ, 0x1f, R11 ;  /* 0x0000001fff0a7819 */ /* 0x000fc4000001140b */
[----:B------:R-:W-:Y:S01]  /*21a0*/  SHF.R.S32.HI R14, RZ, 0x1f, R13 ;  /* 0x0000001fff0e7819 */ /* 0x000fe2000001140d */
[----:B------:R-:W-:Y:S01]  /*21b0*/  IMAD.WIDE.U32 R112, R147, R36, R112 ;  /* 0x0000002493707225 */ /* 0x000fe200078e0070 */
[CC--:B------:R-:W-:Y:S02]  /*21c0*/  LEA.HI R8, R0.reuse, R9.reuse, RZ, 0x3 ;  /* 0x0000000900087211 */ /* 0x0c0fe400078f18ff */
[----:B------:R-:W-:Y:S01]  /*21d0*/  LEA.HI R0, R0, R9, RZ, 0x6 ;  /* 0x0000000900007211 */ /* 0x000fe200078f30ff */
[----:B------:R-:W-:Y:S01]  /*21e0*/  IMAD.SHL.U32 R119, R119, 0x2, RZ ;  /* 0x0000000277777824 */ /* 0x000fe200078e00ff */
[CC--:B------:R-:W-:Y:S01]  /*21f0*/  LEA.HI R44, R14.reuse, R13.reuse, RZ, 0x3 ;  /* 0x0000000d0e2c7211 */ /* 0x0c0fe200078f18ff */
[----:B------:R-:W-:Y:S01]  /*2200*/  IMAD.IADD R5, R107, 0x1, R45 ;  /* 0x000000016b057824 */ /* 0x000fe200078e022d */
[----:B------:R-:W-:Y:S01]  /*2210*/  LEA.HI R14, R14, R13, RZ, 0x6 ;  /* 0x0000000d0e0e7211 */ /* 0x000fe200078f30ff */
[----:B------:R-:W-:Y:S01]  /*2220*/  IMAD.SHL.U32 R9, R0, 0x80, RZ ;  /* 0x0000008000097824 */ /* 0x000fe200078e00ff */
[----:B------:R-:W-:-:S02]  /*2230*/  LOP3.LUT R0, R189, 0x38, R8, 0xf8, !PT ;  /* 0x00000038bd007812 */ /* 0x000fc400078ef808 */
[----:B------:R-:W-:Y:S01]  /*2240*/  LEA.HI R12, R10, R11, RZ, 0x3 ;  /* 0x0000000b0a0c7211 */ /* 0x000fe200078f18ff */
[----:B------:R-:W-:Y:S01]  /*2250*/  IMAD.SHL.U32 R15, R14, 0x80, RZ ;  /* 0x000000800e0f7824 */ /* 0x000fe200078e00ff */
[----:B------:R-:W-:Y:S02]  /*2260*/  LOP3.LUT R14, R187, 0x38, R8, 0xf8, !PT ;  /* 0x00000038bb0e7812 */ /* 0x000fe400078ef808 */
[----:B------:R-:W-:Y:S02]  /*2270*/  LOP3.LUT R9, R9, 0xffffe000, RZ, 0xc0, !PT ;  /* 0xffffe00009097812 */ /* 0x000fe400078ec0ff */
[----:B------:R-:W-:Y:S02]  /*2280*/  LOP3.LUT R14, R14, R219, RZ, 0x3c, !PT ;  /* 0x000000db0e0e7212 */ /* 0x000fe400078e3cff */
[----:B------:R-:W-:Y:S01]  /*2290*/  LEA.HI R10, R10, R11, RZ, 0x6 ;  /* 0x0000000b0a0a7211 */ /* 0x000fe200078f30ff */
[----:B------:R-:W-:Y:S01]  /*22a0*/  IMAD R146, R190, 0x200, R9 ;  /* 0x00000200be927824 */ /* 0x000fe200078e0209 */
[----:B------:R-:W-:-:S02]  /*22b0*/  IADD3 R144, R14, R9, R193 ;  /* 0x000000090e907210 */ /* 0x000fc40007ffe0c1 */
[----:B------:R-:W-:Y:S02]  /*22c0*/  SHF.R.S32.HI R9, RZ, 0x1f, R147 ;  /* 0x0000001fff097819 */ /* 0x000fe40000011493 */
[----:B------:R-:W-:Y:S02]  /*22d0*/  LOP3.LUT R11, R0, R191, RZ, 0x3c, !PT ;  /* 0x000000bf000b7212 */ /* 0x000fe400078e3cff */
[----:B------:R-:W-:Y:S01]  /*22e0*/  SHF.L.U32 R13, R10, 0x7, RZ ;  /* 0x000000070a0d7819 */ /* 0x000fe200000006ff */
[----:B------:R-:W-:Y:S01]  /*22f0*/  IMAD R0, R9, R6, RZ ;  /* 0x0000000609007224 */ /* 0x000fe200078e02ff */
[C---:B------:R-:W-:Y:S01]  /*2300*/  LOP3.LUT R30, R187.reuse, 0x38, R44, 0xf8, !PT ;  /* 0x00000038bb1e7812 */ /* 0x040fe200078ef82c */
[----:B------:R-:W-:Y:S01]  /*2310*/  IMAD.IADD R146, R146, 0x1, R11 ;  /* 0x0000000192927824 */ /* 0x000fe200078e020b */
[----:B------:R-:W-:Y:S01]  /*2320*/  LOP3.LUT R28, R187, 0x38, R12, 0xf8, !PT ;  /* 0x00000038bb1c7812 */ /* 0x000fe200078ef80c */
[----:B------:R-:W-:Y:S01]  /*2330*/  IMAD R33, R147, R7, R0 ;  /* 0x0000000793217224 */ /* 0x000fe200078e0200 */
[----:B------:R-:W-:Y:S01]  /*2340*/  LOP3.LUT R20, R189, 0x38, R44, 0xf8, !PT ;  /* 0x00000038bd147812 */ /* 0x000fe200078ef82c */
[----:B------:R-:W-:Y:S01]  /*2350*/  IMAD R0, R9, R36, RZ ;  /* 0x0000002409007224 */ /* 0x000fe200078e02ff */
[----:B------:R-:W-:Y:S01]  /*2360*/  LOP3.LUT R15, R15, 0xffffe000, RZ, 0xc0, !PT ;  /* 0xffffe0000f0f7812 */ /* 0x000fe200078ec0ff */
[----:B------:R-:W-:Y:S01]  /*2370*/  IMAD.IADD R34, R109, 0x1, R33 ;  /* 0x000000016d227824 */ /* 0x000fe200078e0221 */
[----:B------:R-:W-:Y:S01]  /*2380*/  LOP3.LUT R10, R189, 0x38, R12, 0xf8, !PT ;  /* 0x00000038bd0a7812 */ /* 0x000fe200078ef80c */
[----:B------:R-:W-:Y:S01]  /*2390*/  IMAD R31, R147, R37, R0 ;  /* 0x00000025931f7224 */ /* 0x000fe200078e0200 */
[----:B------:R-:W-:Y:S01]  /*23a0*/  LOP3.LUT R0, R189, 0x18, R22, 0xf8, !PT ;  /* 0x00000018bd007812 */ /* 0x000fe200078ef816 */
[----:B------:R-:W-:Y:S01]  /*23b0*/  IMAD R139, R190, 0x200, R15 ;  /* 0x00000200be8b7824 */ /* 0x000fe200078e020f */
[----:B------:R-:W-:Y:S01]  /*23c0*/  LOP3.LUT R13, R13, 0xffffe000, RZ, 0xc0, !PT ;  /* 0xffffe0000d0d7812 */ /* 0x000fe200078ec0ff */
[----:B------:R-:W-:Y:S01]  /*23d0*/  IMAD.IADD R33, R33, 0x1, R111 ;  /* 0x0000000121217824 */ /* 0x000fe200078e026f */
[----:B------:R-:W-:-:S02]  /*23e0*/  LOP3.LUT R30, R30, R219, RZ, 0x3c, !PT ;  /* 0x000000db1e1e7212 */ /* 0x000fc400078e3cff */
[----:B------:R-:W-:Y:S02]  /*23f0*/  LOP3.LUT R35, R0, R191, RZ, 0x3c, !PT ;  /* 0x000000bf00237212 */ /* 0x000fe400078e3cff */
[----:B------:R-:W-:Y:S02]  /*2400*/  LOP3.LUT P0, RZ, R211, 0x4, RZ, 0xc0, !PT ;  /* 0x00000004d3ff7812 */ /* 0x000fe4000780c0ff */
[----:B------:R-:W-:Y:S02]  /*2410*/  SEL R0, RZ, 0x20, P1 ;  /* 0x00000020ff007807 */ /* 0x000fe40000800000 */
[----:B------:R-:W-:Y:S02]  /*2420*/  LOP3.LUT R28, R28, R219, RZ, 0x3c, !PT ;  /* 0x000000db1c1c7212 */ /* 0x000fe400078e3cff */
[-C--:B------:R-:W-:Y:S02]  /*2430*/  LOP3.LUT R20, R20, R191.reuse, RZ, 0x3c, !PT ;  /* 0x000000bf14147212 */ /* 0x080fe400078e3cff */
[----:B------:R-:W-:-:S02]  /*2440*/  LOP3.LUT R10, R10, R191, RZ, 0x3c, !PT ;  /* 0x000000bf0a0a7212 */ /* 0x000fc400078e3cff */
[----:B------:R-:W-:Y:S01]  /*2450*/  LEA R145, R190, R13, 0x9 ;  /* 0x0000000dbe917211 */ /* 0x000fe200078e48ff */
[----:B------:R-:W-:Y:S01]  /*2460*/  IMAD.IADD R139, R139, 0x1, R20 ;  /* 0x000000018b8b7824 */ /* 0x000fe200078e0214 */
[----:B------:R-:W-:Y:S02]  /*2470*/  IADD3 R135, R30, R15, R193 ;  /* 0x0000000f1e877210 */ /* 0x000fe40007ffe0c1 */
[----:B------:R-:W-:Y:S02]  /*2480*/  SEL R124, R124, 0xffffffe0, !P0 ;  /* 0xffffffe07c7c7807 */ /* 0x000fe40004000000 */
[----:B------:R-:W-:Y:S02]  /*2490*/  LEA R35, R190, R35, 0x9 ;  /* 0x00000023be237211 */ /* 0x000fe400078e48ff */
[----:B------:R-:W-:Y:S02]  /*24a0*/  LOP3.LUT R29, R8, 0xfffffff8, RZ, 0xc0, !PT ;  /* 0xfffffff8081d7812 */ /* 0x000fe400078ec0ff */
[----:B------:R-:W-:-:S02]  /*24b0*/  LOP3.LUT R21, R12, 0xfffffff8, RZ, 0xc0, !PT ;  /* 0xfffffff80c157812 */ /* 0x000fc400078ec0ff */
[----:B------:R-:W-:Y:S02]  /*24c0*/  LOP3.LUT R15, R44, 0xfffffff8, RZ, 0xc0, !PT ;  /* 0xfffffff82c0f7812 */ /* 0x000fe400078ec0ff */
[----:B------:R-:W-:Y:S02]  /*24d0*/  LOP3.LUT R0, R3, R0, RZ, 0xfc, !PT ;  /* 0x0000000003007212 */ /* 0x000fe400078efcff */
[----:B------:R-:W-:Y:S02]  /*24e0*/  IADD3 R138, R28, R13, R193 ;  /* 0x0000000d1c8a7210 */ /* 0x000fe40007ffe0c1 */
[----:B------:R-:W-:Y:S02]  /*24f0*/  IADD3 R145, R145, R10, RZ ;  /* 0x0000000a91917210 */ /* 0x000fe40007ffe0ff */
[C---:B------:R-:W-:Y:S01]  /*2500*/  SHF.L.U32 R37, R36.reuse, 0x7, RZ ;  /* 0x0000000724257819 */ /* 0x040fe200000006ff */
[----:B------:R-:W-:Y:S01]  /*2510*/  IMAD.SHL.U32 R36, R36, 0x40, RZ ;  /* 0x0000004024247824 */ /* 0x000fe200078e00ff */
[----:B------:R-:W-:Y:S01]  /*2520*/  IADD3 R32, R113, R31, RZ ;  /* 0x0000001f71207210 */ /* 0x000fe20007ffe0ff */
[----:B------:R-:W-:Y:S01]  /*2530*/  IMAD.IADD R31, R31, 0x1, R115 ;  /* 0x000000011f1f7824 */ /* 0x000fe200078e0273 */
[----:B------:R-:W-:-:S02]  /*2540*/  SHF.R.S32.HI R30, RZ, 0x3, R8 ;  /* 0x00000003ff1e7819 */ /* 0x000fc40000011408 */
[----:B------:R-:W-:Y:S02]  /*2550*/  SHF.R.S32.HI R28, RZ, 0x3, R12 ;  /* 0x00000003ff1c7819 */ /* 0x000fe4000001140c */
[----:B------:R-:W-:Y:S02]  /*2560*/  IADD3 R134, R124, R35, RZ ;  /* 0x000000237c867210 */ /* 0x000fe40007ffe0ff */
[----:B------:R-:W-:Y:S02]  /*2570*/  SHF.R.S32.HI R20, RZ, 0x3, R44 ;  /* 0x00000003ff147819 */ /* 0x000fe4000001142c */
[----:B------:R-:W-:Y:S02]  /*2580*/  LOP3.LUT R14, R3, 0x1, RZ, 0xc0, !PT ;  /* 0x00000001030e7812 */ /* 0x000fe400078ec0ff */
[----:B------:R-:W-:Y:S02]  /*2590*/  SHF.R.S32.HI R13, RZ, 0x1f, R29 ;  /* 0x0000001fff0d7819 */ /* 0x000fe4000001141d */
[----:B------:R-:W-:-:S02]  /*25a0*/  SHF.R.S32.HI R12, RZ, 0x1f, R21 ;  /* 0x0000001fff0c7819 */ /* 0x000fc40000011415 */
[----:B------:R-:W-:Y:S02]  /*25b0*/  SHF.R.S32.HI R11, RZ, 0x1f, R15 ;  /* 0x0000001fff0b7819 */ /* 0x000fe4000001140f */
[C---:B------:R-:W-:Y:S02]  /*25c0*/  LOP3.LUT R10, R0.reuse, 0x2, RZ, 0xc0, !PT ;  /* 0x00000002000a7812 */ /* 0x040fe400078ec0ff */
[C---:B------:R-:W-:Y:S02]  /*25d0*/  LOP3.LUT R9, R0.reuse, 0x4, RZ, 0xc0, !PT ;  /* 0x0000000400097812 */ /* 0x040fe400078ec0ff */
[C---:B------:R-:W-:Y:S02]  /*25e0*/  LOP3.LUT R8, R0.reuse, 0x8, RZ, 0xc0, !PT ;  /* 0x0000000800087812 */ /* 0x040fe400078ec0ff */
[C---:B------:R-:W-:Y:S02]  /*25f0*/  LOP3.LUT R7, R0.reuse, 0x10, RZ, 0xc0, !PT ;  /* 0x0000001000077812 */ /* 0x040fe400078ec0ff */
[----:B------:R-:W-:-:S07]  /*2600*/  LOP3.LUT R6, R0, 0x20, RZ, 0xc0, !PT ;  /* 0x0000002000067812 */ /* 0x000fce00078ec0ff */
.L_x_556:
[----:B0-----:R-:W0:Y:S01]  /*2610*/  LDC.64 R120, c[0x0][0x2d8] ;  /* 0x0000b600ff787b82 */ /* 0x001e220000000a00 */
[----:B-12---:R-:W-:Y:S01]  /*2620*/  IADD3 R44, R26, -0x1, RZ ;  /* 0xffffffff1a2c7810 */ /* 0x006fe20007ffe0ff */
[----:B------:R-:W-:Y:S01]  /*2630*/  IMAD R54, R18, 0x6000, R134 ;  /* 0x0000600012367824 */ /* 0x000fe200078e0286 */
[----:B------:R-:W-:Y:S05]  /*2640*/  YIELD ;  /* 0x0000000000007946 */ /* 0x000fea0003800000 */
[----:B------:R-:W1:Y:S01]  /*2650*/  LDC R122, c[0x0][0x3d4] ;  /* 0x0000f500ff7a7b82 */ /* 0x000e620000000800 */
[----:B------:R-:W-:Y:S01]  /*2660*/  SHF.R.S32.HI R46, RZ, 0x1f, R44 ;  /* 0x0000001fff2e7819 */ /* 0x000fe2000001142c */
[-C--:B------:R-:W-:Y:S01]  /*2670*/  IMAD R3, R125, R44.reuse, RZ ;  /* 0x0000002c7d037224 */ /* 0x080fe200078e02ff */
[----:B------:R-:W-:Y:S01]  /*2680*/  BSSY B0, `(.L_x_457) ;  /* 0x0000739000007945 */ /* 0x000fe20003800000 */
[----:B------:R-:W-:-:S04]  /*2690*/  IMAD.WIDE.U32 R132, R42, R44, RZ ;  /* 0x0000002c2a847225 */ /* 0x000fc800078e00ff */
[----:B------:R-:W-:Y:S01]  /*26a0*/  IMAD R3, R46, R42, R3 ;  /* 0x0000002a2e037224 */ /* 0x000fe200078e0203 */
[-C--:B------:R-:W-:Y:S01]  /*26b0*/  IADD3 R4, P5, R100, R132.reuse, RZ ;  /* 0x0000008464047210 */ /* 0x080fe20007fbe0ff */
[----:B------:R-:W-:Y:S01]  /*26c0*/  IMAD R54, R54, 0x2, R25 ;  /* 0x0000000236367824 */ /* 0x000fe200078e0219 */
[----:B------:R-:W-:Y:S01]  /*26d0*/  IADD3 R0, P1, P4, R100, R132, R129 ;  /* 0x0000008464007210 */ /* 0x000fe20007c3e081 */
[----:B------:R-:W-:-:S04]  /*26e0*/  IMAD.IADD R96, R133, 0x1, R3 ;  /* 0x0000000185607824 */ /* 0x000fc800078e0203 */
[----:B------:R-:W-:Y:S01]  /*26f0*/  IMAD.X R26, R96, 0x1, R43, P5 ;  /* 0x00000001601a7824 */ /* 0x000fe200028e062b */
[-C--:B0-----:R-:W-:Y:S02]  /*2700*/  LEA R56, P0, R4, R120.reuse, 0x1 ;  /* 0x0000007804387211 */ /* 0x081fe400078008ff */
[----:B------:R-:W-:Y:S02]  /*2710*/  LEA R52, P5, R0, R120, 0x1 ;  /* 0x0000007800347211 */ /* 0x000fe400078a08ff */
[-C--:B------:R-:W-:Y:S01]  /*2720*/  LEA.HI.X R57, R4, R121.reuse, R26, 0x1, P0 ;  /* 0x0000007904397211 */ /* 0x080fe200000f0c1a */
[----:B------:R-:W-:Y:S01]  /*2730*/  IMAD.MOV.U32 R26, RZ, RZ, R44 ;  /* 0x000000ffff1a7224 */ /* 0x000fe200078e002c */
[----:B------:R-:W-:Y:S02]  /*2740*/  IADD3.X R3, R43, R96, R128, P1, P4 ;  /* 0x000000602b037210 */ /* 0x000fe40000fe8480 */
[----:B-1----:R-:W-:Y:S02]  /*2750*/  ISETP.GE.AND P0, PT, R122, 0x1, PT ;  /* 0x000000017a00780c */ /* 0x002fe40003f06270 */
[----:B------:R-:W-:Y:S01]  /*2760*/  LEA.HI.X R53, R0, R121, R3, 0x1, P5 ;  /* 0x0000007900357211 */ /* 0x000fe200028f0c03 */
[----:B------:R-:W-:Y:S01]  /*2770*/  IMAD R0, R18, 0x6000, R35 ;  /* 0x0000600012007824 */ /* 0x000fe200078e0223 */
[----:B------:R-:W-:-:S04]  /*2780*/  ISETP.GT.AND P1, PT, R44, R123, PT ;  /* 0x0000007b2c00720c */ /* 0x000fc80003f24270 */
[----:B------:R-:W-:Y:S02]  /*2790*/  P2R R118, PR, RZ, 0x2 ;  /* 0x00000002ff767803 */ /* 0x000fe40000000000 */
[----:B------:R-:W-:-:S03]  /*27a0*/  LEA R55, R0, R25, 0x1 ;  /* 0x0000001900377211 */ /* 0x000fc600078e08ff */
[----:B------:R-:W-:Y:S05]  /*27b0*/  @!P0 BRA `(.L_x_458) ;  /* 0x0000006c00c08947 */ /* 0x000fea0003800000 */
[----:B------:R-:W-:Y:S01]  /*27c0*/  ULDC.U8 UR4, c[0x0][0x3f0] ;  /* 0x0000fc0000047ab9 */ /* 0x000fe20000000000 */
[-C--:B------:R-:W-:Y:S01]  /*27d0*/  IMAD R0, R126, R44.reuse, RZ ;  /* 0x0000002c7e007224 */ /* 0x080fe200078e02ff */
[----:B------:R-:W-:Y:S01]  /*27e0*/  ISETP.NE.AND P0, PT, RZ, UR4, PT ;  /* 0x00000004ff007c0c */ /* 0x000fe2000bf05270 */
[-C--:B------:R-:W-:Y:S02]  /*27f0*/  IMAD R45, R127, R44.reuse, RZ ;  /* 0x0000002c7f2d7224 */ /* 0x080fe400078e02ff */
[----:B------:R-:W-:Y:S02]  /*2800*/  IMAD R3, R46, R37, R0 ;  /* 0x000000252e037224 */ /* 0x000fe400078e0200 */
[----:B------:R-:W-:-:S04]  /*2810*/  IMAD.WIDE.U32 R94, R37, R44, RZ ;  /* 0x0000002c255e7225 */ /* 0x000fc800078e00ff */
[----:B------:R-:W-:Y:S01]  /*2820*/  IMAD R4, R26, -0x80, R27 ;  /* 0xffffff801a047824 */ /* 0x000fe200078e021b */
[----:B------:R-:W-:Y:S01]  /*2830*/  IADD3 R0, R95, R3, RZ ;  /* 0x000000035f007210 */ /* 0x000fe20007ffe0ff */
[----:B------:R-:W-:Y:S02]  /*2840*/  IMAD R45, R46, R40, R45 ;  /* 0x000000282e2d7224 */ /* 0x000fe400078e022d */
[----:B------:R-:W-:Y:S01]  /*2850*/  IMAD.WIDE.U32 R92, R40, R44, RZ ;  /* 0x0000002c285c7225 */ /* 0x000fe200078e00ff */
[----:B------:R-:W-:-:S03]  /*2860*/  VIMNMX R4, R4, 0x80, PT ;  /* 0x0000008004047848 */ /* 0x000fc60003fe0100 */
[----:B------:R-:W-:Y:S01]  /*2870*/  IMAD.IADD R3, R93, 0x1, R45 ;  /* 0x000000015d037824 */ /* 0x000fe200078e022d */
[----:B------:R-:W-:Y:S06]  /*2880*/  @!P0 BRA `(.L_x_459) ;  /* 0x0000003000f08947 */ /* 0x000fec0003800000 */
[----:B------:R-:W-:Y:S01]  /*2890*/  ISETP.GE.AND P0, PT, R19, R4, PT ;  /* 0x000000041300720c */ /* 0x000fe20003f06270 */
[----:B------:R-:W-:Y:S01]  /*28a0*/  BSSY B1, `(.L_x_460) ;  /* 0x000003c000017945 */ /* 0x000fe20003800000 */
        /* <DEDUP_REMOVED lines=13> */
[----:B------:R-:W-:Y:S06]  /*2980*/  @P0 BRA `(.L_x_461) ;  /* 0x0000000000b40947 */ /* 0x000fec0003800000 */
[----:B------:R-:W-:Y:S01]  /*2990*/  IADD3 R45, P4, R112, R94, RZ ;  /* 0x0000005e702d7210 */ /* 0x000fe20007f9e0ff */
[----:B------:R-:W-:Y:S01]  /*29a0*/  ULDC.64 UR4, c[0x0][0x3c8] ;  /* 0x0000f20000047ab9 */ /* 0x000fe20000000a00 */
[----:B------:R-:W-:Y:S01]  /*29b0*/  IADD3 R47, P1, R108, R92, RZ ;  /* 0x0000005c6c2f7210 */ /* 0x000fe20007f3e0ff */
[----:B------:R-:W-:Y:S01]  /*29c0*/  ULDC.64 UR6, c[0x0][0x3e0] ;  /* 0x0000f80000067ab9 */ /* 0x000fe20000000a00 */
[----:B------:R-:W-:Y:S01]  /*29d0*/  VIADD R51, R16, 0x10 ;  /* 0x0000001010337836 */ /* 0x000fe20000000000 */
[----:B------:R-:W-:Y:S01]  /*29e0*/  CS2R R130, SRZ ;  /* 0x0000000000827805 */ /* 0x000fe2000001ff00 */
[----:B------:R-:W-:Y:S01]  /*29f0*/  IMAD.X R46, R0, 0x1, R32, P4 ;  /* 0x00000001002e7824 */ /* 0x000fe200020e0620 */
[----:B------:R-:W-:Y:S02]  /*2a00*/  LEA R44, P4, R45, UR4, 0x1 ;  /* 0x000000042d2c7c11 */ /* 0x000fe4000f8808ff */
[----:B------:R-:W-:Y:S02]  /*2a10*/  CS2R R98, SRZ ;  /* 0x0000000000627805 */ /* 0x000fe4000001ff00 */
[----:B------:R-:W-:-:S02]  /*2a20*/  IADD3.X R50, R3, R34, RZ, P1, !PT ;  /* 0x0000002203327210 */ /* 0x000fc40000ffe4ff */
[----:B------:R-:W-:Y:S02]  /*2a30*/  CS2R R132, SRZ ;  /* 0x0000000000847805 */ /* 0x000fe4000001ff00 */
[----:B------:R-:W-:Y:S02]  /*2a40*/  LEA.HI.X R45, R45, UR5, R46, 0x1, P4 ;  /* 0x000000052d2d7c11 */ /* 0x000fe4000a0f0c2e */
[----:B------:R-:W-:Y:S02]  /*2a50*/  CS2R R120, SRZ ;  /* 0x0000000000787805 */ /* 0x000fe4000001ff00 */
[C---:B------:R-:W-:Y:S02]  /*2a60*/  LEA R46, P4, R47.reuse, UR6, 0x1 ;  /* 0x000000062f2e7c11 */ /* 0x040fe4000f8808ff */
[----:B------:R-:W-:Y:S02]  /*2a70*/  ISETP.GE.AND P1, PT, R16, R122, PT ;  /* 0x0000007a1000720c */ /* 0x000fe40003f26270 */
[----:B------:R-:W-:-:S02]  /*2a80*/  LEA.HI.X R47, R47, UR7, R50, 0x1, P4 ;  /* 0x000000072f2f7c11 */ /* 0x000fc4000a0f0c32 */
[----:B------:R-:W-:Y:S01]  /*2a90*/  ISETP.GE.AND P4, PT, R51, R122, PT ;  /* 0x0000007a3300720c */ /* 0x000fe20003f86270 */
[C---:B------:R-:W-:Y:S01]  /*2aa0*/  VIADD R51, R16.reuse, 0x20 ;  /* 0x0000002010337836 */ /* 0x040fe20000000000 */
[----:B------:R-:W-:-:S07]  /*2ab0*/  IADD3 R59, R16, 0x30, RZ ;  /* 0x00000030103b7810 */ /* 0x000fce0007ffe0ff */
[----:B------:R0:W5:Y:S04]  /*2ac0*/  @!P1 LDG.E.64 R130, desc[UR36][R44.64] ;  /* 0x000000242c829981 */ /* 0x000168000c1e1b00 */
[----:B------:R0:W5:Y:S01]  /*2ad0*/  @!P1 LDG.E.64 R132, desc[UR36][R46.64] ;  /* 0x000000242e849981 */ /* 0x000162000c1e1b00 */
[----:B------:R-:W-:-:S03]  /*2ae0*/  ISETP.GE.AND P1, PT, R51, R122, PT ;  /* 0x0000007a3300720c */ /* 0x000fc60003f26270 */
[----:B------:R0:W5:Y:S04]  /*2af0*/  @!P4 LDG.E.64 R98, desc[UR36][R44.64+0x20] ;  /* 0x000020242c62c981 */ /* 0x000168000c1e1b00 */
[----:B------:R0:W5:Y:S01]  /*2b00*/  @!P4 LDG.E.64 R120, desc[UR36][R46.64+0x20] ;  /* 0x000020242e78c981 */ /* 0x000162000c1e1b00 */
[----:B------:R-:W-:Y:S02]  /*2b10*/  ISETP.GE.AND P4, PT, R59, R122, PT ;  /* 0x0000007a3b00720c */ /* 0x000fe40003f86270 */
[----:B------:R-:W-:Y:S02]  /*2b20*/  CS2R R90, SRZ ;  /* 0x00000000005a7805 */ /* 0x000fe4000001ff00 */
[----:B------:R-:W-:Y:S02]  /*2b30*/  CS2R R96, SRZ ;  /* 0x0000000000607805 */ /* 0x000fe4000001ff00 */
[----:B------:R-:W-:-:S02]  /*2b40*/  CS2R R86, SRZ ;  /* 0x0000000000567805 */ /* 0x000fc4000001ff00 */
[----:B------:R-:W-:Y:S01]  /*2b50*/  CS2R R88, SRZ ;  /* 0x0000000000587805 */ /* 0x000fe2000001ff00 */
[C---:B------:R-:W-:Y:S02]  /*2b60*/  VIADD R51, R16.reuse, 0x40 ;  /* 0x0000004010337836 */ /* 0x040fe40000000000 */
[----:B------:R-:W-:Y:S01]  /*2b70*/  VIADD R59, R16, 0x50 ;  /* 0x00000050103b7836 */ /* 0x000fe20000000000 */
        /* <DEDUP_REMOVED lines=10> */
[----:B------:R0:W5:Y:S04]  /*2c20*/  @!P1 LDG.E.64 R82, desc[UR36][R44.64+0x80] ;  /* 0x000080242c529981 */ /* 0x000168000c1e1b00 */
[----:B------:R0:W5:Y:S04]  /*2c30*/  @!P1 LDG.E.64 R84, desc[UR36][R46.64+0x80] ;  /* 0x000080242e549981 */ /* 0x000168000c1e1b00 */
[----:B------:R0:W5:Y:S04]  /*2c40*/  @!P4 LDG.E.64 R78, desc[UR36][R44.64+0xa0] ;  /* 0x0000a0242c4ec981 */ /* 0x000168000c1e1b00 */
[----:B------:R0:W5:Y:S02]  /*2c50*/  @!P4 LDG.E.64 R80, desc[UR36][R46.64+0xa0] ;  /* 0x0000a0242e50c981 */ /* 0x000164000c1e1b00 */
.L_x_461:
[----:B------:R-:W-:Y:S05]  /*2c60*/  BSYNC B1 ;  /* 0x0000000000017941 */ /* 0x000fea0003800000 */
.L_x_460:
        /* <DEDUP_REMOVED lines=12> */
[----:B-----5:R-:W-:Y:S01]  /*2d30*/  MOV R136, R78 ;  /* 0x0000004e00887202 */ /* 0x020fe20000000f00 */
[----:B------:R-:W-:Y:S01]  /*2d40*/  IMAD.MOV.U32 R137, RZ, RZ, R79 ;  /* 0x000000ffff897224 */ /* 0x000fe200078e004f */
[----:B------:R-:W-:Y:S01]  /*2d50*/  CS2R R76, SRZ ;  /* 0x00000000004c7805 */ /* 0x000fe2000001ff00 */
[----:B------:R-:W-:Y:S06]  /*2d60*/  @P4 BRA `(.L_x_463) ;  /* 0x0000000000b44947 */ /* 0x000fec0003800000 */
[----:B------:R-:W-:Y:S01]  /*2d70*/  IADD3 R94, P1, P5, R112, R94, R36 ;  /* 0x0000005e705e7210 */ /* 0x000fe20007d3e024 */
[----:B------:R-:W-:Y:S01]  /*2d80*/  ULDC.64 UR4, c[0x0][0x3c8] ;  /* 0x0000f20000047ab9 */ /* 0x000fe20000000a00 */
[----:B------:R-:W-:Y:S01]  /*2d90*/  ULDC.64 UR6, c[0x0][0x3e0] ;  /* 0x0000f80000067ab9 */ /* 0x000fe20000000a00 */
[----:B------:R-:W-:Y:S02]  /*2da0*/  CS2R R74, SRZ ;  /* 0x00000000004a7805 */ /* 0x000fe4000001ff00 */
[----:B0-----:R-:W-:Y:S02]  /*2db0*/  IADD3.X R45, R32, R0, R38, P1, P5 ;  /* 0x00000000202d7210 */ /* 0x001fe40000fea426 */
[----:B------:R-:W-:Y:S02]  /*2dc0*/  CS2R R76, SRZ ;  /* 0x00000000004c7805 */ /* 0x000fe4000001ff00 */
[----:B------:R-:W-:-:S04]  /*2dd0*/  IADD3 R92, P1, P5, R108, R92, R39 ;  /* 0x0000005c6c5c7210 */ /* 0x000fc80007d3e027 */
[----:B------:R-:W-:Y:S02]  /*2de0*/  IADD3.X R3, R34, R3, R41, P1, P5 ;  /* 0x0000000322037210 */ /* 0x000fe40000fea429 */
[----:B------:R-:W-:-:S04]  /*2df0*/  LEA R44, P1, R94, UR4, 0x1 ;  /* 0x000000045e2c7c11 */ /* 0x000fc8000f8208ff */
[----:B------:R-:W-:Y:S02]  /*2e00*/  LEA.HI.X R45, R94, UR5, R45, 0x1, P1 ;  /* 0x000000055e2d7c11 */ /* 0x000fe400088f0c2d */
[----:B------:R-:W-:-:S04]  /*2e10*/  LEA R46, P1, R92, UR6, 0x1 ;  /* 0x000000065c2e7c11 */ /* 0x000fc8000f8208ff */
[----:B------:R-:W-:Y:S01]  /*2e20*/  LEA.HI.X R47, R92, UR7, R3, 0x1, P1 ;  /* 0x000000075c2f7c11 */ /* 0x000fe200088f0c03 */
[C---:B------:R-:W-:Y:S01]  /*2e30*/  VIADD R3, R16.reuse, 0x10 ;  /* 0x0000001010037836 */ /* 0x040fe20000000000 */
[----:B------:R-:W-:Y:S02]  /*2e40*/  ISETP.GE.AND P1, PT, R16, R122, PT ;  /* 0x0000007a1000720c */ /* 0x000fe40003f26270 */
[----:B------:R-:W-:Y:S02]  /*2e50*/  CS2R R70, SRZ ;  /* 0x0000000000467805 */ /* 0x000fe4000001ff00 */
[----:B------:R-:W-:-:S09]  /*2e60*/  CS2R R72, SRZ ;  /* 0x0000000000487805 */ /* 0x000fd2000001ff00 */
[----:B------:R1:W5:Y:S04]  /*2e70*/  @!P1 LDG.E.64 R74, desc[UR36][R44.64] ;  /* 0x000000242c4a9981 */ /* 0x000368000c1e1b00 */
[----:B------:R1:W5:Y:S01]  /*2e80*/  @!P1 LDG.E.64 R76, desc[UR36][R46.64] ;  /* 0x000000242e4c9981 */ /* 0x000362000c1e1b00 */
[----:B------:R-:W-:Y:S02]  /*2e90*/  ISETP.GE.AND P1, PT, R3, R122, PT ;  /* 0x0000007a0300720c */ /* 0x000fe40003f26270 */
[----:B------:R-:W-:Y:S02]  /*2ea0*/  IADD3 R3, R16, 0x20, RZ ;  /* 0x0000002010037810 */ /* 0x000fe40007ffe0ff */
[----:B------:R-:W-:Y:S02]  /*2eb0*/  CS2R R66, SRZ ;  /* 0x0000000000427805 */ /* 0x000fe4000001ff00 */
[----:B------:R-:W-:-:S07]  /*2ec0*/  CS2R R68, SRZ ;  /* 0x0000000000447805 */ /* 0x000fce000001ff00 */
[----:B------:R1:W5:Y:S04]  /*2ed0*/  @!P1 LDG.E.64 R70, desc[UR36][R44.64+0x20] ;  /* 0x000020242c469981 */ /* 0x000368000c1e1b00 */
[----:B------:R1:W5:Y:S01]  /*2ee0*/  @!P1 LDG.E.64 R72, desc[UR36][R46.64+0x20] ;  /* 0x000020242e489981 */ /* 0x000362000c1e1b00 */
[----:B------:R-:W-:Y:S01]  /*2ef0*/  ISETP.GE.AND P1, PT, R3, R122, PT ;  /* 0x0000007a0300720c */ /* 0x000fe20003f26270 */
[----:B------:R-:W-:Y:S01]  /*2f00*/  VIADD R3, R16, 0x30 ;  /* 0x0000003010037836 */ /* 0x000fe20000000000 */
[----:B------:R-:W-:Y:S02]  /*2f10*/  CS2R R62, SRZ ;  /* 0x00000000003e7805 */ /* 0x000fe4000001ff00 */
[----:B------:R-:W-:-:S09]  /*2f20*/  CS2R R64, SRZ ;  /* 0x0000000000407805 */ /* 0x000fd2000001ff00 */
        /* <DEDUP_REMOVED lines=14> */
[----:B------:R-:W-:-:S13]  /*3010*/  ISETP.GE.AND P1, PT, R3, R122, PT ;  /* 0x0000007a0300720c */ /* 0x000fda0003f26270 */
[----:B------:R1:W5:Y:S04]  /*3020*/  @!P1 LDG.E.64 R48, desc[UR36][R44.64+0xa0] ;  /* 0x0000a0242c309981 */ /* 0x000368000c1e1b00 */
[----:B------:R1:W5:Y:S02]  /*3030*/  @!P1 LDG.E.64 R50, desc[UR36][R46.64+0xa0] ;  /* 0x0000a0242e329981 */ /* 0x000364000c1e1b00 */
.L_x_463:
[----:B------:R-:W-:Y:S05]  /*3040*/  BSYNC B1 ;  /* 0x0000000000017941 */ /* 0x000fea0003800000 */
.L_x_462:
[----:B------:R-:W-:Y:S01]  /*3050*/  IMAD.MOV.U32 R0, RZ, RZ, R82 ;  /* 0x000000ffff007224 */ /* 0x000fe200078e0052 */
[----:B01----:R-:W-:Y:S01]  /*3060*/  MOV R45, R91 ;  /* 0x0000005b002d7202 */ /* 0x003fe20000000f00 */
[----:B------:R-:W-:Y:S01]  /*3070*/  IMAD.MOV.U32 R3, RZ, RZ, R83 ;  /* 0x000000ffff037224 */ /* 0x000fe200078e0053 */
[----:B------:R-:W-:Y:S01]  /*3080*/  PRMT R156, R136, 0x5410, R137 ;  /* 0x00005410889c7816 */ /* 0x000fe20000000089 */
[----:B------:R-:W-:Y:S01]  /*3090*/  IMAD.MOV.U32 R44, RZ, RZ, R90 ;  /* 0x000000ffff2c7224 */ /* 0x000fe200078e005a */
[----:B------:R-:W-:Y:S02]  /*30a0*/  ISETP.NE.AND P1, PT, R188, 0x3, PT ;  /* 0x00000003bc00780c */ /* 0x000fe40003f25270 */
[----:B------:R-:W-:Y:S01]  /*30b0*/  PRMT R158, R0, 0x5410, R3 ;  /* 0x00005410009e7816 */ /* 0x000fe20000000003 */
[----:B------:R-:W-:Y:S01]  /*30c0*/  IMAD.MOV.U32 R3, RZ, RZ, R87 ;  /* 0x000000ffff037224 */ /* 0x000fe200078e0057 */
[----:B------:R-:W-:Y:S02]  /*30d0*/  MOV R0, R86 ;  /* 0x0000005600007202 */ /* 0x000fe40000000f00 */
[----:B------:R-:W-:Y:S01]  /*30e0*/  PRMT R168, R44, 0x5410, R45 ;  /* 0x000054102ca87816 */ /* 0x000fe2000000002d */
[----:B------:R-:W-:Y:S01]  /*30f0*/  IMAD.MOV.U32 R45, RZ, RZ, R131 ;  /* 0x000000ffff2d7224 */ /* 0x000fe200078e0083 */
[----:B------:R-:W-:Y:S01]  /*3100*/  PRMT R160, R0, 0x5410, R3 ;  /* 0x0000541000a07816 */ /* 0x000fe20000000003 */
[----:B------:R-:W-:Y:S01]  /*3110*/  IMAD.MOV.U32 R0, RZ, RZ, R98 ;  /* 0x000000ffff007224 */ /* 0x000fe200078e0062 */
[----:B------:R-:W-:Y:S01]  /*3120*/  MOV R44, R130 ;  /* 0x00000082002c7202 */ /* 0x000fe20000000f00 */
[----:B------:R-:W-:-:S03]  /*3130*/  IMAD.MOV.U32 R3, RZ, RZ, R99 ;  /* 0x000000ffff037224 */ /* 0x000fc600078e0063 */
        /* <DEDUP_REMOVED lines=10> */
[----:B------:R-:W-:Y:S02]  /*31e0*/  MOV R0, R88 ;  /* 0x0000005800007202 */ /* 0x000fe40000000f00 */
        /* <DEDUP_REMOVED lines=8> */
[----:B-----5:R-:W-:Y:S01]  /*3270*/  IMAD.MOV.U32 R0, RZ, RZ, R48 ;  /* 0x000000ffff007224 */ /* 0x020fe200078e0030 */
        /* <DEDUP_REMOVED lines=34> */
[----:B------:R-:W-:Y:S02]  /*34a0*/  PRMT R143, R45, 0x5410, R44 ;  /* 0x000054102d8f7816 */ /* 0x000fe4000000002c */
[----:B------:R-:W-:Y:S01]  /*34b0*/  PRMT R153, R3, 0x5410, R0 ;  /* 0x0000541003997816 */ /* 0x000fe20000000000 */
[----:B------:R-:W-:Y:S06]  /*34c0*/  @!P1 BRA `(.L_x_464) ;  /* 0x0000000000049947 */ /* 0x000fec0003800000 */
[----:B------:R-:W-:Y:S01]  /*34d0*/  BPT.TRAP 0x1 ;  /* 0x000000040000795c */ /* 0x000fe20000300000 */
.L_x_464:
[----:B------:R-:W-:Y:S01]  /*34e0*/  IMAD R3, R18, 0x8, R2 ;  /* 0x0000000812037824 */ /* 0x000fe200078e0202 */
[----:B------:R-:W-:Y:S01]  /*34f0*/  SHF.L.U32 R0, R186, 0x1f, RZ ;  /* 0x0000001fba007819 */ /* 0x000fe200000006ff */
[----:B------:R-:W-:Y:S03]  /*3500*/  BSSY B1, `(.L_x_465) ;  /* 0x0000003000017945 */ /* 0x000fe60003800000 */
[----:B------:R-:W0:Y:S02]  /*3510*/  SYNCS.PHASECHK.TRANS64.TRYWAIT P5, [R3+URZ+0x34890], R0 ;  /* 0x03489000030075a7 */ /* 0x000e2400080a017f */
[----:B0-----:R-:W-:Y:S05]  /*3520*/  @!P5 BRA `(.L_x_466) ;  /* 0x000001a00024d947 */ /* 0x001fea0003800000 */
.L_x_762:
[----:B------:R-:W-:Y:S05]  /*3530*/  BSYNC B1 ;  /* 0x0000000000017941 */ /* 0x000fea0003800000 */
.L_x_465:
[----:B------:R-:W-:Y:S04]  /*3540*/  BSSY B1, `(.L_x_467) ;  /* 0x0000139000017945 */ /* 0x000fe80003800000 */
[----:B------:R-:W-:Y:S05]  /*3550*/  @P0 BRA `(.L_x_468) ;  /* 0x0000001000dc0947 */ /* 0x000fea0003800000 */
[----:B------:R-:W-:Y:S01]  /*3560*/  ISETP.NE.AND P0, PT, R14, RZ, PT ;  /* 0x000000ff0e00720c */ /* 0x000fe20003f05270 */
[----:B------:R-:W-:-:S12]  /*3570*/  BSSY B2, `(.L_x_469) ;  /* 0x0000031000027945 */ /* 0x000fd80003800000 */
[----:B------:R-:W-:Y:S05]  /*3580*/  @!P0 BRA `(.L_x_470) ;  /* 0x0000000000bc8947 */ /* 0x000fea0003800000 */
[----:B------:R1:W2:Y:S01]  /*3590*/  LDS.128 R44, [R55] ;  /* 0x00000000372c7984 */ /* 0x0002a20000000c00 */
[----:B------:R-:W-:Y:S01]  /*35a0*/  ISETP.GE.AND P0, PT, R16, R122, PT ;  /* 0x0000007a1000720c */ /* 0x000fe20003f06270 */
[----:B------:R-:W-:-:S12]  /*35b0*/  BSSY B3, `(.L_x_471) ;  /* 0x000002b000037945 */ /* 0x000fd80003800000 */
[----:B-1----:R-:W-:Y:S05]  /*35c0*/  @P0 BRA `(.L_x_472) ;  /* 0x0000000000a40947 */ /* 0x002fea0003800000 */
[--C-:B------:R-:W-:Y:S01]  /*35d0*/  SHF.R.U64 R161, R130, 0x10, R131.reuse ;  /* 0x0000001082a17819 */ /* 0x100fe20000001283 */
[--C-:B--2---:R-:W-:Y:S01]  /*35e0*/  HADD2.F32 R162, -RZ, R45.reuse.H1_H1 ;  /* 0x3000002dffa27230 */ /* 0x104fe20000004100 */
[----:B------:R-:W-:Y:S01]  /*35f0*/  SHF.R.U32.HI R130, RZ, 0x10, R131 ;  /* 0x00000010ff827819 */ /* 0x000fe20000011683 */
[----:B------:R-:W-:Y:S01]  /*3600*/  HADD2.F32 R166, -RZ, R45.H0_H0 ;  /* 0x2000002dffa67230 */ /* 0x000fe20000004100 */
[--C-:B------:R-:W-:Y:S01]  /*3610*/  SHF.R.U64 R131, R132, 0x10, R133.reuse ;  /* 0x0000001084837819 */ /* 0x100fe20000001285 */
[--C-:B------:R-:W-:Y:S01]  /*3620*/  HADD2.F32 R132, -RZ, R47.reuse.H1_H1 ;  /* 0x3000002fff847230 */ /* 0x100fe20000004100 */
[----:B------:R-:W-:Y:S01]  /*3630*/  SHF.R.U32.HI R133, RZ, 0x10, R133 ;  /* 0x00000010ff857819 */ /* 0x000fe20000011685 */
[----:B------:R-:W-:Y:S02]  /*3640*/  HADD2.F32 R164, -RZ, R47.H0_H0 ;  /* 0x2000002fffa47230 */ /* 0x000fe40000004100 */
[----:B------:R-:W-:Y:S02]  /*3650*/  HADD2.F32 R163, -RZ, R131.H0_H0 ;  /* 0x20000083ffa37230 */ /* 0x000fe40000004100 */
[----:B------:R-:W-:-:S02]  /*3660*/  HADD2.F32 R133, -RZ, R133.H0_H0 ;  /* 0x20000085ff857230 */ /* 0x000fc40000004100 */
[----:B------:R-:W-:Y:S02]  /*3670*/  HADD2.F32 R161, -RZ, R161.H0_H0 ;  /* 0x200000a1ffa17230 */ /* 0x000fe40000004100 */
[----:B------:R-:W-:Y:S01]  /*3680*/  FMUL.FTZ R45, R162, R163 ;  /* 0x000000a3a22d7220 */ /* 0x000fe20000410000 */
[----:B------:R-:W-:Y:S02]  /*3690*/  HADD2.F32 R131, -RZ, R130.H0_H0 ;  /* 0x20000082ff837230 */ /* 0x000fe40000004100 */
[----:B------:R-:W-:Y:S01]  /*36a0*/  FMUL.FTZ R47, R132, R133 ;  /* 0x00000085842f7220 */ /* 0x000fe20000410000 */
[----:B------:R-:W-:Y:S01]  /*36b0*/  FMUL.FTZ R163, R166, R163 ;  /* 0x000000a3a6a37220 */ /* 0x000fe20000410000 */
[----:B------:R-:W-:Y:S01]  /*36c0*/  FMUL.FTZ R133, R164, R133 ;  /* 0x00000085a4857220 */ /* 0x000fe20000410000 */
[----:B------:R-:W-:Y:S01]  /*36d0*/  FFMA.FTZ R45, R166, R161, -R45 ;  /* 0x000000a1a62d7223 */ /* 0x000fe2000001082d */
[----:B------:R-:W-:Y:S01]  /*36e0*/  FFMA.FTZ R47, R164, R131, -R47 ;  /* 0x00000083a42f7223 */ /* 0x000fe2000001082f */
[----:B------:R-:W-:Y:S01]  /*36f0*/  FFMA.FTZ R130, R162, R161, R163 ;  /* 0x000000a1a2827223 */ /* 0x000fe200000100a3 */
[----:B------:R-:W-:Y:S01]  /*3700*/  FFMA.FTZ R132, R132, R131, R133 ;  /* 0x0000008384847223 */ /* 0x000fe20000010085 */
[----:B------:R-:W-:-:S02]  /*3710*/  HADD2.F32 R133, -RZ, R167.H0_H0 ;  /* 0x200000a7ff857230 */ /* 0x000fc40000004100 */
[--C-:B------:R-:W-:Y:S01]  /*3720*/  HADD2.F32 R162, -RZ, R44.reuse.H1_H1 ;  /* 0x3000002cffa27230 */ /* 0x100fe20000004100 */
[----:B------:R-:W-:Y:S01]  /*3730*/  F2FP.F16.F32.PACK_AB R45, R130, R45 ;  /* 0x0000002d822d723e */ /* 0x000fe200000000ff */
[----:B------:R-:W-:Y:S01]  /*3740*/  HADD2.F32 R164, -RZ, R44.H0_H0 ;  /* 0x2000002cffa47230 */ /* 0x000fe20000004100 */
[----:B------:R-:W-:Y:S01]  /*3750*/  F2FP.F16.F32.PACK_AB R47, R132, R47 ;  /* 0x0000002f842f723e */ /* 0x000fe200000000ff */
[----:B------:R-:W-:Y:S02]  /*3760*/  HADD2.F32 R131, -RZ, R167.H1_H1 ;  /* 0x300000a7ff837230 */ /* 0x000fe40000004100 */
[-C--:B------:R-:W-:Y:S01]  /*3770*/  FMUL.FTZ R163, R162, R133.reuse ;  /* 0x00000085a2a37220 */ /* 0x080fe20000410000 */
[--C-:B------:R-:W-:Y:S02]  /*3780*/  HADD2.F32 R44, -RZ, R46.reuse.H1_H1 ;  /* 0x3000002eff2c7230 */ /* 0x100fe40000004100 */
[----:B------:R-:W-:Y:S01]  /*3790*/  FMUL.FTZ R167, R164, R133 ;  /* 0x00000085a4a77220 */ /* 0x000fe20000410000 */
[----:B------:R-:W-:-:S02]  /*37a0*/  HADD2.F32 R46, -RZ, R46.H0_H0 ;  /* 0x2000002eff2e7230 */ /* 0x000fc40000004100 */
[--C-:B------:R-:W-:Y:S02]  /*37b0*/  HADD2.F32 R161, -RZ, R165.reuse.H0_H0 ;  /* 0x200000a5ffa17230 */ /* 0x100fe40000004100 */
[-C--:B------:R-:W-:Y:S01]  /*37c0*/  FMUL.FTZ R133, R44, R131.reuse ;  /* 0x000000832c857220 */ /* 0x080fe20000410000 */
[----:B------:R-:W-:Y:S02]  /*37d0*/  HADD2.F32 R165, -RZ, R165.H1_H1 ;  /* 0x300000a5ffa57230 */ /* 0x000fe40000004100 */
[----:B------:R-:W-:Y:S01]  /*37e0*/  FMUL.FTZ R131, R46, R131 ;  /* 0x000000832e837220 */ /* 0x000fe20000410000 */
[-C--:B------:R-:W-:Y:S01]  /*37f0*/  FFMA.FTZ R163, R164, R161.reuse, -R163 ;  /* 0x000000a1a4a37223 */ /* 0x080fe200000108a3 */
[----:B------:R-:W-:Y:S01]  /*3800*/  FFMA.FTZ R162, R162, R161, R167 ;  /* 0x000000a1a2a27223 */ /* 0x000fe200000100a7 */
[-C--:B------:R-:W-:Y:S01]  /*3810*/  FFMA.FTZ R133, R46, R165.reuse, -R133 ;  /* 0x000000a52e857223 */ /* 0x080fe20000010885 */
[----:B------:R-:W-:-:S03]  /*3820*/  FFMA.FTZ R44, R44, R165, R131 ;  /* 0x000000a52c2c7223 */ /* 0x000fc60000010083 */
[----:B------:R-:W-:Y:S02]  /*3830*/  F2FP.F16.F32.PACK_AB R162, R162, R163 ;  /* 0x000000a3a2a2723e */ /* 0x000fe400000000ff */
[----:B------:R-:W-:Y:S02]  /*3840*/  F2FP.F16.F32.PACK_AB R46, R44, R133 ;  /* 0x000000852c2e723e */ /* 0x000fe400000000ff */
[----:B------:R-:W-:-:S07]  /*3850*/  MOV R44, R162 ;  /* 0x000000a2002c7202 */ /* 0x000fce0000000f00 */
.L_x_472:
[----:B------:R-:W-:Y:S05]  /*3860*/  BSYNC B3 ;  /* 0x0000000000037941 */ /* 0x000fea0003800000 */
.L_x_471:
[----:B--2---:R1:W-:Y:S02]  /*3870*/  STG.E.128 desc[UR36][R56.64], R44 ;  /* 0x0000002c38007986 */ /* 0x0043e4000c101d24 */
.L_x_470:
[----:B------:R-:W-:Y:S05]  /*3880*/  BSYNC B2 ;  /* 0x0000000000027941 */ /* 0x000fea0003800000 */
.L_x_469:
[----:B------:R-:W-:Y:S01]  /*3890*/  ISETP.NE.AND P0, PT, R10, RZ, PT ;  /* 0x000000ff0a00720c */ /* 0x000fe20003f05270 */
[----:B------:R-:W-:-:S12]  /*38a0*/  BSSY B2, `(.L_x_473) ;  /* 0x0000031000027945 */ /* 0x000fd80003800000 */
[----:B------:R-:W-:Y:S05]  /*38b0*/  @!P0 BRA `(.L_x_474) ;  /* 0x0000000000bc8947 */ /* 0x000fea0003800000 */
[----:B-1----:R1:W2:Y:S01]  /*38c0*/  LDS.128 R44, [R54] ;  /* 0x00000000362c7984 */ /* 0x0022a20000000c00 */
[----:B------:R-:W-:Y:S01]  /*38d0*/  VIADD R131, R16, 0x10 ;  /* 0x0000001010837836 */ /* 0x000fe20000000000 */
[----:B------:R-:W-:Y:S04]  /*38e0*/  BSSY B3, `(.L_x_475) ;  /* 0x000002b000037945 */ /* 0x000fe80003800000 */
[----:B------:R-:W-:-:S13]  /*38f0*/  ISETP.GE.AND P0, PT, R131, R122, PT ;  /* 0x0000007a8300720c */ /* 0x000fda0003f06270 */
[----:B-1----:R-:W-:Y:S05]  /*3900*/  @P0 BRA `(.L_x_476) ;  /* 0x0000000000a00947 */ /* 0x002fea0003800000 */
[--C-:B------:R-:W-:Y:S01]  /*3910*/  SHF.R.U64 R120, R120, 0x10, R121.reuse ;  /* 0x0000001078787819 */ /* 0x100fe20000001279 */
[--C-:B--2---:R-:W-:Y:S01]  /*3920*/  HADD2.F32 R131, -RZ, R45.reuse.H1_H1 ;  /* 0x3000002dff837230 */ /* 0x104fe20000004100 */
[----:B------:R-:W-:Y:S01]  /*3930*/  SHF.R.U32.HI R121, RZ, 0x10, R121 ;  /* 0x00000010ff797819 */ /* 0x000fe20000011679 */
[----:B------:R-:W-:Y:S01]  /*3940*/  HADD2.F32 R45, -RZ, R45.H0_H0 ;  /* 0x2000002dff2d7230 */ /* 0x000fe20000004100 */
[--C-:B------:R-:W-:Y:S01]  /*3950*/  SHF.R.U64 R98, R98, 0x10, R99.reuse ;  /* 0x0000001062627819 */ /* 0x100fe20000001263 */
[----:B------:R-:W-:Y:S01]  /*3960*/  HADD2.F32 R120, -RZ, R120.H0_H0 ;  /* 0x20000078ff787230 */ /* 0x000fe20000004100 */
[----:B------:R-:W-:Y:S01]  /*3970*/  SHF.R.U32.HI R99, RZ, 0x10, R99 ;  /* 0x00000010ff637819 */ /* 0x000fe20000011663 */
[----:B------:R-:W-:Y:S02]  /*3980*/  HADD2.F32 R121, -RZ, R121.H0_H0 ;  /* 0x20000079ff797230 */ /* 0x000fe40000004100 */
[--C-:B------:R-:W-:Y:S02]  /*3990*/  HADD2.F32 R130, -RZ, R47.reuse.H1_H1 ;  /* 0x3000002fff827230 */ /* 0x100fe40000004100 */
[----:B------:R-:W-:Y:S01]  /*39a0*/  FMUL.FTZ R162, R131, R120 ;  /* 0x0000007883a27220 */ /* 0x000fe20000410000 */
[----:B------:R-:W-:-:S02]  /*39b0*/  HADD2.F32 R132, -RZ, R47.H0_H0 ;  /* 0x2000002fff847230 */ /* 0x000fc40000004100 */
[C---:B------:R-:W-:Y:S01]  /*39c0*/  FMUL.FTZ R120, R45.reuse, R120 ;  /* 0x000000782d787220 */ /* 0x040fe20000410000 */
[----:B------:R-:W-:Y:S02]  /*39d0*/  HADD2.F32 R98, -RZ, R98.H0_H0 ;  /* 0x20000062ff627230 */ /* 0x000fe40000004100 */
[-C--:B------:R-:W-:Y:S01]  /*39e0*/  FMUL.FTZ R47, R130, R121.reuse ;  /* 0x00000079822f7220 */ /* 0x080fe20000410000 */
[----:B------:R-:W-:Y:S02]  /*39f0*/  HADD2.F32 R99, -RZ, R99.H0_H0 ;  /* 0x20000063ff637230 */ /* 0x000fe40000004100 */
[----:B------:R-:W-:Y:S01]  /*3a00*/  FMUL.FTZ R121, R132, R121 ;  /* 0x0000007984797220 */ /* 0x000fe20000410000 */
[-C--:B------:R-:W-:Y:S01]  /*3a10*/  FFMA.FTZ R162, R45, R98.reuse, -R162 ;  /* 0x000000622da27223 */ /* 0x080fe200000108a2 */
[----:B------:R-:W-:Y:S02]  /*3a20*/  FFMA.FTZ R131, R131, R98, R120 ;  /* 0x0000006283837223 */ /* 0x000fe40000010078 */
[----:B------:R-:W-:Y:S01]  /*3a30*/  FFMA.FTZ R130, R130, R99, R121 ;  /* 0x0000006382827223 */ /* 0x000fe20000010079 */
[----:B------:R-:W-:-:S02]  /*3a40*/  HADD2.F32 R98, -RZ, R44.H1_H1 ;  /* 0x3000002cff627230 */ /* 0x000fc40000004100 */
[----:B------:R-:W-:Y:S01]  /*3a50*/  FFMA.FTZ R47, R132, R99, -R47 ;  /* 0x00000063842f7223 */ /* 0x000fe2000001082f */
[----:B------:R-:W-:Y:S02]  /*3a60*/  HADD2.F32 R121, -RZ, R172.H0_H0 ;  /* 0x200000acff797230 */ /* 0x000fe40000004100 */
[----:B------:R-:W-:Y:S02]  /*3a70*/  HADD2.F32 R44, -RZ, R44.H0_H0 ;  /* 0x2000002cff2c7230 */ /* 0x000fe40000004100 */
[----:B------:R-:W-:Y:S02]  /*3a80*/  HADD2.F32 R45, -RZ, R172.H1_H1 ;  /* 0x300000acff2d7230 */ /* 0x000fe40000004100 */
[-C--:B------:R-:W-:Y:S01]  /*3a90*/  FMUL.FTZ R133, R98, R121.reuse ;  /* 0x0000007962857220 */ /* 0x080fe20000410000 */
[--C-:B------:R-:W-:Y:S02]  /*3aa0*/  HADD2.F32 R120, -RZ, R46.reuse.H1_H1 ;  /* 0x3000002eff787230 */ /* 0x100fe40000004100 */
[----:B------:R-:W-:Y:S01]  /*3ab0*/  FMUL.FTZ R161, R44, R121 ;  /* 0x000000792ca17220 */ /* 0x000fe20000410000 */
[----:B------:R-:W-:Y:S01]  /*3ac0*/  HADD2.F32 R46, -RZ, R46.H0_H0 ;  /* 0x2000002eff2e7230 */ /* 0x000fe20000004100 */
[----:B------:R-:W-:Y:S01]  /*3ad0*/  F2FP.F16.F32.PACK_AB R47, R130, R47 ;  /* 0x0000002f822f723e */ /* 0x000fe200000000ff */
[----:B------:R-:W-:-:S02]  /*3ae0*/  HADD2.F32 R99, -RZ, R169.H0_H0 ;  /* 0x200000a9ff637230 */ /* 0x000fc40000004100 */
[-C--:B------:R-:W-:Y:S01]  /*3af0*/  FMUL.FTZ R121, R120, R45.reuse ;  /* 0x0000002d78797220 */ /* 0x080fe20000410000 */
[----:B------:R-:W-:Y:S02]  /*3b00*/  HADD2.F32 R169, -RZ, R169.H1_H1 ;  /* 0x300000a9ffa97230 */ /* 0x000fe40000004100 */
[----:B------:R-:W-:Y:S01]  /*3b10*/  FMUL.FTZ R45, R46, R45 ;  /* 0x0000002d2e2d7220 */ /* 0x000fe20000410000 */
[-C--:B------:R-:W-:Y:S01]  /*3b20*/  FFMA.FTZ R133, R44, R99.reuse, -R133 ;  /* 0x000000632c857223 */ /* 0x080fe20000010885 */
[----:B------:R-:W-:Y:S01]  /*3b30*/  FFMA.FTZ R98, R98, R99, R161 ;  /* 0x0000006362627223 */ /* 0x000fe200000100a1 */
[-C--:B------:R-:W-:Y:S01]  /*3b40*/  FFMA.FTZ R121, R46, R169.reuse, -R121 ;  /* 0x000000a92e797223 */ /* 0x080fe20000010879 */
[----:B------:R-:W-:Y:S01]  /*3b50*/  FFMA.FTZ R120, R120, R169, R45 ;  /* 0x000000a978787223 */ /* 0x000fe2000001002d */
[----:B------:R-:W-:Y:S02]  /*3b60*/  F2FP.F16.F32.PACK_AB R45, R131, R162 ;  /* 0x000000a2832d723e */ /* 0x000fe400000000ff */
[----:B------:R-:W-:-:S02]  /*3b70*/  F2FP.F16.F32.PACK_AB R44, R98, R133 ;  /* 0x00000085622c723e */ /* 0x000fc400000000ff */
[----:B------:R-:W-:-:S07]  /*3b80*/  F2FP.F16.F32.PACK_AB R46, R120, R121 ;  /* 0x00000079782e723e */ /* 0x000fce00000000ff */
.L_x_476:
[----:B------:R-:W-:Y:S05]  /*3b90*/  BSYNC B3 ;  /* 0x0000000000037941 */ /* 0x000fea0003800000 */
.L_x_475:
[----:B--2---:R2:W-:Y:S02]  /*3ba0*/  STG.E.128 desc[UR36][R56.64+0x40], R44 ;  /* 0x0000402c38007986 */ /* 0x0045e4000c101d24 */
.L_x_474:
[----:B------:R-:W-:Y:S05]  /*3bb0*/  BSYNC B2 ;  /* 0x0000000000027941 */ /* 0x000fea0003800000 */
.L_x_473:
[----:B------:R-:W-:Y:S01]  /*3bc0*/  ISETP.NE.AND P0, PT, R9, RZ, PT ;  /* 0x000000ff0900720c */ /* 0x000fe20003f05270 */
[----:B------:R-:W-:-:S12]  /*3bd0*/  BSSY B2, `(.L_x_477) ;  /* 0x0000034000027945 */ /* 0x000fd80003800000 */
[----:B------:R-:W-:Y:S05]  /*3be0*/  @!P0 BRA `(.L_x_478) ;  /* 0x0000000000c88947 */ /* 0x000fea0003800000 */
[----:B-12---:R1:W2:Y:S01]  /*3bf0*/  LDS.128 R44, [R55+0x4000] ;  /* 0x00400000372c7984 */ /* 0x0062a20000000c00 */
[----:B------:R-:W-:Y:S01]  /*3c00*/  VIADD R99, R16, 0x20 ;  /* 0x0000002010637836 */ /* 0x000fe20000000000 */
[----:B------:R-:W-:Y:S04]  /*3c10*/  BSSY B3, `(.L_x_479) ;  /* 0x000002e000037945 */ /* 0x000fe80003800000 */
[----:B------:R-:W-:-:S13]  /*3c20*/  ISETP.GE.AND P0, PT, R99, R122, PT ;  /* 0x0000007a6300720c */ /* 0x000fda0003f06270 */
[----:B-1----:R-:W-:Y:S05]  /*3c30*/  @P0 BRA `(.L_x_480) ;  /* 0x0000000000ac0947 */ /* 0x002fea0003800000 */
[----:B------:R-:W-:Y:S01]  /*3c40*/  SHF.R.U64 R130, R96, 0x10, R97 ;  /* 0x0000001060827819 */ /* 0x000fe20000001261 */
[----:B--2---:R-:W-:Y:S01]  /*3c50*/  IMAD.MOV.U32 R120, RZ, RZ, R47 ;  /* 0x000000ffff787224 */ /* 0x004fe200078e002f */
[----:B------:R-:W-:Y:S02]  /*3c60*/  SHF.R.U32.HI R96, RZ, 0x10, R97 ;  /* 0x00000010ff607819 */ /* 0x000fe40000011661 */
[----:B------:R-:W-:Y:S01]  /*3c70*/  MOV R97, R45 ;  /* 0x0000002d00617202 */ /* 0x000fe20000000f00 */
[----:B------:R-:W-:Y:S01]  /*3c80*/  HADD2.F32 R130, -RZ, R130.H0_H0 ;  /* 0x20000082ff827230 */ /* 0x000fe20000004100 */
[--C-:B------:R-:W-:Y:S01]  /*3c90*/  SHF.R.U64 R98, R90, 0x10, R91.reuse ;  /* 0x000000105a627819 */ /* 0x100fe2000000125b */
[----:B------:R-:W-:Y:S01]  /*3ca0*/  HADD2.F32 R45, -RZ, R96.H0_H0 ;  /* 0x20000060ff2d7230 */ /* 0x000fe20000004100 */
[----:B------:R-:W-:Y:S01]  /*3cb0*/  SHF.R.U32.HI R90, RZ, 0x10, R91 ;  /* 0x00000010ff5a7819 */ /* 0x000fe2000001165b */
[--C-:B------:R-:W-:Y:S02]  /*3cc0*/  HADD2.F32 R47, -RZ, R97.reuse.H1_H1 ;  /* 0x30000061ff2f7230 */ /* 0x100fe40000004100 */
[----:B------:R-:W-:-:S02]  /*3cd0*/  HADD2.F32 R97, -RZ, R97.H0_H0 ;  /* 0x20000061ff617230 */ /* 0x000fc40000004100 */
[--C-:B------:R-:W-:Y:S02]  /*3ce0*/  HADD2.F32 R96, -RZ, R120.reuse.H1_H1 ;  /* 0x30000078ff607230 */ /* 0x100fe40000004100 */
[----:B------:R-:W-:Y:S02]  /*3cf0*/  HADD2.F32 R120, -RZ, R120.H0_H0 ;  /* 0x20000078ff787230 */ /* 0x000fe40000004100 */
[----:B------:R-:W-:Y:S02]  /*3d00*/  HADD2.F32 R98, -RZ, R98.H0_H0 ;  /* 0x20000062ff627230 */ /* 0x000fe40000004100 */
[-C--:B------:R-:W-:Y:S01]  /*3d10*/  FMUL.FTZ R99, R96, R45.reuse ;  /* 0x0000002d60637220 */ /* 0x080fe20000410000 */
[----:B------:R-:W-:Y:S02]  /*3d20*/  HADD2.F32 R91, -RZ, R90.H0_H0 ;  /* 0x2000005aff5b7230 */ /* 0x000fe40000004100 */
[-C--:B------:R-:W-:Y:S01]  /*3d30*/  FMUL.FTZ R90, R47, R130.reuse ;  /* 0x000000822f5a7220 */ /* 0x080fe20000410000 */
[----:B------:R-:W-:Y:S01]  /*3d40*/  FMUL.FTZ R130, R97, R130 ;  /* 0x0000008261827220 */ /* 0x000fe20000410000 */
[----:B------:R-:W-:-:S02]  /*3d50*/  FMUL.FTZ R121, R120, R45 ;  /* 0x0000002d78797220 */ /* 0x000fc40000410000 */
[-C--:B------:R-:W-:Y:S01]  /*3d60*/  FFMA.FTZ R45, R97, R98.reuse, -R90 ;  /* 0x00000062612d7223 */ /* 0x080fe2000001085a */
[----:B------:R-:W-:Y:S01]  /*3d70*/  FFMA.FTZ R90, R47, R98, R130 ;  /* 0x000000622f5a7223 */ /* 0x000fe20000010082 */
[-C--:B------:R-:W-:Y:S01]  /*3d80*/  FFMA.FTZ R47, R120, R91.reuse, -R99 ;  /* 0x0000005b782f7223 */ /* 0x080fe20000010863 */
[--C-:B------:R-:W-:Y:S02]  /*3d90*/  HADD2.F32 R99, -RZ, R171.reuse.H0_H0 ;  /* 0x200000abff637230 */ /* 0x100fe40000004100 */
[----:B------:R-:W-:Y:S01]  /*3da0*/  FFMA.FTZ R96, R96, R91, R121 ;  /* 0x0000005b60607223 */ /* 0x000fe20000010079 */
[--C-:B------:R-:W-:Y:S01]  /*3db0*/  HADD2.F32 R98, -RZ, R44.reuse.H1_H1 ;  /* 0x3000002cff627230 */ /* 0x100fe20000004100 */
[----:B------:R-:W-:Y:S01]  /*3dc0*/  F2FP.F16.F32.PACK_AB R45, R90, R45 ;  /* 0x0000002d5a2d723e */ /* 0x000fe200000000ff */
[----:B------:R-:W-:Y:S02]  /*3dd0*/  HADD2.F32 R120, -RZ, R44.H0_H0 ;  /* 0x2000002cff787230 */ /* 0x000fe40000004100 */
[----:B------:R-:W-:-:S02]  /*3de0*/  HADD2.F32 R171, -RZ, R171.H1_H1 ;  /* 0x300000abffab7230 */ /* 0x000fc40000004100 */
[-C--:B------:R-:W-:Y:S01]  /*3df0*/  FMUL.FTZ R121, R98, R99.reuse ;  /* 0x0000006362797220 */ /* 0x080fe20000410000 */
[----:B------:R-:W-:Y:S02]  /*3e00*/  HADD2.F32 R44, -RZ, R46.H1_H1 ;  /* 0x3000002eff2c7230 */ /* 0x000fe40000004100 */
[----:B------:R-:W-:Y:S01]  /*3e10*/  FMUL.FTZ R99, R120, R99 ;  /* 0x0000006378637220 */ /* 0x000fe20000410000 */
[----:B------:R-:W-:Y:S01]  /*3e20*/  HADD2.F32 R91, -RZ, R168.H0_H0 ;  /* 0x200000a8ff5b7230 */ /* 0x000fe20000004100 */
[----:B------:R-:W-:Y:S01]  /*3e30*/  F2FP.F16.F32.PACK_AB R47, R96, R47 ;  /* 0x0000002f602f723e */ /* 0x000fe200000000ff */
[----:B------:R-:W-:Y:S02]  /*3e40*/  HADD2.F32 R46, -RZ, R46.H0_H0 ;  /* 0x2000002eff2e7230 */ /* 0x000fe40000004100 */
[----:B------:R-:W-:Y:S01]  /*3e50*/  FMUL.FTZ R131, R44, R171 ;  /* 0x000000ab2c837220 */ /* 0x000fe20000410000 */
[----:B------:R-:W-:Y:S02]  /*3e60*/  HADD2.F32 R97, -RZ, R168.H1_H1 ;  /* 0x300000a8ff617230 */ /* 0x000fe40000004100 */
[-C--:B------:R-:W-:Y:S01]  /*3e70*/  FFMA.FTZ R121, R120, R91.reuse, -R121 ;  /* 0x0000005b78797223 */ /* 0x080fe20000010879 */
[----:B------:R-:W-:Y:S01]  /*3e80*/  FFMA.FTZ R98, R98, R91, R99 ;  /* 0x0000005b62627223 */ /* 0x000fe20000010063 */
[C---:B------:R-:W-:Y:S01]  /*3e90*/  FMUL.FTZ R171, R46.reuse, R171 ;  /* 0x000000ab2eab7220 */ /* 0x040fe20000410000 */
[----:B------:R-:W-:-:S03]  /*3ea0*/  FFMA.FTZ R131, R46, R97, -R131 ;  /* 0x000000612e837223 */ /* 0x000fc60000010883 */
[----:B------:R-:W-:Y:S01]  /*3eb0*/  FFMA.FTZ R44, R44, R97, R171 ;  /* 0x000000612c2c7223 */ /* 0x000fe200000100ab */
[----:B------:R-:W-:-:S04]  /*3ec0*/  F2FP.F16.F32.PACK_AB R98, R98, R121 ;  /* 0x000000796262723e */ /* 0x000fc800000000ff */
[----:B------:R-:W-:Y:S01]  /*3ed0*/  F2FP.F16.F32.PACK_AB R46, R44, R131 ;  /* 0x000000832c2e723e */ /* 0x000fe200000000ff */
[----:B------:R-:W-:-:S07]  /*3ee0*/  IMAD.MOV.U32 R44, RZ, RZ, R98 ;  /* 0x000000ffff2c7224 */ /* 0x000fce00078e0062 */
.L_x_480:
[----:B------:R-:W-:Y:S05]  /*3ef0*/  BSYNC B3 ;  /* 0x0000000000037941 */ /* 0x000fea0003800000 */
.L_x_479:
[----:B--2---:R3:W-:Y:S02]  /*3f00*/  STG.E.128 desc[UR36][R56.64+0x80], R44 ;  /* 0x0000802c38007986 */ /* 0x0047e4000c101d24 */
.L_x_478:
[----:B------:R-:W-:Y:S05]  /*3f10*/  BSYNC B2 ;  /* 0x0000000000027941 */ /* 0x000fea0003800000 */
.L_x_477:
[----:B------:R-:W-:Y:S01]  /*3f20*/  ISETP.NE.AND P0, PT, R8, RZ, PT ;  /* 0x000000ff0800720c */ /* 0x000fe20003f05270 */
[----:B------:R-:W-:-:S12]  /*3f30*/  BSSY B2, `(.L_x_481) ;  /* 0x0000033000027945 */ /* 0x000fd80003800000 */
[----:B------:R-:W-:Y:S05]  /*3f40*/  @!P0 BRA `(.L_x_482) ;  /* 0x0000000000c48947 */ /* 0x000fea0003800000 */
[----:B-123--:R1:W2:Y:S01]  /*3f50*/  LDS.128 R44, [R54+0x4000] ;  /* 0x00400000362c7984 */ /* 0x00e2a20000000c00 */
[----:B------:R-:W-:Y:S01]  /*3f60*/  IADD3 R91, R16, 0x30, RZ ;  /* 0x00000030105b7810 */ /* 0x000fe20007ffe0ff */
[----:B------:R-:W-:Y:S03]  /*3f70*/  BSSY B3, `(.L_x_483) ;  /* 0x000002d000037945 */ /* 0x000fe60003800000 */
[----:B------:R-:W-:-:S13]  /*3f80*/  ISETP.GE.AND P0, PT, R91, R122, PT ;  /* 0x0000007a5b00720c */ /* 0x000fda0003f06270 */
[----:B-1----:R-:W-:Y:S05]  /*3f90*/  @P0 BRA `(.L_x_484) ;  /* 0x0000000000a80947 */ /* 0x002fea0003800000 */
[--C-:B------:R-:W-:Y:S01]  /*3fa0*/  SHF.R.U64 R97, R86, 0x10, R87.reuse ;  /* 0x0000001056617819 */ /* 0x100fe20000001257 */
[----:B--2---:R-:W-:Y:S01]  /*3fb0*/  IMAD.MOV.U32 R86, RZ, RZ, R44 ;  /* 0x000000ffff567224 */ /* 0x004fe200078e002c */
[----:B------:R-:W-:Y:S01]  /*3fc0*/  SHF.R.U32.HI R90, RZ, 0x10, R87 ;  /* 0x00000010ff5a7819 */ /* 0x000fe20000011657 */
[----:B------:R-:W-:Y:S01]  /*3fd0*/  IMAD.MOV.U32 R87, RZ, RZ, R47 ;  /* 0x000000ffff577224 */ /* 0x000fe200078e002f */
[--C-:B------:R-:W-:Y:S01]  /*3fe0*/  SHF.R.U64 R91, R88, 0x10, R89.reuse ;  /* 0x00000010585b7819 */ /* 0x100fe20000001259 */
[--C-:B------:R-:W-:Y:S01]  /*3ff0*/  HADD2.F32 R47, -RZ, R45.reuse.H1_H1 ;  /* 0x3000002dff2f7230 */ /* 0x100fe20000004100 */
[----:B------:R-:W-:Y:S01]  /*4000*/  SHF.R.U32.HI R96, RZ, 0x10, R89 ;  /* 0x00000010ff607819 */ /* 0x000fe20000011659 */
[----:B------:R-:W-:Y:S02]  /*4010*/  HADD2.F32 R44, -RZ, R45.H0_H0 ;  /* 0x2000002dff2c7230 */ /* 0x000fe40000004100 */
[----:B------:R-:W-:Y:S02]  /*4020*/  HADD2.F32 R91, -RZ, R91.H0_H0 ;  /* 0x2000005bff5b7230 */ /* 0x000fe40000004100 */
[----:B------:R-:W-:-:S02]  /*4030*/  HADD2.F32 R88, -RZ, R87.H1_H1 ;  /* 0x30000057ff587230 */ /* 0x000fc40000004100 */
[----:B------:R-:W-:Y:S02]  /*4040*/  HADD2.F32 R96, -RZ, R96.H0_H0 ;  /* 0x20000060ff607230 */ /* 0x000fe40000004100 */
[-C--:B------:R-:W-:Y:S01]  /*4050*/  FMUL.FTZ R45, R47, R91.reuse ;  /* 0x0000005b2f2d7220 */ /* 0x080fe20000410000 */
[----:B------:R-:W-:Y:S02]  /*4060*/  HADD2.F32 R87, -RZ, R87.H0_H0 ;  /* 0x20000057ff577230 */ /* 0x000fe40000004100 */
[----:B------:R-:W-:Y:S01]  /*4070*/  FMUL.FTZ R98, R44, R91 ;  /* 0x0000005b2c627220 */ /* 0x000fe20000410000 */
[----:B------:R-:W-:Y:S02]  /*4080*/  HADD2.F32 R89, -RZ, R97.H0_H0 ;  /* 0x20000061ff597230 */ /* 0x000fe40000004100 */
[-C--:B------:R-:W-:Y:S01]  /*4090*/  FMUL.FTZ R120, R88, R96.reuse ;  /* 0x0000006058787220 */ /* 0x080fe20000410000 */
[----:B------:R-:W-:Y:S02]  /*40a0*/  HADD2.F32 R90, -RZ, R90.H0_H0 ;  /* 0x2000005aff5a7230 */ /* 0x000fe40000004100 */
[----:B------:R-:W-:Y:S01]  /*40b0*/  FMUL.FTZ R91, R87, R96 ;  /* 0x00000060575b7220 */ /* 0x000fe20000410000 */
[----:B------:R-:W-:-:S02]  /*40c0*/  HADD2.F32 R97, -RZ, R170.H1_H1 ;  /* 0x300000aaff617230 */ /* 0x000fc40000004100 */
[-C--:B------:R-:W-:Y:S01]  /*40d0*/  FFMA.FTZ R44, R44, R89.reuse, -R45 ;  /* 0x000000592c2c7223 */ /* 0x080fe2000001082d */
[----:B------:R-:W-:Y:S01]  /*40e0*/  FFMA.FTZ R45, R47, R89, R98 ;  /* 0x000000592f2d7223 */ /* 0x000fe20000010062 */
[-C--:B------:R-:W-:Y:S01]  /*40f0*/  FFMA.FTZ R47, R87, R90.reuse, -R120 ;  /* 0x0000005a572f7223 */ /* 0x080fe20000010878 */
[----:B------:R-:W-:Y:S01]  /*4100*/  FFMA.FTZ R96, R88, R90, R91 ;  /* 0x0000005a58607223 */ /* 0x000fe2000001005b */
[----:B------:R-:W-:Y:S02]  /*4110*/  HADD2.F32 R90, -RZ, R170.H0_H0 ;  /* 0x200000aaff5a7230 */ /* 0x000fe40000004100 */
[----:B------:R-:W-:Y:S01]  /*4120*/  HADD2.F32 R87, -RZ, R86.H1_H1 ;  /* 0x30000056ff577230 */ /* 0x000fe20000004100 */
[----:B------:R-:W-:Y:S01]  /*4130*/  F2FP.F16.F32.PACK_AB R45, R45, R44 ;  /* 0x0000002c2d2d723e */ /* 0x000fe200000000ff */
[----:B------:R-:W-:Y:S01]  /*4140*/  HADD2.F32 R88, -RZ, R46.H1_H1 ;  /* 0x3000002eff587230 */ /* 0x000fe20000004100 */
[----:B------:R-:W-:Y:S01]  /*4150*/  F2FP.F16.F32.PACK_AB R47, R96, R47 ;  /* 0x0000002f602f723e */ /* 0x000fe200000000ff */
[----:B------:R-:W-:-:S02]  /*4160*/  HADD2.F32 R86, -RZ, R86.H0_H0 ;  /* 0x20000056ff567230 */ /* 0x000fc40000004100 */
[CC--:B------:R-:W-:Y:S01]  /*4170*/  FMUL.FTZ R99, R87.reuse, R90.reuse ;  /* 0x0000005a57637220 */ /* 0x0c0fe20000410000 */
[----:B------:R-:W-:Y:S02]  /*4180*/  HADD2.F32 R46, -RZ, R46.H0_H0 ;  /* 0x2000002eff2e7230 */ /* 0x000fe40000004100 */
[-C--:B------:R-:W-:Y:S01]  /*4190*/  FMUL.FTZ R121, R88, R97.reuse ;  /* 0x0000006158797220 */ /* 0x080fe20000410000 */
[--C-:B------:R-:W-:Y:S02]  /*41a0*/  HADD2.F32 R89, -RZ, R160.reuse.H0_H0 ;  /* 0x200000a0ff597230 */ /* 0x100fe40000004100 */
[----:B------:R-:W-:Y:S01]  /*41b0*/  FMUL.FTZ R90, R86, R90 ;  /* 0x0000005a565a7220 */ /* 0x000fe20000410000 */
[----:B------:R-:W-:Y:S02]  /*41c0*/  HADD2.F32 R91, -RZ, R160.H1_H1 ;  /* 0x300000a0ff5b7230 */ /* 0x000fe40000004100 */
[----:B------:R-:W-:Y:S01]  /*41d0*/  FMUL.FTZ R97, R46, R97 ;  /* 0x000000612e617220 */ /* 0x000fe20000410000 */
[-C--:B------:R-:W-:Y:S01]  /*41e0*/  FFMA.FTZ R99, R86, R89.reuse, -R99 ;  /* 0x0000005956637223 */ /* 0x080fe20000010863 */
[----:B------:R-:W-:Y:S01]  /*41f0*/  FFMA.FTZ R90, R87, R89, R90 ;  /* 0x00000059575a7223 */ /* 0x000fe2000001005a */
[-C--:B------:R-:W-:Y:S01]  /*4200*/  FFMA.FTZ R121, R46, R91.reuse, -R121 ;  /* 0x0000005b2e797223 */ /* 0x080fe20000010879 */
[----:B------:R-:W-:-:S03]  /*4210*/  FFMA.FTZ R88, R88, R91, R97 ;  /* 0x0000005b58587223 */ /* 0x000fc60000010061 */
[----:B------:R-:W-:Y:S02]  /*4220*/  F2FP.F16.F32.PACK_AB R44, R90, R99 ;  /* 0x000000635a2c723e */ /* 0x000fe400000000ff */
[----:B------:R-:W-:-:S07]  /*4230*/  F2FP.F16.F32.PACK_AB R46, R88, R121 ;  /* 0x00000079582e723e */ /* 0x000fce00000000ff */
.L_x_484:
[----:B------:R-:W-:Y:S05]  /*4240*/  BSYNC B3 ;  /* 0x0000000000037941 */ /* 0x000fea0003800000 */
.L_x_483:
[----:B--2---:R4:W-:Y:S02]  /*4250*/  STG.E.128 desc[UR36][R56.64+0xc0], R44 ;  /* 0x0000c02c38007986 */ /* 0x0049e4000c101d24 */
.L_x_482:
[----:B------:R-:W-:Y:S05]  /*4260*/  BSYNC B2 ;  /* 0x0000000000027941 */ /* 0x000fea0003800000 */
.L_x_481:
[----:B------:R-:W-:Y:S01]  /*4270*/  ISETP.NE.AND P0, PT, R7, RZ, PT ;  /* 0x000000ff0700720c */ /* 0x000fe20003f05270 */
[----:B------:R-:W-:-:S12]  /*4280*/  BSSY B2, `(.L_x_485) ;  /* 0x0000032000027945 */ /* 0x000fd80003800000 */
[----:B------:R-:W-:Y:S05]  /*4290*/  @!P0 BRA `(.L_x_486) ;  /* 0x0000000000c08947 */ /* 0x000fea0003800000 */
[----:B-1234-:R1:W2:Y:S01]  /*42a0*/  LDS.128 R44, [R55+0x8000] ;  /* 0x00800000372c7984 */ /* 0x01e2a20000000c00 */
[----:B------:R-:W-:Y:S01]  /*42b0*/  IADD3 R87, R16, 0x40, RZ ;  /* 0x0000004010577810 */ /* 0x000fe20007ffe0ff */
[----:B------:R-:W-:Y:S03]  /*42c0*/  BSSY B3, `(.L_x_487) ;  /* 0x000002c000037945 */ /* 0x000fe60003800000 */
[----:B------:R-:W-:-:S13]  /*42d0*/  ISETP.GE.AND P0, PT, R87, R122, PT ;  /* 0x0000007a5700720c */ /* 0x000fda0003f06270 */
[----:B-1----:R-:W-:Y:S05]  /*42e0*/  @P0 BRA `(.L_x_488) ;  /* 0x0000000000a40947 */ /* 0x002fea0003800000 */
[--C-:B------:R-:W-:Y:S01]  /*42f0*/  SHF.R.U64 R87, R82, 0x10, R83.reuse ;  /* 0x0000001052577819 */ /* 0x100fe20000001253 */
[----:B--2---:R-:W-:Y:S01]  /*4300*/  IMAD.MOV.U32 R82, RZ, RZ, R46 ;  /* 0x000000ffff527224 */ /* 0x004fe200078e002e */
[----:B------:R-:W-:Y:S01]  /*4310*/  SHF.R.U32.HI R86, RZ, 0x10, R83 ;  /* 0x00000010ff567819 */ /* 0x000fe20000011653 */
[--C-:B------:R-:W-:Y:S01]  /*4320*/  HADD2.F32 R46, -RZ, R45.reuse.H1_H1 ;  /* 0x3000002dff2e7230 */ /* 0x100fe20000004100 */
[--C-:B------:R-:W-:Y:S01]  /*4330*/  SHF.R.U64 R83, R84, 0x10, R85.reuse ;  /* 0x0000001054537819 */ /* 0x100fe20000001255 */
[----:B------:R-:W-:Y:S01]  /*4340*/  HADD2.F32 R45, -RZ, R45.H0_H0 ;  /* 0x2000002dff2d7230 */ /* 0x000fe20000004100 */
[----:B------:R-:W-:Y:S01]  /*4350*/  SHF.R.U32.HI R88, RZ, 0x10, R85 ;  /* 0x00000010ff587819 */ /* 0x000fe20000011655 */
[----:B------:R-:W-:Y:S02]  /*4360*/  HADD2.F32 R84, -RZ, R87.H0_H0 ;  /* 0x20000057ff547230 */ /* 0x000fe40000004100 */
[----:B------:R-:W-:Y:S02]  /*4370*/  HADD2.F32 R85, -RZ, R83.H0_H0 ;  /* 0x20000053ff557230 */ /* 0x000fe40000004100 */
[----:B------:R-:W-:-:S02]  /*4380*/  HADD2.F32 R88, -RZ, R88.H0_H0 ;  /* 0x20000058ff587230 */ /* 0x000fc40000004100 */
[--C-:B------:R-:W-:Y:S02]  /*4390*/  HADD2.F32 R83, -RZ, R47.reuse.H1_H1 ;  /* 0x3000002fff537230 */ /* 0x100fe40000004100 */
[CC--:B------:R-:W-:Y:S01]  /*43a0*/  FMUL.FTZ R90, R46.reuse, R85.reuse ;  /* 0x000000552e5a7220 */ /* 0x0c0fe20000410000 */
[C---:B------:R-:W-:Y:S01]  /*43b0*/  FMUL.FTZ R85, R45.reuse, R85 ;  /* 0x000000552d557220 */ /* 0x040fe20000410000 */
[----:B------:R-:W-:Y:S02]  /*43c0*/  HADD2.F32 R47, -RZ, R47.H0_H0 ;  /* 0x2000002fff2f7230 */ /* 0x000fe40000004100 */
[-C--:B------:R-:W-:Y:S01]  /*43d0*/  FFMA.FTZ R90, R45, R84.reuse, -R90 ;  /* 0x000000542d5a7223 */ /* 0x080fe2000001085a */
[----:B------:R-:W-:Y:S01]  /*43e0*/  FFMA.FTZ R87, R46, R84, R85 ;  /* 0x000000542e577223 */ /* 0x000fe20000010055 */
[----:B------:R-:W-:Y:S02]  /*43f0*/  HADD2.F32 R86, -RZ, R86.H0_H0 ;  /* 0x20000056ff567230 */ /* 0x000fe40000004100 */
[----:B------:R-:W-:Y:S01]  /*4400*/  FMUL.FTZ R96, R83, R88 ;  /* 0x0000005853607220 */ /* 0x000fe20000410000 */
[----:B------:R-:W-:-:S02]  /*4410*/  HADD2.F32 R84, -RZ, R159.H0_H0 ;  /* 0x2000009fff547230 */ /* 0x000fc40000004100 */
[C---:B------:R-:W-:Y:S01]  /*4420*/  FMUL.FTZ R88, R47.reuse, R88 ;  /* 0x000000582f587220 */ /* 0x040fe20000410000 */
[----:B------:R-:W-:Y:S02]  /*4430*/  HADD2.F32 R159, -RZ, R159.H1_H1 ;  /* 0x3000009fff9f7230 */ /* 0x000fe40000004100 */
[-C--:B------:R-:W-:Y:S01]  /*4440*/  FFMA.FTZ R96, R47, R86.reuse, -R96 ;  /* 0x000000562f607223 */ /* 0x080fe20000010860 */
[----:B------:R-:W-:Y:S02]  /*4450*/  HADD2.F32 R45, -RZ, R44.H1_H1 ;  /* 0x3000002cff2d7230 */ /* 0x000fe40000004100 */
[----:B------:R-:W-:Y:S01]  /*4460*/  FFMA.FTZ R91, R83, R86, R88 ;  /* 0x00000056535b7223 */ /* 0x000fe20000010058 */
[----:B------:R-:W-:Y:S02]  /*4470*/  HADD2.F32 R46, -RZ, R82.H1_H1 ;  /* 0x30000052ff2e7230 */ /* 0x000fe40000004100 */
[----:B------:R-:W-:Y:S02]  /*4480*/  HADD2.F32 R44, -RZ, R44.H0_H0 ;  /* 0x2000002cff2c7230 */ /* 0x000fe40000004100 */
[----:B------:R-:W-:Y:S01]  /*4490*/  FMUL.FTZ R85, R45, R84 ;  /* 0x000000542d557220 */ /* 0x000fe20000410000 */
[----:B------:R-:W-:-:S02]  /*44a0*/  HADD2.F32 R82, -RZ, R82.H0_H0 ;  /* 0x20000052ff527230 */ /* 0x000fc40000004100 */
        /* <DEDUP_REMOVED lines=8> */
[----:B------:R-:W-:Y:S01]  /*4530*/  FFMA.FTZ R46, R46, R83, R159 ;  /* 0x000000532e2e7223 */ /* 0x000fe2000001009f */
[----:B------:R-:W-:-:S02]  /*4540*/  F2FP.F16.F32.PACK_AB R45, R87, R90 ;  /* 0x0000005a572d723e */ /* 0x000fc400000000ff */
[----:B------:R-:W-:Y:S02]  /*4550*/  F2FP.F16.F32.PACK_AB R47, R91, R96 ;  /* 0x000000605b2f723e */ /* 0x000fe400000000ff */
[----:B------:R-:W-:Y:S02]  /*4560*/  F2FP.F16.F32.PACK_AB R44, R84, R85 ;  /* 0x00000055542c723e */ /* 0x000fe400000000ff */
[----:B------:R-:W-:-:S07]  /*4570*/  F2FP.F16.F32.PACK_AB R46, R46, R89 ;  /* 0x000000592e2e723e */ /* 0x000fce00000000ff */
.L_x_488:
[----:B------:R-:W-:Y:S05]  /*4580*/  BSYNC B3 ;  /* 0x0000000000037941 */ /* 0x000fea0003800000 */
.L_x_487:
[----:B--2---:R1:W-:Y:S02]  /*4590*/  STG.E.128 desc[UR36][R56.64+0x100], R44 ;  /* 0x0001002c38007986 */ /* 0x0043e4000c101d24 */
.L_x_486:
[----:B------:R-:W-:Y:S05]  /*45a0*/  BSYNC B2 ;  /* 0x0000000000027941 */ /* 0x000fea0003800000 */
.L_x_485:
[----:B------:R-:W-:-:S13]  /*45b0*/  ISETP.NE.AND P0, PT, R6, RZ, PT ;  /* 0x000000ff0600720c */ /* 0x000fda0003f05270 */
[----:B------:R-:W-:Y:S05]  /*45c0*/  @!P0 BRA `(.L_x_468) ;  /* 0x0000000000c08947 */ /* 0x000fea0003800000 */
[----:B-1234-:R1:W2:Y:S01]  /*45d0*/  LDS.128 R44, [R54+0x8000] ;  /* 0x00800000362c7984 */ /* 0x01e2a20000000c00 */
[----:B------:R-:W-:Y:S01]  /*45e0*/  VIADD R83, R16, 0x50 ;  /* 0x0000005010537836 */ /* 0x000fe20000000000 */
[----:B------:R-:W-:Y:S04]  /*45f0*/  BSSY B2, `(.L_x_489) ;  /* 0x000002c000027945 */ /* 0x000fe80003800000 */
[----:B------:R-:W-:-:S13]  /*4600*/  ISETP.GE.AND P0, PT, R83, R122, PT ;  /* 0x0000007a5300720c */ /* 0x000fda0003f06270 */
[----:B-1----:R-:W-:Y:S05]  /*4610*/  @P0 BRA `(.L_x_490) ;  /* 0x0000000000a40947 */ /* 0x002fea0003800000 */
[--C-:B------:R-:W-:Y:S02]  /*4620*/  SHF.R.U64 R83, R78, 0x10, R79.reuse ;  /* 0x000000104e537819 */ /* 0x100fe4000000124f */
[----:B------:R-:W-:Y:S02]  /*4630*/  SHF.R.U32.HI R82, RZ, 0x10, R79 ;  /* 0x00000010ff527819 */ /* 0x000fe4000001164f */
[--C-:B------:R-:W-:Y:S01]  /*4640*/  SHF.R.U64 R79, R80, 0x10, R81.reuse ;  /* 0x00000010504f7819 */ /* 0x100fe20000001251 */
[----:B------:R-:W-:Y:S01]  /*4650*/  HADD2.F32 R80, -RZ, R83.H0_H0 ;  /* 0x20000053ff507230 */ /* 0x000fe20000004100 */
[----:B------:R-:W-:Y:S01]  /*4660*/  SHF.R.U32.HI R84, RZ, 0x10, R81 ;  /* 0x00000010ff547819 */ /* 0x000fe20000011651 */
[----:B------:R-:W-:Y:S01]  /*4670*/  HADD2.F32 R82, -RZ, R82.H0_H0 ;  /* 0x20000052ff527230 */ /* 0x000fe20000004100 */
[----:B--2---:R-:W-:Y:S01]  /*4680*/  MOV R78, R46 ;  /* 0x0000002e004e7202 */ /* 0x004fe20000000f00 */
[----:B------:R-:W-:Y:S02]  /*4690*/  HADD2.F32 R81, -RZ, R79.H0_H0 ;  /* 0x2000004fff517230 */ /* 0x000fe40000004100 */
[----:B------:R-:W-:-:S02]  /*46a0*/  HADD2.F32 R46, -RZ, R45.H1_H1 ;  /* 0x3000002dff2e7230 */ /* 0x000fc40000004100 */
[----:B------:R-:W-:Y:S02]  /*46b0*/  HADD2.F32 R45, -RZ, R45.H0_H0 ;  /* 0x2000002dff2d7230 */ /* 0x000fe40000004100 */
[----:B------:R-:W-:Y:S02]  /*46c0*/  HADD2.F32 R84, -RZ, R84.H0_H0 ;  /* 0x20000054ff547230 */ /* 0x000fe40000004100 */
[-C--:B------:R-:W-:Y:S01]  /*46d0*/  FMUL.FTZ R86, R46, R81.reuse ;  /* 0x000000512e567220 */ /* 0x080fe20000410000 */
[--C-:B------:R-:W-:Y:S02]  /*46e0*/  HADD2.F32 R79, -RZ, R47.reuse.H1_H1 ;  /* 0x3000002fff4f7230 */ /* 0x100fe40000004100 */
[C---:B------:R-:W-:Y:S01]  /*46f0*/  FMUL.FTZ R81, R45.reuse, R81 ;  /* 0x000000512d517220 */ /* 0x040fe20000410000 */
[----:B------:R-:W-:Y:S02]  /*4700*/  HADD2.F32 R47, -RZ, R47.H0_H0 ;  /* 0x2000002fff2f7230 */ /* 0x000fe40000004100 */
[----:B------:R-:W-:Y:S01]  /*4710*/  FFMA.FTZ R86, R45, R80, -R86 ;  /* 0x000000502d567223 */ /* 0x000fe20000010856 */
[----:B------:R-:W-:-:S02]  /*4720*/  HADD2.F32 R45, -RZ, R44.H1_H1 ;  /* 0x3000002cff2d7230 */ /* 0x000fc40000004100 */
[----:B------:R-:W-:Y:S01]  /*4730*/  FFMA.FTZ R83, R46, R80, R81 ;  /* 0x000000502e537223 */ /* 0x000fe20000010051 */
[-C--:B------:R-:W-:Y:S01]  /*4740*/  FMUL.FTZ R88, R79, R84.reuse ;  /* 0x000000544f587220 */ /* 0x080fe20000410000 */
[--C-:B------:R-:W-:Y:S02]  /*4750*/  HADD2.F32 R80, -RZ, R157.reuse.H0_H0 ;  /* 0x2000009dff507230 */ /* 0x100fe40000004100 */
[C---:B------:R-:W-:Y:S01]  /*4760*/  FMUL.FTZ R84, R47.reuse, R84 ;  /* 0x000000542f547220 */ /* 0x040fe20000410000 */
[----:B------:R-:W-:Y:S02]  /*4770*/  HADD2.F32 R157, -RZ, R157.H1_H1 ;  /* 0x3000009dff9d7230 */ /* 0x000fe40000004100 */
[-C--:B------:R-:W-:Y:S01]  /*4780*/  FFMA.FTZ R88, R47, R82.reuse, -R88 ;  /* 0x000000522f587223 */ /* 0x080fe20000010858 */
[----:B------:R-:W-:Y:S02]  /*4790*/  HADD2.F32 R46, -RZ, R78.H1_H1 ;  /* 0x3000004eff2e7230 */ /* 0x000fe40000004100 */
[----:B------:R-:W-:Y:S01]  /*47a0*/  FFMA.FTZ R87, R79, R82, R84 ;  /* 0x000000524f577223 */ /* 0x000fe20000010054 */
        /* <DEDUP_REMOVED lines=16> */
.L_x_490:
[----:B------:R-:W-:Y:S05]  /*48b0*/  BSYNC B2 ;  /* 0x0000000000027941 */ /* 0x000fea0003800000 */
.L_x_489:
[----:B--2---:R1:W-:Y:S02]  /*48c0*/  STG.E.128 desc[UR36][R56.64+0x140], R44 ;  /* 0x0001402c38007986 */ /* 0x0043e4000c101d24 */
.L_x_468:
[----:B------:R-:W-:Y:S05]  /*48d0*/  BSYNC B1 ;  /* 0x0000000000017941 */ /* 0x000fea0003800000 */
.L_x_467:
[----:B------:R-:W-:Y:S05]  /*48e0*/  @P4 BRA `(.L_x_491) ;  /* 0x0000005000484947 */ /* 0x000fea0003800000 */
[----:B------:R-:W-:Y:S01]  /*48f0*/  ISETP.NE.AND P0, PT, R14, RZ, PT ;  /* 0x000000ff0e00720c */ /* 0x000fe20003f05270 */
[----:B------:R-:W-:-:S12]  /*4900*/  BSSY B1, `(.L_x_492) ;  /* 0x0000031000017945 */ /* 0x000fd80003800000 */
[----:B------:R-:W-:Y:S05]  /*4910*/  @!P0 BRA `(.L_x_493) ;  /* 0x0000000000bc8947 */ /* 0x000fea0003800000 */
[----:B-1234-:R1:W2:Y:S01]  /*4920*/  LDS.128 R44, [R55+0x2000] ;  /* 0x00200000372c7984 */ /* 0x01e2a20000000c00 */
[----:B------:R-:W-:Y:S01]  /*4930*/  ISETP.GE.AND P0, PT, R16, R122, PT ;  /* 0x0000007a1000720c */ /* 0x000fe20003f06270 */
[----:B------:R-:W-:-:S12]  /*4940*/  BSSY B2, `(.L_x_494) ;  /* 0x000002b000027945 */ /* 0x000fd80003800000 */
[----:B-1----:R-:W-:Y:S05]  /*4950*/  @P0 BRA `(.L_x_495) ;  /* 0x0000000000a40947 */ /* 0x002fea0003800000 */
[--C-:B------:R-:W-:Y:S01]  /*4960*/  SHF.R.U64 R74, R74, 0x10, R75.reuse ;  /* 0x000000104a4a7819 */ /* 0x100fe2000000124b */
[----:B--2---:R-:W-:Y:S01]  /*4970*/  IMAD.MOV.U32 R56, RZ, RZ, R46 ;  /* 0x000000ffff387224 */ /* 0x004fe200078e002e */
[----:B------:R-:W-:Y:S01]  /*4980*/  SHF.R.U32.HI R79, RZ, 0x10, R75 ;  /* 0x00000010ff4f7819 */ /* 0x000fe2000001164b */
[----:B------:R-:W-:Y:S01]  /*4990*/  HADD2.F32 R46, -RZ, R45.H1_H1 ;  /* 0x3000002dff2e7230 */ /* 0x000fe20000004100 */
[--C-:B------:R-:W-:Y:S01]  /*49a0*/  SHF.R.U64 R75, R76, 0x10, R77.reuse ;  /* 0x000000104c4b7819 */ /* 0x100fe2000000124d */
[--C-:B------:R-:W-:Y:S01]  /*49b0*/  HADD2.F32 R57, -RZ, R47.reuse.H1_H1 ;  /* 0x3000002fff397230 */ /* 0x100fe20000004100 */
[----:B------:R-:W-:Y:S01]  /*49c0*/  SHF.R.U32.HI R78, RZ, 0x10, R77 ;  /* 0x00000010ff4e7819 */ /* 0x000fe2000001164d */
[----:B------:R-:W-:Y:S02]  /*49d0*/  HADD2.F32 R47, -RZ, R47.H0_H0 ;  /* 0x2000002fff2f7230 */ /* 0x000fe40000004100 */
[----:B------:R-:W-:Y:S02]  /*49e0*/  HADD2.F32 R75, -RZ, R75.H0_H0 ;  /* 0x2000004bff4b7230 */ /* 0x000fe40000004100 */
[----:B------:R-:W-:-:S02]  /*49f0*/  HADD2.F32 R78, -RZ, R78.H0_H0 ;  /* 0x2000004eff4e7230 */ /* 0x000fc40000004100 */
[----:B------:R-:W-:Y:S02]  /*4a00*/  HADD2.F32 R45, -RZ, R45.H0_H0 ;  /* 0x2000002dff2d7230 */ /* 0x000fe40000004100 */
[-C--:B------:R-:W-:Y:S01]  /*4a10*/  FMUL.FTZ R80, R46, R75.reuse ;  /* 0x0000004b2e507220 */ /* 0x080fe20000410000 */
[----:B------:R-:W-:Y:S02]  /*4a20*/  HADD2.F32 R74, -RZ, R74.H0_H0 ;  /* 0x2000004aff4a7230 */ /* 0x000fe40000004100 */
[-C--:B------:R-:W-:Y:S01]  /*4a30*/  FMUL.FTZ R82, R57, R78.reuse ;  /* 0x0000004e39527220 */ /* 0x080fe20000410000 */
[----:B------:R-:W-:Y:S02]  /*4a40*/  HADD2.F32 R76, -RZ, R79.H0_H0 ;  /* 0x2000004fff4c7230 */ /* 0x000fe40000004100 */
[----:B------:R-:W-:Y:S01]  /*4a50*/  FMUL.FTZ R78, R47, R78 ;  /* 0x0000004e2f4e7220 */ /* 0x000fe20000410000 */
[C---:B------:R-:W-:Y:S01]  /*4a60*/  FMUL.FTZ R75, R45.reuse, R75 ;  /* 0x0000004b2d4b7220 */ /* 0x040fe20000410000 */
[----:B------:R-:W-:Y:S01]  /*4a70*/  FFMA.FTZ R80, R45, R74, -R80 ;  /* 0x0000004a2d507223 */ /* 0x000fe20000010850 */
[----:B------:R-:W-:-:S02]  /*4a80*/  HADD2.F32 R45, -RZ, R44.H1_H1 ;  /* 0x3000002cff2d7230 */ /* 0x000fc40000004100 */
[----:B------:R-:W-:Y:S01]  /*4a90*/  FFMA.FTZ R79, R57, R76, R78 ;  /* 0x0000004c394f7223 */ /* 0x000fe2000001004e */
[----:B------:R-:W-:Y:S01]  /*4aa0*/  FFMA.FTZ R77, R46, R74, R75 ;  /* 0x0000004a2e4d7223 */ /* 0x000fe2000001004b */
[--C-:B------:R-:W-:Y:S02]  /*4ab0*/  HADD2.F32 R57, -RZ, R153.reuse.H0_H0 ;  /* 0x20000099ff397230 */ /* 0x100fe40000004100 */
[----:B------:R-:W-:Y:S01]  /*4ac0*/  FFMA.FTZ R82, R47, R76, -R82 ;  /* 0x0000004c2f527223 */ /* 0x000fe20000010852 */
[----:B------:R-:W-:Y:S02]  /*4ad0*/  HADD2.F32 R44, -RZ, R44.H0_H0 ;  /* 0x2000002cff2c7230 */ /* 0x000fe40000004100 */
[----:B------:R-:W-:Y:S02]  /*4ae0*/  HADD2.F32 R153, -RZ, R153.H1_H1 ;  /* 0x30000099ff997230 */ /* 0x000fe40000004100 */
[----:B------:R-:W-:Y:S01]  /*4af0*/  FMUL.FTZ R75, R45, R57 ;  /* 0x000000392d4b7220 */ /* 0x000fe20000410000 */
[----:B------:R-:W-:-:S02]  /*4b00*/  HADD2.F32 R46, -RZ, R56.H1_H1 ;  /* 0x30000038ff2e7230 */ /* 0x000fc40000004100 */
[----:B------:R-:W-:Y:S01]  /*4b10*/  FMUL.FTZ R74, R44, R57 ;  /* 0x000000392c4a7220 */ /* 0x000fe20000410000 */
[----:B------:R-:W-:Y:S02]  /*4b20*/  HADD2.F32 R56, -RZ, R56.H0_H0 ;  /* 0x20000038ff387230 */ /* 0x000fe40000004100 */
[--C-:B------:R-:W-:Y:S02]  /*4b30*/  HADD2.F32 R47, -RZ, R151.reuse.H0_H0 ;  /* 0x20000097ff2f7230 */ /* 0x100fe40000004100 */
[-C--:B------:R-:W-:Y:S01]  /*4b40*/  FMUL.FTZ R57, R46, R153.reuse ;  /* 0x000000992e397220 */ /* 0x080fe20000410000 */
        /* <DEDUP_REMOVED lines=10> */
.L_x_495:
[----:B------:R-:W-:Y:S05]  /*4bf0*/  BSYNC B2 ;  /* 0x0000000000027941 */ /* 0x000fea0003800000 */
.L_x_494:
[----:B--2---:R1:W-:Y:S02]  /*4c00*/  STG.E.128 desc[UR36][R52.64], R44 ;  /* 0x0000002c34007986 */ /* 0x0043e4000c101d24 */
.L_x_493:
[----:B------:R-:W-:Y:S05]  /*4c10*/  BSYNC B1 ;  /* 0x0000000000017941 */ /* 0x000fea0003800000 */
.L_x_492:
[----:B------:R-:W-:Y:S01]  /*4c20*/  ISETP.NE.AND P0, PT, R10, RZ, PT ;  /* 0x000000ff0a00720c */ /* 0x000fe20003f05270 */
[----:B------:R-:W-:-:S12]  /*4c30*/  BSSY B1, `(.L_x_496) ;  /* 0x0000032000017945 */ /* 0x000fd80003800000 */
[----:B------:R-:W-:Y:S05]  /*4c40*/  @!P0 BRA `(.L_x_497) ;  /* 0x0000000000c08947 */ /* 0x000fea0003800000 */
[----:B-1234-:R1:W2:Y:S01]  /*4c50*/  LDS.128 R44, [R54+0x2000] ;  /* 0x00200000362c7984 */ /* 0x01e2a20000000c00 */
        /* <DEDUP_REMOVED lines=10> */
[----:B------:R-:W-:Y:S01]  /*4d00*/  MOV R56, R46 ;  /* 0x0000002e00387202 */ /* 0x000fe20000000f00 */
[----:B------:R-:W-:Y:S01]  /*4d10*/  HADD2.F32 R46, -RZ, R45.H1_H1 ;  /* 0x3000002dff2e7230 */ /* 0x000fe20000004100 */
[----:B------:R-:W-:Y:S01]  /*4d20*/  SHF.R.U32.HI R74, RZ, 0x10, R73 ;  /* 0x00000010ff4a7819 */ /* 0x000fe20000011649 */
[----:B------:R-:W-:Y:S02]  /*4d30*/  HADD2.F32 R71, -RZ, R71.H0_H0 ;  /* 0x20000047ff477230 */ /* 0x000fe40000004100 */
[----:B------:R-:W-:-:S02]  /*4d40*/  HADD2.F32 R45, -RZ, R45.H0_H0 ;  /* 0x2000002dff2d7230 */ /* 0x000fc40000004100 */
[----:B------:R-:W-:Y:S02]  /*4d50*/  HADD2.F32 R74, -RZ, R74.H0_H0 ;  /* 0x2000004aff4a7230 */ /* 0x000fe40000004100 */
[CC--:B------:R-:W-:Y:S01]  /*4d60*/  FMUL.FTZ R76, R46.reuse, R71.reuse ;  /* 0x000000472e4c7220 */ /* 0x0c0fe20000410000 */
[----:B------:R-:W-:Y:S02]  /*4d70*/  HADD2.F32 R72, -RZ, R75.H0_H0 ;  /* 0x2000004bff487230 */ /* 0x000fe40000004100 */
[C---:B------:R-:W-:Y:S01]  /*4d80*/  FMUL.FTZ R71, R45.reuse, R71 ;  /* 0x000000472d477220 */ /* 0x040fe20000410000 */
[----:B------:R-:W-:Y:S01]  /*4d90*/  FFMA.FTZ R76, R45, R70, -R76 ;  /* 0x000000462d4c7223 */ /* 0x000fe2000001084c */
[----:B------:R-:W-:Y:S02]  /*4da0*/  FMUL.FTZ R78, R57, R74 ;  /* 0x0000004a394e7220 */ /* 0x000fe40000410000 */
[----:B------:R-:W-:Y:S01]  /*4db0*/  FFMA.FTZ R73, R46, R70, R71 ;  /* 0x000000462e497223 */ /* 0x000fe20000010047 */
        /* <DEDUP_REMOVED lines=23> */
.L_x_499:
[----:B------:R-:W-:Y:S05]  /*4f30*/  BSYNC B2 ;  /* 0x0000000000027941 */ /* 0x000fea0003800000 */
.L_x_498:
[----:B--2---:R1:W-:Y:S02]  /*4f40*/  STG.E.128 desc[UR36][R52.64+0x40], R44 ;  /* 0x0000402c34007986 */ /* 0x0043e4000c101d24 */
.L_x_497:
[----:B------:R-:W-:Y:S05]  /*4f50*/  BSYNC B1 ;  /* 0x0000000000017941 */ /* 0x000fea0003800000 */
.L_x_496:
        /* <DEDUP_REMOVED lines=29> */
[----:B------:R-:W-:Y:S02]  /*5130*/  HADD2.F32 R57, -RZ, R140.H1_H1 ;  /* 0x3000008cff397230 */ /* 0x000fe40000004100 */
[----:B------:R-:W-:Y:S01]  /*5140*/  FFMA.FTZ R74, R47, R68, -R74 ;  /* 0x000000442f4a7223 */ /* 0x000fe2000001084a */
[----:B------:R-:W-:Y:S02]  /*5150*/  HADD2.F32 R44, -RZ, R44.H0_H0 ;  /* 0x2000002cff2c7230 */ /* 0x000fe40000004100 */
[----:B------:R-:W-:Y:S02]  /*5160*/  HADD2.F32 R67, -RZ, R140.H0_H0 ;  /* 0x2000008cff437230 */ /* 0x000fe40000004100 */
[----:B------:R-:W-:Y:S01]  /*5170*/  FMUL.FTZ R69, R45, R57 ;  /* 0x000000392d457220 */ /* 0x000fe20000410000 */
[----:B------:R-:W-:-:S02]  /*5180*/  HADD2.F32 R46, -RZ, R56.H1_H1 ;  /* 0x30000038ff2e7230 */ /* 0x000fc40000004100 */
[----:B------:R-:W-:Y:S01]  /*5190*/  FMUL.FTZ R66, R44, R57 ;  /* 0x000000392c427220 */ /* 0x000fe20000410000 */
[----:B------:R-:W-:Y:S02]  /*51a0*/  HADD2.F32 R56, -RZ, R56.H0_H0 ;  /* 0x20000038ff387230 */ /* 0x000fe40000004100 */
[--C-:B------:R-:W-:Y:S02]  /*51b0*/  HADD2.F32 R47, -RZ, R141.reuse.H1_H1 ;  /* 0x3000008dff2f7230 */ /* 0x100fe40000004100 */
[-C--:B------:R-:W-:Y:S01]  /*51c0*/  FMUL.FTZ R57, R46, R67.reuse ;  /* 0x000000432e397220 */ /* 0x080fe20000410000 */
[----:B------:R-:W-:Y:S02]  /*51d0*/  HADD2.F32 R141, -RZ, R141.H0_H0 ;  /* 0x2000008dff8d7230 */ /* 0x000fe40000004100 */
        /* <DEDUP_REMOVED lines=9> */
.L_x_503:
[----:B------:R-:W-:Y:S05]  /*5270*/  BSYNC B2 ;  /* 0x0000000000027941 */ /* 0x000fea0003800000 */
.L_x_502:
[----:B--2---:R1:W-:Y:S02]  /*5280*/  STG.E.128 desc[UR36][R52.64+0x80], R44 ;  /* 0x0000802c34007986 */ /* 0x0043e4000c101d24 */
.L_x_501:
[----:B------:R-:W-:Y:S05]  /*5290*/  BSYNC B1 ;  /* 0x0000000000017941 */ /* 0x000fea0003800000 */
.L_x_500:
        /* <DEDUP_REMOVED lines=49> */
.L_x_507:
[----:B------:R-:W-:Y:S05]  /*55b0*/  BSYNC B2 ;  /* 0x0000000000027941 */ /* 0x000fea0003800000 */
.L_x_506:
[----:B--2---:R1:W-:Y:S02]  /*55c0*/  STG.E.128 desc[UR36][R52.64+0xc0], R44 ;  /* 0x0000c02c34007986 */ /* 0x0043e4000c101d24 */
.L_x_505:
[----:B------:R-:W-:Y:S05]  /*55d0*/  BSYNC B1 ;  /* 0x0000000000017941 */ /* 0x000fea0003800000 */
.L_x_504:
        /* <DEDUP_REMOVED lines=15> */
[----:B------:R-:W-:Y:S01]  /*56d0*/  HADD2.F32 R58, -RZ, R58.H0_H0 ;  /* 0x2000003aff3a7230 */ /* 0x000fe20000004100 */
[----:B------:R-:W-:Y:S01]  /*56e0*/  MOV R55, R46 ;  /* 0x0000002e00377202 */ /* 0x000fe20000000f00 */
[----:B------:R-:W-:Y:S02]  /*56f0*/  HADD2.F32 R59, -RZ, R59.H0_H0 ;  /* 0x2000003bff3b7230 */ /* 0x000fe40000004100 */
[----:B------:R-:W-:-:S02]  /*5700*/  HADD2.F32 R60, -RZ, R60.H0_H0 ;  /* 0x2000003cff3c7230 */ /* 0x000fc40000004100 */
[--C-:B------:R-:W-:Y:S02]  /*5710*/  HADD2.F32 R46, -RZ, R45.reuse.H1_H1 ;  /* 0x3000002dff2e7230 */ /* 0x100fe40000004100 */
[----:B------:R-:W-:Y:S02]  /*5720*/  HADD2.F32 R45, -RZ, R45.H0_H0 ;  /* 0x2000002dff2d7230 */ /* 0x000fe40000004100 */
[-C--:B------:R-:W-:Y:S01]  /*5730*/  FMUL.FTZ R61, R47, R60.reuse ;  /* 0x0000003c2f3d7220 */ /* 0x080fe20000410000 */
[----:B------:R-:W-:Y:S01]  /*5740*/  FMUL.FTZ R64, R56, R60 ;  /* 0x0000003c38407220 */ /* 0x000fe20000410000 */
[-C--:B------:R-:W-:Y:S01]  /*5750*/  FMUL.FTZ R62, R46, R59.reuse ;  /* 0x0000003b2e3e7220 */ /* 0x080fe20000410000 */
[C---:B------:R-:W-:Y:S01]  /*5760*/  FMUL.FTZ R59, R45.reuse, R59 ;  /* 0x0000003b2d3b7220 */ /* 0x040fe20000410000 */
[----:B------:R-:W-:Y:S02]  /*5770*/  FFMA.FTZ R61, R56, R58, R61 ;  /* 0x0000003a383d7223 */ /* 0x000fe4000001003d */
[----:B------:R-:W-:Y:S01]  /*5780*/  FFMA.FTZ R62, R45, R57, -R62 ;  /* 0x000000392d3e7223 */ /* 0x000fe2000001083e */
[----:B------:R-:W-:-:S02]  /*5790*/  HADD2.F32 R56, -RZ, R95.H0_H0 ;  /* 0x2000005fff387230 */ /* 0x000fc40000004100 */
[----:B------:R-:W-:Y:S01]  /*57a0*/  FFMA.FTZ R59, R46, R57, R59 ;  /* 0x000000392e3b7223 */ /* 0x000fe2000001003b */
[----:B------:R-:W-:Y:S02]  /*57b0*/  HADD2.F32 R95, -RZ, R95.H1_H1 ;  /* 0x3000005fff5f7230 */ /* 0x000fe40000004100 */
[----:B------:R-:W-:Y:S01]  /*57c0*/  FFMA.FTZ R64, R47, R58, -R64 ;  /* 0x0000003a2f407223 */ /* 0x000fe20000010840 */
[--C-:B------:R-:W-:Y:S02]  /*57d0*/  HADD2.F32 R45, -RZ, R44.reuse.H1_H1 ;  /* 0x3000002cff2d7230 */ /* 0x100fe40000004100 */
[--C-:B------:R-:W-:Y:S02]  /*57e0*/  HADD2.F32 R46, -RZ, R55.reuse.H1_H1 ;  /* 0x30000037ff2e7230 */ /* 0x100fe40000004100 */
[----:B------:R-:W-:Y:S02]  /*57f0*/  HADD2.F32 R44, -RZ, R44.H0_H0 ;  /* 0x2000002cff2c7230 */ /* 0x000fe40000004100 */
[----:B------:R-:W-:Y:S01]  /*5800*/  FMUL.FTZ R57, R45, R56 ;  /* 0x000000382d397220 */ /* 0x000fe20000410000 */
[----:B------:R-:W-:-:S02]  /*5810*/  HADD2.F32 R55, -RZ, R55.H0_H0 ;  /* 0x20000037ff377230 */ /* 0x000fc40000004100 */
[-C--:B------:R-:W-:Y:S01]  /*5820*/  FMUL.FTZ R58, R46, R95.reuse ;  /* 0x0000005f2e3a7220 */ /* 0x080fe20000410000 */
[--C-:B------:R-:W-:Y:S02]  /*5830*/  HADD2.F32 R47, -RZ, R94.reuse.H1_H1 ;  /* 0x3000005eff2f7230 */ /* 0x100fe40000004100 */
[C---:B------:R-:W-:Y:S01]  /*5840*/  FMUL.FTZ R56, R44.reuse, R56 ;  /* 0x000000382c387220 */ /* 0x040fe20000410000 */
        /* <DEDUP_REMOVED lines=10> */
.L_x_511:
[----:B------:R-:W-:Y:S05]  /*58f0*/  BSYNC B2 ;  /* 0x0000000000027941 */ /* 0x000fea0003800000 */
.L_x_510:
[----:B--2---:R1:W-:Y:S02]  /*5900*/  STG.E.128 desc[UR36][R52.64+0x100], R44 ;  /* 0x0001002c34007986 */ /* 0x0043e4000c101d24 */
.L_x_509:
[----:B------:R-:W-:Y:S05]  /*5910*/  BSYNC B1 ;  /* 0x0000000000017941 */ /* 0x000fea0003800000 */
.L_x_508:
[----:B------:R-:W-:-:S13]  /*5920*/  ISETP.NE.AND P0, PT, R6, RZ, PT ;  /* 0x000000ff0600720c */ /* 0x000fda0003f05270 */
        /* <DEDUP_REMOVED lines=35> */
[--C-:B------:R-:W-:Y:S02]  /*5b60*/  HADD2.F32 R47, -RZ, R92.reuse.H1_H1 ;  /* 0x3000005cff2f7230 */ /* 0x100fe40000004100 */
[----:B------:R-:W-:Y:S01]  /*5b70*/  FMUL.FTZ R50, R44, R50 ;  /* 0x000000322c327220 */ /* 0x000fe20000410000 */
        /* <DEDUP_REMOVED lines=10> */
.L_x_513:
[----:B------:R-:W-:Y:S05]  /*5c20*/  BSYNC B1 ;  /* 0x0000000000017941 */ /* 0x000fea0003800000 */
.L_x_512:
[----:B--2---:R1:W-:Y:S01]  /*5c30*/  STG.E.128 desc[UR36][R52.64+0x140], R44 ;  /* 0x0001402c34007986 */ /* 0x0043e2000c101d24 */
[----:B------:R-:W-:Y:S05]  /*5c40*/  BRA `(.L_x_491) ;  /* 0x0000003c00707947 */ /* 0x000fea0003800000 */
.L_x_459:
        /* <DEDUP_REMOVED lines=18> */
[----:B------:R-:W-:Y:S02]  /*5d70*/  IADD3 R44, P1, R110, R92, RZ ;  /* 0x0000005c6e2c7210 */ /* 0x000fe40007f3e0ff */
[----:B------:R-:W-:Y:S02]  /*5d80*/  CS2R R54, SRZ ;  /* 0x0000000000367805 */ /* 0x000fe4000001ff00 */
[----:B------:R-:W-:Y:S02]  /*5d90*/  IADD3.X R46, R0, R31, RZ, P0, !PT ;  /* 0x0000001f002e7210 */ /* 0x000fe400007fe4ff */
[----:B------:R-:W-:Y:S02]  /*5da0*/  CS2R R52, SRZ ;  /* 0x0000000000347805 */ /* 0x000fe4000001ff00 */
[----:B------:R-:W-:-:S02]  /*5db0*/  LEA R68, P0, R45, UR4, 0x1 ;  /* 0x000000042d447c11 */ /* 0x000fc4000f8008ff */
[----:B------:R-:W-:Y:S02]  /*5dc0*/  CS2R R66, SRZ ;  /* 0x0000000000427805 */ /* 0x000fe4000001ff00 */
[----:B------:R-:W-:Y:S02]  /*5dd0*/  CS2R R64, SRZ ;  /* 0x0000000000407805 */ /* 0x000fe4000001ff00 */
[----:B------:R-:W-:Y:S01]  /*5de0*/  LEA.HI.X R69, R45, UR5, R46, 0x1, P0 ;  /* 0x000000052d457c11 */ /* 0x000fe200080f0c2e */
[----:B------:R-:W-:Y:S01]  /*5df0*/  ULDC.64 UR4, c[0x0][0x3e0] ;  /* 0x0000f80000047ab9 */ /* 0x000fe20000000a00 */
[----:B------:R-:W-:Y:S01]  /*5e00*/  ISETP.GE.AND P0, PT, R22, R122, PT ;  /* 0x0000007a1600720c */ /* 0x000fe20003f06270 */
[----:B------:R-:W-:Y:S01]  /*5e10*/  IMAD.X R45, R3, 0x1, R33, P1 ;  /* 0x00000001032d7824 */ /* 0x000fe200008e0621 */
[----:B------:R-:W-:-:S04]  /*5e20*/  LEA R72, P1, R44, UR4, 0x1 ;  /* 0x000000042c487c11 */ /* 0x000fc8000f8208ff */
[----:B------:R-:W-:Y:S02]  /*5e30*/  LEA.HI.X R73, R44, UR5, R45, 0x1, P1 ;  /* 0x000000052c497c11 */ /* 0x000fe400088f0c2d */
[----:B------:R-:W-:-:S05]  /*5e40*/  ISETP.GE.AND P1, PT, R184, R122, PT ;  /* 0x0000007ab800720c */ /* 0x000fca0003f26270 */
[----:B------:R0:W5:Y:S04]  /*5e50*/  @!P0 LDG.E.128 R52, desc[UR36][R68.64] ;  /* 0x0000002444348981 */ /* 0x000168000c1e1d00 */
[----:B------:R0:W5:Y:S01]  /*5e60*/  @!P0 LDG.E.128 R64, desc[UR36][R72.64] ;  /* 0x0000002448408981 */ /* 0x000162000c1e1d00 */
[----:B------:R-:W-:Y:S02]  /*5e70*/  ISETP.GE.AND P0, PT, R185, R122, PT ;  /* 0x0000007ab900720c */ /* 0x000fe40003f06270 */
[----:B------:R-:W-:Y:S02]  /*5e80*/  CS2R R50, SRZ ;  /* 0x0000000000327805 */ /* 0x000fe4000001ff00 */
[----:B------:R-:W-:Y:S02]  /*5e90*/  CS2R R48, SRZ ;  /* 0x0000000000307805 */ /* 0x000fe4000001ff00 */
[----:B------:R-:W-:-:S02]  /*5ea0*/  CS2R R46, SRZ ;  /* 0x00000000002e7805 */ /* 0x000fc4000001ff00 */
[----:B------:R-:W-:Y:S02]  /*5eb0*/  CS2R R44, SRZ ;  /* 0x00000000002c7805 */ /* 0x000fe4000001ff00 */
[----:B------:R-:W-:Y:S02]  /*5ec0*/  CS2R R62, SRZ ;  /* 0x00000000003e7805 */ /* 0x000fe4000001ff00 */
[----:B------:R-:W-:Y:S02]  /*5ed0*/  CS2R R60, SRZ ;  /* 0x00000000003c7805 */ /* 0x000fe4000001ff00 */
[----:B------:R-:W-:Y:S02]  /*5ee0*/  CS2R R58, SRZ ;  /* 0x00000000003a7805 */ /* 0x000fe4000001ff00 */
[----:B------:R-:W-:Y:S01]  /*5ef0*/  CS2R R56, SRZ ;  /* 0x0000000000387805 */ /* 0x000fe2000001ff00 */
[----:B------:R0:W5:Y:S04]  /*5f00*/  @!P1 LDG.E.128 R48, desc[UR36][R68.64+0x40] ;  /* 0x0000402444309981 */ /* 0x000168000c1e1d00 */
[----:B------:R0:W5:Y:S04]  /*5f10*/  @!P0 LDG.E.128 R44, desc[UR36][R68.64+0x80] ;  /* 0x00008024442c8981 */ /* 0x000168000c1e1d00 */
[----:B------:R0:W5:Y:S04]  /*5f20*/  @!P1 LDG.E.128 R60, desc[UR36][R72.64+0x40] ;  /* 0x00004024483c9981 */ /* 0x000168000c1e1d00 */
[----:B------:R0:W5:Y:S02]  /*5f30*/  @!P0 LDG.E.128 R56, desc[UR36][R72.64+0x80] ;  /* 0x0000802448388981 */ /* 0x000164000c1e1d00 */
.L_x_515:
[----:B------:R-:W-:Y:S05]  /*5f40*/  BSYNC B1 ;  /* 0x0000000000017941 */ /* 0x000fea0003800000 */
.L_x_514:
[----:B------:R-:W-:Y:S01]  /*5f50*/  ISETP.GE.AND P0, PT, R204, R4, PT ;  /* 0x00000004cc00720c */ /* 0x000fe20003f06270 */
[----:B------:R-:W-:Y:S01]  /*5f60*/  BSSY B1, `(.L_x_516) ;  /* 0x000002e000017945 */ /* 0x000fe20003800000 */
[----:B0-----:R-:W-:Y:S02]  /*5f70*/  CS2R R68, SRZ ;  /* 0x0000000000447805 */ /* 0x001fe4000001ff00 */
        /* <DEDUP_REMOVED lines=9> */
[----:B-----5:R-:W-:Y:S01]  /*6010*/  IMAD.MOV.U32 R97, RZ, RZ, R46 ;  /* 0x000000ffff617224 */ /* 0x020fe200078e002e */
[----:B------:R-:W-:-:S02]  /*6020*/  MOV R98, R47 ;  /* 0x0000002f00627202 */ /* 0x000fc40000000f00 */
[----:B------:R-:W-:Y:S01]  /*6030*/  CS2R R88, SRZ ;  /* 0x0000000000587805 */ /* 0x000fe2000001ff00 */
[----:B------:R-:W-:Y:S06]  /*6040*/  @P0 BRA `(.L_x_517) ;  /* 0x00000000007c0947 */ /* 0x000fec0003800000 */
[----:B------:R-:W-:Y:S01]  /*6050*/  IADD3 R94, P1, P5, R114, R94, R36 ;  /* 0x0000005e725e7210 */ /* 0x000fe20007d3e024 */
[----:B------:R-:W-:Y:S01]  /*6060*/  ULDC.64 UR4, c[0x0][0x3c8] ;  /* 0x0000f20000047ab9 */ /* 0x000fe20000000a00 */
[----:B------:R-:W-:Y:S01]  /*6070*/  ULDC.64 UR6, c[0x0][0x3e0] ;  /* 0x0000f80000067ab9 */ /* 0x000fe20000000a00 */
[----:B------:R-:W-:Y:S02]  /*6080*/  CS2R R78, SRZ ;  /* 0x00000000004e7805 */ /* 0x000fe4000001ff00 */
[----:B------:R-:W-:Y:S02]  /*6090*/  IADD3.X R69, R31, R0, R38, P1, P5 ;  /* 0x000000001f457210 */ /* 0x000fe40000fea426 */
[----:B------:R-:W-:Y:S02]  /*60a0*/  CS2R R76, SRZ ;  /* 0x00000000004c7805 */ /* 0x000fe4000001ff00 */
[----:B------:R-:W-:Y:S02]  /*60b0*/  IADD3 R0, P1, P5, R110, R92, R39 ;  /* 0x0000005c6e007210 */ /* 0x000fe40007d3e027 */
[----:B------:R-:W-:-:S02]  /*60c0*/  CS2R R90, SRZ ;  /* 0x00000000005a7805 */ /* 0x000fc4000001ff00 */
[----:B------:R-:W-:Y:S02]  /*60d0*/  CS2R R88, SRZ ;  /* 0x0000000000587805 */ /* 0x000fe4000001ff00 */
[----:B------:R-:W-:Y:S02]  /*60e0*/  IADD3.X R3, R33, R3, R41, P1, P5 ;  /* 0x0000000321037210 */ /* 0x000fe40000fea429 */
[----:B------:R-:W-:-:S04]  /*60f0*/  LEA R92, P1, R94, UR4, 0x1 ;  /* 0x000000045e5c7c11 */ /* 0x000fc8000f8208ff */
[----:B------:R-:W-:Y:S02]  /*6100*/  LEA.HI.X R93, R94, UR5, R69, 0x1, P1 ;  /* 0x000000055e5d7c11 */ /* 0x000fe400088f0c45 */
[----:B------:R-:W-:-:S04]  /*6110*/  LEA R94, P1, R0, UR6, 0x1 ;  /* 0x00000006005e7c11 */ /* 0x000fc8000f8208ff */
[----:B------:R-:W-:Y:S02]  /*6120*/  LEA.HI.X R95, R0, UR7, R3, 0x1, P1 ;  /* 0x00000007005f7c11 */ /* 0x000fe400088f0c03 */
[----:B------:R-:W-:Y:S02]  /*6130*/  ISETP.GE.AND P1, PT, R22, R122, PT ;  /* 0x0000007a1600720c */ /* 0x000fe40003f26270 */
[----:B------:R-:W-:Y:S02]  /*6140*/  CS2R R74, SRZ ;  /* 0x00000000004a7805 */ /* 0x000fe4000001ff00 */
[----:B------:R-:W-:Y:S02]  /*6150*/  CS2R R72, SRZ ;  /* 0x0000000000487805 */ /* 0x000fe4000001ff00 */
[----:B------:R-:W-:Y:S02]  /*6160*/  CS2R R86, SRZ ;  /* 0x0000000000567805 */ /* 0x000fe4000001ff00 */
[----:B------:R-:W-:-:S05]  /*6170*/  CS2R R84, SRZ ;  /* 0x0000000000547805 */ /* 0x000fca000001ff00 */
[----:B------:R0:W5:Y:S04]  /*6180*/  @!P1 LDG.E.128 R76, desc[UR36][R92.64] ;  /* 0x000000245c4c9981 */ /* 0x000168000c1e1d00 */
[----:B------:R0:W5:Y:S01]  /*6190*/  @!P1 LDG.E.128 R88, desc[UR36][R94.64] ;  /* 0x000000245e589981 */ /* 0x000162000c1e1d00 */
[----:B------:R-:W-:Y:S02]  /*61a0*/  ISETP.GE.AND P1, PT, R184, R122, PT ;  /* 0x0000007ab800720c */ /* 0x000fe40003f26270 */
[----:B------:R-:W-:Y:S02]  /*61b0*/  CS2R R70, SRZ ;  /* 0x0000000000467805 */ /* 0x000fe4000001ff00 */
[----:B------:R-:W-:Y:S02]  /*61c0*/  CS2R R68, SRZ ;  /* 0x0000000000447805 */ /* 0x000fe4000001ff00 */
[----:B------:R-:W-:-:S02]  /*61d0*/  CS2R R82, SRZ ;  /* 0x0000000000527805 */ /* 0x000fc4000001ff00 */
[----:B------:R-:W-:-:S05]  /*61e0*/  CS2R R80, SRZ ;  /* 0x0000000000507805 */ /* 0x000fca000001ff00 */
[----:B------:R0:W5:Y:S04]  /*61f0*/  @!P1 LDG.E.128 R72, desc[UR36][R92.64+0x40] ;  /* 0x000040245c489981 */ /* 0x000168000c1e1d00 */
[----:B------:R0:W5:Y:S01]  /*6200*/  @!P1 LDG.E.128 R84, desc[UR36][R94.64+0x40] ;  /* 0x000040245e549981 */ /* 0x000162000c1e1d00 */
[----:B------:R-:W-:-:S13]  /*6210*/  ISETP.GE.AND P1, PT, R185, R122, PT ;  /* 0x0000007ab900720c */ /* 0x000fda0003f26270 */
[----:B------:R0:W5:Y:S04]  /*6220*/  @!P1 LDG.E.128 R68, desc[UR36][R92.64+0x80] ;  /* 0x000080245c449981 */ /* 0x000168000c1e1d00 */
[----:B------:R0:W5:Y:S02]  /*6230*/  @!P1 LDG.E.128 R80, desc[UR36][R94.64+0x80] ;  /* 0x000080245e509981 */ /* 0x000164000c1e1d00 */
.L_x_517:
[----:B------:R-:W-:Y:S05]  /*6240*/  BSYNC B1 ;  /* 0x0000000000017941 */ /* 0x000fea0003800000 */
.L_x_516:
[----:B------:R-:W-:Y:S01]  /*6250*/  IMAD.MOV.U32 R0, RZ, RZ, R44 ;  /* 0x000000ffff007224 */ /* 0x000fe200078e002c */
[----:B0-----:R-:W-:Y:S01]  /*6260*/  MOV R93, R49 ;  /* 0x00000031005d7202 */ /* 0x001fe20000000f00 */
[----:B------:R-:W-:Y:S01]  /*6270*/  IMAD.MOV.U32 R3, RZ, RZ, R45 ;  /* 0x000000ffff037224 */ /* 0x000fe200078e002d */
[----:B------:R-:W-:Y:S01]  /*6280*/  ISETP.NE.AND P1, PT, R188, 0x3, PT ;  /* 0x00000003bc00780c */ /* 0x000fe20003f25270 */
[----:B------:R-:W-:Y:S01]  /*6290*/  IMAD.MOV.U32 R92, RZ, RZ, R48 ;  /* 0x000000ffff5c7224 */ /* 0x000fe200078e0030 */
[----:B------:R-:W-:Y:S02]  /*62a0*/  PRMT R176, R97, 0x5410, R98 ;  /* 0x0000541061b07816 */ /* 0x000fe40000000062 */
[----:B------:R-:W-:Y:S01]  /*62b0*/  PRMT R177, R0, 0x5410, R3 ;  /* 0x0000541000b17816 */ /* 0x000fe20000000003 */
[----:B------:R-:W-:Y:S01]  /*62c0*/  IMAD.MOV.U32 R3, RZ, RZ, R51 ;  /* 0x000000ffff037224 */ /* 0x000fe200078e0033 */
[----:B------:R-:W-:Y:S02]  /*62d0*/  MOV R0, R50 ;  /* 0x0000003200007202 */ /* 0x000fe40000000f00 */
[----:B------:R-:W-:-:S02]  /*62e0*/  PRMT R181, R92, 0x7610, R181 ;  /* 0x000076105cb57816 */ /* 0x000fc400000000b5 */
[----:B------:R-:W-:Y:S01]  /*62f0*/  PRMT R180, R180, 0x5410, R0 ;  /* 0x00005410b4b47816 */ /* 0x000fe20000000000 */
[----:B------:R-:W-:Y:S01]  /*6300*/  IMAD.MOV.U32 R0, RZ, RZ, R54 ;  /* 0x000000ffff007224 */ /* 0x000fe200078e0036 */
[----:B------:R-:W-:Y:S01]  /*6310*/  PRMT R182, R3, 0x5410, R93 ;  /* 0x0000541003b67816 */ /* 0x000fe2000000005d */
[----:B------:R-:W-:Y:S01]  /*6320*/  IMAD.MOV.U32 R3, RZ, RZ, R55 ;  /* 0x000000ffff037224 */ /* 0x000fe200078e0037 */
[----:B------:R-:W-:Y:S01]  /*6330*/  MOV R92, R52 ;  /* 0x00000034005c7202 */ /* 0x000fe20000000f00 */
[----:B------:R-:W-:Y:S01]  /*6340*/  IMAD.MOV.U32 R93, RZ, RZ, R53 ;  /* 0x000000ffff5d7224 */ /* 0x000fe200078e0035 */
[----:B------:R-:W-:Y:S01]  /*6350*/  PRMT R183, R0, 0x7610, R183 ;  /* 0x0000761000b77816 */ /* 0x000fe200000000b7 */
[----:B------:R-:W-:Y:S01]  /*6360*/  IMAD.MOV.U32 R0, RZ, RZ, R58 ;  /* 0x000000ffff007224 */ /* 0x000fe200078e003a */
[----:B------:R-:W-:Y:S01]  /*6370*/  PRMT R173, R3, 0x5410, R92 ;  /* 0x0000541003ad7816 */ /* 0x000fe2000000005c */
[----:B------:R-:W-:Y:S01]  /*6380*/  IMAD.MOV.U32 R92, RZ, RZ, R56 ;  /* 0x000000ffff5c7224 */ /* 0x000fe200078e0038 */
[----:B------:R-:W-:Y:S01]  /*6390*/  PRMT R169, R93, 0x7610, R169 ;  /* 0x000076105da97816 */ /* 0x000fe200000000a9 */
[----:B------:R-:W-:Y:S01]  /*63a0*/  IMAD.MOV.U32 R93, RZ, RZ, R57 ;  /* 0x000000ffff5d7224 */ /* 0x000fe200078e0039 */
[----:B------:R-:W-:-:S04]  /*63b0*/  MOV R3, R59 ;  /* 0x0000003b00037202 */ /* 0x000fc80000000f00 */
        /* <DEDUP_REMOVED lines=10> */
[----:B------:R-:W-:Y:S01]  /*6460*/  PRMT R180, R0, 0x7610, R180 ;  /* 0x0000761000b47816 */ /* 0x000fe200000000b4 */
[----:B------:R-:W-:Y:S01]  /*6470*/  IMAD.MOV.U32 R0, RZ, RZ, R66 ;  /* 0x000000ffff007224 */ /* 0x000fe200078e0042 */
[----:B------:R-:W-:-:S02]  /*6480*/  PRMT R181, R181, 0x5410, R92 ;  /* 0x00005410b5b57816 */ /* 0x000fc4000000005c */
[----:B------:R-:W-:Y:S02]  /*6490*/  MOV R92, R64 ;  /* 0x00000040005c7202 */ /* 0x000fe40000000f00 */
[----:B------:R-:W-:Y:S01]  /*64a0*/  PRMT R171, R93, 0x7610, R171 ;  /* 0x000076105dab7816 */ /* 0x000fe200000000ab */
[----:B-----5:R-:W-:Y:S01]  /*64b0*/  IMAD.MOV.U32 R93, RZ, RZ, R69 ;  /* 0x000000ffff5d7224 */ /* 0x020fe200078e0045 */
[----:B------:R-:W-:Y:S01]  /*64c0*/  PRMT R225, R3, 0x5410, R92 ;  /* 0x0000541003e17816 */ /* 0x000fe2000000005c */
[----:B------:R-:W-:Y:S01]  /*64d0*/  IMAD.MOV.U32 R92, RZ, RZ, R68 ;  /* 0x000000ffff5c7224 */ /* 0x000fe200078e0044 */
[----:B------:R-:W-:Y:S01]  /*64e0*/  PRMT R203, R203, 0x5410, R0 ;  /* 0x00005410cbcb7816 */ /* 0x000fe20000000000 */
[----:B------:R-:W-:Y:S01]  /*64f0*/  IMAD.MOV.U32 R0, RZ, RZ, R70 ;  /* 0x000000ffff007224 */ /* 0x000fe200078e0046 */
[----:B------:R-:W-:Y:S02]  /*6500*/  MOV R3, R71 ;  /* 0x0000004700037202 */ /* 0x000fe40000000f00 */
[----:B------:R-:W-:Y:S01]  /*6510*/  PRMT R157, R92, 0x5410, R93 ;  /* 0x000054105c9d7816 */ /* 0x000fe2000000005d */
[----:B------:R-:W-:Y:S01]  /*6520*/  IMAD.MOV.U32 R92, RZ, RZ, R72 ;  /* 0x000000ffff5c7224 */ /* 0x000fe200078e0048 */
[----:B------:R-:W-:Y:S01]  /*6530*/  PRMT R156, R0, 0x5410, R3 ;  /* 0x00005410009c7816 */ /* 0x000fe20000000003 */
[----:B------:R-:W-:Y:S01]  /*6540*/  IMAD.MOV.U32 R3, RZ, RZ, R75 ;  /* 0x000000ffff037224 */ /* 0x000fe200078e004b */
[----:B------:R-:W-:-:S02]  /*6550*/  MOV R93, R73 ;  /* 0x00000049005d7202 */ /* 0x000fc40000000f00 */
        /* <DEDUP_REMOVED lines=29> */
.L_x_518:
[----:B------:R-:W-:Y:S01]  /*6730*/  IMAD R3, R18, 0x8, R2 ;  /* 0x0000000812037824 */ /* 0x000fe200078e0202 */
[----:B------:R-:W-:Y:S01]  /*6740*/  SHF.L.U32 R0, R186, 0x1f, RZ ;  /* 0x0000001fba007819 */ /* 0x000fe200000006ff */
[----:B------:R-:W0:Y:S01]  /*6750*/  LDC R151, c[0x0][0x2e4] ;  /* 0x0000b900ff977b82 */ /* 0x000e220000000800 */
[----:B------:R-:W-:Y:S02]  /*6760*/  BSSY B1, `(.L_x_519) ;  /* 0x0000004000017945 */ /* 0x000fe40003800000 */
[----:B------:R-:W1:Y:S05]  /*6770*/  SYNCS.PHASECHK.TRANS64.TRYWAIT P5, [R3+URZ+0x34890], R0 ;  /* 0x03489000030075a7 */ /* 0x000e6a00080a017f */
[----:B------:R-:W2:Y:S01]  /*6780*/  LDC.64 R130, c[0x0][0x2f0] ;  /* 0x0000bc00ff827b82 */ /* 0x000ea20000000a00 */
[----:B-1----:R-:W-:Y:S05]  /*6790*/  @!P5 BRA `(.L_x_520) ;  /* 0x0000016c009cd947 */ /* 0x002fea0003800000 */
.L_x_763:
[----:B------:R-:W-:Y:S05]  /*67a0*/  BSYNC B1 ;  /* 0x0000000000017941 */ /* 0x000fea0003800000 */
.L_x_519:
[----:B------:R-:W-:Y:S01]  /*67b0*/  BSSY B1, `(.L_x_521) ;  /* 0x0000175000017945 */ /* 0x000fe20003800000 */
[----:B0-----:R-:W-:Y:S01]  /*67c0*/  IADD3 R153, -R119, R151, RZ ;  /* 0x0000009777997210 */ /* 0x001fe20007ffe1ff */
[----:B------:R-:W-:Y:S02]  /*67d0*/  IMAD.MOV.U32 R133, RZ, RZ, R96 ;  /* 0x000000ffff857224 */ /* 0x000fe400078e0060 */
[----:B------:R-:W-:Y:S05]  /*67e0*/  @P4 BRA `(.L_x_522) ;  /* 0x0000001400c44947 */ /* 0x000fea0003800000 */
[----:B------:R-:W-:Y:S01]  /*67f0*/  ISETP.NE.AND P4, PT, R14, RZ, PT ;  /* 0x000000ff0e00720c */ /* 0x000fe20003f85270 */
[-C--:B--2---:R-:W-:Y:S01]  /*6800*/  IMAD R92, R148, R130.reuse, RZ ;  /* 0x00000082945c7224 */ /* 0x084fe200078e02ff */
[----:B------:R-:W-:Y:S01]  /*6810*/  BSSY B2, `(.L_x_523) ;  /* 0x0000079000027945 */ /* 0x000fe20003800000 */
[----:B------:R-:W-:-:S04]  /*6820*/  IMAD.WIDE.U32 R136, R19, R130, R132 ;  /* 0x0000008213887225 */ /* 0x000fc800078e0084 */
[----:B------:R-:W-:-:S04]  /*6830*/  IMAD R93, R19, R131, R92 ;  /* 0x00000083135d7224 */ /* 0x000fc800078e025c */
[----:B------:R-:W-:Y:S02]  /*6840*/  IMAD.IADD R164, R93, 0x1, R137 ;  /* 0x000000015da47824 */ /* 0x000fe400078e0289 */
[----:B------:R-:W-:Y:S05]  /*6850*/  @!P4 BRA `(.L_x_524) ;  /* 0x0000000400d0c947 */ /* 0x000fea0003800000 */
[----:B------:R-:W-:Y:S01]  /*6860*/  SEL R92, R119, R153, !P3 ;  /* 0x00000099775c7207 */ /* 0x000fe20005800000 */
[----:B------:R-:W-:Y:S01]  /*6870*/  BSSY B3, `(.L_x_525) ;  /* 0x0000070000037945 */ /* 0x000fe20003800000 */
[----:B------:R-:W-:Y:S02]  /*6880*/  IADD3 R96, P4, P5, R104, R136, R29 ;  /* 0x0000008868607210 */ /* 0x000fe40007d9e01d */
[----:B------:R-:W-:Y:S02]  /*6890*/  SHF.R.S32.HI R93, RZ, 0x1f, R92 ;  /* 0x0000001fff5d7819 */ /* 0x000fe4000001145c */
[----:B------:R-:W-:Y:S02]  /*68a0*/  IADD3.X R97, R101, R164, R13, P4, P5 ;  /* 0x000000a465617210 */ /* 0x000fe400027ea40d */
[----:B------:R-:W-:-:S04]  /*68b0*/  LEA.HI R93, R93, R92, RZ, 0x4 ;  /* 0x0000005c5d5d7211 */ /* 0x000fc800078f20ff */
[----:B------:R-:W-:-:S04]  /*68c0*/  LEA.HI.SX32 R92, R93, R30, 0x1c ;  /* 0x0000001e5d5c7211 */ /* 0x000fc800078fe2ff */
[----:B------:R-:W-:-:S04]  /*68d0*/  SHF.L.U32 R93, R92, 0x3, RZ ;  /* 0x000000035c5d7819 */ /* 0x000fc800000006ff */
[----:B------:R-:W-:-:S13]  /*68e0*/  ISETP.GE.AND P4, PT, R93, R151, PT ;  /* 0x000000975d00720c */ /* 0x000fda0003f86270 */
[--C-:B------:R-:W-:Y:S02]  /*68f0*/  @!P4 SHF.R.S32.HI R95, RZ, 0x1f, R93.reuse ;  /* 0x0000001fff5fc819 */ /* 0x100fe4000001145d */
[----:B------:R-:W-:-:S04]  /*6900*/  @!P4 IADD3 R94, P5, P6, R104, R136, R93 ;  /* 0x00000088685ec210 */ /* 0x000fc80007ebe05d */
[----:B------:R-:W-:Y:S02]  /*6910*/  @!P4 IADD3.X R95, R101, R164, R95, P5, P6 ;  /* 0x000000a4655fc210 */ /* 0x000fe40002fec45f */
[----:B------:R-:W-:-:S04]  /*6920*/  LEA R140, P5, R96, R120, 0x1 ;  /* 0x00000078608c7211 */ /* 0x000fc800078a08ff */
[----:B------:R-:W-:Y:S02]  /*6930*/  LEA.HI.X R141, R96, R121, R97, 0x1, P5 ;  /* 0x00000079608d7211 */ /* 0x000fe400028f0c61 */
[----:B------:R-:W-:-:S04]  /*6940*/  @!P4 LEA R142, P5, R94, R120, 0x1 ;  /* 0x000000785e8ec211 */ /* 0x000fc800078a08ff */
[----:B------:R-:W-:Y:S02]  /*6950*/  @!P4 LEA.HI.X R143, R94, R121, R95, 0x1, P5 ;  /* 0x000000795e8fc211 */ /* 0x000fe400028f0c5f */
[----:B------:R-:W-:Y:S02]  /*6960*/  SHF.R.S32.HI R95, RZ, 0x1f, R92 ;  /* 0x0000001fff5f7819 */ /* 0x000fe4000001145c */
[----:B------:R-:W-:Y:S02]  /*6970*/  LOP3.LUT R94, R189, 0x38, R93, 0xf8, !PT ;  /* 0x00000038bd5e7812 */ /* 0x000fe400078ef85d */
[----:B------:R-:W-:Y:S01]  /*6980*/  LEA.HI R92, R95, R92, RZ, 0x3 ;  /* 0x0000005c5f5c7211 */ /* 0x000fe200078f18ff */
[----:B------:R-:W-:Y:S01]  /*6990*/  IMAD R95, R18, 0x6000, R146 ;  /* 0x00006000125f7824 */ /* 0x000fe200078e0292 */
[----:B------:R-:W-:Y:S02]  /*69a0*/  LOP3.LUT R94, R94, R191, RZ, 0x3c, !PT ;  /* 0x000000bf5e5e7212 */ /* 0x000fe400078e3cff */
[----:B------:R-:W-:Y:S01]  /*69b0*/  ISETP.GE.AND P5, PT, R22, R122, PT ;  /* 0x0000007a1600720c */ /* 0x000fe20003fa6270 */
[----:B------:R-:W-:-:S05]  /*69c0*/  IMAD.SHL.U32 R92, R92, 0x400, RZ ;  /* 0x000004005c5c7824 */ /* 0x000fca00078e00ff */
[----:B------:R-:W-:Y:S01]  /*69d0*/  LOP3.LUT R93, R92, 0x7fffe000, RZ, 0xc0, !PT ;  /* 0x7fffe0005c5d7812 */ /* 0x000fe200078ec0ff */
[----:B------:R-:W-:-:S04]  /*69e0*/  IMAD R92, R95, 0x2, R2 ;  /* 0x000000025f5c7824 */ /* 0x000fc800078e0202 */
[----:B------:R-:W-:-:S05]  /*69f0*/  IMAD R93, R190, 0x200, R93 ;  /* 0x00000200be5d7824 */ /* 0x000fca00078e025d */
[----:B------:R-:W-:-:S05]  /*6a00*/  IADD3 R93, R93, R94, RZ ;  /* 0x0000005e5d5d7210 */ /* 0x000fca0007ffe0ff */
[----:B------:R-:W-:-:S04]  /*6a10*/  IMAD R93, R18, 0x6000, R93 ;  /* 0x00006000125d7824 */ /* 0x000fc800078e025d */
[----:B------:R-:W-:Y:S02]  /*6a20*/  IMAD R96, R93, 0x2, R2 ;  /* 0x000000025d607824 */ /* 0x000fe400078e0202 */
[----:B------:R-:W0:Y:S04]  /*6a30*/  LDS.128 R92, [R92+0x1c400] ;  /* 0x01c400005c5c7984 */ /* 0x000e280000000c00 */
[----:B------:R-:W2:Y:S01]  /*6a40*/  LDS.128 R96, [R96+0x1c400] ;  /* 0x01c4000060607984 */ /* 0x000ea20000000c00 */
[----:B------:R-:W-:Y:S05]  /*6a50*/  @P5 BRA `(.L_x_526) ;  /* 0x0000000400445947 */ /* 0x000fea0003800000 */
[--C-:B------:R-:W-:Y:S01]  /*6a60*/  SHF.R.U64 R52, R52, 0x10, R53.reuse ;  /* 0x0000001034347819 */ /* 0x100fe20000001235 */
[----:B------:R-:W-:Y:S01]  /*6a70*/  HADD2.F32 R171, -RZ, R171.H0_H0 ;  /* 0x200000abffab7230 */ /* 0x000fe20000004100 */
[----:B------:R-:W-:Y:S01]  /*6a80*/  SHF.R.U32.HI R167, RZ, 0x10, R53 ;  /* 0x00000010ffa77819 */ /* 0x000fe20000011635 */
[----:B--2---:R-:W-:Y:S01]  /*6a90*/  HADD2.F32 R168, -RZ, R97.H0_H0 ;  /* 0x20000061ffa87230 */ /* 0x004fe20000004100 */
[--C-:B------:R-:W-:Y:S01]  /*6aa0*/  SHF.R.U64 R53, R64, 0x10, R65.reuse ;  /* 0x0000001040357819 */ /* 0x100fe20000001241 */
[----:B0-----:R-:W-:Y:S01]  /*6ab0*/  HADD2.F32 R170, -RZ, R93.H0_H0 ;  /* 0x2000005dffaa7230 */ /* 0x001fe20000004100 */
[----:B------:R-:W-:Y:S01]  /*6ac0*/  SHF.R.U32.HI R64, RZ, 0x10, R65 ;  /* 0x00000010ff407819 */ /* 0x000fe20000011641 */
[----:B------:R-:W-:Y:S01]  /*6ad0*/  HADD2.F32 R169, -RZ, R169.H0_H0 ;  /* 0x200000a9ffa97230 */ /* 0x000fe20000004100 */
[--C-:B------:R-:W-:Y:S01]  /*6ae0*/  SHF.R.U64 R54, R54, 0x10, R55.reuse ;  /* 0x0000001036367819 */ /* 0x100fe20000001237 */
[----:B------:R-:W-:Y:S01]  /*6af0*/  HADD2.F32 R97, -RZ, R97.H1_H1 ;  /* 0x30000061ff617230 */ /* 0x000fe20000004100 */
[----:B------:R-:W-:Y:S01]  /*6b00*/  SHF.R.U32.HI R65, RZ, 0x10, R55 ;  /* 0x00000010ff417819 */ /* 0x000fe20000011637 */
[----:B------:R-:W-:Y:S01]  /*6b10*/  HADD2.F32 R172, -RZ, R167.H0_H0 ;  /* 0x200000a7ffac7230 */ /* 0x000fe20000004100 */
[--C-:B------:R-:W-:Y:S01]  /*6b20*/  SHF.R.U64 R55, R66, 0x10, R67.reuse ;  /* 0x0000001042377819 */ /* 0x100fe20000001243 */
[----:B------:R-:W-:Y:S01]  /*6b30*/  HADD2.F32 R167, -RZ, R225.H0_H0 ;  /* 0x200000e1ffa77230 */ /* 0x000fe20000004100 */
[----:B------:R-:W-:Y:S01]  /*6b40*/  SHF.R.U32.HI R66, RZ, 0x10, R67 ;  /* 0x00000010ff427819 */ /* 0x000fe20000011643 */
[-C--:B------:R-:W-:Y:S01]  /*6b50*/  FMUL.FTZ R67, R168, R171.reuse ;  /* 0x000000aba8437220 */ /* 0x080fe20000410000 */
[----:B------:R-:W-:Y:S01]  /*6b60*/  FMUL.FTZ R171, R170, R171 ;  /* 0x000000abaaab7220 */ /* 0x000fe20000410000 */
[----:B------:R-:W-:-:S02]  /*6b70*/  HADD2.F32 R53, -RZ, R53.H0_H0 ;  /* 0x20000035ff357230 */ /* 0x000fc40000004100 */
[-C--:B------:R-:W-:Y:S01]  /*6b80*/  FFMA.FTZ R67, R170, R169.reuse, -R67 ;  /* 0x000000a9aa437223 */ /* 0x080fe20000010843 */
[----:B------:R-:W-:Y:S02]  /*6b90*/  HADD2.F32 R170, -RZ, R64.H0_H0 ;  /* 0x20000040ffaa7230 */ /* 0x000fe40000004100 */
[----:B------:R-:W-:Y:S01]  /*6ba0*/  FFMA.FTZ R64, R168, R169, R171 ;  /* 0x000000a9a8407223 */ /* 0x000fe200000100ab */
[----:B------:R-:W-:Y:S01]  /*6bb0*/  HADD2.F32 R169, -RZ, R93.H1_H1 ;  /* 0x3000005dffa97230 */ /* 0x000fe20000004100 */
[----:B------:R-:W-:Y:S01]  /*6bc0*/  MOV R93, R98 ;  /* 0x00000062005d7202 */ /* 0x000fe20000000f00 */
[----:B------:R-:W-:Y:S02]  /*6bd0*/  HADD2.F32 R171, -RZ, R99.H1_H1 ;  /* 0x30000063ffab7230 */ /* 0x000fe40000004100 */
[-C--:B------:R-:W-:Y:S01]  /*6be0*/  FMUL.FTZ R168, R97, R170.reuse ;  /* 0x000000aa61a87220 */ /* 0x080fe20000410000 */
[----:B------:R-:W-:Y:S02]  /*6bf0*/  HADD2.F32 R66, -RZ, R66.H0_H0 ;  /* 0x20000042ff427230 */ /* 0x000fe40000004100 */
[----:B------:R-:W-:Y:S01]  /*6c00*/  FMUL.FTZ R170, R169, R170 ;  /* 0x000000aaa9aa7220 */ /* 0x000fe20000410000 */
[----:B------:R-:W-:-:S02]  /*6c10*/  HADD2.F32 R55, -RZ, R55.H0_H0 ;  /* 0x20000037ff377230 */ /* 0x000fc40000004100 */
[-C--:B------:R-:W-:Y:S01]  /*6c20*/  FFMA.FTZ R98, R169, R172.reuse, -R168 ;  /* 0x000000aca9627223 */ /* 0x080fe200000108a8 */
[----:B------:R-:W-:Y:S02]  /*6c30*/  HADD2.F32 R168, -RZ, R99.H0_H0 ;  /* 0x20000063ffa87230 */ /* 0x000fe40000004100 */
[----:B------:R-:W-:Y:S01]  /*6c40*/  FFMA.FTZ R97, R97, R172, R170 ;  /* 0x000000ac61617223 */ /* 0x000fe200000100aa */
[----:B------:R-:W-:Y:S02]  /*6c50*/  HADD2.F32 R169, -RZ, R173.H0_H0 ;  /* 0x200000adffa97230 */ /* 0x000fe40000004100 */
[----:B------:R-:W-:Y:S01]  /*6c60*/  FMUL.FTZ R172, R171, R66 ;  /* 0x00000042abac7220 */ /* 0x000fe20000410000 */
[--C-:B------:R-:W-:Y:S02]  /*6c70*/  HADD2.F32 R170, -RZ, R95.reuse.H0_H0 ;  /* 0x2000005fffaa7230 */ /* 0x100fe40000004100 */
[-C--:B------:R-:W-:Y:S01]  /*6c80*/  FMUL.FTZ R99, R168, R167.reuse ;  /* 0x000000a7a8637220 */ /* 0x080fe20000410000 */
[----:B------:R-:W-:Y:S01]  /*6c90*/  HADD2.F32 R95, -RZ, R95.H1_H1 ;  /* 0x3000005fff5f7230 */ /* 0x000fe20000004100 */
[----:B------:R-:W-:Y:S01]  /*6ca0*/  F2FP.F16.F32.PACK_AB R97, R97, R64 ;  /* 0x000000406161723e */ /* 0x000fe200000000ff */
[C---:B------:R-:W-:Y:S01]  /*6cb0*/  FMUL.FTZ R167, R170.reuse, R167 ;  /* 0x000000a7aaa77220 */ /* 0x040fe20000410000 */
[----:B------:R-:W-:Y:S01]  /*6cc0*/  FFMA.FTZ R99, R170, R169, -R99 ;  /* 0x000000a9aa637223 */ /* 0x000fe20000010863 */
[----:B------:R-:W-:-:S02]  /*6cd0*/  HADD2.F32 R170, -RZ, R65.H0_H0 ;  /* 0x20000041ffaa7230 */ /* 0x000fc40000004100 */
[C---:B------:R-:W-:Y:S01]  /*6ce0*/  FMUL.FTZ R66, R95.reuse, R66 ;  /* 0x000000425f427220 */ /* 0x040fe20000410000 */
[----:B------:R-:W-:Y:S01]  /*6cf0*/  FFMA.FTZ R167, R168, R169, R167 ;  /* 0x000000a9a8a77223 */ /* 0x000fe200000100a7 */
[----:B------:R-:W-:Y:S02]  /*6d00*/  HADD2.F32 R65, -RZ, R225.H1_H1 ;  /* 0x300000e1ff417230 */ /* 0x000fe40000004100 */
[-C--:B------:R-:W-:Y:S01]  /*6d10*/  FFMA.FTZ R172, R95, R170.reuse, -R172 ;  /* 0x000000aa5fac7223 */ /* 0x080fe200000108ac */
[----:B------:R-:W-:Y:S01]  /*6d20*/  FFMA.FTZ R66, R171, R170, R66 ;  /* 0x000000aaab427223 */ /* 0x000fe20000010042 */
[----:B------:R-:W-:Y:S02]  /*6d30*/  HADD2.F32 R170, -RZ, R96.H0_H0 ;  /* 0x20000060ffaa7230 */ /* 0x000fe40000004100 */
[----:B------:R-:W-:Y:S02]  /*6d40*/  HADD2.F32 R168, -RZ, R92.H0_H0 ;  /* 0x2000005cffa87230 */ /* 0x000fe40000004100 */
[----:B------:R-:W-:-:S02]  /*6d50*/  HADD2.F32 R96, -RZ, R96.H1_H1 ;  /* 0x30000060ff607230 */ /* 0x000fc40000004100 */
[-C--:B------:R-:W-:Y:S01]  /*6d60*/  FMUL.FTZ R169, R170, R65.reuse ;  /* 0x00000041aaa97220 */ /* 0x080fe20000410000 */
[----:B------:R-:W-:Y:S02]  /*6d70*/  HADD2.F32 R95, -RZ, R173.H1_H1 ;  /* 0x300000adff5f7230 */ /* 0x000fe40000004100 */
[----:B------:R-:W-:Y:S01]  /*6d80*/  FMUL.FTZ R173, R168, R65 ;  /* 0x00000041a8ad7220 */ /* 0x000fe20000410000 */
[----:B------:R-:W-:Y:S02]  /*6d90*/  HADD2.F32 R92, -RZ, R92.H1_H1 ;  /* 0x3000005cff5c7230 */ /* 0x000fe40000004100 */
[----:B------:R-:W-:Y:S01]  /*6da0*/  FMUL.FTZ R65, R96, R53 ;  /* 0x0000003560417220 */ /* 0x000fe20000410000 */
[----:B------:R-:W-:Y:S02]  /*6db0*/  HADD2.F32 R171, -RZ, R52.H0_H0 ;  /* 0x20000034ffab7230 */ /* 0x000fe40000004100 */
[-C--:B------:R-:W-:Y:S01]  /*6dc0*/  FFMA.FTZ R169, R168, R95.reuse, -R169 ;  /* 0x0000005fa8a97223 */ /* 0x080fe200000108a9 */
[----:B------:R-:W-:Y:S01]  /*6dd0*/  FFMA.FTZ R173, R170, R95, R173 ;  /* 0x0000005faaad7223 */ /* 0x000fe200000100ad */
[----:B------:R-:W-:Y:S01]  /*6de0*/  FMUL.FTZ R53, R92, R53 ;  /* 0x000000355c357220 */ /* 0x000fe20000410000 */
[----:B------:R-:W-:-:S02]  /*6df0*/  HADD2.F32 R52, -RZ, R203.H1_H1 ;  /* 0x300000cbff347230 */ /* 0x000fc40000004100 */
[-C--:B------:R-:W-:Y:S01]  /*6e00*/  FFMA.FTZ R92, R92, R171.reuse, -R65 ;  /* 0x000000ab5c5c7223 */ /* 0x080fe20000010841 */
[--C-:B------:R-:W-:Y:S02]  /*6e10*/  HADD2.F32 R95, -RZ, R93.reuse.H0_H0 ;  /* 0x2000005dff5f7230 */ /* 0x100fe40000004100 */
[----:B------:R-:W-:Y:S01]  /*6e20*/  FFMA.FTZ R96, R96, R171, R53 ;  /* 0x000000ab60607223 */ /* 0x000fe20000010035 */
[--C-:B------:R-:W-:Y:S02]  /*6e30*/  HADD2.F32 R65, -RZ, R94.reuse.H0_H0 ;  /* 0x2000005eff417230 */ /* 0x100fe40000004100 */
[----:B------:R-:W-:Y:S01]  /*6e40*/  HADD2.F32 R168, -RZ, R93.H1_H1 ;  /* 0x3000005dffa87230 */ /* 0x000fe20000004100 */
[----:B------:R-:W-:Y:S01]  /*6e50*/  F2FP.F16.F32.PACK_AB R92, R92, R169 ;  /* 0x000000a95c5c723e */ /* 0x000fe200000000ff */
[----:B------:R-:W-:Y:S01]  /*6e60*/  HADD2.F32 R94, -RZ, R94.H1_H1 ;  /* 0x3000005eff5e7230 */ /* 0x000fe20000004100 */
[----:B------:R-:W-:Y:S01]  /*6e70*/  F2FP.F16.F32.PACK_AB R96, R96, R173 ;  /* 0x000000ad6060723e */ /* 0x000fe200000000ff */
[----:B------:R-:W-:-:S02]  /*6e80*/  HADD2.F32 R93, -RZ, R54.H0_H0 ;  /* 0x20000036ff5d7230 */ /* 0x000fc40000004100 */
[-C--:B------:R-:W-:Y:S01]  /*6e90*/  FMUL.FTZ R54, R95, R52.reuse ;  /* 0x000000345f367220 */ /* 0x080fe20000410000 */
[----:B------:R-:W-:Y:S02]  /*6ea0*/  HADD2.F32 R53, -RZ, R183.H0_H0 ;  /* 0x200000b7ff357230 */ /* 0x000fe40000004100 */
[-C--:B------:R-:W-:Y:S01]  /*6eb0*/  FMUL.FTZ R171, R168, R55.reuse ;  /* 0x00000037a8ab7220 */ /* 0x080fe20000410000 */
[C---:B------:R-:W-:Y:S01]  /*6ec0*/  FMUL.FTZ R52, R65.reuse, R52 ;  /* 0x0000003441347220 */ /* 0x040fe20000410000 */
[C---:B------:R-:W-:Y:S01]  /*6ed0*/  FMUL.FTZ R55, R94.reuse, R55 ;  /* 0x000000375e377220 */ /* 0x040fe20000410000 */
[-C--:B------:R-:W-:Y:S02]  /*6ee0*/  FFMA.FTZ R54, R65, R53.reuse, -R54 ;  /* 0x0000003541367223 */ /* 0x080fe40000010836 */
[----:B------:R-:W-:Y:S01]  /*6ef0*/  FFMA.FTZ R52, R95, R53, R52 ;  /* 0x000000355f347223 */ /* 0x000fe20000010034 */
[-C--:B------:R-:W-:Y:S01]  /*6f00*/  FFMA.FTZ R171, R94, R93.reuse, -R171 ;  /* 0x0000005d5eab7223 */ /* 0x080fe200000108ab */
[----:B------:R-:W-:Y:S01]  /*6f10*/  FFMA.FTZ R55, R168, R93, R55 ;  /* 0x0000005da8377223 */ /* 0x000fe20000010037 */
[----:B------:R-:W-:-:S02]  /*6f20*/  F2FP.F16.F32.PACK_AB R93, R98, R67 ;  /* 0x00000043625d723e */ /* 0x000fc400000000ff */
[----:B------:R-:W-:Y:S02]  /*6f30*/  F2FP.F16.F32.PACK_AB R95, R172, R99 ;  /* 0x00000063ac5f723e */ /* 0x000fe400000000ff */
[----:B------:R-:W-:Y:S02]  /*6f40*/  F2FP.F16.F32.PACK_AB R99, R66, R167 ;  /* 0x000000a74263723e */ /* 0x000fe400000000ff */
[----:B------:R-:W-:Y:S02]  /*6f50*/  F2FP.F16.F32.PACK_AB R94, R171, R54 ;  /* 0x00000036ab5e723e */ /* 0x000fe400000000ff */
[----:B------:R-:W-:-:S07]  /*6f60*/  F2FP.F16.F32.PACK_AB R98, R55, R52 ;  /* 0x000000343762723e */ /* 0x000fce00000000ff */
.L_x_526:
[----:B------:R-:W-:Y:S05]  /*6f70*/  BSYNC B3 ;  /* 0x0000000000037941 */ /* 0x000fea0003800000 */
.L_x_525:
[----:B0-----:R0:W-:Y:S04]  /*6f80*/  STG.E.128 desc[UR36][R140.64], R92 ;  /* 0x0000005c8c007986 */ /* 0x0011e8000c101d24 */
[----:B--2---:R0:W-:Y:S02]  /*6f90*/  @!P4 STG.E.128 desc[UR36][R142.64], R96 ;  /* 0x000000608e00c986 */ /* 0x0041e4000c101d24 */
.L_x_524:
[----:B------:R-:W-:Y:S05]  /*6fa0*/  BSYNC B2 ;  /* 0x0000000000027941 */ /* 0x000fea0003800000 */
.L_x_523:
[----:B------:R-:W-:Y:S01]  /*6fb0*/  ISETP.NE.AND P4, PT, R10, RZ, PT ;  /* 0x000000ff0a00720c */ /* 0x000fe20003f85270 */
[----:B------:R-:W-:-:S12]  /*6fc0*/  BSSY B2, `(.L_x_527) ;  /* 0x0000077000027945 */ /* 0x000fd80003800000 */
[----:B------:R-:W-:Y:S05]  /*6fd0*/  @!P4 BRA `(.L_x_528) ;  /* 0x0000000400d4c947 */ /* 0x000fea0003800000 */
[----:B------:R-:W-:Y:S01]  /*6fe0*/  SEL R52, R119, R153, !P2 ;  /* 0x0000009977347207 */ /* 0x000fe20005000000 */
[----:B------:R-:W-:Y:S01]  /*6ff0*/  BSSY B3, `(.L_x_529) ;  /* 0x0000071000037945 */ /* 0x000fe20003800000 */
[----:B------:R-:W-:Y:S02]  /*7000*/  IADD3 R64, P4, P5, R104, R136, R21 ;  /* 0x0000008868407210 */ /* 0x000fe40007d9e015 */
[----:B------:R-:W-:Y:S02]  /*7010*/  SHF.R.S32.HI R53, RZ, 0x1f, R52 ;  /* 0x0000001fff357819 */ /* 0x000fe40000011434 */
[----:B------:R-:W-:Y:S02]  /*7020*/  IADD3.X R65, R101, R164, R12, P4, P5 ;  /* 0x000000a465417210 */ /* 0x000fe400027ea40c */
[----:B------:R-:W-:-:S04]  /*7030*/  LEA.HI R53, R53, R52, RZ, 0x4 ;  /* 0x0000003435357211 */ /* 0x000fc800078f20ff */
[----:B------:R-:W-:-:S05]  /*7040*/  LEA.HI.SX32 R52, R53, R28, 0x1c ;  /* 0x0000001c35347211 */ /* 0x000fca00078fe2ff */
[----:B------:R-:W-:-:S05]  /*7050*/  IMAD.SHL.U32 R53, R52, 0x8, RZ ;  /* 0x0000000834357824 */ /* 0x000fca00078e00ff */
[----:B------:R-:W-:-:S13]  /*7060*/  ISETP.GE.AND P4, PT, R53, R151, PT ;  /* 0x000000973500720c */ /* 0x000fda0003f86270 */
[--C-:B------:R-:W-:Y:S02]  /*7070*/  @!P4 SHF.R.S32.HI R55, RZ, 0x1f, R53.reuse ;  /* 0x0000001fff37c819 */ /* 0x100fe40000011435 */
[----:B------:R-:W-:-:S04]  /*7080*/  @!P4 IADD3 R54, P5, P6, R104, R136, R53 ;  /* 0x000000886836c210 */ /* 0x000fc80007ebe035 */
[----:B------:R-:W-:Y:S02]  /*7090*/  @!P4 IADD3.X R55, R101, R164, R55, P5, P6 ;  /* 0x000000a46537c210 */ /* 0x000fe40002fec437 */
[----:B0-----:R-:W-:-:S04]  /*70a0*/  LEA R92, P5, R64, R120, 0x1 ;  /* 0x00000078405c7211 */ /* 0x001fc800078a08ff */
        /* <DEDUP_REMOVED lines=11> */
[----:B------:R-:W-:-:S03]  /*7160*/  IMAD R52, R55, 0x2, R2 ;  /* 0x0000000237347824 */ /* 0x000fc600078e0202 */
[----:B------:R-:W-:-:S05]  /*7170*/  LEA R53, R190, R53, 0x9 ;  /* 0x00000035be357211 */ /* 0x000fca00078e48ff */
[----:B------:R-:W-:-:S04]  /*7180*/  IMAD.IADD R53, R53, 0x1, R54 ;  /* 0x0000000135357824 */ /* 0x000fc800078e0236 */
[----:B------:R-:W-:-:S05]  /*7190*/  IMAD R53, R18, 0x6000, R53 ;  /* 0x0000600012357824 */ /* 0x000fca00078e0235 */
[----:B------:R-:W-:Y:S02]  /*71a0*/  LEA R64, R53, R2, 0x1 ;  /* 0x0000000235407211 */ /* 0x000fe400078e08ff */
[----:B------:R-:W0:Y:S04]  /*71b0*/  LDS.128 R52, [R52+0x1c400] ;  /* 0x01c4000034347984 */ /* 0x000e280000000c00 */
[----:B------:R-:W2:Y:S01]  /*71c0*/  LDS.128 R64, [R64+0x1c400] ;  /* 0x01c4000040407984 */ /* 0x000ea20000000c00 */
[----:B------:R-:W-:Y:S05]  /*71d0*/  @P5 BRA `(.L_x_530) ;  /* 0x0000000400485947 */ /* 0x000fea0003800000 */
[--C-:B------:R-:W-:Y:S01]  /*71e0*/  SHF.R.U64 R48, R48, 0x10, R49.reuse ;  /* 0x0000001030307819 */ /* 0x100fe20000001231 */
[--C-:B--2---:R-:W-:Y:S01]  /*71f0*/  HADD2.F32 R98, -RZ, R65.reuse.H0_H0 ;  /* 0x20000041ff627230 */ /* 0x104fe20000004100 */
[----:B------:R-:W-:Y:S01]  /*7200*/  SHF.R.U32.HI R96, RZ, 0x10, R49 ;  /* 0x00000010ff607819 */ /* 0x000fe20000011631 */
[----:B------:R-:W-:Y:S01]  /*7210*/  HADD2.F32 R65, -RZ, R65.H1_H1 ;  /* 0x30000041ff417230 */ /* 0x000fe20000004100 */
[--C-:B------:R-:W-:Y:S01]  /*7220*/  SHF.R.U64 R49, R60, 0x10, R61.reuse ;  /* 0x000000103c317819 */ /* 0x100fe2000000123d */
[--C-:B0-----:R-:W-:Y:S01]  /*7230*/  HADD2.F32 R140, -RZ, R53.reuse.H0_H0 ;  /* 0x20000035ff8c7230 */ /* 0x101fe20000004100 */
[----:B------:R-:W-:Y:S01]  /*7240*/  SHF.R.U32.HI R60, RZ, 0x10, R61 ;  /* 0x00000010ff3c7819 */ /* 0x000fe2000001163d */
[----:B------:R-:W-:Y:S01]  /*7250*/  HADD2.F32 R53, -RZ, R53.H1_H1 ;  /* 0x30000035ff357230 */ /* 0x000fe20000004100 */
[--C-:B------:R-:W-:Y:S01]  /*7260*/  SHF.R.U64 R61, R62, 0x10, R63.reuse ;  /* 0x000000103e3d7819 */ /* 0x100fe2000000123f */
[----:B------:R-:W-:Y:S01]  /*7270*/  HADD2.F32 R96, -RZ, R96.H0_H0 ;  /* 0x20000060ff607230 */ /* 0x000fe20000004100 */
[----:B------:R-:W-:Y:S01]  /*7280*/  SHF.R.U32.HI R62, RZ, 0x10, R63 ;  /* 0x00000010ff3e7819 */ /* 0x000fe2000001163f */
[----:B------:R-:W-:Y:S01]  /*7290*/  HADD2.F32 R60, -RZ, R60.H0_H0 ;  /* 0x2000003cff3c7230 */ /* 0x000fe20000004100 */
[--C-:B------:R-:W-:Y:S01]  /*72a0*/  SHF.R.U64 R50, R50, 0x10, R51.reuse ;  /* 0x0000001032327819 */ /* 0x100fe20000001233 */
[----:B------:R-:W-:Y:S01]  /*72b0*/  HADD2.F32 R63, -RZ, R203.H0_H0 ;  /* 0x200000cbff3f7230 */ /* 0x000fe20000004100 */
[----:B------:R-:W-:Y:S01]  /*72c0*/  SHF.R.U32.HI R51, RZ, 0x10, R51 ;  /* 0x00000010ff337819 */ /* 0x000fe20000011633 */
[----:B------:R-:W-:-:S02]  /*72d0*/  HADD2.F32 R97, -RZ, R182.H1_H1 ;  /* 0x300000b6ff617230 */ /* 0x000fc40000004100 */
[-C--:B------:R-:W-:Y:S01]  /*72e0*/  FMUL.FTZ R142, R65, R60.reuse ;  /* 0x0000003c418e7220 */ /* 0x080fe20000410000 */
[C---:B------:R-:W-:Y:S01]  /*72f0*/  FMUL.FTZ R60, R53.reuse, R60 ;  /* 0x0000003c353c7220 */ /* 0x040fe20000410000 */
[-C--:B------:R-:W-:Y:S01]  /*7300*/  FMUL.FTZ R99, R98, R63.reuse ;  /* 0x0000003f62637220 */ /* 0x080fe20000410000 */
[----:B------:R-:W-:Y:S01]  /*7310*/  FMUL.FTZ R63, R140, R63 ;  /* 0x0000003f8c3f7220 */ /* 0x000fe20000410000 */
[-C--:B------:R-:W-:Y:S01]  /*7320*/  FFMA.FTZ R142, R53, R96.reuse, -R142 ;  /* 0x00000060358e7223 */ /* 0x080fe2000001088e */
[----:B------:R-:W-:Y:S01]  /*7330*/  FFMA.FTZ R60, R65, R96, R60 ;  /* 0x00000060413c7223 */ /* 0x000fe2000001003c */
[----:B------:R-:W-:Y:S02]  /*7340*/  HADD2.F32 R53, -RZ, R183.H1_H1 ;  /* 0x300000b7ff357230 */ /* 0x000fe40000004100 */
[-C--:B------:R-:W-:Y:S01]  /*7350*/  FFMA.FTZ R63, R98, R97.reuse, R63 ;  /* 0x00000061623f7223 */ /* 0x080fe2000001003f */
[--C-:B------:R-:W-:Y:S02]  /*7360*/  HADD2.F32 R96, -RZ, R67.reuse.H0_H0 ;  /* 0x20000043ff607230 */ /* 0x100fe40000004100 */
[----:B------:R-:W-:Y:S01]  /*7370*/  FFMA.FTZ R99, R140, R97, -R99 ;  /* 0x000000618c637223 */ /* 0x000fe20000010863 */
[----:B------:R-:W-:-:S02]  /*7380*/  HADD2.F32 R67, -RZ, R67.H1_H1 ;  /* 0x30000043ff437230 */ /* 0x000fc40000004100 */
[----:B------:R-:W-:Y:S02]  /*7390*/  HADD2.F32 R98, -RZ, R55.H0_H0 ;  /* 0x20000037ff627230 */ /* 0x000fe40000004100 */
[----:B------:R-:W-:Y:S01]  /*73a0*/  HADD2.F32 R62, -RZ, R62.H0_H0 ;  /* 0x2000003eff3e7230 */ /* 0x000fe20000004100 */
[----:B------:R-:W-:Y:S01]  /*73b0*/  F2FP.F16.F32.PACK_AB R99, R142, R99 ;  /* 0x000000638e63723e */ /* 0x000fe200000000ff */
[----:B------:R-:W-:Y:S02]  /*73c0*/  HADD2.F32 R140, -RZ, R51.H0_H0 ;  /* 0x20000033ff8c7230 */ /* 0x000fe40000004100 */
[-C--:B------:R-:W-:Y:S01]  /*73d0*/  FMUL.FTZ R51, R96, R53.reuse ;  /* 0x0000003560337220 */ /* 0x080fe20000410000 */
[----:B------:R-:W-:Y:S02]  /*73e0*/  HADD2.F32 R65, -RZ, R182.H0_H0 ;  /* 0x200000b6ff417230 */ /* 0x000fe40000004100 */
[----:B------:R-:W-:Y:S01]  /*73f0*/  FMUL.FTZ R53, R98, R53 ;  /* 0x0000003562357220 */ /* 0x000fe20000410000 */
[----:B------:R-:W-:-:S02]  /*7400*/  HADD2.F32 R55, -RZ, R55.H1_H1 ;  /* 0x30000037ff377230 */ /* 0x000fc40000004100 */
[-C--:B------:R-:W-:Y:S01]  /*7410*/  FMUL.FTZ R168, R67, R62.reuse ;  /* 0x0000003e43a87220 */ /* 0x080fe20000410000 */
[----:B------:R-:W-:Y:S02]  /*7420*/  HADD2.F32 R49, -RZ, R49.H0_H0 ;  /* 0x20000031ff317230 */ /* 0x000fe40000004100 */
[-C--:B------:R-:W-:Y:S01]  /*7430*/  FFMA.FTZ R51, R98, R65.reuse, -R51 ;  /* 0x0000004162337223 */ /* 0x080fe20000010833 */
[----:B------:R-:W-:Y:S01]  /*7440*/  FFMA.FTZ R53, R96, R65, R53 ;  /* 0x0000004160357223 */ /* 0x000fe20000010035 */
[C---:B------:R-:W-:Y:S01]  /*7450*/  FMUL.FTZ R62, R55.reuse, R62 ;  /* 0x0000003e373e7220 */ /* 0x040fe20000410000 */
[-C--:B------:R-:W-:Y:S01]  /*7460*/  FFMA.FTZ R168, R55, R140.reuse, -R168 ;  /* 0x0000008c37a87223 */ /* 0x080fe200000108a8 */
[----:B------:R-:W-:Y:S02]  /*7470*/  HADD2.F32 R55, -RZ, R181.H1_H1 ;  /* 0x300000b5ff377230 */ /* 0x000fe40000004100 */
[----:B------:R-:W-:Y:S02]  /*7480*/  HADD2.F32 R98, -RZ, R64.H0_H0 ;  /* 0x20000040ff627230 */ /* 0x000fe40000004100 */
[----:B------:R-:W-:Y:S01]  /*7490*/  FFMA.FTZ R62, R67, R140, R62 ;  /* 0x0000008c433e7223 */ /* 0x000fe2000001003e */
[----:B------:R-:W-:-:S02]  /*74a0*/  HADD2.F32 R96, -RZ, R52.H0_H0 ;  /* 0x20000034ff607230 */ /* 0x000fc40000004100 */
[----:B------:R-:W-:Y:S02]  /*74b0*/  HADD2.F32 R64, -RZ, R64.H1_H1 ;  /* 0x30000040ff407230 */ /* 0x000fe40000004100 */
[-C--:B------:R-:W-:Y:S01]  /*74c0*/  FMUL.FTZ R67, R98, R55.reuse ;  /* 0x0000003762437220 */ /* 0x080fe20000410000 */
[----:B------:R-:W-:Y:S02]  /*74d0*/  HADD2.F32 R65, -RZ, R181.H0_H0 ;  /* 0x200000b5ff417230 */ /* 0x000fe40000004100 */
[----:B------:R-:W-:Y:S01]  /*74e0*/  FMUL.FTZ R141, R96, R55 ;  /* 0x00000037608d7220 */ /* 0x000fe20000410000 */
[----:B------:R-:W-:Y:S02]  /*74f0*/  HADD2.F32 R52, -RZ, R52.H1_H1 ;  /* 0x30000034ff347230 */ /* 0x000fe40000004100 */
[----:B------:R-:W-:Y:S01]  /*7500*/  FMUL.FTZ R55, R64, R49 ;  /* 0x0000003140377220 */ /* 0x000fe20000410000 */
[----:B------:R-:W-:Y:S02]  /*7510*/  HADD2.F32 R97, -RZ, R48.H0_H0 ;  /* 0x20000030ff617230 */ /* 0x000fe40000004100 */
[-C--:B------:R-:W-:Y:S01]  /*7520*/  FFMA.FTZ R67, R96, R65.reuse, -R67 ;  /* 0x0000004160437223 */ /* 0x080fe20000010843 */
[----:B------:R-:W-:Y:S01]  /*7530*/  FFMA.FTZ R141, R98, R65, R141 ;  /* 0x00000041628d7223 */ /* 0x000fe2000001008d */
[----:B------:R-:W-:Y:S01]  /*7540*/  FMUL.FTZ R49, R52, R49 ;  /* 0x0000003134317220 */ /* 0x000fe20000410000 */
[----:B------:R-:W-:-:S02]  /*7550*/  HADD2.F32 R65, -RZ, R66.H0_H0 ;  /* 0x20000042ff417230 */ /* 0x000fc40000004100 */
[-C--:B------:R-:W-:Y:S01]  /*7560*/  FFMA.FTZ R52, R52, R97.reuse, -R55 ;  /* 0x0000006134347223 */ /* 0x080fe20000010837 */
[----:B------:R-:W-:Y:S02]  /*7570*/  HADD2.F32 R48, -RZ, R180.H0_H0 ;  /* 0x200000b4ff307230 */ /* 0x000fe40000004100 */
[----:B------:R-:W-:Y:S01]  /*7580*/  FFMA.FTZ R64, R64, R97, R49 ;  /* 0x0000006140407223 */ /* 0x000fe20000010031 */
[----:B------:R-:W-:Y:S01]  /*7590*/  HADD2.F32 R61, -RZ, R61.H0_H0 ;  /* 0x2000003dff3d7230 */ /* 0x000fe20000004100 */
[----:B------:R-:W-:Y:S01]  /*75a0*/  F2FP.F16.F32.PACK_AB R62, R62, R53 ;  /* 0x000000353e3e723e */ /* 0x000fe200000000ff */
[----:B------:R-:W-:Y:S01]  /*75b0*/  HADD2.F32 R55, -RZ, R54.H0_H0 ;  /* 0x20000036ff377230 */ /* 0x000fe20000004100 */
[----:B------:R-:W-:Y:S01]  /*75c0*/  F2FP.F16.F32.PACK_AB R52, R52, R67 ;  /* 0x000000433434723e */ /* 0x000fe200000000ff */
[----:B------:R-:W-:Y:S01]  /*75d0*/  HADD2.F32 R66, -RZ, R66.H1_H1 ;  /* 0x30000042ff427230 */ /* 0x000fe20000004100 */
[----:B------:R-:W-:Y:S01]  /*75e0*/  F2FP.F16.F32.PACK_AB R64, R64, R141 ;  /* 0x0000008d4040723e */ /* 0x000fe200000000ff */
[----:B------:R-:W-:-:S02]  /*75f0*/  HADD2.F32 R54, -RZ, R54.H1_H1 ;  /* 0x30000036ff367230 */ /* 0x000fc40000004100 */
[----:B------:R-:W-:Y:S02]  /*7600*/  HADD2.F32 R97, -RZ, R50.H0_H0 ;  /* 0x20000032ff617230 */ /* 0x000fe40000004100 */
[-C--:B------:R-:W-:Y:S01]  /*7610*/  FMUL.FTZ R50, R65, R48.reuse ;  /* 0x0000003041327220 */ /* 0x080fe20000410000 */
[----:B------:R-:W-:Y:S02]  /*7620*/  HADD2.F32 R49, -RZ, R180.H1_H1 ;  /* 0x300000b4ff317230 */ /* 0x000fe40000004100 */
[-C--:B------:R-:W-:Y:S01]  /*7630*/  FMUL.FTZ R143, R66, R61.reuse ;  /* 0x0000003d428f7220 */ /* 0x080fe20000410000 */
[C---:B------:R-:W-:Y:S01]  /*7640*/  FMUL.FTZ R48, R55.reuse, R48 ;  /* 0x0000003037307220 */ /* 0x040fe20000410000 */
[C---:B------:R-:W-:Y:S01]  /*7650*/  FMUL.FTZ R61, R54.reuse, R61 ;  /* 0x0000003d363d7220 */ /* 0x040fe20000410000 */
[----:B------:R-:W-:Y:S02]  /*7660*/  IMAD.MOV.U32 R53, RZ, RZ, R99 ;  /* 0x000000ffff357224 */ /* 0x000fe400078e0063 */
[-C--:B------:R-:W-:Y:S01]  /*7670*/  FFMA.FTZ R50, R55, R49.reuse, -R50 ;  /* 0x0000003137327223 */ /* 0x080fe20000010832 */
[----:B------:R-:W-:Y:S01]  /*7680*/  FFMA.FTZ R48, R65, R49, R48 ;  /* 0x0000003141307223 */ /* 0x000fe20000010030 */
[-C--:B------:R-:W-:Y:S01]  /*7690*/  FFMA.FTZ R143, R54, R97.reuse, -R143 ;  /* 0x00000061368f7223 */ /* 0x080fe2000001088f */
[----:B------:R-:W-:Y:S01]  /*76a0*/  FFMA.FTZ R61, R66, R97, R61 ;  /* 0x00000061423d7223 */ /* 0x000fe2000001003d */
[----:B------:R-:W-:Y:S01]  /*76b0*/  F2FP.F16.F32.PACK_AB R55, R168, R51 ;  /* 0x00000033a837723e */ /* 0x000fe200000000ff */
[----:B------:R-:W-:Y:S01]  /*76c0*/  IMAD.MOV.U32 R67, RZ, RZ, R62 ;  /* 0x000000ffff437224 */ /* 0x000fe200078e003e */
[----:B------:R-:W-:-:S02]  /*76d0*/  F2FP.F16.F32.PACK_AB R65, R60, R63 ;  /* 0x0000003f3c41723e */ /* 0x000fc400000000ff */
[----:B------:R-:W-:Y:S02]  /*76e0*/  F2FP.F16.F32.PACK_AB R54, R143, R50 ;  /* 0x000000328f36723e */ /* 0x000fe400000000ff */
[----:B------:R-:W-:-:S07]  /*76f0*/  F2FP.F16.F32.PACK_AB R66, R61, R48 ;  /* 0x000000303d42723e */ /* 0x000fce00000000ff */
.L_x_530:
[----:B------:R-:W-:Y:S05]  /*7700*/  BSYNC B3 ;  /* 0x0000000000037941 */ /* 0x000fea0003800000 */
.L_x_529:
[----:B0-----:R3:W-:Y:S04]  /*7710*/  STG.E.128 desc[UR36][R92.64], R52 ;  /* 0x000000345c007986 */ /* 0x0017e8000c101d24 */
[----:B--2---:R3:W-:Y:S02]  /*7720*/  @!P4 STG.E.128 desc[UR36][R94.64], R64 ;  /* 0x000000405e00c986 */ /* 0x0047e4000c101d24 */
.L_x_528:
[----:B------:R-:W-:Y:S05]  /*7730*/  BSYNC B2 ;  /* 0x0000000000027941 */ /* 0x000fea0003800000 */
.L_x_527:
[----:B------:R-:W-:-:S13]  /*7740*/  ISETP.NE.AND P4, PT, R9, RZ, PT ;  /* 0x000000ff0900720c */ /* 0x000fda0003f85270 */
[----:B------:R-:W-:Y:S05]  /*7750*/  @!P4 BRA `(.L_x_522) ;  /* 0x0000000400e8c947 */ /* 0x000fea0003800000 */
[----:B------:R-:W-:Y:S01]  /*7760*/  ISETP.NE.AND P6, PT, R103, RZ, PT ;  /* 0x000000ff6700720c */ /* 0x000fe20003fc5270 */
[----:B------:R-:W-:Y:S01]  /*7770*/  BSSY B2, `(.L_x_531) ;  /* 0x0000076000027945 */ /* 0x000fe20003800000 */
[----:B------:R-:W-:Y:S02]  /*7780*/  IADD3 R51, P4, P5, R104, R136, R15 ;  /* 0x0000008868337210 */ /* 0x000fe40007d9e00f */
[----:B------:R-:W-:Y:S02]  /*7790*/  SEL R48, R119, R153, !P6 ;  /* 0x0000009977307207 */ /* 0x000fe40007000000 */
[----:B---3--:R-:W-:Y:S02]  /*77a0*/  IADD3.X R52, R101, R164, R11, P4, P5 ;  /* 0x000000a465347210 */ /* 0x008fe400027ea40b */
[----:B------:R-:W-:-:S04]  /*77b0*/  SHF.R.S32.HI R49, RZ, 0x1f, R48 ;  /* 0x0000001fff317819 */ /* 0x000fc80000011430 */
[----:B------:R-:W-:-:S04]  /*77c0*/  LEA.HI R49, R49, R48, RZ, 0x4 ;  /* 0x0000003031317211 */ /* 0x000fc800078f20ff */
[----:B------:R-:W-:-:S04]  /*77d0*/  LEA.HI.SX32 R49, R49, R20, 0x1c ;  /* 0x0000001431317211 */ /* 0x000fc800078fe2ff */
[----:B------:R-:W-:-:S04]  /*77e0*/  SHF.L.U32 R48, R49, 0x3, RZ ;  /* 0x0000000331307819 */ /* 0x000fc800000006ff */
[----:B------:R-:W-:-:S13]  /*77f0*/  ISETP.GE.AND P4, PT, R48, R151, PT ;  /* 0x000000973000720c */ /* 0x000fda0003f86270 */
[--C-:B------:R-:W-:Y:S02]  /*7800*/  @!P4 SHF.R.S32.HI R50, RZ, 0x1f, R48.reuse ;  /* 0x0000001fff32c819 */ /* 0x100fe40000011430 */
[--C-:B------:R-:W-:Y:S02]  /*7810*/  @!P4 IADD3 R136, P5, P6, R104, R136, R48.reuse ;  /* 0x000000886888c210 */ /* 0x100fe40007ebe030 */
[----:B------:R-:W-:Y:S02]  /*7820*/  LOP3.LUT R48, R189, 0x38, R48, 0xf8, !PT ;  /* 0x00000038bd307812 */ /* 0x000fe400078ef830 */
[----:B------:R-:W-:Y:S02]  /*7830*/  @!P4 IADD3.X R50, R101, R164, R50, P5, P6 ;  /* 0x000000a46532c210 */ /* 0x000fe40002fec432 */
[----:B------:R-:W-:Y:S02]  /*7840*/  LEA R60, P5, R51, R120, 0x1 ;  /* 0x00000078333c7211 */ /* 0x000fe400078a08ff */
[----:B------:R-:W-:-:S02]  /*7850*/  LOP3.LUT R48, R48, R191, RZ, 0x3c, !PT ;  /* 0x000000bf30307212 */ /* 0x000fc400078e3cff */
[----:B------:R-:W-:Y:S02]  /*7860*/  LEA.HI.X R61, R51, R121, R52, 0x1, P5 ;  /* 0x00000079333d7211 */ /* 0x000fe400028f0c34 */
[----:B------:R-:W-:-:S04]  /*7870*/  @!P4 LEA R62, P5, R136, R120, 0x1 ;  /* 0x00000078883ec211 */ /* 0x000fc800078a08ff */
[----:B------:R-:W-:Y:S02]  /*7880*/  @!P4 LEA.HI.X R63, R136, R121, R50, 0x1, P5 ;  /* 0x00000079883fc211 */ /* 0x000fe400028f0c32 */
[----:B------:R-:W-:Y:S02]  /*7890*/  SHF.R.S32.HI R50, RZ, 0x1f, R49 ;  /* 0x0000001fff327819 */ /* 0x000fe40000011431 */
[----:B------:R-:W-:Y:S02]  /*78a0*/  ISETP.GE.AND P5, PT, R185, R122, PT ;  /* 0x0000007ab900720c */ /* 0x000fe40003fa6270 */
[----:B------:R-:W-:-:S05]  /*78b0*/  LEA.HI R50, R50, R49, RZ, 0x3 ;  /* 0x0000003132327211 */ /* 0x000fca00078f18ff */
[----:B------:R-:W-:-:S05]  /*78c0*/  IMAD.SHL.U32 R50, R50, 0x400, RZ ;  /* 0x0000040032327824 */ /* 0x000fca00078e00ff */
[----:B------:R-:W-:-:S05]  /*78d0*/  LOP3.LUT R49, R50, 0x7fffe000, RZ, 0xc0, !PT ;  /* 0x7fffe00032317812 */ /* 0x000fca00078ec0ff */
[----:B------:R-:W-:-:S05]  /*78e0*/  IMAD R49, R190, 0x200, R49 ;  /* 0x00000200be317824 */ /* 0x000fca00078e0231 */
[----:B------:R-:W-:Y:S01]  /*78f0*/  IADD3 R51, R49, R48, RZ ;  /* 0x0000003031337210 */ /* 0x000fe20007ffe0ff */
[----:B------:R-:W-:-:S04]  /*7900*/  IMAD R49, R18, 0x6000, R139 ;  /* 0x0000600012317824 */ /* 0x000fc800078e028b */
[----:B------:R-:W-:Y:S02]  /*7910*/  IMAD R51, R18, 0x6000, R51 ;  /* 0x0000600012337824 */ /* 0x000fe400078e0233 */
[--C-:B------:R-:W-:Y:S02]  /*7920*/  IMAD R49, R49, 0x2, R2.reuse ;  /* 0x0000000231317824 */ /* 0x100fe400078e0202 */
[----:B------:R-:W-:-:S04]  /*7930*/  IMAD R52, R51, 0x2, R2 ;  /* 0x0000000233347824 */ /* 0x000fc800078e0202 */
[----:B------:R-:W2:Y:S04]  /*7940*/  LDS.128 R48, [R49+0x1c400] ;  /* 0x01c4000031307984 */ /* 0x000ea80000000c00 */
[----:B------:R-:W3:Y:S01]  /*7950*/  LDS.128 R52, [R52+0x1c400] ;  /* 0x01c4000034347984 */ /* 0x000ee20000000c00 */
[----:B------:R-:W-:Y:S05]  /*7960*/  @P5 BRA `(.L_x_532) ;  /* 0x0000000400585947 */ /* 0x000fea0003800000 */
[--C-:B------:R-:W-:Y:S01]  /*7970*/  SHF.R.U64 R44, R44, 0x10, R45.reuse ;  /* 0x000000102c2c7819 */ /* 0x100fe2000000122d */
[----:B0-----:R-:W-:Y:S01]  /*7980*/  HADD2.F32 R94, -RZ, R179.H1_H1 ;  /* 0x300000b3ff5e7230 */ /* 0x001fe20000004100 */
[----:B------:R-:W-:Y:S01]  /*7990*/  SHF.R.U32.HI R64, RZ, 0x10, R45 ;  /* 0x00000010ff407819 */ /* 0x000fe2000001162d */
[----:B--2---:R-:W-:Y:S01]  /*79a0*/  HADD2.F32 R66, -RZ, R49.H1_H1 ;  /* 0x30000031ff427230 */ /* 0x004fe20000004100 */
[----:B------:R-:W-:Y:S01]  /*79b0*/  SHF.R.U64 R45, R56, 0x10, R57 ;  /* 0x00000010382d7819 */ /* 0x000fe20000001239 */
[----:B------:R-:W-:Y:S01]  /*79c0*/  HADD2.F32 R92, -RZ, R177.H1_H1 ;  /* 0x300000b1ff5c7230 */ /* 0x000fe20000004100 */
[--C-:B------:R-:W-:Y:S01]  /*79d0*/  SHF.R.U64 R46, R46, 0x10, R47.reuse ;  /* 0x000000102e2e7819 */ /* 0x100fe2000000122f */
[----:B------:R-:W-:Y:S01]  /*79e0*/  HADD2.F32 R64, -RZ, R64.H0_H0 ;  /* 0x20000040ff407230 */ /* 0x000fe20000004100 */
[----:B------:R-:W-:Y:S02]  /*79f0*/  SHF.R.U32.HI R56, RZ, 0x10, R47 ;  /* 0x00000010ff387819 */ /* 0x000fe4000001162f */
[----:B------:R-:W-:-:S02]  /*7a00*/  SHF.R.U64 R47, R58, 0x10, R59 ;  /* 0x000000103a2f7819 */ /* 0x000fc4000000123b */
[----:B------:R-:W-:Y:S02]  /*7a10*/  SHF.R.U32.HI R58, RZ, 0x10, R59 ;  /* 0x00000010ff3a7819 */ /* 0x000fe4000001163b */
[----:B---3--:R-:W-:Y:S01]  /*7a20*/  MOV R59, R53 ;  /* 0x00000035003b7202 */ /* 0x008fe20000000f00 */
[----:B------:R-:W-:Y:S01]  /*7a30*/  IMAD.MOV.U32 R53, RZ, RZ, R51 ;  /* 0x000000ffff357224 */ /* 0x000fe200078e0033 */
[----:B------:R-:W-:Y:S01]  /*7a40*/  SHF.R.U32.HI R57, RZ, 0x10, R57 ;  /* 0x00000010ff397819 */ /* 0x000fe20000011639 */
[----:B------:R-:W-:Y:S02]  /*7a50*/  HADD2.F32 R51, -RZ, R49.H0_H0 ;  /* 0x20000031ff337230 */ /* 0x000fe40000004100 */
[--C-:B------:R-:W-:Y:S02]  /*7a60*/  HADD2.F32 R65, -RZ, R59.reuse.H0_H0 ;  /* 0x2000003bff417230 */ /* 0x100fe40000004100 */
[----:B------:R-:W-:Y:S02]  /*7a70*/  HADD2.F32 R59, -RZ, R59.H1_H1 ;  /* 0x3000003bff3b7230 */ /* 0x000fe40000004100 */
[----:B------:R-:W-:-:S02]  /*7a80*/  HADD2.F32 R57, -RZ, R57.H0_H0 ;  /* 0x20000039ff397230 */ /* 0x000fc40000004100 */
[-C--:B------:R-:W-:Y:S01]  /*7a90*/  FMUL.FTZ R96, R65, R94.reuse ;  /* 0x0000005e41607220 */ /* 0x080fe20000410000 */
[----:B------:R-:W-:Y:S02]  /*7aa0*/  FMUL.FTZ R94, R51, R94 ;  /* 0x0000005e335e7220 */ /* 0x000fe40000410000 */
[-C--:B------:R-:W-:Y:S01]  /*7ab0*/  FMUL.FTZ R67, R59, R57.reuse ;  /* 0x000000393b437220 */ /* 0x080fe20000410000 */
[C---:B------:R-:W-:Y:S01]  /*7ac0*/  FMUL.FTZ R98, R66.reuse, R57 ;  /* 0x0000003942627220 */ /* 0x040fe20000410000 */
[-C--:B------:R-:W-:Y:S01]  /*7ad0*/  FFMA.FTZ R49, R65, R92.reuse, R94 ;  /* 0x0000005c41317223 */ /* 0x080fe2000001005e */
[----:B------:R-:W-:Y:S01]  /*7ae0*/  FFMA.FTZ R51, R51, R92, -R96 ;  /* 0x0000005c33337223 */ /* 0x000fe20000010860 */
[-C--:B------:R-:W-:Y:S01]  /*7af0*/  FFMA.FTZ R66, R66, R64.reuse, -R67 ;  /* 0x0000004042427223 */ /* 0x080fe20000010843 */
[----:B------:R-:W-:Y:S01]  /*7b00*/  FFMA.FTZ R64, R59, R64, R98 ;  /* 0x000000403b407223 */ /* 0x000fe20000010062 */
[----:B------:R-:W-:Y:S02]  /*7b10*/  HADD2.F32 R94, -RZ, R178.H1_H1 ;  /* 0x300000b2ff5e7230 */ /* 0x000fe40000004100 */
[--C-:B------:R-:W-:Y:S01]  /*7b20*/  HADD2.F32 R59, -RZ, R55.reuse.H0_H0 ;  /* 0x20000037ff3b7230 */ /* 0x100fe20000004100 */
[----:B------:R-:W-:Y:S01]  /*7b30*/  F2FP.F16.F32.PACK_AB R51, R66, R51 ;  /* 0x000000334233723e */ /* 0x000fe200000000ff */
[----:B------:R-:W-:-:S02]  /*7b40*/  HADD2.F32 R65, -RZ, R55.H1_H1 ;  /* 0x30000037ff417230 */ /* 0x000fc40000004100 */
[----:B------:R-:W-:Y:S02]  /*7b50*/  HADD2.F32 R96, -RZ, R58.H0_H0 ;  /* 0x2000003aff607230 */ /* 0x000fe40000004100 */
[--C-:B------:R-:W-:Y:S02]  /*7b60*/  HADD2.F32 R55, -RZ, R53.reuse.H0_H0 ;  /* 0x20000035ff377230 */ /* 0x100fe40000004100 */
[----:B------:R-:W-:Y:S02]  /*7b70*/  HADD2.F32 R57, -RZ, R53.H1_H1 ;  /* 0x30000035ff397230 */ /* 0x000fe40000004100 */
[----:B------:R-:W-:Y:S01]  /*7b80*/  FMUL.FTZ R98, R65, R96 ;  /* 0x0000006041627220 */ /* 0x000fe20000410000 */
[----:B------:R-:W-:Y:S02]  /*7b90*/  HADD2.F32 R92, -RZ, R176.H1_H1 ;  /* 0x300000b0ff5c7230 */ /* 0x000fe40000004100 */
[----:B------:R-:W-:Y:S02]  /*7ba0*/  HADD2.F32 R58, -RZ, R56.H0_H0 ;  /* 0x20000038ff3a7230 */ /* 0x000fe40000004100 */
[-C--:B------:R-:W-:Y:S01]  /*7bb0*/  FMUL.FTZ R56, R59, R94.reuse ;  /* 0x0000005e3b387220 */ /* 0x080fe20000410000 */
[----:B------:R-:W-:Y:S01]  /*7bc0*/  FMUL.FTZ R94, R55, R94 ;  /* 0x0000005e375e7220 */ /* 0x000fe20000410000 */
[----:B------:R-:W-:Y:S01]  /*7bd0*/  FMUL.FTZ R96, R57, R96 ;  /* 0x0000006039607220 */ /* 0x000fe20000410000 */
[----:B------:R-:W-:-:S02]  /*7be0*/  HADD2.F32 R178, -RZ, R178.H0_H0 ;  /* 0x200000b2ffb27230 */ /* 0x000fc40000004100 */
[----:B------:R-:W-:Y:S01]  /*7bf0*/  FFMA.FTZ R53, R55, R92, -R56 ;  /* 0x0000005c37357223 */ /* 0x000fe20000010838 */
[----:B------:R-:W-:Y:S01]  /*7c00*/  FFMA.FTZ R56, R57, R58, -R98 ;  /* 0x0000003a39387223 */ /* 0x000fe20000010862 */
[----:B------:R-:W-:Y:S01]  /*7c10*/  FFMA.FTZ R55, R59, R92, R94 ;  /* 0x0000005c3b377223 */ /* 0x000fe2000001005e */
[----:B------:R-:W-:Y:S01]  /*7c20*/  FFMA.FTZ R58, R65, R58, R96 ;  /* 0x0000003a413a7223 */ /* 0x000fe20000010060 */
[----:B------:R-:W-:Y:S02]  /*7c30*/  HADD2.F32 R94, -RZ, R179.H0_H0 ;  /* 0x200000b3ff5e7230 */ /* 0x000fe40000004100 */
[----:B------:R-:W-:Y:S01]  /*7c40*/  HADD2.F32 R65, -RZ, R45.H0_H0 ;  /* 0x2000002dff417230 */ /* 0x000fe20000004100 */
[----:B------:R-:W-:Y:S01]  /*7c50*/  F2FP.F16.F32.PACK_AB R56, R56, R53 ;  /* 0x000000353838723e */ /* 0x000fe200000000ff */
[----:B------:R-:W-:Y:S01]  /*7c60*/  HADD2.F32 R57, -RZ, R52.H0_H0 ;  /* 0x20000034ff397230 */ /* 0x000fe20000004100 */
[----:B------:R-:W-:Y:S01]  /*7c70*/  F2FP.F16.F32.PACK_AB R53, R64, R49 ;  /* 0x000000314035723e */ /* 0x000fe200000000ff */
[----:B------:R-:W-:Y:S01]  /*7c80*/  HADD2.F32 R45, -RZ, R48.H0_H0 ;  /* 0x20000030ff2d7230 */ /* 0x000fe20000004100 */
[----:B------:R-:W-:Y:S01]  /*7c90*/  MOV R49, R51 ;  /* 0x0000003300317202 */ /* 0x000fe20000000f00 */
[----:B------:R-:W-:Y:S01]  /*7ca0*/  HADD2.F32 R52, -RZ, R52.H1_H1 ;  /* 0x30000034ff347230 */ /* 0x000fe20000004100 */
[----:B------:R-:W-:Y:S01]  /*7cb0*/  F2FP.F16.F32.PACK_AB R55, R58, R55 ;  /* 0x000000373a37723e */ /* 0x000fe200000000ff */
[----:B------:R-:W-:-:S02]  /*7cc0*/  HADD2.F32 R48, -RZ, R48.H1_H1 ;  /* 0x30000030ff307230 */ /* 0x000fc40000004100 */
[----:B------:R-:W-:Y:S02]  /*7cd0*/  HADD2.F32 R92, -RZ, R177.H0_H0 ;  /* 0x200000b1ff5c7230 */ /* 0x000fe40000004100 */
[-C--:B------:R-:W-:Y:S01]  /*7ce0*/  FMUL.FTZ R67, R52, R65.reuse ;  /* 0x0000004134437220 */ /* 0x080fe20000410000 */
[----:B------:R-:W-:Y:S02]  /*7cf0*/  HADD2.F32 R59, -RZ, R44.H0_H0 ;  /* 0x2000002cff3b7230 */ /* 0x000fe40000004100 */
[-C--:B------:R-:W-:Y:S01]  /*7d00*/  FMUL.FTZ R44, R57, R94.reuse ;  /* 0x0000005e392c7220 */ /* 0x080fe20000410000 */
[C---:B------:R-:W-:Y:S01]  /*7d10*/  FMUL.FTZ R94, R45.reuse, R94 ;  /* 0x0000005e2d5e7220 */ /* 0x040fe20000410000 */
[C---:B------:R-:W-:Y:S01]  /*7d20*/  FMUL.FTZ R65, R48.reuse, R65 ;  /* 0x0000004130417220 */ /* 0x040fe20000410000 */
[----:B------:R-:W-:Y:S02]  /*7d30*/  HADD2.F32 R176, -RZ, R176.H0_H0 ;  /* 0x200000b0ffb07230 */ /* 0x000fe40000004100 */
[-C--:B------:R-:W-:Y:S01]  /*7d40*/  FFMA.FTZ R44, R45, R92.reuse, -R44 ;  /* 0x0000005c2d2c7223 */ /* 0x080fe2000001082c */
[----:B------:R-:W-:Y:S01]  /*7d50*/  FFMA.FTZ R45, R57, R92, R94 ;  /* 0x0000005c392d7223 */ /* 0x000fe2000001005e */
[-C--:B------:R-:W-:Y:S01]  /*7d60*/  FFMA.FTZ R57, R48, R59.reuse, -R67 ;  /* 0x0000003b30397223 */ /* 0x080fe20000010843 */
[----:B------:R-:W-:Y:S01]  /*7d70*/  FFMA.FTZ R48, R52, R59, R65 ;  /* 0x0000003b34307223 */ /* 0x000fe20000010041 */
[----:B------:R-:W-:-:S02]  /*7d80*/  HADD2.F32 R52, -RZ, R54.H0_H0 ;  /* 0x20000036ff347230 */ /* 0x000fc40000004100 */
[----:B------:R-:W-:Y:S02]  /*7d90*/  HADD2.F32 R65, -RZ, R47.H0_H0 ;  /* 0x2000002fff417230 */ /* 0x000fe40000004100 */
[----:B------:R-:W-:Y:S02]  /*7da0*/  HADD2.F32 R54, -RZ, R54.H1_H1 ;  /* 0x30000036ff367230 */ /* 0x000fe40000004100 */
[--C-:B------:R-:W-:Y:S02]  /*7db0*/  HADD2.F32 R47, -RZ, R50.reuse.H0_H0 ;  /* 0x20000032ff2f7230 */ /* 0x100fe40000004100 */
[----:B------:R-:W-:Y:S02]  /*7dc0*/  HADD2.F32 R50, -RZ, R50.H1_H1 ;  /* 0x30000032ff327230 */ /* 0x000fe40000004100 */
[-C--:B------:R-:W-:Y:S01]  /*7dd0*/  FMUL.FTZ R93, R54, R65.reuse ;  /* 0x00000041365d7220 */ /* 0x080fe20000410000 */
[----:B------:R-:W-:Y:S02]  /*7de0*/  HADD2.F32 R59, -RZ, R46.H0_H0 ;  /* 0x2000002eff3b7230 */ /* 0x000fe40000004100 */
[-C--:B------:R-:W-:Y:S01]  /*7df0*/  FMUL.FTZ R46, R52, R178.reuse ;  /* 0x000000b2342e7220 */ /* 0x080fe20000410000 */
[----:B------:R-:W-:Y:S01]  /*7e00*/  FMUL.FTZ R67, R47, R178 ;  /* 0x000000b22f437220 */ /* 0x000fe20000410000 */
[----:B------:R-:W-:Y:S01]  /*7e10*/  FMUL.FTZ R65, R50, R65 ;  /* 0x0000004132417220 */ /* 0x000fe20000410000 */
[----:B------:R-:W-:-:S02]  /*7e20*/  IMAD.MOV.U32 R51, RZ, RZ, R56 ;  /* 0x000000ffff337224 */ /* 0x000fc400078e0038 */
[----:B------:R-:W-:Y:S01]  /*7e30*/  FFMA.FTZ R46, R47, R176, -R46 ;  /* 0x000000b02f2e7223 */ /* 0x000fe2000001082e */
[-C--:B------:R-:W-:Y:S01]  /*7e40*/  FFMA.FTZ R93, R50, R59.reuse, -R93 ;  /* 0x0000003b325d7223 */ /* 0x080fe2000001085d */
[----:B------:R-:W-:Y:S01]  /*7e50*/  F2FP.F16.F32.PACK_AB R50, R57, R44 ;  /* 0x0000002c3932723e */ /* 0x000fe200000000ff */
[----:B------:R-:W-:Y:S01]  /*7e60*/  FFMA.FTZ R67, R52, R176, R67 ;  /* 0x000000b034437223 */ /* 0x000fe20000010043 */
[----:B------:R-:W-:Y:S01]  /*7e70*/  FFMA.FTZ R54, R54, R59, R65 ;  /* 0x0000003b36367223 */ /* 0x000fe20000010041 */
[----:B------:R-:W-:Y:S02]  /*7e80*/  F2FP.F16.F32.PACK_AB R52, R48, R45 ;  /* 0x0000002d3034723e */ /* 0x000fe400000000ff */
[----:B------:R-:W-:Y:S01]  /*7e90*/  F2FP.F16.F32.PACK_AB R93, R93, R46 ;  /* 0x0000002e5d5d723e */ /* 0x000fe200000000ff */
[----:B------:R-:W-:Y:S01]  /*7ea0*/  IMAD.MOV.U32 R48, RZ, RZ, R50 ;  /* 0x000000ffff307224 */ /* 0x000fe200078e0032 */
[----:B------:R-:W-:-:S03]  /*7eb0*/  F2FP.F16.F32.PACK_AB R54, R54, R67 ;  /* 0x000000433636723e */ /* 0x000fc600000000ff */
[----:B------:R-:W-:-:S07]  /*7ec0*/  IMAD.MOV.U32 R50, RZ, RZ, R93 ;  /* 0x000000ffff327224 */ /* 0x000fce00078e005d */
.L_x_532:
[----:B------:R-:W-:Y:S05]  /*7ed0*/  BSYNC B2 ;  /* 0x0000000000027941 */ /* 0x000fea0003800000 */
.L_x_531:
[----:B--2---:R4:W-:Y:S04]  /*7ee0*/  STG.E.128 desc[UR36][R60.64], R48 ;  /* 0x000000303c007986 */ /* 0x0049e8000c101d24 */
[----:B---3--:R4:W-:Y:S02]  /*7ef0*/  @!P4 STG.E.128 desc[UR36][R62.64], R52 ;  /* 0x000000343e00c986 */ /* 0x0089e4000c101d24 */
.L_x_522:
[----:B------:R-:W-:Y:S05]  /*7f00*/  BSYNC B1 ;  /* 0x0000000000017941 */ /* 0x000fea0003800000 */
.L_x_521:
[-C--:B--2---:R-:W-:Y:S02]  /*7f10*/  IMAD R44, R150, R130.reuse, RZ ;  /* 0x00000082962c7224 */ /* 0x084fe400078e02ff */
[----:B------:R-:W-:-:S04]  /*7f20*/  IMAD.WIDE.U32 R132, R204, R130, R132 ;  /* 0x00000082cc847225 */ /* 0x000fc800078e0084 */
[----:B------:R-:W-:Y:S01]  /*7f30*/  IMAD R131, R204, R131, R44 ;  /* 0x00000083cc837224 */ /* 0x000fe200078e022c */
[----:B------:R-:W-:Y:S06]  /*7f40*/  @P0 BRA `(.L_x_491) ;  /* 0x0000001800b00947 */ /* 0x000fec0003800000 */
[----:B------:R-:W-:Y:S01]  /*7f50*/  ISETP.NE.AND P0, PT, R14, RZ, PT ;  /* 0x000000ff0e00720c */ /* 0x000fe20003f05270 */
[----:B------:R-:W-:Y:S01]  /*7f60*/  BSSY B1, `(.L_x_533) ;  /* 0x000007a000017945 */ /* 0x000fe20003800000 */
[----:B------:R-:W-:-:S11]  /*7f70*/  IADD3 R56, R133, R131, RZ ;  /* 0x0000008385387210 */ /* 0x000fd60007ffe0ff */
[----:B------:R-:W-:Y:S05]  /*7f80*/  @!P0 BRA `(.L_x_534) ;  /* 0x0000000400dc8947 */ /* 0x000fea0003800000 */
[----:B------:R-:W-:Y:S01]  /*7f90*/  SEL R44, R119, R153, !P3 ;  /* 0x00000099772c7207 */ /* 0x000fe20005800000 */
[----:B------:R-:W-:Y:S01]  /*7fa0*/  BSSY B2, `(.L_x_535) ;  /* 0x0000073000027945 */ /* 0x000fe20003800000 */
[----:B----4-:R-:W-:Y:S02]  /*7fb0*/  IADD3 R48, P0, P4, R104, R132, R29 ;  /* 0x0000008468307210 */ /* 0x010fe40007c1e01d */
[----:B------:R-:W-:Y:S02]  /*7fc0*/  SHF.R.S32.HI R45, RZ, 0x1f, R44 ;  /* 0x0000001fff2d7819 */ /* 0x000fe4000001142c */
[----:B------:R-:W-:Y:S02]  /*7fd0*/  IADD3.X R50, R101, R56, R13, P0, P4 ;  /* 0x0000003865327210 */ /* 0x000fe400007e840d */
[----:B------:R-:W-:-:S04]  /*7fe0*/  LEA.HI R45, R45, R44, RZ, 0x4 ;  /* 0x0000002c2d2d7211 */ /* 0x000fc800078f20ff */
[----:B------:R-:W-:-:S04]  /*7ff0*/  LEA.HI.SX32 R45, R45, R30, 0x1c ;  /* 0x0000001e2d2d7211 */ /* 0x000fc800078fe2ff */
[----:B---3--:R-:W-:Y:S01]  /*8000*/  SHF.R.S32.HI R52, RZ, 0x1f, R45 ;  /* 0x0000001fff347819 */ /* 0x008fe2000001142d */
[----:B------:R-:W-:-:S03]  /*8010*/  IMAD.SHL.U32 R44, R45, 0x8, RZ ;  /* 0x000000082d2c7824 */ /* 0x000fc600078e00ff */
[----:B------:R-:W-:Y:S01]  /*8020*/  LEA.HI R52, R52, R45, RZ, 0x3 ;  /* 0x0000002d34347211 */ /* 0x000fe200078f18ff */
[----:B------:R-:W-:Y:S01]  /*8030*/  IMAD R45, R18, 0x6000, R144 ;  /* 0x00006000122d7824 */ /* 0x000fe200078e0290 */
[----:B------:R-:W-:-:S03]  /*8040*/  ISETP.GE.AND P0, PT, R44, R151, PT ;  /* 0x000000972c00720c */ /* 0x000fc60003f06270 */
[----:B------:R-:W-:Y:S01]  /*8050*/  IMAD.SHL.U32 R52, R52, 0x400, RZ ;  /* 0x0000040034347824 */ /* 0x000fe200078e00ff */
[----:B------:R-:W-:-:S04]  /*8060*/  LEA R45, R45, R2, 0x1 ;  /* 0x000000022d2d7211 */ /* 0x000fc800078e08ff */
[----:B------:R-:W-:-:S05]  /*8070*/  LOP3.LUT R47, R52, 0x7fffe000, RZ, 0xc0, !PT ;  /* 0x7fffe000342f7812 */ /* 0x000fca00078ec0ff */
[--C-:B------:R-:W-:Y:S02]  /*8080*/  @!P0 SHF.R.S32.HI R49, RZ, 0x1f, R44.reuse ;  /* 0x0000001fff318819 */ /* 0x100fe4000001142c */
[--C-:B------:R-:W-:Y:S02]  /*8090*/  @!P0 IADD3 R46, P4, P5, R104, R132, R44.reuse ;  /* 0x00000084682e8210 */ /* 0x100fe40007d9e02c */
[----:B------:R-:W-:Y:S02]  /*80a0*/  LOP3.LUT R44, R187, 0x38, R44, 0xf8, !PT ;  /* 0x00000038bb2c7812 */ /* 0x000fe400078ef82c */
[----:B------:R-:W-:Y:S02]  /*80b0*/  @!P0 IADD3.X R49, R101, R56, R49, P4, P5 ;  /* 0x0000003865318210 */ /* 0x000fe400027ea431 */
[----:B------:R-:W-:Y:S02]  /*80c0*/  LOP3.LUT R44, R44, R219, RZ, 0x3c, !PT ;  /* 0x000000db2c2c7212 */ /* 0x000fe400078e3cff */
[----:B------:R-:W-:-:S02]  /*80d0*/  LEA R52, P4, R48, R120, 0x1 ;  /* 0x0000007830347211 */ /* 0x000fc400078808ff */
[----:B------:R-:W-:Y:S02]  /*80e0*/  IADD3 R47, R44, R47, R193 ;  /* 0x0000002f2c2f7210 */ /* 0x000fe40007ffe0c1 */
[----:B------:R-:W-:Y:S02]  /*80f0*/  LEA.HI.X R53, R48, R121, R50, 0x1, P4 ;  /* 0x0000007930357211 */ /* 0x000fe400020f0c32 */
[----:B------:R-:W-:Y:S01]  /*8100*/  @!P0 LEA R54, P4, R46, R120, 0x1 ;  /* 0x000000782e368211 */ /* 0x000fe200078808ff */
[----:B------:R-:W-:-:S03]  /*8110*/  IMAD R47, R18, 0x6000, R47 ;  /* 0x00006000122f7824 */ /* 0x000fc600078e022f */
[----:B------:R-:W-:Y:S01]  /*8120*/  @!P0 LEA.HI.X R55, R46, R121, R49, 0x1, P4 ;  /* 0x000000792e378211 */ /* 0x000fe200020f0c31 */
[----:B------:R-:W-:Y:S01]  /*8130*/  IMAD R48, R47, 0x2, R2 ;  /* 0x000000022f307824 */ /* 0x000fe200078e0202 */
[----:B------:R-:W-:Y:S01]  /*8140*/  ISETP.GE.AND P4, PT, R22, R122, PT ;  /* 0x0000007a1600720c */ /* 0x000fe20003f86270 */
[----:B------:R-:W2:Y:S04]  /*8150*/  LDS.128 R44, [R45+0x1c400] ;  /* 0x01c400002d2c7984 */ /* 0x000ea80000000c00 */
[----:B------:R-:W3:Y:S08]  /*8160*/  LDS.128 R48, [R48+0x1c400] ;  /* 0x01c4000030307984 */ /* 0x000ef00000000c00 */
[----:B------:R-:W-:Y:S05]  /*8170*/  @P4 BRA `(.L_x_536) ;  /* 0x0000000400544947 */ /* 0x000fea0003800000 */
[----:B---3--:R-:W-:Y:S01]  /*8180*/  IMAD.MOV.U32 R62, RZ, RZ, R49 ;  /* 0x000000ffff3e7224 */ /* 0x008fe200078e0031 */
[----:B------:R-:W-:Y:S01]  /*8190*/  SHF.R.U32.HI R67, RZ, 0x10, R89 ;  /* 0x00000010ff437819 */ /* 0x000fe20000011659 */
[----:B------:R-:W-:Y:S01]  /*81a0*/  IMAD.MOV.U32 R63, RZ, RZ, R51 ;  /* 0x000000ffff3f7224 */ /* 0x000fe200078e0033 */
[----:B------:R-:W-:Y:S01]  /*81b0*/  SHF.R.U32.HI R65, RZ, 0x10, R77 ;  /* 0x00000010ff417819 */ /* 0x000fe2000001164d */
[----:B--2---:R-:W-:Y:S01]  /*81c0*/  IMAD.MOV.U32 R49, RZ, RZ, R47 ;  /* 0x000000ffff317224 */ /* 0x004fe200078e002f */
[----:B------:R-:W-:Y:S01]  /*81d0*/  MOV R61, R48 ;  /* 0x00000030003d7202 */ /* 0x000fe20000000f00 */
[--C-:B------:R-:W-:Y:S01]  /*81e0*/  HADD2.F32 R51, -RZ, R62.reuse.H0_H0 ;  /* 0x2000003eff337230 */ /* 0x100fe20000004100 */
[----:B------:R-:W-:Y:S01]  /*81f0*/  SHF.R.U64 R57, R76, 0x10, R77 ;  /* 0x000000104c397819 */ /* 0x000fe2000000124d */
[----:B------:R-:W-:Y:S01]  /*8200*/  HADD2.F32 R62, -RZ, R62.H1_H1 ;  /* 0x3000003eff3e7230 */ /* 0x000fe20000004100 */
[--C-:B------:R-:W-:Y:S01]  /*8210*/  SHF.R.U64 R59, R90, 0x10, R91.reuse ;  /* 0x000000105a3b7819 */ /* 0x100fe2000000125b */
[----:B------:R-:W-:Y:S01]  /*8220*/  HADD2.F32 R67, -RZ, R67.H0_H0 ;  /* 0x20000043ff437230 */ /* 0x000fe20000004100 */
[----:B------:R-:W-:Y:S01]  /*8230*/  SHF.R.U32.HI R90, RZ, 0x10, R91 ;  /* 0x00000010ff5a7819 */ /* 0x000fe2000001165b */
[----:B------:R-:W-:Y:S01]  /*8240*/  HADD2.F32 R66, -RZ, R175.H1_H1 ;  /* 0x300000afff427230 */ /* 0x000fe20000004100 */
[----:B------:R-:W-:Y:S01]  /*8250*/  SHF.R.U64 R58, R78, 0x10, R79 ;  /* 0x000000104e3a7819 */ /* 0x000fe2000000124f */
[----:B------:R-:W-:-:S02]  /*8260*/  HADD2.F32 R48, -RZ, R45.H1_H1 ;  /* 0x3000002dff307230 */ /* 0x000fc40000004100 */
[-C--:B------:R-:W-:Y:S01]  /*8270*/  FMUL.FTZ R77, R62, R67.reuse ;  /* 0x000000433e4d7220 */ /* 0x080fe20000410000 */
[----:B------:R-:W-:Y:S02]  /*8280*/  HADD2.F32 R47, -RZ, R45.H0_H0 ;  /* 0x2000002dff2f7230 */ /* 0x000fe40000004100 */
[-C--:B------:R-:W-:Y:S01]  /*8290*/  FMUL.FTZ R76, R51, R66.reuse ;  /* 0x00000042334c7220 */ /* 0x080fe20000410000 */
[----:B------:R-:W-:Y:S02]  /*82a0*/  HADD2.F32 R64, -RZ, R166.H1_H1 ;  /* 0x300000a6ff407230 */ /* 0x000fe40000004100 */
[----:B------:R-:W-:Y:S01]  /*82b0*/  FMUL.FTZ R67, R48, R67 ;  /* 0x0000004330437220 */ /* 0x000fe20000410000 */
[----:B------:R-:W-:Y:S02]  /*82c0*/  HADD2.F32 R65, -RZ, R65.H0_H0 ;  /* 0x20000041ff417230 */ /* 0x000fe40000004100 */
[C---:B------:R-:W-:Y:S01]  /*82d0*/  FMUL.FTZ R66, R47.reuse, R66 ;  /* 0x000000422f427220 */ /* 0x040fe20000410000 */
[----:B------:R-:W-:Y:S01]  /*82e0*/  SHF.R.U32.HI R78, RZ, 0x10, R79 ;  /* 0x00000010ff4e7819 */ /* 0x000fe2000001164f */
[----:B------:R-:W-:Y:S01]  /*82f0*/  FFMA.FTZ R45, R47, R64, -R76 ;  /* 0x000000402f2d7223 */ /* 0x000fe2000001084c */
[----:B------:R-:W-:-:S02]  /*8300*/  HADD2.F32 R76, -RZ, R174.H1_H1 ;  /* 0x300000aeff4c7230 */ /* 0x000fc40000004100 */
[-C--:B------:R-:W-:Y:S01]  /*8310*/  FFMA.FTZ R48, R48, R65.reuse, -R77 ;  /* 0x0000004130307223 */ /* 0x080fe2000001084d */
[----:B------:R-:W-:Y:S01]  /*8320*/  FFMA.FTZ R62, R62, R65, R67 ;  /* 0x000000413e3e7223 */ /* 0x000fe20000010043 */
[----:B------:R-:W-:Y:S01]  /*8330*/  FFMA.FTZ R47, R51, R64, R66 ;  /* 0x00000040332f7223 */ /* 0x000fe20000010042 */
[----:B------:R-:W-:Y:S01]  /*8340*/  HADD2.F32 R65, -RZ, R63.H0_H0 ;  /* 0x2000003fff417230 */ /* 0x000fe20000004100 */
[----:B------:R-:W-:Y:S01]  /*8350*/  SHF.R.U64 R60, R88, 0x10, R89 ;  /* 0x00000010583c7819 */ /* 0x000fe20000001259 */
[--C-:B------:R-:W-:Y:S01]  /*8360*/  HADD2.F32 R51, -RZ, R49.reuse.H0_H0 ;  /* 0x20000031ff337230 */ /* 0x100fe20000004100 */
[----:B------:R-:W-:Y:S01]  /*8370*/  F2FP.F16.F32.PACK_AB R45, R48, R45 ;  /* 0x0000002d302d723e */ /* 0x000fe200000000ff */
[----:B------:R-:W-:Y:S02]  /*8380*/  HADD2.F32 R67, -RZ, R90.H0_H0 ;  /* 0x2000005aff437230 */ /* 0x000fe40000004100 */
[----:B------:R-:W-:Y:S01]  /*8390*/  FMUL.FTZ R88, R65, R76 ;  /* 0x0000004c41587220 */ /* 0x000fe20000410000 */
[----:B------:R-:W-:-:S02]  /*83a0*/  HADD2.F32 R64, -RZ, R49.H1_H1 ;  /* 0x30000031ff407230 */ /* 0x000fc40000004100 */
[C---:B------:R-:W-:Y:S01]  /*83b0*/  FMUL.FTZ R76, R51.reuse, R76 ;  /* 0x0000004c334c7220 */ /* 0x040fe20000410000 */
[----:B------:R-:W-:Y:S02]  /*83c0*/  HADD2.F32 R66, -RZ, R165.H1_H1 ;  /* 0x300000a5ff427230 */ /* 0x000fe40000004100 */
[----:B------:R-:W-:Y:S02]  /*83d0*/  HADD2.F32 R63, -RZ, R63.H1_H1 ;  /* 0x3000003fff3f7230 */ /* 0x000fe40000004100 */
[-C--:B------:R-:W-:Y:S01]  /*83e0*/  FMUL.FTZ R90, R64, R67.reuse ;  /* 0x00000043405a7220 */ /* 0x080fe20000410000 */
[----:B------:R-:W-:Y:S02]  /*83f0*/  HADD2.F32 R78, -RZ, R78.H0_H0 ;  /* 0x2000004eff4e7230 */ /* 0x000fe40000004100 */
[-C--:B------:R-:W-:Y:S01]  /*8400*/  FFMA.FTZ R49, R51, R66.reuse, -R88 ;  /* 0x0000004233317223 */ /* 0x080fe20000010858 */
[----:B------:R-:W-:Y:S01]  /*8410*/  FFMA.FTZ R51, R65, R66, R76 ;  /* 0x0000004241337223 */ /* 0x000fe2000001004c */
[----:B------:R-:W-:Y:S01]  /*8420*/  FMUL.FTZ R77, R63, R67 ;  /* 0x000000433f4d7220 */ /* 0x000fe20000410000 */
[----:B------:R-:W-:-:S02]  /*8430*/  HADD2.F32 R65, -RZ, R60.H0_H0 ;  /* 0x2000003cff417230 */ /* 0x000fc40000004100 */
[-C--:B------:R-:W-:Y:S01]  /*8440*/  FFMA.FTZ R66, R63, R78.reuse, R90 ;  /* 0x0000004e3f427223 */ /* 0x080fe2000001005a */
[----:B------:R-:W-:Y:S02]  /*8450*/  HADD2.F32 R175, -RZ, R175.H0_H0 ;  /* 0x200000afffaf7230 */ /* 0x000fe40000004100 */
[----:B------:R-:W-:Y:S01]  /*8460*/  FFMA.FTZ R64, R64, R78, -R77 ;  /* 0x0000004e40407223 */ /* 0x000fe2000001084d */
[--C-:B------:R-:W-:Y:S02]  /*8470*/  HADD2.F32 R63, -RZ, R61.reuse.H0_H0 ;  /* 0x2000003dff3f7230 */ /* 0x100fe40000004100 */
[--C-:B------:R-:W-:Y:S01]  /*8480*/  HADD2.F32 R60, -RZ, R44.reuse.H0_H0 ;  /* 0x2000002cff3c7230 */ /* 0x100fe20000004100 */
[----:B------:R-:W-:Y:S01]  /*8490*/  F2FP.F16.F32.PACK_AB R51, R66, R51 ;  /* 0x000000334233723e */ /* 0x000fe200000000ff */
[----:B------:R-:W-:Y:S02]  /*84a0*/  HADD2.F32 R61, -RZ, R61.H1_H1 ;  /* 0x3000003dff3d7230 */ /* 0x000fe40000004100 */
[----:B------:R-:W-:Y:S01]  /*84b0*/  FMUL.FTZ R67, R63, R175 ;  /* 0x000000af3f437220 */ /* 0x000fe20000410000 */
[----:B------:R-:W-:-:S02]  /*84c0*/  HADD2.F32 R44, -RZ, R44.H1_H1 ;  /* 0x3000002cff2c7230 */ /* 0x000fc40000004100 */
[----:B------:R-:W-:Y:S01]  /*84d0*/  FMUL.FTZ R76, R60, R175 ;  /* 0x000000af3c4c7220 */ /* 0x000fe20000410000 */
[----:B------:R-:W-:Y:S02]  /*84e0*/  HADD2.F32 R166, -RZ, R166.H0_H0 ;  /* 0x200000a6ffa67230 */ /* 0x000fe40000004100 */
[-C--:B------:R-:W-:Y:S01]  /*84f0*/  FMUL.FTZ R77, R61, R65.reuse ;  /* 0x000000413d4d7220 */ /* 0x080fe20000410000 */
[----:B------:R-:W-:Y:S02]  /*8500*/  HADD2.F32 R57, -RZ, R57.H0_H0 ;  /* 0x20000039ff397230 */ /* 0x000fe40000004100 */
[----:B------:R-:W-:Y:S01]  /*8510*/  FMUL.FTZ R78, R44, R65 ;  /* 0x000000412c4e7220 */ /* 0x000fe20000410000 */
[----:B------:R-:W-:Y:S02]  /*8520*/  HADD2.F32 R174, -RZ, R174.H0_H0 ;  /* 0x200000aeffae7230 */ /* 0x000fe40000004100 */
[-C--:B------:R-:W-:Y:S01]  /*8530*/  FFMA.FTZ R67, R60, R166.reuse, -R67 ;  /* 0x000000a63c437223 */ /* 0x080fe20000010843 */
[----:B------:R-:W-:Y:S01]  /*8540*/  FFMA.FTZ R76, R63, R166, R76 ;  /* 0x000000a63f4c7223 */ /* 0x000fe2000001004c */
[-C--:B------:R-:W-:Y:S01]  /*8550*/  FFMA.FTZ R60, R44, R57.reuse, -R77 ;  /* 0x000000392c3c7223 */ /* 0x080fe2000001084d */
[----:B------:R-:W-:Y:S01]  /*8560*/  FFMA.FTZ R63, R61, R57, R78 ;  /* 0x000000393d3f7223 */ /* 0x000fe2000001004e */
[----:B------:R-:W-:Y:S01]  /*8570*/  HADD2.F32 R57, -RZ, R50.H0_H0 ;  /* 0x20000032ff397230 */ /* 0x000fe20000004100 */
[----:B------:R-:W-:Y:S01]  /*8580*/  F2FP.F16.F32.PACK_AB R64, R64, R49 ;  /* 0x000000314040723e */ /* 0x000fe200000000ff */
[----:B------:R-:W-:Y:S01]  /*8590*/  HADD2.F32 R61, -RZ, R59.H0_H0 ;  /* 0x2000003bff3d7230 */ /* 0x000fe20000004100 */
[----:B------:R-:W-:Y:S01]  /*85a0*/  F2FP.F16.F32.PACK_AB R49, R62, R47 ;  /* 0x0000002f3e31723e */ /* 0x000fe200000000ff */
[----:B------:R-:W-:-:S02]  /*85b0*/  HADD2.F32 R44, -RZ, R46.H0_H0 ;  /* 0x2000002eff2c7230 */ /* 0x000fc40000004100 */
[----:B------:R-:W-:Y:S01]  /*85c0*/  FMUL.FTZ R65, R57, R174 ;  /* 0x000000ae39417220 */ /* 0x000fe20000410000 */
[----:B------:R-:W-:Y:S01]  /*85d0*/  HADD2.F32 R50, -RZ, R50.H1_H1 ;  /* 0x30000032ff327230 */ /* 0x000fe20000004100 */
[----:B------:R-:W-:Y:S01]  /*85e0*/  F2FP.F16.F32.PACK_AB R48, R63, R76 ;  /* 0x0000004c3f30723e */ /* 0x000fe200000000ff */
[----:B------:R-:W-:Y:S02]  /*85f0*/  HADD2.F32 R46, -RZ, R46.H1_H1 ;  /* 0x3000002eff2e7230 */ /* 0x000fe40000004100 */
[----:B------:R-:W-:Y:S01]  /*8600*/  FMUL.FTZ R174, R44, R174 ;  /* 0x000000ae2cae7220 */ /* 0x000fe20000410000 */
[----:B------:R-:W-:Y:S02]  /*8610*/  HADD2.F32 R165, -RZ, R165.H0_H0 ;  /* 0x200000a5ffa57230 */ /* 0x000fe40000004100 */
[-C--:B------:R-:W-:Y:S01]  /*8620*/  FMUL.FTZ R77, R50, R61.reuse ;  /* 0x0000003d324d7220 */ /* 0x080fe20000410000 */
[----:B------:R-:W-:Y:S02]  /*8630*/  HADD2.F32 R59, -RZ, R58.H0_H0 ;  /* 0x2000003aff3b7230 */ /* 0x000fe40000004100 */
[----:B------:R-:W-:Y:S01]  /*8640*/  FMUL.FTZ R61, R46, R61 ;  /* 0x0000003d2e3d7220 */ /* 0x000fe20000410000 */
[----:B------:R-:W-:Y:S01]  /*8650*/  MOV R47, R64 ;  /* 0x00000040002f7202 */ /* 0x000fe20000000f00 */
[-C--:B------:R-:W-:Y:S01]  /*8660*/  FFMA.FTZ R65, R44, R165.reuse, -R65 ;  /* 0x000000a52c417223 */ /* 0x080fe20000010841 */
[----:B------:R-:W-:Y:S01]  /*8670*/  FFMA.FTZ R174, R57, R165, R174 ;  /* 0x000000a539ae7223 */ /* 0x000fe200000100ae */
[-C--:B------:R-:W-:Y:S01]  /*8680*/  FFMA.FTZ R46, R46, R59.reuse, -R77 ;  /* 0x0000003b2e2e7223 */ /* 0x080fe2000001084d */
[----:B------:R-:W-:Y:S01]  /*8690*/  FFMA.FTZ R61, R50, R59, R61 ;  /* 0x0000003b323d7223 */ /* 0x000fe2000001003d */
[----:B------:R-:W-:-:S03]  /*86a0*/  F2FP.F16.F32.PACK_AB R44, R60, R67 ;  /* 0x000000433c2c723e */ /* 0x000fc600000000ff */
[----:B------:R-:W-:Y:S02]  /*86b0*/  F2FP.F16.F32.PACK_AB R46, R46, R65 ;  /* 0x000000412e2e723e */ /* 0x000fe400000000ff */
[----:B------:R-:W-:-:S07]  /*86c0*/  F2FP.F16.F32.PACK_AB R50, R61, R174 ;  /* 0x000000ae3d32723e */ /* 0x000fce00000000ff */
.L_x_536:
[----:B------:R-:W-:Y:S05]  /*86d0*/  BSYNC B2 ;  /* 0x0000000000027941 */ /* 0x000fea0003800000 */
.L_x_535:
[----:B--2---:R2:W-:Y:S04]  /*86e0*/  STG.E.128 desc[UR36][R52.64], R44 ;  /* 0x0000002c34007986 */ /* 0x0045e8000c101d24 */
[----:B---3--:R2:W-:Y:S02]  /*86f0*/  @!P0 STG.E.128 desc[UR36][R54.64], R48 ;  /* 0x0000003036008986 */ /* 0x0085e4000c101d24 */
.L_x_534:
[----:B------:R-:W-:Y:S05]  /*8700*/  BSYNC B1 ;  /* 0x0000000000017941 */ /* 0x000fea0003800000 */
.L_x_533:
[----:B------:R-:W-:Y:S01]  /*8710*/  ISETP.NE.AND P0, PT, R10, RZ, PT ;  /* 0x000000ff0a00720c */ /* 0x000fe20003f05270 */
[----:B------:R-:W-:-:S12]  /*8720*/  BSSY B1, `(.L_x_537) ;  /* 0x000007b000017945 */ /* 0x000fd80003800000 */
[----:B------:R-:W-:Y:S05]  /*8730*/  @!P0 BRA `(.L_x_538) ;  /* 0x0000000400e48947 */ /* 0x000fea0003800000 */
[----:B--2---:R-:W-:Y:S01]  /*8740*/  SEL R44, R119, R153, !P2 ;  /* 0x00000099772c7207 */ /* 0x004fe20005000000 */
        /* <DEDUP_REMOVED lines=30> */
[----:B--2---:R-:W-:Y:S01]  /*8930*/  IMAD.MOV.U32 R61, RZ, RZ, R44 ;  /* 0x000000ffff3d7224 */ /* 0x004fe200078e002c */
[----:B---3--:R-:W-:Y:S01]  /*8940*/  MOV R44, R49 ;  /* 0x00000031002c7202 */ /* 0x008fe20000000f00 */
[----:B------:R-:W-:Y:S01]  /*8950*/  IMAD.MOV.U32 R62, RZ, RZ, R48 ;  /* 0x000000ffff3e7224 */ /* 0x000fe200078e0030 */
[----:B------:R-:W-:Y:S01]  /*8960*/  SHF.R.U32.HI R66, RZ, 0x10, R85 ;  /* 0x00000010ff427819 */ /* 0x000fe20000011655 */
[----:B------:R-:W-:Y:S01]  /*8970*/  HADD2.F32 R67, -RZ, R163.H1_H1 ;  /* 0x300000a3ff437230 */ /* 0x000fe20000004100 */
[----:B------:R-:W-:Y:S01]  /*8980*/  MOV R63, R51 ;  /* 0x00000033003f7202 */ /* 0x000fe20000000f00 */
[--C-:B------:R-:W-:Y:S01]  /*8990*/  HADD2.F32 R48, -RZ, R44.reuse.H0_H0 ;  /* 0x2000002cff307230 */ /* 0x100fe20000004100 */
[--C-:B------:R-:W-:Y:S01]  /*89a0*/  SHF.R.U32.HI R64, RZ, 0x10, R73.reuse ;  /* 0x00000010ff407819 */ /* 0x100fe20000011649 */
[----:B------:R-:W-:Y:S01]  /*89b0*/  HADD2.F32 R51, -RZ, R44.H1_H1 ;  /* 0x3000002cff337230 */ /* 0x000fe20000004100 */
[----:B------:R-:W-:Y:S01]  /*89c0*/  SHF.R.U64 R59, R72, 0x10, R73 ;  /* 0x00000010483b7819 */ /* 0x000fe20000001249 */
[----:B------:R-:W-:Y:S01]  /*89d0*/  IMAD.MOV.U32 R49, RZ, RZ, R47 ;  /* 0x000000ffff317224 */ /* 0x000fe200078e002f */
[--C-:B------:R-:W-:Y:S01]  /*89e0*/  SHF.R.U64 R58, R86, 0x10, R87.reuse ;  /* 0x00000010563a7819 */ /* 0x100fe20000001257 */
[--C-:B------:R-:W-:Y:S01]  /*89f0*/  HADD2.F32 R44, -RZ, R45.reuse.H0_H0 ;  /* 0x2000002dff2c7230 */ /* 0x100fe20000004100 */
[----:B------:R-:W-:Y:S01]  /*8a00*/  SHF.R.U32.HI R86, RZ, 0x10, R87 ;  /* 0x00000010ff567819 */ /* 0x000fe20000011657 */
[----:B------:R-:W-:Y:S01]  /*8a10*/  HADD2.F32 R66, -RZ, R66.H0_H0 ;  /* 0x20000042ff427230 */ /* 0x000fe20000004100 */
[----:B------:R-:W-:Y:S01]  /*8a20*/  SHF.R.U64 R57, R74, 0x10, R75 ;  /* 0x000000104a397819 */ /* 0x000fe2000000124b */
[----:B------:R-:W-:-:S02]  /*8a30*/  HADD2.F32 R47, -RZ, R45.H1_H1 ;  /* 0x3000002dff2f7230 */ /* 0x000fc40000004100 */
[-C--:B------:R-:W-:Y:S01]  /*8a40*/  FMUL.FTZ R45, R48, R67.reuse ;  /* 0x00000043302d7220 */ /* 0x080fe20000410000 */
[----:B------:R-:W-:Y:S02]  /*8a50*/  HADD2.F32 R65, -RZ, R161.H1_H1 ;  /* 0x300000a1ff417230 */ /* 0x000fe40000004100 */
[C---:B------:R-:W-:Y:S01]  /*8a60*/  FMUL.FTZ R67, R44.reuse, R67 ;  /* 0x000000432c437220 */ /* 0x040fe20000410000 */
[----:B------:R-:W-:Y:S02]  /*8a70*/  HADD2.F32 R64, -RZ, R64.H0_H0 ;  /* 0x20000040ff407230 */ /* 0x000fe40000004100 */
[-C--:B------:R-:W-:Y:S01]  /*8a80*/  FMUL.FTZ R72, R51, R66.reuse ;  /* 0x0000004233487220 */ /* 0x080fe20000410000 */
[C---:B------:R-:W-:Y:S01]  /*8a90*/  FMUL.FTZ R66, R47.reuse, R66 ;  /* 0x000000422f427220 */ /* 0x040fe20000410000 */
[-C--:B------:R-:W-:Y:S01]  /*8aa0*/  FFMA.FTZ R44, R44, R65.reuse, -R45 ;  /* 0x000000412c2c7223 */ /* 0x080fe2000001082d */
[----:B------:R-:W-:Y:S01]  /*8ab0*/  FFMA.FTZ R45, R48, R65, R67 ;  /* 0x00000041302d7223 */ /* 0x000fe20000010043 */
[-C--:B------:R-:W-:Y:S01]  /*8ac0*/  FFMA.FTZ R47, R47, R64.reuse, -R72 ;  /* 0x000000402f2f7223 */ /* 0x080fe20000010848 */
[----:B------:R-:W-:Y:S01]  /*8ad0*/  FFMA.FTZ R48, R51, R64, R66 ;  /* 0x0000004033307223 */ /* 0x000fe20000010042 */
[--C-:B------:R-:W-:Y:S01]  /*8ae0*/  HADD2.F32 R64, -RZ, R63.reuse.H0_H0 ;  /* 0x2000003fff407230 */ /* 0x100fe20000004100 */
[----:B------:R-:W-:Y:S01]  /*8af0*/  SHF.R.U32.HI R74, RZ, 0x10, R75 ;  /* 0x00000010ff4a7819 */ /* 0x000fe2000001164b */
[----:B------:R-:W-:Y:S01]  /*8b00*/  HADD2.F32 R63, -RZ, R63.H1_H1 ;  /* 0x3000003fff3f7230 */ /* 0x000fe20000004100 */
[----:B------:R-:W-:Y:S01]  /*8b10*/  SHF.R.U64 R60, R84, 0x10, R85 ;  /* 0x00000010543c7819 */ /* 0x000fe20000001255 */
[----:B------:R-:W-:Y:S01]  /*8b20*/  HADD2.F32 R51, -RZ, R49.H0_H0 ;  /* 0x20000031ff337230 */ /* 0x000fe20000004100 */
[----:B------:R-:W-:Y:S01]  /*8b30*/  F2FP.F16.F32.PACK_AB R47, R47, R44 ;  /* 0x0000002c2f2f723e */ /* 0x000fe200000000ff */
[----:B------:R-:W-:-:S02]  /*8b40*/  HADD2.F32 R72, -RZ, R86.H0_H0 ;  /* 0x20000056ff487230 */ /* 0x000fc40000004100 */
[----:B------:R-:W-:Y:S02]  /*8b50*/  HADD2.F32 R67, -RZ, R162.H1_H1 ;  /* 0x300000a2ff437230 */ /* 0x000fe40000004100 */
[----:B------:R-:W-:Y:S02]  /*8b60*/  HADD2.F32 R49, -RZ, R49.H1_H1 ;  /* 0x30000031ff317230 */ /* 0x000fe40000004100 */
[-C--:B------:R-:W-:Y:S01]  /*8b70*/  FMUL.FTZ R76, R63, R72.reuse ;  /* 0x000000483f4c7220 */ /* 0x080fe20000410000 */
[----:B------:R-:W-:Y:S02]  /*8b80*/  HADD2.F32 R65, -RZ, R160.H1_H1 ;  /* 0x300000a0ff417230 */ /* 0x000fe40000004100 */
[-C--:B------:R-:W-:Y:S01]  /*8b90*/  FMUL.FTZ R73, R51, R67.reuse ;  /* 0x0000004333497220 */ /* 0x080fe20000410000 */
[----:B------:R-:W-:Y:S02]  /*8ba0*/  HADD2.F32 R66, -RZ, R74.H0_H0 ;  /* 0x2000004aff427230 */ /* 0x000fe40000004100 */
[----:B------:R-:W-:Y:S01]  /*8bb0*/  FMUL.FTZ R74, R64, R67 ;  /* 0x00000043404a7220 */ /* 0x000fe20000410000 */
[----:B------:R-:W-:Y:S01]  /*8bc0*/  FMUL.FTZ R72, R49, R72 ;  /* 0x0000004831487220 */ /* 0x000fe20000410000 */
[----:B------:R-:W-:-:S02]  /*8bd0*/  HADD2.F32 R60, -RZ, R60.H0_H0 ;  /* 0x2000003cff3c7230 */ /* 0x000fc40000004100 */
[-C--:B------:R-:W-:Y:S01]  /*8be0*/  FFMA.FTZ R73, R64, R65.reuse, R73 ;  /* 0x0000004140497223 */ /* 0x080fe20000010049 */
[----:B------:R-:W-:Y:S01]  /*8bf0*/  FFMA.FTZ R67, R51, R65, -R74 ;  /* 0x0000004133437223 */ /* 0x000fe2000001084a */
[-C--:B------:R-:W-:Y:S01]  /*8c00*/  FFMA.FTZ R76, R49, R66.reuse, -R76 ;  /* 0x00000042314c7223 */ /* 0x080fe2000001084c */
[----:B------:R-:W-:Y:S01]  /*8c10*/  FFMA.FTZ R78, R63, R66, R72 ;  /* 0x000000423f4e7223 */ /* 0x000fe20000010048 */
[----:B------:R-:W-:Y:S02]  /*8c20*/  HADD2.F32 R66, -RZ, R163.H0_H0 ;  /* 0x200000a3ff427230 */ /* 0x000fe40000004100 */
[--C-:B------:R-:W-:Y:S01]  /*8c30*/  HADD2.F32 R51, -RZ, R62.reuse.H0_H0 ;  /* 0x2000003eff337230 */ /* 0x100fe20000004100 */
[----:B------:R-:W-:Y:S01]  /*8c40*/  F2FP.F16.F32.PACK_AB R67, R76, R67 ;  /* 0x000000434c43723e */ /* 0x000fe200000000ff */
[----:B------:R-:W-:Y:S02]  /*8c50*/  HADD2.F32 R49, -RZ, R61.H0_H0 ;  /* 0x2000003dff317230 */ /* 0x000fe40000004100 */
[----:B------:R-:W-:-:S02]  /*8c60*/  HADD2.F32 R62, -RZ, R62.H1_H1 ;  /* 0x3000003eff3e7230 */ /* 0x000fc40000004100 */
[-C--:B------:R-:W-:Y:S01]  /*8c70*/  FMUL.FTZ R72, R51, R66.reuse ;  /* 0x0000004233487220 */ /* 0x080fe20000410000 */
[----:B------:R-:W-:Y:S02]  /*8c80*/  HADD2.F32 R61, -RZ, R61.H1_H1 ;  /* 0x3000003dff3d7230 */ /* 0x000fe40000004100 */
[----:B------:R-:W-:Y:S01]  /*8c90*/  FMUL.FTZ R66, R49, R66 ;  /* 0x0000004231427220 */ /* 0x000fe20000410000 */
[----:B------:R-:W-:Y:S02]  /*8ca0*/  HADD2.F32 R64, -RZ, R161.H0_H0 ;  /* 0x200000a1ff407230 */ /* 0x000fe40000004100 */
[-C--:B------:R-:W-:Y:S01]  /*8cb0*/  FMUL.FTZ R74, R62, R60.reuse ;  /* 0x0000003c3e4a7220 */ /* 0x080fe20000410000 */
[----:B------:R-:W-:Y:S02]  /*8cc0*/  HADD2.F32 R59, -RZ, R59.H0_H0 ;  /* 0x2000003bff3b7230 */ /* 0x000fe40000004100 */
[----:B------:R-:W-:Y:S01]  /*8cd0*/  FMUL.FTZ R63, R61, R60 ;  /* 0x0000003c3d3f7220 */ /* 0x000fe20000410000 */
[----:B------:R-:W-:-:S02]  /*8ce0*/  HADD2.F32 R162, -RZ, R162.H0_H0 ;  /* 0x200000a2ffa27230 */ /* 0x000fc40000004100 */
[-C--:B------:R-:W-:Y:S01]  /*8cf0*/  FFMA.FTZ R66, R51, R64.reuse, R66 ;  /* 0x0000004033427223 */ /* 0x080fe20000010042 */
[----:B------:R-:W-:Y:S01]  /*8d00*/  FFMA.FTZ R72, R49, R64, -R72 ;  /* 0x0000004031487223 */ /* 0x000fe20000010848 */
[-C--:B------:R-:W-:Y:S01]  /*8d10*/  FFMA.FTZ R61, R61, R59.reuse, -R74 ;  /* 0x0000003b3d3d7223 */ /* 0x080fe2000001084a */
[----:B------:R-:W-:Y:S01]  /*8d20*/  FFMA.FTZ R63, R62, R59, R63 ;  /* 0x0000003b3e3f7223 */ /* 0x000fe2000001003f */
[----:B------:R-:W-:Y:S02]  /*8d30*/  HADD2.F32 R51, -RZ, R50.H0_H0 ;  /* 0x20000032ff337230 */ /* 0x000fe40000004100 */
[----:B------:R-:W-:Y:S01]  /*8d40*/  HADD2.F32 R59, -RZ, R58.H0_H0 ;  /* 0x2000003aff3b7230 */ /* 0x000fe20000004100 */
[----:B------:R-:W-:Y:S01]  /*8d50*/  F2FP.F16.F32.PACK_AB R44, R61, R72 ;  /* 0x000000483d2c723e */ /* 0x000fe200000000ff */
[----:B------:R-:W-:Y:S02]  /*8d60*/  HADD2.F32 R49, -RZ, R46.H0_H0 ;  /* 0x2000002eff317230 */ /* 0x000fe40000004100 */
[----:B------:R-:W-:Y:S01]  /*8d70*/  FMUL.FTZ R58, R51, R162 ;  /* 0x000000a2333a7220 */ /* 0x000fe20000410000 */
[----:B------:R-:W-:-:S02]  /*8d80*/  HADD2.F32 R50, -RZ, R50.H1_H1 ;  /* 0x30000032ff327230 */ /* 0x000fc40000004100 */
[----:B------:R-:W-:Y:S02]  /*8d90*/  HADD2.F32 R46, -RZ, R46.H1_H1 ;  /* 0x3000002eff2e7230 */ /* 0x000fe40000004100 */
[C---:B------:R-:W-:Y:S01]  /*8da0*/  FMUL.FTZ R162, R49.reuse, R162 ;  /* 0x000000a231a27220 */ /* 0x040fe20000410000 */
[----:B------:R-:W-:Y:S02]  /*8db0*/  HADD2.F32 R160, -RZ, R160.H0_H0 ;  /* 0x200000a0ffa07230 */ /* 0x000fe40000004100 */
[-C--:B------:R-:W-:Y:S01]  /*8dc0*/  FMUL.FTZ R65, R50, R59.reuse ;  /* 0x0000003b32417220 */ /* 0x080fe20000410000 */
[----:B------:R-:W-:Y:S02]  /*8dd0*/  HADD2.F32 R57, -RZ, R57.H0_H0 ;  /* 0x20000039ff397230 */ /* 0x000fe40000004100 */
[C---:B------:R-:W-:Y:S01]  /*8de0*/  FMUL.FTZ R59, R46.reuse, R59 ;  /* 0x0000003b2e3b7220 */ /* 0x040fe20000410000 */
[-C--:B------:R-:W-:Y:S01]  /*8df0*/  FFMA.FTZ R58, R49, R160.reuse, -R58 ;  /* 0x000000a0313a7223 */ /* 0x080fe2000001083a */
[----:B------:R-:W-:Y:S01]  /*8e00*/  FFMA.FTZ R162, R51, R160, R162 ;  /* 0x000000a033a27223 */ /* 0x000fe200000100a2 */
[-C--:B------:R-:W-:Y:S01]  /*8e10*/  FFMA.FTZ R65, R46, R57.reuse, -R65 ;  /* 0x000000392e417223 */ /* 0x080fe20000010841 */
[----:B------:R-:W-:Y:S01]  /*8e20*/  FFMA.FTZ R59, R50, R57, R59 ;  /* 0x00000039323b7223 */ /* 0x000fe2000001003b */
[----:B------:R-:W-:Y:S01]  /*8e30*/  F2FP.F16.F32.PACK_AB R49, R48, R45 ;  /* 0x0000002d3031723e */ /* 0x000fe200000000ff */
[----:B------:R-:W-:Y:S01]  /*8e40*/  IMAD.MOV.U32 R45, RZ, RZ, R47 ;  /* 0x000000ffff2d7224 */ /* 0x000fe200078e002f */
[----:B------:R-:W-:Y:S01]  /*8e50*/  F2FP.F16.F32.PACK_AB R51, R78, R73 ;  /* 0x000000494e33723e */ /* 0x000fe200000000ff */
[----:B------:R-:W-:Y:S01]  /*8e60*/  IMAD.MOV.U32 R47, RZ, RZ, R67 ;  /* 0x000000ffff2f7224 */ /* 0x000fe200078e0043 */
[----:B------:R-:W-:-:S02]  /*8e70*/  F2FP.F16.F32.PACK_AB R48, R63, R66 ;  /* 0x000000423f30723e */ /* 0x000fc400000000ff */
[----:B------:R-:W-:Y:S02]  /*8e80*/  F2FP.F16.F32.PACK_AB R46, R65, R58 ;  /* 0x0000003a412e723e */ /* 0x000fe400000000ff */
[----:B------:R-:W-:-:S07]  /*8e90*/  F2FP.F16.F32.PACK_AB R50, R59, R162 ;  /* 0x000000a23b32723e */ /* 0x000fce00000000ff */
.L_x_540:
[----:B------:R-:W-:Y:S05]  /*8ea0*/  BSYNC B2 ;  /* 0x0000000000027941 */ /* 0x000fea0003800000 */
.L_x_539:
[----:B--2---:R2:W-:Y:S04]  /*8eb0*/  STG.E.128 desc[UR36][R52.64], R44 ;  /* 0x0000002c34007986 */ /* 0x0045e8000c101d24 */
[----:B---3--:R2:W-:Y:S02]  /*8ec0*/  @!P0 STG.E.128 desc[UR36][R54.64], R48 ;  /* 0x0000003036008986 */ /* 0x0085e4000c101d24 */
.L_x_538:
[----:B------:R-:W-:Y:S05]  /*8ed0*/  BSYNC B1 ;  /* 0x0000000000017941 */ /* 0x000fea0003800000 */
.L_x_537:
[----:B------:R-:W-:-:S13]  /*8ee0*/  ISETP.NE.AND P0, PT, R9, RZ, PT ;  /* 0x000000ff0900720c */ /* 0x000fda0003f05270 */
[----:B------:R-:W-:Y:S05]  /*8ef0*/  @!P0 BRA `(.L_x_491) ;  /* 0x0000000800c48947 */ /* 0x000fea0003800000 */
[----:B------:R-:W-:Y:S01]  /*8f00*/  ISETP.NE.AND P4, PT, R103, RZ, PT ;  /* 0x000000ff6700720c */ /* 0x000fe20003f85270 */
[----:B--2---:R-:W-:Y:S01]  /*8f10*/  IMAD R45, R18, 0x6000, R135 ;  /* 0x00006000122d7824 */ /* 0x004fe200078e0287 */
[----:B------:R-:W-:Y:S02]  /*8f20*/  BSSY B1, `(.L_x_541) ;  /* 0x000006f000017945 */ /* 0x000fe40003800000 */
[----:B------:R-:W-:Y:S01]  /*8f30*/  SEL R153, R119, R153, !P4 ;  /* 0x0000009977997207 */ /* 0x000fe20006000000 */
[----:B------:R-:W-:Y:S01]  /*8f40*/  IMAD R45, R45, 0x2, R2 ;  /* 0x000000022d2d7824 */ /* 0x000fe200078e0202 */
[----:B---34-:R-:W-:Y:S02]  /*8f50*/  IADD3 R53, P0, P4, R104, R132, R15 ;  /* 0x0000008468357210 */ /* 0x018fe40007c1e00f */
[----:B------:R-:W-:Y:S02]  /*8f60*/  SHF.R.S32.HI R44, RZ, 0x1f, R153 ;  /* 0x0000001fff2c7819 */ /* 0x000fe40000011499 */
[----:B------:R-:W-:-:S02]  /*8f70*/  IADD3.X R58, R101, R56, R11, P0, P4 ;  /* 0x00000038653a7210 */ /* 0x000fc400007e840b */
[----:B------:R-:W-:Y:S02]  /*8f80*/  LEA.HI R153, R44, R153, RZ, 0x4 ;  /* 0x000000992c997211 */ /* 0x000fe400078f20ff */
[----:B------:R-:W-:Y:S02]  /*8f90*/  ISETP.GE.AND P4, PT, R185, R122, PT ;  /* 0x0000007ab900720c */ /* 0x000fe40003f86270 */
[----:B------:R-:W-:Y:S02]  /*8fa0*/  LEA.HI.SX32 R153, R153, R20, 0x1c ;  /* 0x0000001499997211 */ /* 0x000fe400078fe2ff */
[----:B------:R-:W-:Y:S02]  /*8fb0*/  LEA R52, P0, R53, R120, 0x1 ;  /* 0x0000007835347211 */ /* 0x000fe400078008ff */
[----:B------:R-:W-:Y:S02]  /*8fc0*/  SHF.R.S32.HI R44, RZ, 0x1f, R153 ;  /* 0x0000001fff2c7819 */ /* 0x000fe40000011499 */
[----:B------:R-:W-:-:S02]  /*8fd0*/  SHF.L.U32 R54, R153, 0x3, RZ ;  /* 0x0000000399367819 */ /* 0x000fc400000006ff */
[----:B------:R-:W-:Y:S02]  /*8fe0*/  LEA.HI R153, R44, R153, RZ, 0x3 ;  /* 0x000000992c997211 */ /* 0x000fe400078f18ff */
[----:B------:R-:W-:Y:S02]  /*8ff0*/  LOP3.LUT R44, R187, 0x38, R54, 0xf8, !PT ;  /* 0x00000038bb2c7812 */ /* 0x000fe400078ef836 */
[----:B------:R-:W-:Y:S01]  /*9000*/  LEA.HI.X R53, R53, R121, R58, 0x1, P0 ;  /* 0x0000007935357211 */ /* 0x000fe200000f0c3a */
[----:B------:R-:W-:Y:S01]  /*9010*/  IMAD.SHL.U32 R153, R153, 0x400, RZ ;  /* 0x0000040099997824 */ /* 0x000fe200078e00ff */
[----:B------:R-:W-:-:S04]  /*9020*/  LOP3.LUT R44, R44, R219, RZ, 0x3c, !PT ;  /* 0x000000db2c2c7212 */ /* 0x000fc800078e3cff */
[----:B------:R-:W-:-:S04]  /*9030*/  LOP3.LUT R47, R153, 0x7fffe000, RZ, 0xc0, !PT ;  /* 0x7fffe000992f7812 */ /* 0x000fc800078ec0ff */
[----:B------:R-:W-:-:S05]  /*9040*/  IADD3 R47, R44, R47, R193 ;  /* 0x0000002f2c2f7210 */ /* 0x000fca0007ffe0c1 */
[----:B------:R-:W-:-:S05]  /*9050*/  IMAD R47, R18, 0x6000, R47 ;  /* 0x00006000122f7824 */ /* 0x000fca00078e022f */
[----:B------:R-:W-:Y:S02]  /*9060*/  LEA R48, R47, R2, 0x1 ;  /* 0x000000022f307211 */ /* 0x000fe400078e08ff */
[----:B------:R-:W2:Y:S04]  /*9070*/  LDS.128 R44, [R45+0x1c400] ;  /* 0x01c400002d2c7984 */ /* 0x000ea80000000c00 */
[----:B------:R-:W3:Y:S01]  /*9080*/  LDS.128 R48, [R48+0x1c400] ;  /* 0x01c4000030307984 */ /* 0x000ee20000000c00 */
[----:B------:R-:W-:Y:S05]  /*9090*/  @P4 BRA `(.L_x_542) ;  /* 0x00000004005c4947 */ /* 0x000fea0003800000 */
[----:B------:R-:W-:Y:S01]  /*90a0*/  SHF.R.U32.HI R62, RZ, 0x10, R81 ;  /* 0x00000010ff3e7819 */ /* 0x000fe20000011651 */
[----:B---3--:R-:W-:Y:S01]  /*90b0*/  IMAD.MOV.U32 R57, RZ, RZ, R48 ;  /* 0x000000ffff397224 */ /* 0x008fe200078e0030 */
[----:B------:R-:W-:Y:S01]  /*90c0*/  MOV R58, R50 ;  /* 0x00000032003a7202 */ /* 0x000fe20000000f00 */
[----:B--2---:R-:W-:Y:S01]  /*90d0*/  IMAD.MOV.U32 R48, RZ, RZ, R46 ;  /* 0x000000ffff307224 */ /* 0x004fe200078e002e */
[----:B------:R-:W-:Y:S01]  /*90e0*/  SHF.R.U32.HI R60, RZ, 0x10, R69 ;  /* 0x00000010ff3c7819 */ /* 0x000fe20000011645 */
[----:B------:R-:W-:Y:S01]  /*90f0*/  HADD2.F32 R61, -RZ, R159.H1_H1 ;  /* 0x3000009fff3d7230 */ /* 0x000fe20000004100 */
[--C-:B------:R-:W-:Y:S01]  /*9100*/  SHF.R.U64 R67, R82, 0x10, R83.reuse ;  /* 0x0000001052437819 */ /* 0x100fe20000001253 */
[----:B------:R-:W-:Y:S01]  /*9110*/  HADD2.F32 R50, -RZ, R49.H0_H0 ;  /* 0x20000031ff327230 */ /* 0x000fe20000004100 */
[----:B------:R-:W-:Y:S01]  /*9120*/  SHF.R.U32.HI R82, RZ, 0x10, R83 ;  /* 0x00000010ff527819 */ /* 0x000fe20000011653 */
[----:B------:R-:W-:Y:S01]  /*9130*/  HADD2.F32 R46, -RZ, R45.H0_H0 ;  /* 0x2000002dff2e7230 */ /* 0x000fe20000004100 */
[----:B------:R-:W-:Y:S01]  /*9140*/  SHF.R.U64 R55, R70, 0x10, R71 ;  /* 0x0000001046377819 */ /* 0x000fe20000001247 */
[----:B------:R-:W-:-:S02]  /*9150*/  HADD2.F32 R49, -RZ, R49.H1_H1 ;  /* 0x30000031ff317230 */ /* 0x000fc40000004100 */
[-C--:B------:R-:W-:Y:S01]  /*9160*/  FMUL.FTZ R63, R50, R61.reuse ;  /* 0x0000003d323f7220 */ /* 0x080fe20000410000 */
[----:B------:R-:W-:Y:S02]  /*9170*/  HADD2.F32 R62, -RZ, R62.H0_H0 ;  /* 0x2000003eff3e7230 */ /* 0x000fe40000004100 */
[C---:B------:R-:W-:Y:S01]  /*9180*/  FMUL.FTZ R61, R46.reuse, R61 ;  /* 0x0000003d2e3d7220 */ /* 0x040fe20000410000 */
[----:B------:R-:W-:Y:S01]  /*9190*/  HADD2.F32 R59, -RZ, R157.H1_H1 ;  /* 0x3000009dff3b7230 */ /* 0x000fe20000004100 */
[----:B------:R-:W-:Y:S01]  /*91a0*/  SHF.R.U32.HI R70, RZ, 0x10, R71 ;  /* 0x00000010ff467819 */ /* 0x000fe20000011647 */
[----:B------:R-:W-:Y:S02]  /*91b0*/  HADD2.F32 R45, -RZ, R45.H1_H1 ;  /* 0x3000002dff2d7230 */ /* 0x000fe40000004100 */
[-C--:B------:R-:W-:Y:S01]  /*91c0*/  FMUL.FTZ R64, R49, R62.reuse ;  /* 0x0000003e31407220 */ /* 0x080fe20000410000 */
[----:B------:R-:W-:Y:S02]  /*91d0*/  HADD2.F32 R60, -RZ, R60.H0_H0 ;  /* 0x2000003cff3c7230 */ /* 0x000fe40000004100 */
[-C--:B------:R-:W-:Y:S01]  /*91e0*/  FFMA.FTZ R63, R46, R59.reuse, -R63 ;  /* 0x0000003b2e3f7223 */ /* 0x080fe2000001083f */
[----:B------:R-:W-:Y:S01]  /*91f0*/  FFMA.FTZ R61, R50, R59, R61 ;  /* 0x0000003b323d7223 */ /* 0x000fe2000001003d */
[----:B------:R-:W-:Y:S01]  /*9200*/  FMUL.FTZ R62, R45, R62 ;  /* 0x0000003e2d3e7220 */ /* 0x000fe20000410000 */
[----:B------:R-:W-:-:S02]  /*9210*/  HADD2.F32 R59, -RZ, R158.H1_H1 ;  /* 0x3000009eff3b7230 */ /* 0x000fc40000004100 */
[-C--:B------:R-:W-:Y:S01]  /*9220*/  FFMA.FTZ R64, R45, R60.reuse, -R64 ;  /* 0x0000003c2d407223 */ /* 0x080fe20000010840 */
[----:B------:R-:W-:Y:S02]  /*9230*/  HADD2.F32 R46, -RZ, R51.H0_H0 ;  /* 0x20000033ff2e7230 */ /* 0x000fe40000004100 */
[----:B------:R-:W-:Y:S01]  /*9240*/  FFMA.FTZ R62, R49, R60, R62 ;  /* 0x0000003c313e7223 */ /* 0x000fe2000001003e */
[----:B------:R-:W-:Y:S01]  /*9250*/  HADD2.F32 R45, -RZ, R47.H0_H0 ;  /* 0x2000002fff2d7230 */ /* 0x000fe20000004100 */
[----:B------:R-:W-:Y:S01]  /*9260*/  SHF.R.U64 R72, R68, 0x10, R69 ;  /* 0x0000001044487819 */ /* 0x000fe20000001245 */
[----:B------:R-:W-:Y:S02]  /*9270*/  HADD2.F32 R49, -RZ, R156.H1_H1 ;  /* 0x3000009cff317230 */ /* 0x000fe40000004100 */
[-C--:B------:R-:W-:Y:S01]  /*9280*/  FMUL.FTZ R66, R46, R59.reuse ;  /* 0x0000003b2e427220 */ /* 0x080fe20000410000 */
[----:B------:R-:W-:Y:S02]  /*9290*/  HADD2.F32 R51, -RZ, R51.H1_H1 ;  /* 0x30000033ff337230 */ /* 0x000fe40000004100 */
[----:B------:R-:W-:Y:S01]  /*92a0*/  FMUL.FTZ R59, R45, R59 ;  /* 0x0000003b2d3b7220 */ /* 0x000fe20000410000 */
[----:B------:R-:W-:Y:S01]  /*92b0*/  HADD2.F32 R60, -RZ, R82.H0_H0 ;  /* 0x20000052ff3c7230 */ /* 0x000fe20000004100 */
[----:B------:R-:W-:Y:S01]  /*92c0*/  SHF.R.U64 R69, R80, 0x10, R81 ;  /* 0x0000001050457819 */ /* 0x000fe20000001251 */
[----:B------:R-:W-:-:S02]  /*92d0*/  HADD2.F32 R47, -RZ, R47.H1_H1 ;  /* 0x3000002fff2f7230 */ /* 0x000fc40000004100 */
[-C--:B------:R-:W-:Y:S01]  /*92e0*/  FFMA.FTZ R66, R45, R49.reuse, -R66 ;  /* 0x000000312d427223 */ /* 0x080fe20000010842 */
[----:B------:R-:W-:Y:S02]  /*92f0*/  HADD2.F32 R50, -RZ, R70.H0_H0 ;  /* 0x20000046ff327230 */ /* 0x000fe40000004100 */
[-C--:B------:R-:W-:Y:S01]  /*9300*/  FMUL.FTZ R68, R51, R60.reuse ;  /* 0x0000003c33447220 */ /* 0x080fe20000410000 */
[----:B------:R-:W-:Y:S01]  /*9310*/  FFMA.FTZ R59, R46, R49, R59 ;  /* 0x000000312e3b7223 */ /* 0x000fe2000001003b */
[C---:B------:R-:W-:Y:S01]  /*9320*/  FMUL.FTZ R60, R47.reuse, R60 ;  /* 0x0000003c2f3c7220 */ /* 0x040fe20000410000 */
[----:B------:R-:W-:Y:S02]  /*9330*/  HADD2.F32 R159, -RZ, R159.H0_H0 ;  /* 0x2000009fff9f7230 */ /* 0x000fe40000004100 */
[-C--:B------:R-:W-:Y:S01]  /*9340*/  FFMA.FTZ R65, R47, R50.reuse, -R68 ;  /* 0x000000322f417223 */ /* 0x080fe20000010844 */
[----:B------:R-:W-:Y:S02]  /*9350*/  HADD2.F32 R46, -RZ, R57.H0_H0 ;  /* 0x20000039ff2e7230 */ /* 0x000fe40000004100 */
[----:B------:R-:W-:Y:S01]  /*9360*/  FFMA.FTZ R68, R51, R50, R60 ;  /* 0x0000003233447223 */ /* 0x000fe2000001003c */
[----:B------:R-:W-:Y:S01]  /*9370*/  HADD2.F32 R45, -RZ, R44.H0_H0 ;  /* 0x2000002cff2d7230 */ /* 0x000fe20000004100 */
[----:B------:R-:W-:Y:S01]  /*9380*/  F2FP.F16.F32.PACK_AB R61, R62, R61 ;  /* 0x0000003d3e3d723e */ /* 0x000fe200000000ff */
[----:B------:R-:W-:-:S02]  /*9390*/  HADD2.F32 R49, -RZ, R69.H0_H0 ;  /* 0x20000045ff317230 */ /* 0x000fc40000004100 */
[-C--:B------:R-:W-:Y:S01]  /*93a0*/  FMUL.FTZ R50, R46, R159.reuse ;  /* 0x0000009f2e327220 */ /* 0x080fe20000410000 */
[----:B------:R-:W-:Y:S02]  /*93b0*/  HADD2.F32 R57, -RZ, R57.H1_H1 ;  /* 0x30000039ff397230 */ /* 0x000fe40000004100 */
[----:B------:R-:W-:Y:S01]  /*93c0*/  FMUL.FTZ R159, R45, R159 ;  /* 0x0000009f2d9f7220 */ /* 0x000fe20000410000 */
[----:B------:R-:W-:Y:S01]  /*93d0*/  HADD2.F32 R44, -RZ, R44.H1_H1 ;  /* 0x3000002cff2c7230 */ /* 0x000fe20000004100 */
[----:B------:R-:W-:Y:S01]  /*93e0*/  F2FP.F16.F32.PACK_AB R59, R68, R59 ;  /* 0x0000003b443b723e */ /* 0x000fe200000000ff */
[----:B------:R-:W-:Y:S02]  /*93f0*/  HADD2.F32 R157, -RZ, R157.H0_H0 ;  /* 0x2000009dff9d7230 */ /* 0x000fe40000004100 */
[-C--:B------:R-:W-:Y:S01]  /*9400*/  FMUL.FTZ R51, R57, R49.reuse ;  /* 0x0000003139337220 */ /* 0x080fe20000410000 */
[----:B------:R-:W-:Y:S02]  /*9410*/  HADD2.F32 R47, -RZ, R72.H0_H0 ;  /* 0x20000048ff2f7230 */ /* 0x000fe40000004100 */
[----:B------:R-:W-:Y:S01]  /*9420*/  FMUL.FTZ R60, R44, R49 ;  /* 0x000000312c3c7220 */ /* 0x000fe20000410000 */
[----:B------:R-:W-:-:S02]  /*9430*/  HADD2.F32 R158, -RZ, R158.H0_H0 ;  /* 0x2000009eff9e7230 */ /* 0x000fc40000004100 */
[----:B------:R-:W-:Y:S01]  /*9440*/  FFMA.FTZ R50, R45, R157, -R50 ;  /* 0x0000009d2d327223 */ /* 0x000fe20000010832 */
[----:B------:R-:W-:Y:S02]  /*9450*/  HADD2.F32 R45, -RZ, R58.H0_H0 ;  /* 0x2000003aff2d7230 */ /* 0x000fe40000004100 */
[-C--:B------:R-:W-:Y:S01]  /*9460*/  FFMA.FTZ R51, R44, R47.reuse, -R51 ;  /* 0x0000002f2c337223 */ /* 0x080fe20000010833 */
[----:B------:R-:W-:Y:S01]  /*9470*/  FFMA.FTZ R60, R57, R47, R60 ;  /* 0x0000002f393c7223 */ /* 0x000fe2000001003c */
[----:B------:R-:W-:Y:S02]  /*9480*/  HADD2.F32 R47, -RZ, R67.H0_H0 ;  /* 0x20000043ff2f7230 */ /* 0x000fe40000004100 */
[----:B------:R-:W-:Y:S01]  /*9490*/  FFMA.FTZ R159, R46, R157, R159 ;  /* 0x0000009d2e9f7223 */ /* 0x000fe2000001009f */
[----:B------:R-:W-:Y:S02]  /*94a0*/  HADD2.F32 R44, -RZ, R48.H0_H0 ;  /* 0x20000030ff2c7230 */ /* 0x000fe40000004100 */
[----:B------:R-:W-:Y:S01]  /*94b0*/  FMUL.FTZ R49, R45, R158 ;  /* 0x0000009e2d317220 */ /* 0x000fe20000410000 */
[----:B------:R-:W-:Y:S01]  /*94c0*/  HADD2.F32 R58, -RZ, R58.H1_H1 ;  /* 0x3000003aff3a7230 */ /* 0x000fe20000004100 */
[----:B------:R-:W-:Y:S01]  /*94d0*/  F2FP.F16.F32.PACK_AB R65, R65, R66 ;  /* 0x000000424141723e */ /* 0x000fe200000000ff */
[----:B------:R-:W-:-:S02]  /*94e0*/  HADD2.F32 R48, -RZ, R48.H1_H1 ;  /* 0x30000030ff307230 */ /* 0x000fc40000004100 */
[----:B------:R-:W-:Y:S01]  /*94f0*/  FMUL.FTZ R158, R44, R158 ;  /* 0x0000009e2c9e7220 */ /* 0x000fe20000410000 */
[----:B------:R-:W-:Y:S02]  /*9500*/  HADD2.F32 R156, -RZ, R156.H0_H0 ;  /* 0x2000009cff9c7230 */ /* 0x000fe40000004100 */
[-C--:B------:R-:W-:Y:S01]  /*9510*/  FMUL.FTZ R57, R58, R47.reuse ;  /* 0x0000002f3a397220 */ /* 0x080fe20000410000 */
[----:B------:R-:W-:Y:S02]  /*9520*/  HADD2.F32 R55, -RZ, R55.H0_H0 ;  /* 0x20000037ff377230 */ /* 0x000fe40000004100 */
[----:B------:R-:W-:Y:S01]  /*9530*/  FMUL.FTZ R47, R48, R47 ;  /* 0x0000002f302f7220 */ /* 0x000fe20000410000 */
[----:B------:R-:W-:Y:S01]  /*9540*/  F2FP.F16.F32.PACK_AB R60, R60, R159 ;  /* 0x0000009f3c3c723e */ /* 0x000fe200000000ff */
[-C--:B------:R-:W-:Y:S01]  /*9550*/  FFMA.FTZ R49, R44, R156.reuse, -R49 ;  /* 0x0000009c2c317223 */ /* 0x080fe20000010831 */
[----:B------:R-:W-:Y:S01]  /*9560*/  FFMA.FTZ R158, R45, R156, R158 ;  /* 0x0000009c2d9e7223 */ /* 0x000fe2000001009e */
[-C--:B------:R-:W-:Y:S01]  /*9570*/  FFMA.FTZ R48, R48, R55.reuse, -R57 ;  /* 0x0000003730307223 */ /* 0x080fe20000010839 */
[----:B------:R-:W-:Y:S01]  /*9580*/  FFMA.FTZ R47, R58, R55, R47 ;  /* 0x000000373a2f7223 */ /* 0x000fe2000001002f */
[----:B------:R-:W-:Y:S01]  /*9590*/  F2FP.F16.F32.PACK_AB R44, R51, R50 ;  /* 0x00000032332c723e */ /* 0x000fe200000000ff */
[----:B------:R-:W-:Y:S01]  /*95a0*/  IMAD.MOV.U32 R51, RZ, RZ, R59 ;  /* 0x000000ffff337224 */ /* 0x000fe200078e003b */
[----:B------:R-:W-:-:S02]  /*95b0*/  F2FP.F16.F32.PACK_AB R45, R64, R63 ;  /* 0x0000003f402d723e */ /* 0x000fc400000000ff */
[----:B------:R-:W-:Y:S01]  /*95c0*/  F2FP.F16.F32.PACK_AB R46, R48, R49 ;  /* 0x00000031302e723e */ /* 0x000fe200000000ff */
[----:B------:R-:W-:Y:S01]  /*95d0*/  IMAD.MOV.U32 R48, RZ, RZ, R60 ;  /* 0x000000ffff307224 */ /* 0x000fe200078e003c */
[----:B------:R-:W-:Y:S01]  /*95e0*/  F2FP.F16.F32.PACK_AB R50, R47, R158 ;  /* 0x0000009e2f32723e */ /* 0x000fe200000000ff */
[----:B------:R-:W-:Y:S01]  /*95f0*/  IMAD.MOV.U32 R49, RZ, RZ, R61 ;  /* 0x000000ffff317224 */ /* 0x000fe200078e003d */
[----:B------:R-:W-:-:S07]  /*9600*/  MOV R47, R65 ;  /* 0x00000041002f7202 */ /* 0x000fce0000000f00 */
.L_x_542:
[----:B------:R-:W-:Y:S05]  /*9610*/  BSYNC B1 ;  /* 0x0000000000017941 */ /* 0x000fea0003800000 */
.L_x_541:
[----:B--2---:R2:W-:Y:S01]  /*9620*/  STG.E.128 desc[UR36][R52.64], R44 ;  /* 0x0000002c34007986 */ /* 0x0045e2000c101d24 */
[----:B------:R-:W-:-:S13]  /*9630*/  ISETP.GE.AND P0, PT, R54, R151, PT ;  /* 0x000000973600720c */ /* 0x000fda0003f06270 */
[----:B------:R-:W-:Y:S05]  /*9640*/  @P0 BRA `(.L_x_491) ;  /* 0x0000000000f00947 */ /* 0x000fea0003800000 */
[--C-:B------:R-:W-:Y:S02]  /*9650*/  IADD3 R132, P0, P4, R104, R132, R54.reuse ;  /* 0x0000008468847210 */ /* 0x100fe40007c1e036 */
[----:B------:R-:W-:-:S04]  /*9660*/  SHF.R.S32.HI R54, RZ, 0x1f, R54 ;  /* 0x0000001fff367819 */ /* 0x000fc80000011436 */
[----:B------:R-:W-:Y:S02]  /*9670*/  IADD3.X R56, R101, R56, R54, P0, P4 ;  /* 0x0000003865387210 */ /* 0x000fe400007e8436 */
[----:B------:R-:W-:-:S04]  /*9680*/  LEA R120, P0, R132, R120, 0x1 ;  /* 0x0000007884787211 */ /* 0x000fc800078008ff */
[----:B------:R-:W-:-:S05]  /*9690*/  LEA.HI.X R121, R132, R121, R56, 0x1, P0 ;  /* 0x0000007984797211 */ /* 0x000fca00000f0c38 */
[----:B---3--:R3:W-:Y:S01]  /*96a0*/  STG.E.128 desc[UR36][R120.64], R48 ;  /* 0x0000003078007986 */ /* 0x0087e2000c101d24 */
[----:B------:R-:W-:Y:S05]  /*96b0*/  BRA `(.L_x_491) ;  /* 0x0000000000d47947 */ /* 0x000fea0003800000 */
.L_x_458:
[----:B------:R-:W-:-:S13]  /*96c0*/  ISETP.NE.AND P1, PT, R188, 0x3, PT ;  /* 0x00000003bc00780c */ /* 0x000fda0003f25270 */
[----:B------:R-:W-:Y:S05]  /*96d0*/  @!P1 BRA `(.L_x_543) ;  /* 0x0000000000049947 */ /* 0x000fea0003800000 */
[----:B------:R-:W-:Y:S01]  /*96e0*/  BPT.TRAP 0x1 ;  /* 0x000000040000795c */ /* 0x000fe20000300000 */
.L_x_543:
[----:B------:R-:W-:Y:S01]  /*96f0*/  IMAD R3, R18, 0x8, R2 ;  /* 0x0000000812037824 */ /* 0x000fe200078e0202 */
[----:B------:R-:W-:Y:S01]  /*9700*/  SHF.L.U32 R0, R186, 0x1f, RZ ;  /* 0x0000001fba007819 */ /* 0x000fe200000006ff */
[----:B------:R-:W-:Y:S01]  /*9710*/  IMAD R4, R26, -0x80, R27 ;  /* 0xffffff801a047824 */ /* 0x000fe200078e021b */
[----:B------:R-:W-:Y:S02]  /*9720*/  BSSY B1, `(.L_x_544) ;  /* 0x0000005000017945 */ /* 0x000fe40003800000 */
[----:B------:R-:W0:Y:S02]  /*9730*/  SYNCS.PHASECHK.TRANS64.TRYWAIT P4, [R3+URZ+0x34890], R0 ;  /* 0x03489000030075a7 */ /* 0x000e24000808017f */
[----:B------:R-:W-:-:S04]  /*9740*/  VIMNMX R4, R4, 0x80, PT ;  /* 0x0000008004047848 */ /* 0x000fc80003fe0100 */
[----:B------:R-:W-:Y:S01]  /*9750*/  ISETP.GE.AND P0, PT, R19, R4, PT ;  /* 0x000000041300720c */ /* 0x000fe20003f06270 */
[----:B0-----:R-:W-:-:S12]  /*9760*/  @!P4 BRA `(.L_x_545) ;  /* 0x0000013c00bcc947 */ /* 0x001fd80003800000 */
.L_x_764:
[----:B------:R-:W-:Y:S05]  /*9770*/  BSYNC B1 ;  /* 0x0000000000017941 */ /* 0x000fea0003800000 */
.L_x_544:
[----:B------:R-:W-:Y:S04]  /*9780*/  BSSY B1, `(.L_x_546) ;  /* 0x0000014000017945 */ /* 0x000fe80003800000 */
[----:B------:R-:W-:Y:S05]  /*9790*/  @P0 BRA `(.L_x_547) ;  /* 0x0000000000480947 */ /* 0x000fea0003800000 */
[----:B------:R-:W-:Y:S02]  /*97a0*/  ISETP.NE.AND P4, PT, R14, RZ, PT ;  /* 0x000000ff0e00720c */ /* 0x000fe40003f85270 */
[----:B------:R-:W-:-:S11]  /*97b0*/  ISETP.NE.AND P0, PT, R10, RZ, PT ;  /* 0x000000ff0a00720c */ /* 0x000fd60003f05270 */
[----:B------:R-:W1:Y:S04]  /*97c0*/  @P4 LDS.128 R44, [R55] ;  /* 0x00000000372c4984 */ /* 0x000e680000000c00 */
[----:B------:R-:W2:Y:S04]  /*97d0*/  @P0 LDS.128 R48, [R54] ;  /* 0x0000000036300984 */ /* 0x000ea80000000c00 */
[----:B-1----:R-:W-:Y:S01]  /*97e0*/  @P4 STG.E.128 desc[UR36][R56.64], R44 ;  /* 0x0000002c38004986 */ /* 0x002fe2000c101d24 */
[----:B------:R-:W-:-:S03]  /*97f0*/  ISETP.NE.AND P4, PT, R9, RZ, PT ;  /* 0x000000ff0900720c */ /* 0x000fc60003f85270 */
[----:B--2---:R-:W-:Y:S01]  /*9800*/  @P0 STG.E.128 desc[UR36][R56.64+0x40], R48 ;  /* 0x0000403038000986 */ /* 0x004fe2000c101d24 */
[----:B------:R-:W-:-:S09]  /*9810*/  ISETP.NE.AND P0, PT, R8, RZ, PT ;  /* 0x000000ff0800720c */ /* 0x000fd20003f05270 */
[----:B------:R-:W1:Y:S04]  /*9820*/  @P4 LDS.128 R44, [R55+0x4000] ;  /* 0x00400000372c4984 */ /* 0x000e680000000c00 */
[----:B------:R-:W2:Y:S04]  /*9830*/  @P0 LDS.128 R48, [R54+0x4000] ;  /* 0x0040000036300984 */ /* 0x000ea80000000c00 */
[----:B-1----:R-:W-:Y:S01]  /*9840*/  @P4 STG.E.128 desc[UR36][R56.64+0x80], R44 ;  /* 0x0000802c38004986 */ /* 0x002fe2000c101d24 */
[----:B------:R-:W-:-:S03]  /*9850*/  ISETP.NE.AND P4, PT, R6, RZ, PT ;  /* 0x000000ff0600720c */ /* 0x000fc60003f85270 */
[----:B--2---:R-:W-:Y:S01]  /*9860*/  @P0 STG.E.128 desc[UR36][R56.64+0xc0], R48 ;  /* 0x0000c03038000986 */ /* 0x004fe2000c101d24 */
[----:B------:R-:W-:-:S09]  /*9870*/  ISETP.NE.AND P0, PT, R7, RZ, PT ;  /* 0x000000ff0700720c */ /* 0x000fd20003f05270 */
[----:B------:R-:W1:Y:S04]  /*9880*/  @P4 LDS.128 R48, [R54+0x8000] ;  /* 0x0080000036304984 */ /* 0x000e680000000c00 */
[----:B------:R-:W2:Y:S04]  /*9890*/  @P0 LDS.128 R44, [R55+0x8000] ;  /* 0x00800000372c0984 */ /* 0x000ea80000000c00 */
[----:B-1----:R1:W-:Y:S04]  /*98a0*/  @P4 STG.E.128 desc[UR36][R56.64+0x140], R48 ;  /* 0x0001403038004986 */ /* 0x0023e8000c101d24 */
[----:B--2---:R1:W-:Y:S02]  /*98b0*/  @P0 STG.E.128 desc[UR36][R56.64+0x100], R44 ;  /* 0x0001002c38000986 */ /* 0x0043e4000c101d24 */
.L_x_547:
[----:B------:R-:W-:Y:S05]  /*98c0*/  BSYNC B1 ;  /* 0x0000000000017941 */ /* 0x000fea0003800000 */
.L_x_546:
[----:B------:R-:W-:-:S13]  /*98d0*/  ISETP.GE.AND P0, PT, R204, R4, PT ;  /* 0x00000004cc00720c */ /* 0x000fda0003f06270 */
[----:B------:R-:W-:Y:S05]  /*98e0*/  @P0 BRA `(.L_x_491) ;  /* 0x0000000000480947 */ /* 0x000fea0003800000 */
[----:B------:R-:W-:Y:S02]  /*98f0*/  ISETP.NE.AND P4, PT, R14, RZ, PT ;  /* 0x000000ff0e00720c */ /* 0x000fe40003f85270 */
[----:B------:R-:W-:-:S11]  /*9900*/  ISETP.NE.AND P0, PT, R9, RZ, PT ;  /* 0x000000ff0900720c */ /* 0x000fd60003f05270 */
[----:B-1----:R-:W1:Y:S04]  /*9910*/  @P4 LDS.128 R44, [R55+0x2000] ;  /* 0x00200000372c4984 */ /* 0x002e680000000c00 */
[----:B------:R-:W2:Y:S04]  /*9920*/  @P0 LDS.128 R48, [R55+0x6000] ;  /* 0x0060000037300984 */ /* 0x000ea80000000c00 */
        /* <DEDUP_REMOVED lines=14> */
.L_x_491:
[----:B------:R-:W-:Y:S05]  /*9a10*/  BSYNC B0 ;  /* 0x0000000000007941 */ /* 0x000fea0003800000 */
.L_x_457:
[----:B-1234-:R-:W1:Y:S01]  /*9a20*/  S2R R44, SR_TID.X ;  /* 0x00000000002c7919 */ /* 0x01ee620000002100 */
[----:B------:R-:W-:Y:S01]  /*9a30*/  @!PT LDS RZ, [RZ] ;  /* 0x00000000fffff984 */ /* 0x000fe20000000800 */
[----:B------:R-:W-:Y:S01]  /*9a40*/  @!PT LDS RZ, [RZ] ;  /* 0x00000000fffff984 */ /* 0x000fe20000000800 */
[----:B------:R-:W-:Y:S01]  /*9a50*/  @!PT LDS RZ, [RZ] ;  /* 0x00000000fffff984 */ /* 0x000fe20000000800 */
[----:B------:R-:W-:Y:S01]  /*9a60*/  @!PT LDS RZ, [RZ] ;  /* 0x00000000fffff984 */ /* 0x000fe20000000800 */
[----:B------:R2:W-:Y:S06]  /*9a70*/  MEMBAR.ALL.CTA ;  /* 0x0000000000007992 */ /* 0x0005ec0000008000 */
[----:B--2---:R-:W2:Y:S01]  /*9a80*/  FENCE.VIEW.ASYNC.S ;  /* 0x00000000000073c6 */ /* 0x004ea20000000000 */
[----:B------:R-:W-:Y:S05]  /*9a90*/  WARPSYNC.ALL ;  /* 0x0000000000007948 */ /* 0x000fea0003800000 */
[----:B------:R-:W-:Y:S01]  /*9aa0*/  BSSY B0, `(.L_x_548) ;  /* 0x0000009000007945 */ /* 0x000fe20003800000 */
[----:B-1----:R-:W-:Y:S01]  /*9ab0*/  LOP3.LUT R44, R44, 0x7f, RZ, 0xc0, !PT ;  /* 0x0000007f2c2c7812 */ /* 0x002fe200078ec0ff */
[----:B--2---:R1:W-:Y:S03]  /*9ac0*/  BAR.SYNC.DEFER_BLOCKING R155, 0x80 ;  /* 0x0002009b0000751d */ /* 0x0043e60000010000 */
[----:B------:R-:W-:-:S13]  /*9ad0*/  ISETP.NE.AND P0, PT, R44, RZ, PT ;  /* 0x000000ff2c00720c */ /* 0x000fda0003f05270 */
[----:B------:R-:W-:-:S04]  /*9ae0*/  @!P0 IADD3 R44, R3, 0x348a0, RZ ;  /* 0x000348a0032c8810 */ /* 0x000fc80007ffe0ff */
[----:B------:R-:W-:-:S04]  /*9af0*/  @!P0 PRMT R44, RZ, 0x654, R44 ;  /* 0x00000654ff2c8816 */ /* 0x000fc8000000002c */
[----:B------:R1:W-:Y:S01]  /*9b00*/  @!P0 SYNCS.ARRIVE.TRANS64.RED.A1T0 RZ, [R44+URZ], RZ ;  /* 0x000000ff2cff89a7 */ /* 0x0003e2000810043f */
[----:B------:R-:W-:Y:S05]  /*9b10*/  @!P1 BRA `(.L_x_549) ;  /* 0x0000000000049947 */ /* 0x000fea0003800000 */
[----:B------:R-:W-:Y:S01]  /*9b20*/  BPT.TRAP 0x1 ;  /* 0x000000040000795c */ /* 0x000fe20000300000 */
.L_x_549:
[----:B------:R-:W-:Y:S05]  /*9b30*/  BSYNC B0 ;  /* 0x0000000000007941 */ /* 0x000fea0003800000 */
.L_x_548:
[----:B------:R-:W2:Y:S01]  /*9b40*/  SYNCS.PHASECHK.TRANS64.TRYWAIT P4, [R3+URZ+0x348b0], R0 ;  /* 0x0348b000030075a7 */ /* 0x000ea2000808017f */
[----:B------:R-:W-:Y:S01]  /*9b50*/  IMAD R45, R18, 0x4000, R35 ;  /* 0x00004000122d7824 */ /* 0x000fe200078e0223 */
[----:B------:R-:W-:Y:S01]  /*9b60*/  ULDC.64 UR60, c[0x0][0x318] ;  /* 0x0000c600003c7ab9 */ /* 0x000fe20000000a00 */
[----:B------:R-:W-:Y:S01]  /*9b70*/  ULDC.64 UR38, c[0x0][0x308] ;  /* 0x0000c20000267ab9 */ /* 0x000fe20000000a00 */
[----:B------:R-:W-:Y:S01]  /*9b80*/  BSSY B0, `(.L_x_550) ;  /* 0x0000004000007945 */ /* 0x000fe20003800000 */
[----:B------:R-:W-:Y:S01]  /*9b90*/  ISETP.GE.AND P1, PT, R19, R4, PT ;  /* 0x000000041300720c */ /* 0x000fe20003f26270 */
[----:B------:R-:W-:Y:S02]  /*9ba0*/  IMAD.IADD R47, R124, 0x1, R45 ;  /* 0x000000017c2f7824 */ /* 0x000fe400078e022d */
[----:B--2---:R-:W-:Y:S10]  /*9bb0*/  @!P4 BRA `(.L_x_551) ;  /* 0x0000013800bcc947 */ /* 0x004ff40003800000 */
.L_x_765:
[----:B------:R-:W-:Y:S05]  /*9bc0*/  BSYNC B0 ;  /* 0x0000000000007941 */ /* 0x000fea0003800000 */
.L_x_550:
[----:B------:R-:W-:Y:S01]  /*9bd0*/  BSSY B0, `(.L_x_552) ;  /* 0x000001a000007945 */ /* 0x000fe20003800000 */
[----:B0-2---:R-:W-:Y:S01]  /*9be0*/  LEA R0, R45, R24, 0x1 ;  /* 0x000000182d007211 */ /* 0x005fe200078e08ff */
[----:B------:R-:W-:-:S04]  /*9bf0*/  IMAD.WIDE R52, R26, 0x80, R116 ;  /* 0x000000801a347825 */ /* 0x000fc800078e0274 */
[----:B------:R-:W-:Y:S01]  /*9c00*/  IMAD R56, R47, 0x2, R24 ;  /* 0x000000022f387824 */ /* 0x000fe200078e0218 */
[----:B------:R-:W-:Y:S06]  /*9c10*/  @P1 BRA `(.L_x_553) ;  /* 0x0000000000541947 */ /* 0x000fec0003800000 */
[----:B------:R-:W-:Y:S01]  /*9c20*/  MOV R45, R5 ;  /* 0x00000005002d7202 */ /* 0x000fe20000000f00 */
[----:B------:R-:W-:Y:S01]  /*9c30*/  IMAD R47, R53, UR60, RZ ;  /* 0x0000003c352f7c24 */ /* 0x000fe2000f8e02ff */
[----:B------:R-:W-:Y:S01]  /*9c40*/  ULDC UR4, c[0x0][0x310] ;  /* 0x0000c40000047ab9 */ /* 0x000fe20000000800 */
[----:B-1----:R-:W-:Y:S01]  /*9c50*/  IMAD.MOV.U32 R44, RZ, RZ, R106 ;  /* 0x000000ffff2c7224 */ /* 0x002fe200078e006a */
[----:B------:R-:W-:Y:S01]  /*9c60*/  ISETP.GE.AND P4, PT, R22, UR4, PT ;  /* 0x0000000416007c0c */ /* 0x000fe2000bf86270 */
[C---:B------:R-:W-:Y:S02]  /*9c70*/  IMAD R47, R52.reuse, UR61, R47 ;  /* 0x0000003d342f7c24 */ /* 0x040fe4000f8e022f */
[----:B------:R-:W-:-:S04]  /*9c80*/  IMAD.WIDE.U32 R44, R52, UR60, R44 ;  /* 0x0000003c342c7c25 */ /* 0x000fc8000f8e002c */
[----:B------:R-:W-:Y:S01]  /*9c90*/  IMAD.IADD R45, R45, 0x1, R47 ;  /* 0x000000012d2d7824 */ /* 0x000fe200078e022f */
[----:B------:R-:W-:-:S04]  /*9ca0*/  LEA R54, P1, R44, UR38, 0x1 ;  /* 0x000000262c367c11 */ /* 0x000fc8000f8208ff */
[----:B------:R-:W-:Y:S02]  /*9cb0*/  LEA.HI.X R55, R44, UR39, R45, 0x1, P1 ;  /* 0x000000272c377c11 */ /* 0x000fe400088f0c2d */
[----:B------:R-:W-:Y:S01]  /*9cc0*/  ISETP.GE.AND P1, PT, R184, UR4, PT ;  /* 0x00000004b8007c0c */ /* 0x000fe2000bf26270 */
[----:B------:R-:W0:-:S12]  /*9cd0*/  @!P4 LDS.128 R44, [R0] ;  /* 0x00000000002cc984 */ /* 0x000e180000000c00 */
[----:B------:R-:W1:Y:S04]  /*9ce0*/  @!P1 LDS.128 R48, [R56] ;  /* 0x0000000038309984 */ /* 0x000e680000000c00 */
[----:B0-----:R-:W-:Y:S01]  /*9cf0*/  @!P4 STG.E.128 desc[UR36][R54.64], R44 ;  /* 0x0000002c3600c986 */ /* 0x001fe2000c101d24 */
[----:B------:R-:W-:-:S03]  /*9d00*/  ISETP.GE.AND P4, PT, R185, UR4, PT ;  /* 0x00000004b9007c0c */ /* 0x000fc6000bf86270 */
[----:B-1----:R-:W-:Y:S01]  /*9d10*/  @!P1 STG.E.128 desc[UR36][R54.64+0x40], R48 ;  /* 0x0000403036009986 */ /* 0x002fe2000c101d24 */
[----:B------:R-:W-:-:S09]  /*9d20*/  ISETP.GE.AND P1, PT, R102, UR4, PT ;  /* 0x0000000466007c0c */ /* 0x000fd2000bf26270 */
[----:B------:R-:W0:Y:S04]  /*9d30*/  @!P4 LDS.128 R44, [R0+0x4000] ;  /* 0x00400000002cc984 */ /* 0x000e280000000c00 */
[----:B------:R-:W1:Y:S04]  /*9d40*/  @!P1 LDS.128 R48, [R56+0x4000] ;  /* 0x0040000038309984 */ /* 0x000e680000000c00 */
[----:B0-----:R0:W-:Y:S04]  /*9d50*/  @!P4 STG.E.128 desc[UR36][R54.64+0x80], R44 ;  /* 0x0000802c3600c986 */ /* 0x0011e8000c101d24 */
[----:B-1----:R0:W-:Y:S02]  /*9d60*/  @!P1 STG.E.128 desc[UR36][R54.64+0xc0], R48 ;  /* 0x0000c03036009986 */ /* 0x0021e4000c101d24 */
.L_x_553:
[----:B------:R-:W-:Y:S05]  /*9d70*/  BSYNC B0 ;  /* 0x0000000000007941 */ /* 0x000fea0003800000 */
.L_x_552:
[----:B------:R-:W-:Y:S01]  /*9d80*/  ISETP.GE.AND P1, PT, R204, R4, PT ;  /* 0x00000004cc00720c */ /* 0x000fe20003f26270 */
[----:B------:R-:W-:-:S12]  /*9d90*/  BSSY B0, `(.L_x_554) ;  /* 0x0000018000007945 */ /* 0x000fd80003800000 */
[----:B------:R-:W-:Y:S05]  /*9da0*/  @P1 BRA `(.L_x_555) ;  /* 0x0000000000581947 */ /* 0x000fea0003800000 */
[----:B0-----:R-:W-:Y:S01]  /*9db0*/  IADD3 R47, P1, R52, 0x40, RZ ;  /* 0x00000040342f7810 */ /* 0x001fe20007f3e0ff */
[----:B------:R-:W-:Y:S01]  /*9dc0*/  ULDC UR4, c[0x0][0x310] ;  /* 0x0000c40000047ab9 */ /* 0x000fe20000000800 */
[----:B------:R-:W-:Y:S02]  /*9dd0*/  MOV R4, R106 ;  /* 0x0000006a00047202 */ /* 0x000fe40000000f00 */
[----:B------:R-:W-:Y:S01]  /*9de0*/  ISETP.GE.AND P4, PT, R22, UR4, PT ;  /* 0x0000000416007c0c */ /* 0x000fe2000bf86270 */
[----:B------:R-:W-:Y:S02]  /*9df0*/  IMAD.X R52, RZ, RZ, R53, P1 ;  /* 0x000000ffff347224 */ /* 0x000fe400008e0635 */
[----:B-1----:R-:W-:-:S04]  /*9e00*/  IMAD.WIDE.U32 R44, R47, UR60, R4 ;  /* 0x0000003c2f2c7c25 */ /* 0x002fc8000f8e0004 */
[----:B------:R-:W-:-:S04]  /*9e10*/  IMAD R52, R52, UR60, RZ ;  /* 0x0000003c34347c24 */ /* 0x000fc8000f8e02ff */
[----:B------:R-:W-:Y:S01]  /*9e20*/  IMAD R47, R47, UR61, R52 ;  /* 0x0000003d2f2f7c24 */ /* 0x000fe2000f8e0234 */
[----:B------:R-:W-:-:S03]  /*9e30*/  LEA R52, P1, R44, UR38, 0x1 ;  /* 0x000000262c347c11 */ /* 0x000fc6000f8208ff */
[----:B------:R-:W-:-:S05]  /*9e40*/  IMAD.IADD R45, R45, 0x1, R47 ;  /* 0x000000012d2d7824 */ /* 0x000fca00078e022f */
[----:B------:R-:W-:Y:S02]  /*9e50*/  LEA.HI.X R53, R44, UR39, R45, 0x1, P1 ;  /* 0x000000272c357c11 */ /* 0x000fe400088f0c2d */
[----:B------:R-:W-:Y:S01]  /*9e60*/  ISETP.GE.AND P1, PT, R185, UR4, PT ;  /* 0x00000004b9007c0c */ /* 0x000fe2000bf26270 */
[----:B------:R-:W0:-:S12]  /*9e70*/  @!P4 LDS.128 R44, [R0+0x2000] ;  /* 0x00200000002cc984 */ /* 0x000e180000000c00 */
[----:B------:R-:W1:Y:S04]  /*9e80*/  @!P1 LDS.128 R48, [R0+0x6000] ;  /* 0x0060000000309984 */ /* 0x000e680000000c00 */
        /* <DEDUP_REMOVED lines=8> */
.L_x_555:
[----:B------:R-:W-:Y:S05]  /*9f10*/  BSYNC B0 ;  /* 0x0000000000007941 */ /* 0x000fea0003800000 */
.L_x_554:
[----:B------:R-:W-:Y:S01]  /*9f20*/  @!PT LDS RZ, [RZ] ;  /* 0x00000000fffff984 */ /* 0x000fe20000000800 */
[----:B------:R-:W-:Y:S01]  /*9f30*/  @!PT LDS RZ, [RZ] ;  /* 0x00000000fffff984 */ /* 0x000fe20000000800 */
[----:B------:R-:W-:Y:S01]  /*9f40*/  @!PT LDS RZ, [RZ] ;  /* 0x00000000fffff984 */ /* 0x000fe20000000800 */
[----:B------:R-:W-:Y:S01]  /*9f50*/  @!PT LDS RZ, [RZ] ;  /* 0x00000000fffff984 */ /* 0x000fe20000000800 */
[----:B------:R3:W-:Y:S06]  /*9f60*/  MEMBAR.ALL.CTA ;  /* 0x0000000000007992 */ /* 0x0007ec0000008000 */
[----:B---3--:R-:W3:Y:S02]  /*9f70*/  FENCE.VIEW.ASYNC.S ;  /* 0x00000000000073c6 */ /* 0x008ee40000000000 */
[----:B---3--:R3:W-:Y:S01]  /*9f80*/  BAR.SYNC.DEFER_BLOCKING R155, 0x80 ;  /* 0x0002009b0000751d */ /* 0x0087e20000010000 */
[----:B------:R-:W-:Y:S01]  /*9f90*/  ISETP.NE.AND P4, PT, R118, RZ, PT ;  /* 0x000000ff7600720c */ /* 0x000fe20003f85270 */
[----:B------:R-:W-:Y:S01]  /*9fa0*/  @!P0 VIADD R3, R3, 0x348c0 ;  /* 0x000348c003038836 */ /* 0x000fe20000000000 */
[----:B------:R-:W-:-:S04]  /*9fb0*/  IADD3 R18, R18, 0x1, RZ ;  /* 0x0000000112127810 */ /* 0x000fc80007ffe0ff */
[----:B------:R-:W-:Y:S02]  /*9fc0*/  @!P0 PRMT R3, RZ, 0x654, R3 ;  /* 0x00000654ff038816 */ /* 0x000fe40000000003 */
[----:B------:R-:W-:-:S04]  /*9fd0*/  ISETP.NE.AND P1, PT, R18, 0x2, PT ;  /* 0x000000021200780c */ /* 0x000fc80003f25270 */
[----:B------:R-:W-:Y:S01]  /*9fe0*/  SEL R18, R18, RZ, P1 ;  /* 0x000000ff12127207 */ /* 0x000fe20000800000 */
[----:B------:R4:W-:Y:S01]  /*9ff0*/  @!P0 SYNCS.ARRIVE.TRANS64.RED.A1T0 RZ, [R3+URZ], RZ ;  /* 0x000000ff03ff89a7 */ /* 0x0009e2000810043f */
[----:B------:R-:W-:Y:S02]  /*a000*/  PLOP3.LUT P0, PT, PT, PT, PT, 0x8, 0x0 ;  /* 0x000000000000781c */ /* 0x000fe40003f0e170 */
[----:B----4-:R-:W-:-:S04]  /*a010*/  SEL R3, RZ, 0x1, P1 ;  /* 0x00000001ff037807 */ /* 0x010fc80000800000 */
[----:B------:R-:W-:Y:S01]  /*a020*/  LOP3.LUT R186, R186, R3, RZ, 0x3c, !PT ;  /* 0x00000003baba7212 */ /* 0x000fe200078e3cff */
[----:B---3--:R-:W-:Y:S06]  /*a030*/  @P4 BRA `(.L_x_556) ;  /* 0xffffff8400744947 */ /* 0x008fec000383ffff */
.L_x_452:
[----:B------:R-:W-:Y:S01]  /*a040*/  BSSY B0, `(.L_x_557) ;  /* 0x000002c000007945 */ /* 0x000fe20003800000 */
[----:B------:R-:W-:Y:S02]  /*a050*/  ISETP.GE.AND P2, PT, R152, 0x1, PT ;  /* 0x000000019800780c */ /* 0x000fe40003f46270 */
[----:B------:R-:W-:Y:S02]  /*a060*/  CS2R R20, SRZ ;  /* 0x0000000000147805 */ /* 0x000fe4000001ff00 */
[----:B------:R-:W-:Y:S02]  /*a070*/  PLOP3.LUT P1, PT, PT, PT, PT, 0x80, 0x0 ;  /* 0x000000000000781c */ /* 0x000fe40003f2f070 */
[----:B------:R-:W-:Y:S02]  /*a080*/  CS2R R86, SRZ ;  /* 0x0000000000567805 */ /* 0x000fe4000001ff00 */
[----:B------:R-:W-:Y:S02]  /*a090*/  CS2R R84, SRZ ;  /* 0x0000000000547805 */ /* 0x000fe4000001ff00 */
[----:B------:R-:W-:-:S02]  /*a0a0*/  CS2R R82, SRZ ;  /* 0x0000000000527805 */ /* 0x000fc4000001ff00 */
[----:B------:R-:W-:Y:S01]  /*a0b0*/  CS2R R80, SRZ ;  /* 0x0000000000507805 */ /* 0x000fe2000001ff00 */
[----:B------:R-:W-:Y:S01]  /*a0c0*/  IMAD.MOV.U32 R35, RZ, RZ, RZ ;  /* 0x000000ffff237224 */ /* 0x000fe200078e00ff */
[----:B------:R-:W-:Y:S01]  /*a0d0*/  CS2R R76, SRZ ;  /* 0x00000000004c7805 */ /* 0x000fe2000001ff00 */
[----:B------:R-:W-:Y:S01]  /*a0e0*/  IMAD.MOV.U32 R78, RZ, RZ, RZ ;  /* 0x000000ffff4e7224 */ /* 0x000fe200078e00ff */
[----:B------:R-:W-:Y:S02]  /*a0f0*/  CS2R R74, SRZ ;  /* 0x00000000004a7805 */ /* 0x000fe4000001ff00 */
[----:B------:R-:W-:Y:S02]  /*a100*/  MOV R73, RZ ;  /* 0x000000ff00497202 */ /* 0x000fe40000000f00 */
[----:B------:R-:W-:Y:S02]  /*a110*/  CS2R R32, SRZ ;  /* 0x0000000000207805 */ /* 0x000fe4000001ff00 */
[----:B------:R-:W-:Y:S01]  /*a120*/  CS2R R30, SRZ ;  /* 0x00000000001e7805 */ /* 0x000fe2000001ff00 */
[----:B------:R-:W-:Y:S01]  /*a130*/  IMAD.MOV.U32 R70, RZ, RZ, RZ ;  /* 0x000000ffff467224 */ /* 0x000fe200078e00ff */
[----:B------:R-:W-:-:S02]  /*a140*/  CS2R R68, SRZ ;  /* 0x0000000000447805 */ /* 0x000fc4000001ff00 */
[----:B------:R-:W-:Y:S02]  /*a150*/  CS2R R66, SRZ ;  /* 0x0000000000427805 */ /* 0x000fe4000001ff00 */
[----:B------:R-:W-:Y:S02]  /*a160*/  CS2R R64, SRZ ;  /* 0x0000000000407805 */ /* 0x000fe4000001ff00 */
[----:B------:R-:W-:Y:S02]  /*a170*/  CS2R R62, SRZ ;  /* 0x00000000003e7805 */ /* 0x000fe4000001ff00 */
[----:B------:R-:W-:Y:S02]  /*a180*/  CS2R R60, SRZ ;  /* 0x00000000003c7805 */ /* 0x000fe4000001ff00 */
[----:B------:R-:W-:Y:S02]  /*a190*/  CS2R R58, SRZ ;  /* 0x00000000003a7805 */ /* 0x000fe4000001ff00 */
[----:B------:R-:W-:-:S02]  /*a1a0*/  CS2R R56, SRZ ;  /* 0x0000000000387805 */ /* 0x000fc4000001ff00 */
[----:B0-----:R-:W-:Y:S02]  /*a1b0*/  CS2R R54, SRZ ;  /* 0x0000000000367805 */ /* 0x001fe4000001ff00 */
[----:B--2---:R-:W-:Y:S02]  /*a1c0*/  CS2R R52, SRZ ;  /* 0x0000000000347805 */ /* 0x004fe4000001ff00 */
[----:B------:R-:W-:Y:S02]  /*a1d0*/  CS2R R50, SRZ ;  /* 0x0000000000327805 */ /* 0x000fe4000001ff00 */
[----:B------:R-:W-:Y:S02]  /*a1e0*/  CS2R R48, SRZ ;  /* 0x0000000000307805 */ /* 0x000fe4000001ff00 */
[----:B------:R-:W-:Y:S02]  /*a1f0*/  CS2R R46, SRZ ;  /* 0x00000000002e7805 */ /* 0x000fe4000001ff00 */
[----:B-1----:R-:W-:-:S02]  /*a200*/  CS2R R44, SRZ ;  /* 0x00000000002c7805 */ /* 0x002fc4000001ff00 */
[----:B------:R-:W-:Y:S02]  /*a210*/  CS2R R42, SRZ ;  /* 0x00000000002a7805 */ /* 0x000fe4000001ff00 */
[----:B------:R-:W-:Y:S02]  /*a220*/  CS2R R40, SRZ ;  /* 0x0000000000287805 */ /* 0x000fe4000001ff00 */
[----:B------:R-:W-:Y:S01]  /*a230*/  CS2R R38, SRZ ;  /* 0x0000000000267805 */ /* 0x000fe2000001ff00 */
[----:B------:R-:W-:Y:S01]  /*a240*/  IMAD.MOV.U32 R0, RZ, RZ, RZ ;  /* 0x000000ffff007224 */ /* 0x000fe200078e00ff */
[----:B------:R-:W-:Y:S01]  /*a250*/  MOV R91, RZ ;  /* 0x000000ff005b7202 */ /* 0x000fe20000000f00 */
[----:B------:R-:W-:Y:S01]  /*a260*/  IMAD.MOV.U32 R88, RZ, RZ, RZ ;  /* 0x000000ffff587224 */ /* 0x000fe200078e00ff */
[----:B------:R-:W-:Y:S01]  /*a270*/  MOV R26, RZ ;  /* 0x000000ff001a7202 */ /* 0x000fe20000000f00 */
[----:B------:R-:W-:Y:S01]  /*a280*/  IMAD.MOV.U32 R3, RZ, RZ, RZ ;  /* 0x000000ffff037224 */ /* 0x000fe200078e00ff */
[----:B------:R-:W-:Y:S01]  /*a290*/  CS2R R10, SRZ ;  /* 0x00000000000a7805 */ /* 0x000fe2000001ff00 */
[----:B------:R-:W-:Y:S01]  /*a2a0*/  IMAD.MOV.U32 R93, RZ, RZ, RZ ;  /* 0x000000ffff5d7224 */ /* 0x000fe200078e00ff */
[----:B------:R-:W-:Y:S01]  /*a2b0*/  MOV R95, RZ ;  /* 0x000000ff005f7202 */ /* 0x000fe20000000f00 */
[----:B------:R-:W-:Y:S01]  /*a2c0*/  IMAD.MOV.U32 R28, RZ, RZ, RZ ;  /* 0x000000ffff1c7224 */ /* 0x000fe200078e00ff */
[----:B------:R-:W-:Y:S06]  /*a2d0*/  @P0 BRA `(.L_x_558) ;  /* 0x0000000000080947 */ /* 0x000fec0003800000 */
[----:B------:R-:W0:Y:S02]  /*a2e0*/  FENCE.VIEW.ASYNC.G ;  /* 0x00000000000073c6 */ /* 0x000e240000000100 */
[----:B0-----:R-:W-:Y:S06]  /*a2f0*/  BAR.ARV 0xc, 0x120 ;  /* 0x0304800000007b1d */ /* 0x001fec0000002000 */
.L_x_558:
[----:B------:R-:W-:Y:S05]  /*a300*/  BSYNC B0 ;  /* 0x0000000000007941 */ /* 0x000fea0003800000 */
.L_x_557:
[----:B------:R-:W-:Y:S02]  /*a310*/  IMAD.MOV.U32 R89, RZ, RZ, RZ ;  /* 0x000000ffff597224 */ /* 0x000fe400078e00ff */
[----:B------:R-:W-:Y:S01]  /*a320*/  IMAD.MOV.U32 R24, RZ, RZ, RZ ;  /* 0x000000ffff187224 */ /* 0x000fe200078e00ff */
[----:B------:R-:W-:Y:S06]  /*a330*/  @!P2 BRA `(.L_x_559) ;  /* 0x000000b80024a947 */ /* 0x000fec0003800000 */
[----:B------:R-:W0:Y:S01]  /*a340*/  SHFL.IDX PT, R0, R220, RZ, 0x1f ;  /* 0x00001fffdc007589 */ /* 0x000e2200000e0000 */
[----:B------:R-:W-:-:S04]  /*a350*/  LOP3.LUT P0, RZ, R209, 0x3ff, RZ, 0xc0, !PT ;  /* 0x000003ffd1ff7812 */ /* 0x000fc8000780c0ff */
[----:B------:R-:W-:Y:S02]  /*a360*/  P2R R24, PR, RZ, 0x1 ;  /* 0x00000001ff187803 */ /* 0x000fe40000000000 */
[----:B0-----:R-:W-:-:S04]  /*a370*/  LEA.HI R3, R0, R0, RZ, 0x1 ;  /* 0x0000000000037211 */ /* 0x001fc800078f08ff */
[----:B------:R-:W-:-:S04]  /*a380*/  LOP3.LUT R3, R3, 0x1e, RZ, 0xc0, !PT ;  /* 0x0000001e03037812 */ /* 0x000fc800078ec0ff */
[----:B------:R-:W-:-:S05]  /*a390*/  IADD3 R0, R0, -R3, RZ ;  /* 0x8000000300007210 */ /* 0x000fca0007ffe0ff */
[----:B------:R-:W-:-:S05]  /*a3a0*/  IMAD R0, R0, 0x2000, R209 ;  /* 0x0000200000007824 */ /* 0x000fca00078e02d1 */
[----:B------:R-:W-:-:S04]  /*a3b0*/  SHF.R.U32.HI R0, RZ, 0x4, R0 ;  /* 0x00000004ff007819 */ /* 0x000fc80000011600 */
[----:B------:R-:W-:Y:S01]  /*a3c0*/  LOP3.LUT R40, R0, 0x3fff, RZ, 0xc0, !PT ;  /* 0x00003fff00287812 */ /* 0x000fe200078ec0ff */
[----:B------:R-:W-:Y:S06]  /*a3d0*/  @!P0 BRA `(.L_x_560) ;  /* 0x0000000000408947 */ /* 0x000fec0003800000 */
[----:B------:R-:W-:Y:S01]  /*a3e0*/  MOV R0, 0x0 ;  /* 0x0000000000007802 */ /* 0x000fe20000000f00 */
[----:B------:R-:W-:Y:S01]  /*a3f0*/  ULDC.64 UR4, c[0x4][0xb8] ;  /* 0x01002e0000047ab9 */ /* 0x000fe20000000a00 */
[----:B------:R-:W-:Y:S01]  /*a400*/  ULDC.64 UR6, c[0x4][0xc0] ;  /* 0x0100300000067ab9 */ /* 0x000fe20000000a00 */
[----:B------:R-:W-:Y:S01]  /*a410*/  IMAD.U32 R4, RZ, RZ, UR4 ;  /* 0x00000004ff047e24 */ /* 0x000fe2000f8e00ff */
[----:B------:R0:W1:Y:S01]  /*a420*/  LDC.64 R14, c[0x4][R0] ;  /* 0x01000000000e7b82 */ /* 0x0000620000000a00 */
[----:B------:R-:W-:Y:S01]  /*a430*/  MOV R5, UR5 ;  /* 0x0000000500057c02 */ /* 0x000fe20008000f00 */
        /* <DEDUP_REMOVED lines=10> */
.L_x_560:
[----:B------:R-:W-:Y:S02]  /*a4e0*/  ULDC UR4, c[0x0][0x3d4] ;  /* 0x0000f50000047ab9 */ /* 0x000fe40000000800 */
[----:B------:R-:W-:-:S13]  /*a4f0*/  ISETP.LT.AND P0, PT, RZ, UR4, PT ;  /* 0x00000004ff007c0c */ /* 0x000fda000bf01270 */
[----:B------:R-:W-:Y:S05]  /*a500*/  @P0 BRA `(.L_x_561) ;  /* 0x00000000003c0947 */ /* 0x000fea0003800000 */
[----:B------:R-:W-:-:S04]  /*a510*/  LEA.HI R0, R205, R205, RZ, 0x1 ;  /* 0x000000cdcd007211 */ /* 0x000fc800078f08ff */
[----:B------:R-:W-:-:S05]  /*a520*/  LOP3.LUT R0, R0, 0xfffffffe, RZ, 0xc0, !PT ;  /* 0xfffffffe00007812 */ /* 0x000fca00078ec0ff */
[----:B------:R-:W-:-:S05]  /*a530*/  IMAD.IADD R0, R205, 0x1, -R0 ;  /* 0x00000001cd007824 */ /* 0x000fca00078e0a00 */
[----:B------:R-:W-:-:S04]  /*a540*/  SHF.L.U32 R3, R0, 0x1f, RZ ;  /* 0x0000001f00037819 */ /* 0x000fc800000006ff */
[----:B------:R0:W1:Y:S03]  /*a550*/  SYNCS.PHASECHK.TRANS64.TRYWAIT P0, [R2+URZ+0x34800], R3 ;  /* 0x03480003020075a7 */ /* 0x000066000800017f */
[----:B-1----:R-:W-:Y:S05]  /*a560*/  @!P0 NANOSLEEP.SYNCS 0x989680 ;  /* 0x009896800000895d */ /* 0x002fea0003900000 */
[----:B------:R-:W1:Y:S01]  /*a570*/  @!P0 SYNCS.PHASECHK.TRANS64 P0, [R2+URZ+0x34800], R3 ;  /* 0x03480003020085a7 */ /* 0x000e62000800007f */
[----:B------:R-:W-:Y:S04]  /*a580*/  BSSY B0, `(.L_x_562) ;  /* 0x0000006000007945 */ /* 0x000fe80003800000 */
[----:B-1----:R-:W-:Y:S05]  /*a590*/  @P0 BRA `(.L_x_563) ;  /* 0x0000000000100947 */ /* 0x002fea0003800000 */
.L_x_564:
[----:B-1----:R1:W2:Y:S02]  /*a5a0*/  SYNCS.PHASECHK.TRANS64.TRYWAIT P0, [R2+URZ+0x34800], R3 ;  /* 0x03480003020075a7 */ /* 0x0022a4000800017f */
[----:B--2---:R-:W-:Y:S05]  /*a5b0*/  @!P0 NANOSLEEP.SYNCS 0x989680 ;  /* 0x009896800000895d */ /* 0x004fea0003900000 */
[----:B------:R-:W2:Y:S02]  /*a5c0*/  @!P0 SYNCS.PHASECHK.TRANS64 P0, [R2+URZ+0x34800], R3 ;  /* 0x03480003020085a7 */ /* 0x000ea4000800007f */
[----:B--2---:R-:W-:Y:S05]  /*a5d0*/  @!P0 BRA `(.L_x_564) ;  /* 0xfffffffc00f08947 */ /* 0x004fea000383ffff */
.L_x_563:
[----:B------:R-:W-:Y:S05]  /*a5e0*/  BSYNC B0 ;  /* 0x0000000000007941 */ /* 0x000fea0003800000 */
.L_x_562:
[----:B------:R-:W-:Y:S05]  /*a5f0*/  BRA `(.L_x_565) ;  /* 0x0000005800087947 */ /* 0x000fea0003800000 */
.L_x_561:
[----:B-----5:R-:W-:Y:S01]  /*a600*/  SHF.R.S32.HI R0, RZ, 0x1f, R147 ;  /* 0x0000001fff007819 */ /* 0x020fe20000011493 */
[----:B------:R-:W-:Y:S01]  /*a610*/  ULDC.64 UR4, c[0x0][0x3d8] ;  /* 0x0000f60000047ab9 */ /* 0x000fe20000000a00 */
[----:B------:R-:W-:Y:S01]  /*a620*/  ULDC.64 UR6, c[0x0][0x3e8] ;  /* 0x0000fa0000067ab9 */ /* 0x000fe20000000a00 */
[----:B------:R-:W-:Y:S01]  /*a630*/  IMAD.WIDE.U32 R38, R147, UR4, RZ ;  /* 0x0000000493267c25 */ /* 0x000fe2000f8e00ff */
[----:B------:R-:W-:Y:S02]  /*a640*/  SHF.R.S32.HI R8, RZ, 0x1f, R16 ;  /* 0x0000001fff087819 */ /* 0x000fe40000011410 */
[----:B------:R-:W-:Y:S01]  /*a650*/  ISETP.NE.AND P5, PT, R24, RZ, PT ;  /* 0x000000ff1800720c */ /* 0x000fe20003fa5270 */
[----:B------:R-:W-:Y:S01]  /*a660*/  IMAD R4, R0, UR4, RZ ;  /* 0x0000000400047c24 */ /* 0x000fe2000f8e02ff */
[----:B------:R-:W-:-:S03]  /*a670*/  SHF.R.S32.HI R10, RZ, 0x1f, R22 ;  /* 0x0000001fff0a7819 */ /* 0x000fc60000011416 */
[----:B------:R-:W-:Y:S01]  /*a680*/  IMAD R9, R147, UR5, R4 ;  /* 0x0000000593097c24 */ /* 0x000fe2000f8e0204 */
[----:B------:R-:W-:Y:S01]  /*a690*/  ULDC.64 UR4, c[0x0][0x3c8] ;  /* 0x0000f20000047ab9 */ /* 0x000fe20000000a00 */
[----:B------:R-:W-:Y:S01]  /*a6a0*/  IMAD R4, R0, UR6, RZ ;  /* 0x0000000600047c24 */ /* 0x000fe2000f8e02ff */
[----:B------:R-:W-:Y:S02]  /*a6b0*/  IADD3 R0, P0, R16, R38, RZ ;  /* 0x0000002610007210 */ /* 0x000fe40007f1e0ff */
[----:B------:R-:W-:Y:S01]  /*a6c0*/  IADD3 R9, R9, R39, RZ ;  /* 0x0000002709097210 */ /* 0x000fe20007ffe0ff */
[C---:B------:R-:W-:Y:S01]  /*a6d0*/  IMAD R39, R147.reuse, UR7, R4 ;  /* 0x0000000793277c24 */ /* 0x040fe2000f8e0204 */
[----:B------:R-:W-:Y:S01]  /*a6e0*/  LEA R34, P2, R0, UR4, 0x1 ;  /* 0x0000000400227c11 */ /* 0x000fe2000f8408ff */
[----:B------:R-:W-:Y:S01]  /*a6f0*/  IMAD.WIDE.U32 R4, R147, UR6, RZ ;  /* 0x0000000693047c25 */ /* 0x000fe2000f8e00ff */
[----:B------:R-:W-:Y:S01]  /*a700*/  LEA R36, P1, R38, UR4, 0x1 ;  /* 0x0000000426247c11 */ /* 0x000fe2000f8208ff */
[----:B------:R-:W-:-:S02]  /*a710*/  ULDC.64 UR6, c[0x0][0x3e0] ;  /* 0x0000f80000067ab9 */ /* 0x000fc40000000a00 */
[----:B------:R-:W-:Y:S01]  /*a720*/  IMAD.X R3, R8, 0x1, R9, P0 ;  /* 0x0000000108037824 */ /* 0x000fe200000e0609 */
[----:B------:R-:W-:Y:S01]  /*a730*/  IADD3 R6, P0, R22, R38, RZ ;  /* 0x0000002616067210 */ /* 0x000fe20007f1e0ff */
[----:B------:R-:W-:Y:S01]  /*a740*/  IMAD.IADD R39, R39, 0x1, R5 ;  /* 0x0000000127277824 */ /* 0x000fe200078e0205 */
[-C--:B------:R-:W-:Y:S02]  /*a750*/  IADD3 R7, P3, R16, R4.reuse, RZ ;  /* 0x0000000410077210 */ /* 0x080fe40007f7e0ff */
[----:B------:R-:W-:Y:S01]  /*a760*/  LEA.HI.X R35, R0, UR5, R3, 0x1, P2 ;  /* 0x0000000500237c11 */ /* 0x000fe200090f0c03 */
[--C-:B------:R-:W-:Y:S01]  /*a770*/  IMAD.X R5, R10, 0x1, R9.reuse, P0 ;  /* 0x000000010a057824 */ /* 0x100fe200000e0609 */
[----:B------:R-:W-:Y:S02]  /*a780*/  IADD3 R0, P4, R22, R4, RZ ;  /* 0x0000000416007210 */ /* 0x000fe40007f9e0ff */
[----:B------:R-:W-:Y:S02]  /*a790*/  LEA.HI.X R38, R38, UR5, R9, 0x1, P1 ;  /* 0x0000000526267c11 */ /* 0x000fe400088f0c09 */
[----:B------:R-:W-:Y:S01]  /*a7a0*/  IADD3.X R8, R8, R39, RZ, P3, !PT ;  /* 0x0000002708087210 */ /* 0x000fe20001ffe4ff */
[----:B------:R-:W-:Y:S01]  /*a7b0*/  IMAD.X R3, R10, 0x1, R39, P4 ;  /* 0x000000010a037824 */ /* 0x000fe200020e0627 */
[----:B------:R-:W-:-:S02]  /*a7c0*/  LEA R42, P1, R7, UR6, 0x1 ;  /* 0x00000006072a7c11 */ /* 0x000fc4000f8208ff */
[----:B------:R-:W-:Y:S02]  /*a7d0*/  LEA R44, P2, R6, UR4, 0x1 ;  /* 0x00000004062c7c11 */ /* 0x000fe4000f8408ff */
[----:B------:R-:W-:Y:S02]  /*a7e0*/  LEA R46, P3, R0, UR6, 0x1 ;  /* 0x00000006002e7c11 */ /* 0x000fe4000f8608ff */
[----:B------:R-:W-:Y:S02]  /*a7f0*/  LEA R37, P0, R4, UR6, 0x1 ;  /* 0x0000000604257c11 */ /* 0x000fe4000f8008ff */
[----:B------:R-:W-:Y:S02]  /*a800*/  LEA.HI.X R43, R7, UR7, R8, 0x1, P1 ;  /* 0x00000007072b7c11 */ /* 0x000fe400088f0c08 */
[----:B------:R-:W-:Y:S02]  /*a810*/  LEA.HI.X R45, R6, UR5, R5, 0x1, P2 ;  /* 0x00000005062d7c11 */ /* 0x000fe400090f0c05 */
[----:B------:R-:W-:-:S02]  /*a820*/  LEA.HI.X R47, R0, UR7, R3, 0x1, P3 ;  /* 0x00000007002f7c11 */ /* 0x000fc400098f0c03 */
[----:B------:R-:W-:Y:S01]  /*a830*/  LEA.HI.X R39, R4, UR7, R39, 0x1, P0 ;  /* 0x0000000704277c11 */ /* 0x000fe200080f0c27 */
[----:B------:R-:W-:Y:S06]  /*a840*/  @!P5 BRA `(.L_x_566) ;  /* 0x000000000040d947 */ /* 0x000fec0003800000 */
        /* <DEDUP_REMOVED lines=15> */
[----:B-1----:R-:W-:Y:S05]  /*a940*/  CALL.ABS.NOINC R14 ;  /* 0x000000000e007343 */ /* 0x002fea0003c00000 */
.L_x_566:
[----:B------:R-:W-:Y:S01]  /*a950*/  ULDC.U8 UR4, c[0x0][0x3f0] ;  /* 0x0000fc0000047ab9 */ /* 0x000fe20000000000 */
[----:B------:R-:W-:Y:S01]  /*a960*/  IMAD R0, R149, -0x80, R154 ;  /* 0xffffff8095007824 */ /* 0x000fe200078e029a */
[----:B------:R-:W-:Y:S01]  /*a970*/  ISETP.NE.AND P0, PT, RZ, UR4, PT ;  /* 0x00000004ff007c0c */ /* 0x000fe2000bf05270 */
[----:B------:R-:W-:Y:S03]  /*a980*/  BSSY B0, `(.L_x_567) ;  /* 0x0000541000007945 */ /* 0x000fe60003800000 */
[----:B------:R-:W-:-:S09]  /*a990*/  VIMNMX R0, R0, 0x80, PT ;  /* 0x0000008000007848 */ /* 0x000fd20003fe0100 */
[----:B------:R-:W-:Y:S05]  /*a9a0*/  @!P0 BRA `(.L_x_568) ;  /* 0x0000002800688947 */ /* 0x000fea0003800000 */
        /* <DEDUP_REMOVED lines=13> */
[----:B------:R-:W-:Y:S01]  /*aa80*/  CS2R R32, SRZ ;  /* 0x0000000000207805 */ /* 0x000fe2000001ff00 */
[----:B------:R-:W-:Y:S06]  /*aa90*/  @P0 BRA `(.L_x_570) ;  /* 0x0000000000900947 */ /* 0x000fec0003800000 */
[C---:B------:R-:W-:Y:S01]  /*aaa0*/  IADD3 R3, R16.reuse, 0x10, RZ ;  /* 0x0000001010037810 */ /* 0x040fe20007ffe0ff */
[----:B------:R-:W-:Y:S01]  /*aab0*/  ULDC UR4, c[0x0][0x3d4] ;  /* 0x0000f50000047ab9 */ /* 0x000fe20000000800 */
[C---:B------:R-:W-:Y:S01]  /*aac0*/  VIADD R4, R16.reuse, 0x20 ;  /* 0x0000002010047836 */ /* 0x040fe20000000000 */
[C---:B------:R-:W-:Y:S01]  /*aad0*/  ISETP.GE.AND P1, PT, R16.reuse, UR4, PT ;  /* 0x0000000410007c0c */ /* 0x040fe2000bf26270 */
[C---:B------:R-:W-:Y:S01]  /*aae0*/  VIADD R5, R16.reuse, 0x30 ;  /* 0x0000003010057836 */ /* 0x040fe20000000000 */
[----:B------:R-:W-:Y:S01]  /*aaf0*/  ISETP.GE.AND P2, PT, R3, UR4, PT ;  /* 0x0000000403007c0c */ /* 0x000fe2000bf46270 */
[C---:B------:R-:W-:Y:S01]  /*ab00*/  VIADD R6, R16.reuse, 0x50 ;  /* 0x0000005010067836 */ /* 0x040fe20000000000 */
[----:B------:R-:W-:Y:S02]  /*ab10*/  IADD3 R3, R16, 0x40, RZ ;  /* 0x0000004010037810 */ /* 0x000fe40007ffe0ff */
[----:B------:R-:W-:Y:S02]  /*ab20*/  CS2R R20, SRZ ;  /* 0x0000000000147805 */ /* 0x000fe4000001ff00 */
[----:B------:R-:W-:-:S02]  /*ab30*/  ISETP.GE.AND P3, PT, R4, UR4, PT ;  /* 0x0000000404007c0c */ /* 0x000fc4000bf66270 */
[----:B------:R-:W-:Y:S02]  /*ab40*/  CS2R R24, SRZ ;  /* 0x0000000000187805 */ /* 0x000fe4000001ff00 */
[----:B------:R-:W-:Y:S02]  /*ab50*/  ISETP.GE.AND P4, PT, R5, UR4, PT ;  /* 0x0000000405007c0c */ /* 0x000fe4000bf86270 */
[----:B------:R-:W-:Y:S02]  /*ab60*/  CS2R R26, SRZ ;  /* 0x00000000001a7805 */ /* 0x000fe4000001ff00 */
[----:B------:R-:W-:Y:S02]  /*ab70*/  ISETP.GE.AND P5, PT, R3, UR4, PT ;  /* 0x0000000403007c0c */ /* 0x000fe4000bfa6270 */
[----:B------:R-:W-:Y:S02]  /*ab80*/  CS2R R28, SRZ ;  /* 0x00000000001c7805 */ /* 0x000fe4000001ff00 */
[----:B------:R-:W-:-:S02]  /*ab90*/  ISETP.GE.AND P6, PT, R6, UR4, PT ;  /* 0x0000000406007c0c */ /* 0x000fc4000bfc6270 */
        /* <DEDUP_REMOVED lines=8> */
[----:B------:R0:W5:Y:S04]  /*ac20*/  @!P1 LDG.E.64 R20, desc[UR36][R34.64] ;  /* 0x0000002422149981 */ /* 0x000168000c1e1b00 */
        /* <DEDUP_REMOVED lines=10> */
[----:B------:R0:W5:Y:S02]  /*acd0*/  @!P6 LDG.E.64 R4, desc[UR36][R42.64+0xa0] ;  /* 0x0000a0242a04e981 */ /* 0x000164000c1e1b00 */
.L_x_570:
[----:B------:R-:W-:Y:S05]  /*ace0*/  BSYNC B1 ;  /* 0x0000000000017941 */ /* 0x000fea0003800000 */
.L_x_569:
[----:B0----5:R-:W-:Y:S01]  /*acf0*/  IMAD.MOV.U32 R34, RZ, RZ, R20 ;  /* 0x000000ffff227224 */ /* 0x021fe200078e0014 */
[----:B------:R-:W-:Y:S01]  /*ad00*/  SHF.R.U64 R52, R20, 0x10, R21 ;  /* 0x0000001014347819 */ /* 0x000fe20000001215 */
[----:B------:R-:W-:Y:S01]  /*ad10*/  IMAD.MOV.U32 R20, RZ, RZ, R8 ;  /* 0x000000ffff147224 */ /* 0x000fe200078e0008 */
[----:B------:R-:W-:Y:S01]  /*ad20*/  SHF.R.U64 R64, R8, 0x10, R9 ;  /* 0x0000001008407819 */ /* 0x000fe20000001209 */
[----:B------:R-:W-:Y:S01]  /*ad30*/  IMAD.MOV.U32 R46, RZ, RZ, R25 ;  /* 0x000000ffff2e7224 */ /* 0x000fe200078e0019 */
[----:B------:R-:W-:Y:S01]  /*ad40*/  LOP3.LUT R8, R189, 0x18, R22, 0xf8, !PT ;  /* 0x00000018bd087812 */ /* 0x000fe200078ef816 */
[----:B------:R-:W-:Y:S01]  /*ad50*/  UMOV UR4, 0xffffffff ;  /* 0xffffffff00047882 */ /* 0x000fe20000000000 */
[----:B------:R-:W-:Y:S01]  /*ad60*/  LOP3.LUT P1, RZ, R211, 0x4, RZ, 0xc0, !PT ;  /* 0x00000004d3ff7812 */ /* 0x000fe2000782c0ff */
[----:B------:R-:W-:Y:S01]  /*ad70*/  IMAD.MOV.U32 R51, RZ, RZ, R33 ;  /* 0x000000ffff337224 */ /* 0x000fe200078e0021 */
[----:B------:R-:W-:Y:S01]  /*ad80*/  LOP3.LUT R3, R8, R191, RZ, 0x3c, !PT ;  /* 0x000000bf08037212 */ /* 0x000fe200078e3cff */
[----:B------:R-:W-:Y:S01]  /*ad90*/  IMAD.MOV.U32 R48, RZ, RZ, R30 ;  /* 0x000000ffff307224 */ /* 0x000fe200078e001e */
[----:B------:R-:W-:Y:S01]  /*ada0*/  MOV R45, R21 ;  /* 0x00000015002d7202 */ /* 0x000fe20000000f00 */
[----:B------:R-:W-:Y:S01]  /*adb0*/  IMAD.MOV.U32 R49, RZ, RZ, R31 ;  /* 0x000000ffff317224 */ /* 0x000fe200078e001f */
[----:B------:R-:W-:Y:S01]  /*adc0*/  SHF.R.U32.HI R53, RZ, 0x10, R21 ;  /* 0x00000010ff357819 */ /* 0x000fe20000011615 */
[----:B------:R-:W-:Y:S01]  /*add0*/  IMAD R3, R190, 0x200, R3 ;  /* 0x00000200be037824 */ /* 0x000fe200078e0203 */
[--C-:B------:R-:W-:Y:S01]  /*ade0*/  SHF.R.U64 R54, R24, 0x10, R25.reuse ;  /* 0x0000001018367819 */ /* 0x100fe20000001219 */
[----:B------:R-:W-:Y:S01]  /*adf0*/  IMAD.MOV.U32 R21, RZ, RZ, R24 ;  /* 0x000000ffff157224 */ /* 0x000fe200078e0018 */
[----:B------:R-:W-:Y:S01]  /*ae00*/  SHF.R.U32.HI R55, RZ, 0x10, R25 ;  /* 0x00000010ff377819 */ /* 0x000fe20000011619 */
[----:B------:R-:W-:Y:S01]  /*ae10*/  IMAD R8, R3, 0x2, R2 ;  /* 0x0000000203087824 */ /* 0x000fe200078e0202 */
[--C-:B------:R-:W-:Y:S01]  /*ae20*/  SHF.R.U64 R56, R26, 0x10, R27.reuse ;  /* 0x000000101a387819 */ /* 0x100fe2000000121b */
[--C-:B------:R-:W-:Y:S01]  /*ae30*/  IMAD.MOV.U32 R25, RZ, RZ, R27.reuse ;  /* 0x000000ffff197224 */ /* 0x100fe200078e001b */
[----:B------:R-:W-:Y:S01]  /*ae40*/  SHF.R.U32.HI R57, RZ, 0x10, R27 ;  /* 0x00000010ff397819 */ /* 0x000fe2000001161b */
[----:B------:R-:W-:Y:S01]  /*ae50*/  IMAD.MOV.U32 R44, RZ, RZ, R7 ;  /* 0x000000ffff2c7224 */ /* 0x000fe200078e0007 */
[----:B------:R-:W-:Y:S01]  /*ae60*/  MOV R24, R26 ;  /* 0x0000001a00187202 */ /* 0x000fe20000000f00 */
[----:B------:R-:W-:Y:S01]  /*ae70*/  IMAD.MOV.U32 R26, RZ, RZ, R28 ;  /* 0x000000ffff1a7224 */ /* 0x000fe200078e001c */
[----:B------:R-:W-:Y:S01]  /*ae80*/  MOV R27, R9 ;  /* 0x00000009001b7202 */ /* 0x000fe20000000f00 */
[C---:B------:R-:W-:Y:S01]  /*ae90*/  VIADD R3, R8.reuse, 0x10440 ;  /* 0x0001044008037836 */ /* 0x040fe20000000000 */
[----:B------:R-:W-:Y:S01]  /*aea0*/  SHF.R.U32.HI R65, RZ, 0x10, R9 ;  /* 0x00000010ff417819 */ /* 0x000fe20000011609 */
[----:B------:R-:W-:Y:S01]  /*aeb0*/  IMAD.MOV.U32 R35, RZ, RZ, R10 ;  /* 0x000000ffff237224 */ /* 0x000fe200078e000a */
[----:B------:R-:W-:Y:S01]  /*aec0*/  IADD3 R9, R8, 0x10400, RZ ;  /* 0x0001040008097810 */ /* 0x000fe20007ffe0ff */
[----:B------:R-:W-:Y:S01]  /*aed0*/  IMAD.MOV.U32 R42, RZ, RZ, R15 ;  /* 0x000000ffff2a7224 */ /* 0x000fe200078e000f */
[----:B------:R-:W-:-:S02]  /*aee0*/  MOV R47, R29 ;  /* 0x0000001d002f7202 */ /* 0x000fc40000000f00 */
[----:B------:R-:W-:Y:S01]  /*aef0*/  SHF.R.U64 R58, R28, 0x10, R29 ;  /* 0x000000101c3a7819 */ /* 0x000fe2000000121d */
[----:B------:R-:W-:Y:S01]  /*af00*/  IMAD.MOV.U32 R28, RZ, RZ, R11 ;  /* 0x000000ffff1c7224 */ /* 0x000fe200078e000b */
[----:B------:R-:W-:Y:S02]  /*af10*/  SHF.R.U32.HI R59, RZ, 0x10, R29 ;  /* 0x00000010ff3b7819 */ /* 0x000fe4000001161d */
[--C-:B------:R-:W-:Y:S02]  /*af20*/  SHF.R.U64 R62, R32, 0x10, R33.reuse ;  /* 0x00000010203e7819 */ /* 0x100fe40000001221 */
[----:B------:R-:W-:Y:S02]  /*af30*/  SHF.R.U32.HI R63, RZ, 0x10, R33 ;  /* 0x00000010ff3f7819 */ /* 0x000fe40000011621 */
[----:B------:R-:W-:Y:S02]  /*af40*/  MOV R43, R6 ;  /* 0x00000006002b7202 */ /* 0x000fe40000000f00 */
[----:B------:R-:W-:Y:S01]  /*af50*/  SHF.R.U64 R72, R6, 0x10, R7 ;  /* 0x0000001006487819 */ /* 0x000fe20000001207 */
[----:B------:R-:W-:Y:S01]  /*af60*/  IMAD.MOV.U32 R6, RZ, RZ, R4 ;  /* 0x000000ffff067224 */ /* 0x000fe200078e0004 */
[----:B------:R-:W-:-:S02]  /*af70*/  PRMT R29, R21, 0x5410, R46 ;  /* 0x00005410151d7816 */ /* 0x000fc4000000002e */
[--C-:B------:R-:W-:Y:S02]  /*af80*/  SHF.R.U64 R60, R30, 0x10, R31.reuse ;  /* 0x000000101e3c7819 */ /* 0x100fe4000000121f */
[----:B------:R-:W-:Y:S02]  /*af90*/  SHF.R.U32.HI R61, RZ, 0x10, R31 ;  /* 0x00000010ff3d7819 */ /* 0x000fe4000001161f */
[----:B------:R-:W-:Y:S01]  /*afa0*/  MOV R50, R32 ;  /* 0x0000002000327202 */ /* 0x000fe20000000f00 */
[----:B------:R-:W-:Y:S01]  /*afb0*/  IMAD.MOV.U32 R32, RZ, RZ, R13 ;  /* 0x000000ffff207224 */ /* 0x000fe200078e000d */
[----:B------:R-:W-:Y:S01]  /*afc0*/  SHF.R.U32.HI R73, RZ, 0x10, R7 ;  /* 0x00000010ff497819 */ /* 0x000fe20000011607 */
[--C-:B------:R-:W-:Y:S01]  /*afd0*/  IMAD.MOV.U32 R7, RZ, RZ, R5.reuse ;  /* 0x000000ffff077224 */ /* 0x100fe200078e0005 */
[----:B------:R-:W-:Y:S02]  /*afe0*/  SHF.R.U64 R74, R4, 0x10, R5 ;  /* 0x00000010044a7819 */ /* 0x000fe40000001205 */
[----:B------:R-:W-:-:S02]  /*aff0*/  PRMT R33, R34, 0x5410, R45 ;  /* 0x0000541022217816 */ /* 0x000fc4000000002d */
[----:B------:R-:W-:Y:S02]  /*b000*/  PRMT R21, R24, 0x5410, R25 ;  /* 0x0000541018157816 */ /* 0x000fe40000000019 */
[--C-:B------:R-:W-:Y:S02]  /*b010*/  SHF.R.U64 R66, R10, 0x10, R11.reuse ;  /* 0x000000100a427819 */ /* 0x100fe4000000120b */
[----:B------:R-:W-:Y:S02]  /*b020*/  SHF.R.U32.HI R67, RZ, 0x10, R11 ;  /* 0x00000010ff437819 */ /* 0x000fe4000001160b */
[----:B------:R-:W-:Y:S02]  /*b030*/  MOV R31, R12 ;  /* 0x0000000c001f7202 */ /* 0x000fe40000000f00 */
[--C-:B------:R-:W-:Y:S02]  /*b040*/  SHF.R.U64 R68, R12, 0x10, R13.reuse ;  /* 0x000000100c447819 */ /* 0x100fe4000000120d */
[----:B------:R-:W-:-:S02]  /*b050*/  SHF.R.U32.HI R69, RZ, 0x10, R13 ;  /* 0x00000010ff457819 */ /* 0x000fc4000001160d */
[----:B------:R-:W-:Y:S02]  /*b060*/  MOV R41, R14 ;  /* 0x0000000e00297202 */ /* 0x000fe40000000f00 */
[--C-:B------:R-:W-:Y:S02]  /*b070*/  SHF.R.U64 R70, R14, 0x10, R15.reuse ;  /* 0x000000100e467819 */ /* 0x100fe4000000120f */
[----:B------:R-:W-:Y:S02]  /*b080*/  SHF.R.U32.HI R71, RZ, 0x10, R15 ;  /* 0x00000010ff477819 */ /* 0x000fe4000001160f */
[----:B------:R-:W-:Y:S02]  /*b090*/  SHF.R.U32.HI R75, RZ, 0x10, R5 ;  /* 0x00000010ff4b7819 */ /* 0x000fe40000011605 */
[----:B------:R-:W-:Y:S02]  /*b0a0*/  @P1 IADD3 R3, R9, -0x40, RZ ;  /* 0xffffffc009031810 */ /* 0x000fe40007ffe0ff */
[----:B------:R-:W-:-:S02]  /*b0b0*/  PRMT R34, R52, 0x5410, R53 ;  /* 0x0000541034227816 */ /* 0x000fc40000000035 */
[----:B------:R-:W-:Y:S02]  /*b0c0*/  PRMT R30, R54, 0x5410, R55 ;  /* 0x00005410361e7816 */ /* 0x000fe40000000037 */
[----:B------:R-:W-:Y:S02]  /*b0d0*/  PRMT R24, R56, 0x5410, R57 ;  /* 0x0000541038187816 */ /* 0x000fe40000000039 */
[----:B------:R-:W-:Y:S01]  /*b0e0*/  LEA.HI R4, R205, R205, RZ, 0x1 ;  /* 0x000000cdcd047211 */ /* 0x000fe200078f08ff */
[----:B------:R-:W-:Y:S06]  /*b0f0*/  BRA.DIV UR4, `(.L_x_571) ;  /* 0x0000012604807947 */ /* 0x000fec000b800000 */
.L_x_768:
[----:B------:R-:W-:Y:S01]  /*b100*/  UMOV UR4, 0xffffffff ;  /* 0xffffffff00047882 */ /* 0x000fe20000000000 */
[----:B------:R-:W-:Y:S02]  /*b110*/  LOP3.LUT R4, R4, 0xfffffffe, RZ, 0xc0, !PT ;  /* 0xfffffffe04047812 */ /* 0x000fe400078ec0ff */
[----:B------:R-:W-:Y:S05]  /*b120*/  BRA.DIV UR4, `(.L_x_572) ;  /* 0x00000126049c7947 */ /* 0x000fea000b800000 */
.L_x_771:
[----:B------:R-:W-:Y:S01]  /*b130*/  UMOV UR4, 0xffffffff ;  /* 0xffffffff00047882 */ /* 0x000fe20000000000 */
[----:B------:R-:W-:Y:S02]  /*b140*/  IMAD.IADD R4, R205, 0x1, -R4 ;  /* 0x00000001cd047824 */ /* 0x000fe400078e0a04 */
[----:B------:R-:W-:Y:S05]  /*b150*/  BRA.DIV UR4, `(.L_x_573) ;  /* 0x0000012604b87947 */ /* 0x000fea000b800000 */
.L_x_774:
[----:B------:R-:W-:Y:S01]  /*b160*/  UMOV UR4, 0xffffffff ;  /* 0xffffffff00047882 */ /* 0x000fe20000000000 */
[----:B------:R-:W-:Y:S02]  /*b170*/  SHF.L.U32 R5, R4, 0x1f, RZ ;  /* 0x0000001f04057819 */ /* 0x000fe400000006ff */
[----:B------:R-:W-:Y:S05]  /*b180*/  BRA.DIV UR4, `(.L_x_574) ;  /* 0x0000012604d47947 */ /* 0x000fea000b800000 */
.L_x_777:
[----:B------:R-:W0:Y:S01]  /*b190*/  SYNCS.PHASECHK.TRANS64.TRYWAIT P1, [R2+URZ+0x34800], R5 ;  /* 0x03480005020075a7 */ /* 0x000e22000802017f */
[----:B------:R-:W-:Y:S01]  /*b1a0*/  BSSY B1, `(.L_x_575) ;  /* 0x0000013000017945 */ /* 0x000fe20003800000 */
[----:B------:R-:W-:Y:S02]  /*b1b0*/  PRMT R25, R26, 0x5410, R47 ;  /* 0x000054101a197816 */ /* 0x000fe4000000002f */
[----:B------:R-:W-:Y:S02]  /*b1c0*/  PRMT R37, R20, 0x5410, R27 ;  /* 0x0000541014257816 */ /* 0x000fe4000000001b */
[----:B------:R-:W-:Y:S02]  /*b1d0*/  PRMT R35, R35, 0x5410, R28 ;  /* 0x0000541023237816 */ /* 0x000fe4000000001c */
[----:B------:R-:W-:Y:S02]  /*b1e0*/  PRMT R31, R31, 0x5410, R32 ;  /* 0x000054101f1f7816 */ /* 0x000fe40000000020 */
[----:B------:R-:W-:-:S02]  /*b1f0*/  PRMT R26, R58, 0x5410, R59 ;  /* 0x000054103a1a7816 */ /* 0x000fc4000000003b */
[----:B------:R-:W-:Y:S02]  /*b200*/  PRMT R13, R48, 0x5410, R49 ;  /* 0x00005410300d7816 */ /* 0x000fe40000000031 */
        /* <DEDUP_REMOVED lines=10> */
[----:B------:R-:W-:Y:S01]  /*b2b0*/  PRMT R11, R6, 0x5410, R7 ;  /* 0x00005410060b7816 */ /* 0x000fe20000000007 */
[----:B0-----:R-:W-:Y:S06]  /*b2c0*/  @!P1 BRA `(.L_x_576) ;  /* 0x0000012400ac9947 */ /* 0x001fec0003800000 */
.L_x_778:
[----:B------:R-:W-:Y:S05]  /*b2d0*/  BSYNC B1 ;  /* 0x0000000000017941 */ /* 0x000fea0003800000 */
.L_x_575:
[----:B------:R-:W-:Y:S01]  /*b2e0*/  BSSY B1, `(.L_x_577) ;  /* 0x0000103000017945 */ /* 0x000fe20003800000 */
[----:B------:R-:W-:-:S03]  /*b2f0*/  PRMT R12, R74, 0x5410, R75 ;  /* 0x000054104a0c7816 */ /* 0x000fc6000000004b */
[----:B------:R-:W-:Y:S05]  /*b300*/  @P0 BRA `(.L_x_578) ;  /* 0x0000001000000947 */ /* 0x000fea0003800000 */
[----:B0-----:R-:W0:Y:S01]  /*b310*/  LDC R5, c[0x0][0x3d4] ;  /* 0x0000f500ff057b82 */ /* 0x001e220000000800 */
[C---:B------:R-:W-:Y:S01]  /*b320*/  VIADD R4, R16.reuse, 0x10 ;  /* 0x0000001010047836 */ /* 0x040fe20000000000 */
[C---:B------:R-:W-:Y:S01]  /*b330*/  IADD3 R6, R16.reuse, 0x20, RZ ;  /* 0x0000002010067810 */ /* 0x040fe20007ffe0ff */
[C---:B------:R-:W-:Y:S01]  /*b340*/  VIADD R42, R16.reuse, 0x30 ;  /* 0x00000030102a7836 */ /* 0x040fe20000000000 */
[----:B------:R-:W-:Y:S01]  /*b350*/  BSSY B2, `(.L_x_579) ;  /* 0x0000030000027945 */ /* 0x000fe20003800000 */
[-C--:B0-----:R-:W-:Y:S02]  /*b360*/  ISETP.GE.AND P0, PT, R16, R5.reuse, PT ;  /* 0x000000051000720c */ /* 0x081fe40003f06270 */
[-C--:B------:R-:W-:Y:S01]  /*b370*/  ISETP.GE.AND P1, PT, R4, R5.reuse, PT ;  /* 0x000000050400720c */ /* 0x080fe20003f26270 */
[----:B------:R-:W-:Y:S01]  /*b380*/  VIADD R4, R16, 0x40 ;  /* 0x0000004010047836 */ /* 0x000fe20000000000 */
[----:B------:R-:W-:Y:S02]  /*b390*/  ISETP.GE.AND P2, PT, R6, R5, PT ;  /* 0x000000050600720c */ /* 0x000fe40003f46270 */
[----:B------:R-:W-:-:S02]  /*b3a0*/  IADD3 R6, R16, 0x50, RZ ;  /* 0x0000005010067810 */ /* 0x000fc40007ffe0ff */
[-C--:B------:R-:W-:Y:S02]  /*b3b0*/  ISETP.GE.AND P3, PT, R42, R5.reuse, PT ;  /* 0x000000052a00720c */ /* 0x080fe40003f66270 */
[-C--:B------:R-:W-:Y:S02]  /*b3c0*/  ISETP.GE.AND P4, PT, R4, R5.reuse, PT ;  /* 0x000000050400720c */ /* 0x080fe40003f86270 */
[----:B------:R-:W-:Y:S01]  /*b3d0*/  ISETP.GE.AND P5, PT, R6, R5, PT ;  /* 0x000000050600720c */ /* 0x000fe20003fa6270 */
[----:B------:R-:W-:-:S12]  /*b3e0*/  @P0 BRA `(.L_x_580) ;  /* 0x0000000000980947 */ /* 0x000fd80003800000 */
[----:B------:R-:W0:Y:S01]  /*b3f0*/  LDS.128 R4, [R8+0x10400] ;  /* 0x0104000008047984 */ /* 0x000e220000000c00 */
[----:B------:R-:W-:Y:S02]  /*b400*/  HADD2.F32 R45, -RZ, R37.H0_H0 ;  /* 0x20000025ff2d7230 */ /* 0x000fe40000004100 */
[----:B------:R-:W-:Y:S02]  /*b410*/  HADD2.F32 R44, -RZ, R33.H0_H0 ;  /* 0x20000021ff2c7230 */ /* 0x000fe40000004100 */
[----:B------:R-:W-:Y:S02]  /*b420*/  HADD2.F32 R46, -RZ, R34.H0_H0 ;  /* 0x20000022ff2e7230 */ /* 0x000fe40000004100 */
[----:B------:R-:W-:Y:S02]  /*b430*/  HADD2.F32 R48, -RZ, R38.H0_H0 ;  /* 0x20000026ff307230 */ /* 0x000fe40000004100 */
[--C-:B0-----:R-:W-:Y:S02]  /*b440*/  HADD2.F32 R39, -RZ, R4.reuse.H0_H0 ;  /* 0x20000004ff277230 */ /* 0x101fe40000004100 */
[----:B------:R-:W-:-:S02]  /*b450*/  HADD2.F32 R4, -RZ, R4.H1_H1 ;  /* 0x30000004ff047230 */ /* 0x000fc40000004100 */
[--C-:B------:R-:W-:Y:S02]  /*b460*/  HADD2.F32 R41, -RZ, R5.reuse.H0_H0 ;  /* 0x20000005ff297230 */ /* 0x100fe40000004100 */
[----:B------:R-:W-:Y:S02]  /*b470*/  HADD2.F32 R5, -RZ, R5.H1_H1 ;  /* 0x30000005ff057230 */ /* 0x000fe40000004100 */
[CC--:B------:R-:W-:Y:S01]  /*b480*/  FMUL.FTZ R50, R4.reuse, R45.reuse ;  /* 0x0000002d04327220 */ /* 0x0c0fe20000410000 */
[----:B------:R-:W-:Y:S01]  /*b490*/  FMUL.FTZ R4, R4, R44 ;  /* 0x0000002c04047220 */ /* 0x000fe20000410000 */
[--C-:B------:R-:W-:Y:S02]  /*b4a0*/  HADD2.F32 R42, -RZ, R6.reuse.H0_H0 ;  /* 0x20000006ff2a7230 */ /* 0x100fe40000004100 */
[----:B------:R-:W-:Y:S02]  /*b4b0*/  HADD2.F32 R43, -RZ, R7.H0_H0 ;  /* 0x20000007ff2b7230 */ /* 0x000fe40000004100 */
[----:B------:R-:W-:Y:S01]  /*b4c0*/  FMUL.FTZ R52, R5, R48 ;  /* 0x0000003005347220 */ /* 0x000fe20000410000 */
[C---:B------:R-:W-:Y:S01]  /*b4d0*/  FFMA.FTZ R50, R39.reuse, R44, -R50 ;  /* 0x0000002c27327223 */ /* 0x040fe20000010832 */
[----:B------:R-:W-:Y:S01]  /*b4e0*/  FFMA.FTZ R45, R39, R45, R4 ;  /* 0x0000002d272d7223 */ /* 0x000fe20000010004 */
[----:B------:R-:W-:Y:S01]  /*b4f0*/  FMUL.FTZ R54, R5, R46 ;  /* 0x0000002e05367220 */ /* 0x000fe20000410000 */
[----:B------:R-:W-:-:S02]  /*b500*/  HADD2.F32 R6, -RZ, R6.H1_H1 ;  /* 0x30000006ff067230 */ /* 0x000fc40000004100 */
[C---:B------:R-:W-:Y:S01]  /*b510*/  FFMA.FTZ R52, R41.reuse, R46, -R52 ;  /* 0x0000002e29347223 */ /* 0x040fe20000010834 */
[----:B------:R-:W-:Y:S02]  /*b520*/  HADD2.F32 R7, -RZ, R7.H1_H1 ;  /* 0x30000007ff077230 */ /* 0x000fe40000004100 */
[----:B------:R-:W-:Y:S01]  /*b530*/  FFMA.FTZ R41, R41, R48, R54 ;  /* 0x0000003029297223 */ /* 0x000fe20000010036 */
[----:B------:R-:W-:Y:S02]  /*b540*/  HADD2.F32 R39, -RZ, R37.H1_H1 ;  /* 0x30000025ff277230 */ /* 0x000fe40000004100 */
[----:B------:R-:W-:Y:S02]  /*b550*/  HADD2.F32 R5, -RZ, R33.H1_H1 ;  /* 0x30000021ff057230 */ /* 0x000fe40000004100 */
[----:B------:R-:W-:Y:S02]  /*b560*/  HADD2.F32 R44, -RZ, R38.H1_H1 ;  /* 0x30000026ff2c7230 */ /* 0x000fe40000004100 */
[----:B------:R-:W-:Y:S01]  /*b570*/  FMUL.FTZ R47, R6, R39 ;  /* 0x00000027062f7220 */ /* 0x000fe20000410000 */
[----:B------:R-:W-:-:S02]  /*b580*/  HADD2.F32 R4, -RZ, R34.H1_H1 ;  /* 0x30000022ff047230 */ /* 0x000fc40000004100 */
[-C--:B------:R-:W-:Y:S01]  /*b590*/  FMUL.FTZ R46, R6, R5.reuse ;  /* 0x00000005062e7220 */ /* 0x080fe20000410000 */
[C---:B------:R-:W-:Y:S01]  /*b5a0*/  FMUL.FTZ R48, R7.reuse, R44 ;  /* 0x0000002c07307220 */ /* 0x040fe20000410000 */
[C---:B------:R-:W-:Y:S01]  /*b5b0*/  FFMA.FTZ R6, R42.reuse, R5, -R47 ;  /* 0x000000052a067223 */ /* 0x040fe2000001082f */
[-C--:B------:R-:W-:Y:S01]  /*b5c0*/  FMUL.FTZ R49, R7, R4.reuse ;  /* 0x0000000407317220 */ /* 0x080fe20000410000 */
[----:B------:R-:W-:Y:S01]  /*b5d0*/  FFMA.FTZ R39, R42, R39, R46 ;  /* 0x000000272a277223 */ /* 0x000fe2000001002e */
[----:B------:R-:W-:Y:S01]  /*b5e0*/  FFMA.FTZ R7, R43, R4, -R48 ;  /* 0x000000042b077223 */ /* 0x000fe20000010830 */
[----:B------:R-:W-:Y:S01]  /*b5f0*/  F2FP.F16.F32.PACK_AB R4, R45, R50 ;  /* 0x000000322d04723e */ /* 0x000fe200000000ff */
[----:B------:R-:W-:Y:S01]  /*b600*/  FFMA.FTZ R44, R43, R44, R49 ;  /* 0x0000002c2b2c7223 */ /* 0x000fe20000010031 */
[----:B------:R-:W-:Y:S02]  /*b610*/  F2FP.F16.F32.PACK_AB R5, R41, R52 ;  /* 0x000000342905723e */ /* 0x000fe400000000ff */
[----:B------:R-:W-:-:S02]  /*b620*/  F2FP.F16.F32.PACK_AB R6, R39, R6 ;  /* 0x000000062706723e */ /* 0x000fc400000000ff */
[----:B------:R-:W-:-:S05]  /*b630*/  F2FP.F16.F32.PACK_AB R7, R44, R7 ;  /* 0x000000072c07723e */ /* 0x000fca00000000ff */
[----:B------:R0:W-:Y:S02]  /*b640*/  STS.128 [R8+0x10400], R4 ;  /* 0x0104000408007388 */ /* 0x0001e40000000c00 */
.L_x_580:
[----:B------:R-:W-:Y:S05]  /*b650*/  BSYNC B2 ;  /* 0x0000000000027941 */ /* 0x000fea0003800000 */
.L_x_579:
[----:B------:R-:W-:Y:S04]  /*b660*/  BSSY B2, `(.L_x_581) ;  /* 0x0000028000027945 */ /* 0x000fe80003800000 */
[----:B------:R-:W-:Y:S05]  /*b670*/  @P1 BRA `(.L_x_582) ;  /* 0x0000000000981947 */ /* 0x000fea0003800000 */
[----:B0-----:R-:W0:Y:S01]  /*b680*/  LDS.128 R4, [R3] ;  /* 0x0000000003047984 */ /* 0x001e220000000c00 */
        /* <DEDUP_REMOVED lines=36> */
[----:B------:R1:W-:Y:S02]  /*b8d0*/  STS.128 [R3], R4 ;  /* 0x0000000403007388 */ /* 0x0003e40000000c00 */
.L_x_582:
[----:B------:R-:W-:Y:S05]  /*b8e0*/  BSYNC B2 ;  /* 0x0000000000027941 */ /* 0x000fea0003800000 */
.L_x_581:
[----:B------:R-:W-:Y:S04]  /*b8f0*/  BSSY B2, `(.L_x_583) ;  /* 0x0000028000027945 */ /* 0x000fe80003800000 */
[----:B------:R-:W-:Y:S05]  /*b900*/  @P2 BRA `(.L_x_584) ;  /* 0x0000000000982947 */ /* 0x000fea0003800000 */
[----:B01----:R-:W0:Y:S01]  /*b910*/  LDS.128 R4, [R8+0x14400] ;  /* 0x0144000008047984 */ /* 0x003e220000000c00 */
        /* <DEDUP_REMOVED lines=37> */
.L_x_584:
[----:B------:R-:W-:Y:S05]  /*bb70*/  BSYNC B2 ;  /* 0x0000000000027941 */ /* 0x000fea0003800000 */
.L_x_583:
[----:B------:R-:W-:Y:S04]  /*bb80*/  BSSY B2, `(.L_x_585) ;  /* 0x0000028000027945 */ /* 0x000fe80003800000 */
[----:B------:R-:W-:Y:S05]  /*bb90*/  @P3 BRA `(.L_x_586) ;  /* 0x0000000000983947 */ /* 0x000fea0003800000 */
[----:B012---:R-:W0:Y:S01]  /*bba0*/  LDS.128 R4, [R3+0x4000] ;  /* 0x0040000003047984 */ /* 0x007e220000000c00 */
        /* <DEDUP_REMOVED lines=37> */
.L_x_586:
[----:B------:R-:W-:Y:S05]  /*be00*/  BSYNC B2 ;  /* 0x0000000000027941 */ /* 0x000fea0003800000 */
.L_x_585:
[----:B------:R-:W-:Y:S04]  /*be10*/  BSSY B2, `(.L_x_587) ;  /* 0x0000028000027945 */ /* 0x000fe80003800000 */
[----:B------:R-:W-:Y:S05]  /*be20*/  @P4 BRA `(.L_x_588) ;  /* 0x0000000000984947 */ /* 0x000fea0003800000 */
[----:B0123--:R-:W0:Y:S01]  /*be30*/  LDS.128 R4, [R8+0x18400] ;  /* 0x0184000008047984 */ /* 0x00fe220000000c00 */
        /* <DEDUP_REMOVED lines=37> */
.L_x_588:
[----:B------:R-:W-:Y:S05]  /*c090*/  BSYNC B2 ;  /* 0x0000000000027941 */ /* 0x000fea0003800000 */
.L_x_587:
[----:B------:R-:W-:Y:S05]  /*c0a0*/  @P5 BRA `(.L_x_578) ;  /* 0x0000000000985947 */ /* 0x000fea0003800000 */
[----:B01234-:R-:W0:Y:S01]  /*c0b0*/  LDS.128 R4, [R3+0x8000] ;  /* 0x0080000003047984 */ /* 0x01fe220000000c00 */
        /* <DEDUP_REMOVED lines=37> */
.L_x_578:
[----:B------:R-:W-:Y:S05]  /*c310*/  BSYNC B1 ;  /* 0x0000000000017941 */ /* 0x000fea0003800000 */
.L_x_577:
[----:B------:R-:W-:-:S13]  /*c320*/  ISETP.GE.AND P0, PT, R204, R0, PT ;  /* 0x00000000cc00720c */ /* 0x000fda0003f06270 */
[----:B------:R-:W-:Y:S05]  /*c330*/  @P0 BRA `(.L_x_589) ;  /* 0x0000003800940947 */ /* 0x000fea0003800000 */
[----:B01234-:R-:W0:Y:S01]  /*c340*/  LDC R5, c[0x0][0x3d4] ;  /* 0x0000f500ff057b82 */ /* 0x01fe220000000800 */
[C---:B------:R-:W-:Y:S01]  /*c350*/  VIADD R0, R16.reuse, 0x10 ;  /* 0x0000001010007836 */ /* 0x040fe20000000000 */
[C---:B------:R-:W-:Y:S01]  /*c360*/  IADD3 R6, R16.reuse, 0x30, RZ ;  /* 0x0000003010067810 */ /* 0x040fe20007ffe0ff */
[C---:B------:R-:W-:Y:S01]  /*c370*/  VIADD R4, R16.reuse, 0x20 ;  /* 0x0000002010047836 */ /* 0x040fe20000000000 */
[----:B------:R-:W-:Y:S01]  /*c380*/  BSSY B1, `(.L_x_590) ;  /* 0x0000030000017945 */ /* 0x000fe20003800000 */
[-C--:B0-----:R-:W-:Y:S02]  /*c390*/  ISETP.GE.AND P0, PT, R16, R5.reuse, PT ;  /* 0x000000051000720c */ /* 0x081fe40003f06270 */
[-C--:B------:R-:W-:Y:S01]  /*c3a0*/  ISETP.GE.AND P1, PT, R0, R5.reuse, PT ;  /* 0x000000050000720c */ /* 0x080fe20003f26270 */
[----:B------:R-:W-:Y:S01]  /*c3b0*/  VIADD R0, R16, 0x40 ;  /* 0x0000004010007836 */ /* 0x000fe20000000000 */
[-C--:B------:R-:W-:Y:S01]  /*c3c0*/  ISETP.GE.AND P2, PT, R4, R5.reuse, PT ;  /* 0x000000050400720c */ /* 0x080fe20003f46270 */
[----:B------:R-:W-:Y:S01]  /*c3d0*/  VIADD R4, R16, 0x50 ;  /* 0x0000005010047836 */ /* 0x000fe20000000000 */
[----:B------:R-:W-:-:S02]  /*c3e0*/  ISETP.GE.AND P3, PT, R6, R5, PT ;  /* 0x000000050600720c */ /* 0x000fc40003f66270 */
[-C--:B------:R-:W-:Y:S02]  /*c3f0*/  ISETP.GE.AND P4, PT, R0, R5.reuse, PT ;  /* 0x000000050000720c */ /* 0x080fe40003f86270 */
[----:B------:R-:W-:-:S03]  /*c400*/  ISETP.GE.AND P5, PT, R4, R5, PT ;  /* 0x000000050400720c */ /* 0x000fc60003fa6270 */
[----:B------:R-:W-:Y:S10]  /*c410*/  @P0 BRA `(.L_x_591) ;  /* 0x0000000000980947 */ /* 0x000ff40003800000 */
        /* <DEDUP_REMOVED lines=9> */
[-C--:B------:R-:W-:Y:S01]  /*c4b0*/  FMUL.FTZ R43, R48, R4.reuse ;  /* 0x00000004302b7220 */ /* 0x080fe20000410000 */
[C---:B------:R-:W-:Y:S01]  /*c4c0*/  FMUL.FTZ R45, R46.reuse, R4 ;  /* 0x000000042e2d7220 */ /* 0x040fe20000410000 */
[----:B------:R-:W-:Y:S02]  /*c4d0*/  HADD2.F32 R41, -RZ, R6.H0_H0 ;  /* 0x20000006ff297230 */ /* 0x000fe40000004100 */
[-C--:B------:R-:W-:Y:S01]  /*c4e0*/  FMUL.FTZ R44, R49, R5.reuse ;  /* 0x00000005312c7220 */ /* 0x080fe20000410000 */
[-C--:B------:R-:W-:Y:S01]  /*c4f0*/  FFMA.FTZ R4, R46, R0.reuse, -R43 ;  /* 0x000000002e047223 */ /* 0x080fe2000001082b */
[----:B------:R-:W-:Y:S01]  /*c500*/  FFMA.FTZ R45, R48, R0, R45 ;  /* 0x00000000302d7223 */ /* 0x000fe2000001002d */
[----:B------:R-:W-:Y:S01]  /*c510*/  FMUL.FTZ R0, R47, R5 ;  /* 0x000000052f007220 */ /* 0x000fe20000410000 */
[----:B------:R-:W-:-:S02]  /*c520*/  HADD2.F32 R42, -RZ, R7.H0_H0 ;  /* 0x20000007ff2a7230 */ /* 0x000fc40000004100 */
[-C--:B------:R-:W-:Y:S01]  /*c530*/  FFMA.FTZ R5, R47, R39.reuse, -R44 ;  /* 0x000000272f057223 */ /* 0x080fe2000001082c */
[----:B------:R-:W-:Y:S02]  /*c540*/  HADD2.F32 R6, -RZ, R6.H1_H1 ;  /* 0x30000006ff067230 */ /* 0x000fe40000004100 */
[----:B------:R-:W-:Y:S01]  /*c550*/  FFMA.FTZ R0, R49, R39, R0 ;  /* 0x0000002731007223 */ /* 0x000fe20000010000 */
[----:B------:R-:W-:Y:S01]  /*c560*/  HADD2.F32 R7, -RZ, R7.H1_H1 ;  /* 0x30000007ff077230 */ /* 0x000fe20000004100 */
[----:B------:R-:W-:Y:S01]  /*c570*/  F2FP.F16.F32.PACK_AB R4, R45, R4 ;  /* 0x000000042d04723e */ /* 0x000fe200000000ff */
[----:B------:R-:W-:Y:S02]  /*c580*/  HADD2.F32 R47, -RZ, R37.H1_H1 ;  /* 0x30000025ff2f7230 */ /* 0x000fe40000004100 */
[----:B------:R-:W-:Y:S01]  /*c590*/  HADD2.F32 R46, -RZ, R38.H1_H1 ;  /* 0x30000026ff2e7230 */ /* 0x000fe20000004100 */
[----:B------:R-:W-:Y:S01]  /*c5a0*/  F2FP.F16.F32.PACK_AB R5, R0, R5 ;  /* 0x000000050005723e */ /* 0x000fe200000000ff */
[----:B------:R-:W-:-:S02]  /*c5b0*/  HADD2.F32 R43, -RZ, R33.H1_H1 ;  /* 0x30000021ff2b7230 */ /* 0x000fc40000004100 */
[----:B------:R-:W-:Y:S02]  /*c5c0*/  HADD2.F32 R44, -RZ, R34.H1_H1 ;  /* 0x30000022ff2c7230 */ /* 0x000fe40000004100 */
[-C--:B------:R-:W-:Y:S01]  /*c5d0*/  FMUL.FTZ R34, R47, R6.reuse ;  /* 0x000000062f227220 */ /* 0x080fe20000410000 */
[-C--:B------:R-:W-:Y:S01]  /*c5e0*/  FMUL.FTZ R33, R46, R7.reuse ;  /* 0x000000072e217220 */ /* 0x080fe20000410000 */
[C---:B------:R-:W-:Y:S01]  /*c5f0*/  FMUL.FTZ R38, R43.reuse, R6 ;  /* 0x000000062b267220 */ /* 0x040fe20000410000 */
[C---:B------:R-:W-:Y:S01]  /*c600*/  FMUL.FTZ R37, R44.reuse, R7 ;  /* 0x000000072c257220 */ /* 0x040fe20000410000 */
[-C--:B------:R-:W-:Y:S01]  /*c610*/  FFMA.FTZ R6, R43, R41.reuse, -R34 ;  /* 0x000000292b067223 */ /* 0x080fe20000010822 */
[-C--:B------:R-:W-:Y:S01]  /*c620*/  FFMA.FTZ R7, R44, R42.reuse, -R33 ;  /* 0x0000002a2c077223 */ /* 0x080fe20000010821 */
[----:B------:R-:W-:Y:S01]  /*c630*/  FFMA.FTZ R41, R47, R41, R38 ;  /* 0x000000292f297223 */ /* 0x000fe20000010026 */
[----:B------:R-:W-:-:S04]  /*c640*/  FFMA.FTZ R42, R46, R42, R37 ;  /* 0x0000002a2e2a7223 */ /* 0x000fc80000010025 */
[----:B------:R-:W-:Y:S02]  /*c650*/  F2FP.F16.F32.PACK_AB R6, R41, R6 ;  /* 0x000000062906723e */ /* 0x000fe400000000ff */
[----:B------:R-:W-:-:S05]  /*c660*/  F2FP.F16.F32.PACK_AB R7, R42, R7 ;  /* 0x000000072a07723e */ /* 0x000fca00000000ff */
[----:B------:R0:W-:Y:S02]  /*c670*/  STS.128 [R8+0x12400], R4 ;  /* 0x0124000408007388 */ /* 0x0001e40000000c00 */
.L_x_591:
[----:B------:R-:W-:Y:S05]  /*c680*/  BSYNC B1 ;  /* 0x0000000000017941 */ /* 0x000fea0003800000 */
.L_x_590:
[----:B------:R-:W-:Y:S04]  /*c690*/  BSSY B1, `(.L_x_592) ;  /* 0x0000028000017945 */ /* 0x000fe80003800000 */
[----:B------:R-:W-:Y:S05]  /*c6a0*/  @P1 BRA `(.L_x_593) ;  /* 0x0000000000981947 */ /* 0x000fea0003800000 */
[----:B0-----:R-:W0:Y:S01]  /*c6b0*/  LDS.128 R4, [R3+0x2000] ;  /* 0x0020000003047984 */ /* 0x001e220000000c00 */
        /* <DEDUP_REMOVED lines=22> */
[----:B------:R-:W-:Y:S02]  /*c820*/  HADD2.F32 R38, -RZ, R29.H1_H1 ;  /* 0x3000001dff267230 */ /* 0x000fe40000004100 */
[----:B------:R-:W-:Y:S01]  /*c830*/  FMUL.FTZ R29, R42, R6 ;  /* 0x000000062a1d7220 */ /* 0x000fe20000410000 */
[----:B------:R-:W-:Y:S01]  /*c840*/  HADD2.F32 R39, -RZ, R36.H1_H1 ;  /* 0x30000024ff277230 */ /* 0x000fe20000004100 */
[----:B------:R-:W-:Y:S01]  /*c850*/  F2FP.F16.F32.PACK_AB R5, R0, R5 ;  /* 0x000000050005723e */ /* 0x000fe200000000ff */
[----:B------:R-:W-:-:S02]  /*c860*/  HADD2.F32 R35, -RZ, R30.H1_H1 ;  /* 0x3000001eff237230 */ /* 0x000fc40000004100 */
[C---:B------:R-:W-:Y:S01]  /*c870*/  FMUL.FTZ R33, R38.reuse, R6 ;  /* 0x0000000626217220 */ /* 0x040fe20000410000 */
[-C--:B------:R-:W-:Y:S01]  /*c880*/  FFMA.FTZ R6, R38, R34.reuse, -R29 ;  /* 0x0000002226067223 */ /* 0x080fe2000001081d */
[-C--:B------:R-:W-:Y:S01]  /*c890*/  FMUL.FTZ R30, R39, R7.reuse ;  /* 0x00000007271e7220 */ /* 0x080fe20000410000 */
[C---:B------:R-:W-:Y:S01]  /*c8a0*/  FMUL.FTZ R36, R35.reuse, R7 ;  /* 0x0000000723247220 */ /* 0x040fe20000410000 */
[----:B------:R-:W-:Y:S02]  /*c8b0*/  FFMA.FTZ R33, R42, R34, R33 ;  /* 0x000000222a217223 */ /* 0x000fe40000010021 */
[-C--:B------:R-:W-:Y:S01]  /*c8c0*/  FFMA.FTZ R7, R35, R37.reuse, -R30 ;  /* 0x0000002523077223 */ /* 0x080fe2000001081e */
[----:B------:R-:W-:Y:S02]  /*c8d0*/  FFMA.FTZ R36, R39, R37, R36 ;  /* 0x0000002527247223 */ /* 0x000fe40000010024 */
[----:B------:R-:W-:-:S03]  /*c8e0*/  F2FP.F16.F32.PACK_AB R6, R33, R6 ;  /* 0x000000062106723e */ /* 0x000fc600000000ff */
[----:B------:R-:W-:-:S05]  /*c8f0*/  F2FP.F16.F32.PACK_AB R7, R36, R7 ;  /* 0x000000072407723e */ /* 0x000fca00000000ff */
[----:B------:R1:W-:Y:S02]  /*c900*/  STS.128 [R3+0x2000], R4 ;  /* 0x0020000403007388 */ /* 0x0003e40000000c00 */
.L_x_593:
[----:B------:R-:W-:Y:S05]  /*c910*/  BSYNC B1 ;  /* 0x0000000000017941 */ /* 0x000fea0003800000 */
.L_x_592:
        /* <DEDUP_REMOVED lines=40> */
.L_x_595:
[----:B------:R-:W-:Y:S05]  /*cba0*/  BSYNC B1 ;  /* 0x0000000000017941 */ /* 0x000fea0003800000 */
.L_x_594:
        /* <DEDUP_REMOVED lines=40> */
.L_x_597:
[----:B------:R-:W-:Y:S05]  /*ce30*/  BSYNC B1 ;  /* 0x0000000000017941 */ /* 0x000fea0003800000 */
.L_x_596:
        /* <DEDUP_REMOVED lines=28> */
[-C--:B------:R-:W-:Y:S01]  /*d000*/  FMUL.FTZ R13, R28, R6.reuse ;  /* 0x000000061c0d7220 */ /* 0x080fe20000410000 */
[----:B------:R-:W-:Y:S02]  /*d010*/  HADD2.F32 R27, -RZ, R14.H1_H1 ;  /* 0x3000000eff1b7230 */ /* 0x000fe40000004100 */
[C---:B------:R-:W-:Y:S01]  /*d020*/  FMUL.FTZ R15, R26.reuse, R6 ;  /* 0x000000061a0f7220 */ /* 0x040fe20000410000 */
[-C--:B------:R-:W-:Y:S01]  /*d030*/  FMUL.FTZ R14, R31, R7.reuse ;  /* 0x000000071f0e7220 */ /* 0x080fe20000410000 */
[-C--:B------:R-:W-:Y:S01]  /*d040*/  FFMA.FTZ R6, R26, R24.reuse, -R13 ;  /* 0x000000181a067223 */ /* 0x080fe2000001080d */
[C---:B------:R-:W-:Y:S01]  /*d050*/  FMUL.FTZ R20, R27.reuse, R7 ;  /* 0x000000071b147220 */ /* 0x040fe20000410000 */
[----:B------:R-:W-:Y:S01]  /*d060*/  FFMA.FTZ R15, R28, R24, R15 ;  /* 0x000000181c0f7223 */ /* 0x000fe2000001000f */
[-C--:B------:R-:W-:Y:S02]  /*d070*/  FFMA.FTZ R7, R27, R25.reuse, -R14 ;  /* 0x000000191b077223 */ /* 0x080fe4000001080e */
[----:B------:R-:W-:-:S02]  /*d080*/  FFMA.FTZ R20, R31, R25, R20 ;  /* 0x000000191f147223 */ /* 0x000fc40000010014 */
[----:B------:R-:W-:-:S03]  /*d090*/  F2FP.F16.F32.PACK_AB R6, R15, R6 ;  /* 0x000000060f06723e */ /* 0x000fc600000000ff */
[----:B------:R-:W-:-:S05]  /*d0a0*/  F2FP.F16.F32.PACK_AB R7, R20, R7 ;  /* 0x000000071407723e */ /* 0x000fca00000000ff */
[----:B------:R4:W-:Y:S02]  /*d0b0*/  STS.128 [R8+0x1a400], R4 ;  /* 0x01a4000408007388 */ /* 0x0009e40000000c00 */
.L_x_599:
[----:B------:R-:W-:Y:S05]  /*d0c0*/  BSYNC B1 ;  /* 0x0000000000017941 */ /* 0x000fea0003800000 */
.L_x_598:
[----:B------:R-:W-:Y:S05]  /*d0d0*/  @P5 BRA `(.L_x_589) ;  /* 0x0000002c002c5947 */ /* 0x000fea0003800000 */
[----:B01234-:R-:W0:Y:S01]  /*d0e0*/  LDS.128 R4, [R3+0xa000] ;  /* 0x00a0000003047984 */ /* 0x01fe220000000c00 */
[----:B------:R-:W-:Y:S02]  /*d0f0*/  HADD2.F32 R26, -RZ, R11.H0_H0 ;  /* 0x2000000bff1a7230 */ /* 0x000fe40000004100 */
[----:B------:R-:W-:Y:S02]  /*d100*/  HADD2.F32 R28, -RZ, R12.H0_H0 ;  /* 0x2000000cff1c7230 */ /* 0x000fe40000004100 */
[----:B------:R-:W-:Y:S02]  /*d110*/  HADD2.F32 R20, -RZ, R9.H0_H0 ;  /* 0x20000009ff147230 */ /* 0x000fe40000004100 */
[----:B------:R-:W-:Y:S02]  /*d120*/  HADD2.F32 R24, -RZ, R10.H0_H0 ;  /* 0x2000000aff187230 */ /* 0x000fe40000004100 */
[----:B------:R-:W-:Y:S02]  /*d130*/  HADD2.F32 R27, -RZ, R11.H1_H1 ;  /* 0x3000000bff1b7230 */ /* 0x000fe40000004100 */
[----:B------:R-:W-:-:S02]  /*d140*/  HADD2.F32 R12, -RZ, R12.H1_H1 ;  /* 0x3000000cff0c7230 */ /* 0x000fc40000004100 */
[----:B------:R-:W-:Y:S02]  /*d150*/  HADD2.F32 R10, -RZ, R10.H1_H1 ;  /* 0x3000000aff0a7230 */ /* 0x000fe40000004100 */
[--C-:B0-----:R-:W-:Y:S02]  /*d160*/  HADD2.F32 R0, -RZ, R4.reuse.H0_H0 ;  /* 0x20000004ff007230 */ /* 0x101fe40000004100 */
[----:B------:R-:W-:Y:S02]  /*d170*/  HADD2.F32 R4, -RZ, R4.H1_H1 ;  /* 0x30000004ff047230 */ /* 0x000fe40000004100 */
[--C-:B------:R-:W-:Y:S02]  /*d180*/  HADD2.F32 R8, -RZ, R5.reuse.H0_H0 ;  /* 0x20000005ff087230 */ /* 0x100fe40000004100 */
[----:B------:R-:W-:Y:S02]  /*d190*/  HADD2.F32 R5, -RZ, R5.H1_H1 ;  /* 0x30000005ff057230 */ /* 0x000fe40000004100 */
[-C--:B------:R-:W-:Y:S01]  /*d1a0*/  FMUL.FTZ R15, R26, R4.reuse ;  /* 0x000000041a0f7220 */ /* 0x080fe20000410000 */
[----:B------:R-:W-:Y:S01]  /*d1b0*/  FMUL.FTZ R21, R20, R4 ;  /* 0x0000000414157220 */ /* 0x000fe20000410000 */
[----:B------:R-:W-:-:S02]  /*d1c0*/  HADD2.F32 R13, -RZ, R6.H0_H0 ;  /* 0x20000006ff0d7230 */ /* 0x000fc40000004100 */
[-C--:B------:R-:W-:Y:S01]  /*d1d0*/  FMUL.FTZ R25, R28, R5.reuse ;  /* 0x000000051c197220 */ /* 0x080fe20000410000 */
[----:B------:R-:W-:Y:S01]  /*d1e0*/  FFMA.FTZ R4, R20, R0, -R15 ;  /* 0x0000000014047223 */ /* 0x000fe2000001080f */
[--C-:B------:R-:W-:Y:S02]  /*d1f0*/  HADD2.F32 R14, -RZ, R7.reuse.H0_H0 ;  /* 0x20000007ff0e7230 */ /* 0x100fe40000004100 */
[C---:B------:R-:W-:Y:S01]  /*d200*/  FMUL.FTZ R15, R24.reuse, R5 ;  /* 0x00000005180f7220 */ /* 0x040fe20000410000 */
[----:B------:R-:W-:Y:S02]  /*d210*/  HADD2.F32 R6, -RZ, R6.H1_H1 ;  /* 0x30000006ff067230 */ /* 0x000fe40000004100 */
[----:B------:R-:W-:Y:S01]  /*d220*/  FFMA.FTZ R5, R24, R8, -R25 ;  /* 0x0000000818057223 */ /* 0x000fe20000010819 */
[----:B------:R-:W-:Y:S02]  /*d230*/  HADD2.F32 R7, -RZ, R7.H1_H1 ;  /* 0x30000007ff077230 */ /* 0x000fe40000004100 */
[----:B------:R-:W-:Y:S01]  /*d240*/  FFMA.FTZ R21, R26, R0, R21 ;  /* 0x000000001a157223 */ /* 0x000fe20000010015 */
[----:B------:R-:W-:-:S02]  /*d250*/  HADD2.F32 R25, -RZ, R9.H1_H1 ;  /* 0x30000009ff197230 */ /* 0x000fc40000004100 */
[----:B------:R-:W-:Y:S01]  /*d260*/  FMUL.FTZ R0, R27, R6 ;  /* 0x000000061b007220 */ /* 0x000fe20000410000 */
[----:B------:R-:W-:Y:S01]  /*d270*/  FFMA.FTZ R8, R28, R8, R15 ;  /* 0x000000081c087223 */ /* 0x000fe2000001000f */
[-C--:B------:R-:W-:Y:S01]  /*d280*/  FMUL.FTZ R9, R12, R7.reuse ;  /* 0x000000070c097220 */ /* 0x080fe20000410000 */
[C---:B------:R-:W-:Y:S01]  /*d290*/  FMUL.FTZ R11, R10.reuse, R7 ;  /* 0x000000070a0b7220 */ /* 0x040fe20000410000 */
[C---:B------:R-:W-:Y:S01]  /*d2a0*/  FMUL.FTZ R6, R25.reuse, R6 ;  /* 0x0000000619067220 */ /* 0x040fe20000410000 */
[-C--:B------:R-:W-:Y:S01]  /*d2b0*/  FFMA.FTZ R0, R25, R13.reuse, -R0 ;  /* 0x0000000d19007223 */ /* 0x080fe20000010800 */
[-C--:B------:R-:W-:Y:S01]  /*d2c0*/  FFMA.FTZ R7, R10, R14.reuse, -R9 ;  /* 0x0000000e0a077223 */ /* 0x080fe20000010809 */
[----:B------:R-:W-:Y:S01]  /*d2d0*/  FFMA.FTZ R14, R12, R14, R11 ;  /* 0x0000000e0c0e7223 */ /* 0x000fe2000001000b */
[----:B------:R-:W-:Y:S01]  /*d2e0*/  FFMA.FTZ R13, R27, R13, R6 ;  /* 0x0000000d1b0d7223 */ /* 0x000fe20000010006 */
[----:B------:R-:W-:Y:S02]  /*d2f0*/  F2FP.F16.F32.PACK_AB R4, R21, R4 ;  /* 0x000000041504723e */ /* 0x000fe400000000ff */
[----:B------:R-:W-:-:S02]  /*d300*/  F2FP.F16.F32.PACK_AB R5, R8, R5 ;  /* 0x000000050805723e */ /* 0x000fc400000000ff */
[----:B------:R-:W-:Y:S02]  /*d310*/  F2FP.F16.F32.PACK_AB R6, R13, R0 ;  /* 0x000000000d06723e */ /* 0x000fe400000000ff */
[----:B------:R-:W-:-:S05]  /*d320*/  F2FP.F16.F32.PACK_AB R7, R14, R7 ;  /* 0x000000070e07723e */ /* 0x000fca00000000ff */
[----:B------:R0:W-:Y:S01]  /*d330*/  STS.128 [R3+0xa000], R4 ;  /* 0x00a0000403007388 */ /* 0x0001e20000000c00 */
[----:B------:R-:W-:Y:S05]  /*d340*/  BRA `(.L_x_589) ;  /* 0x0000002800907947 */ /* 0x000fea0003800000 */
.L_x_568:
        /* <DEDUP_REMOVED lines=15> */
[----:B------:R-:W-:Y:S01]  /*d440*/  ULDC UR4, c[0x0][0x3d4] ;  /* 0x0000f50000047ab9 */ /* 0x000fe20000000800 */
        /* <DEDUP_REMOVED lines=15> */
[----:B------:R0:W5:Y:S04]  /*d540*/  @!P0 LDG.E.128 R24, desc[UR36][R44.64] ;  /* 0x000000242c188981 */ /* 0x000168000c1e1d00 */
[----:B------:R0:W5:Y:S04]  /*d550*/  @!P2 LDG.E.128 R28, desc[UR36][R44.64+0x40] ;  /* 0x000040242c1ca981 */ /* 0x000168000c1e1d00 */
[----:B------:R0:W5:Y:S04]  /*d560*/  @!P3 LDG.E.128 R32, desc[UR36][R44.64+0x80] ;  /* 0x000080242c20b981 */ /* 0x000168000c1e1d00 */
[----:B------:R0:W5:Y:S04]  /*d570*/  @!P0 LDG.E.128 R4, desc[UR36][R46.64] ;  /* 0x000000242e048981 */ /* 0x000168000c1e1d00 */
[----:B------:R0:W5:Y:S04]  /*d580*/  @!P2 LDG.E.128 R8, desc[UR36][R46.64+0x40] ;  /* 0x000040242e08a981 */ /* 0x000168000c1e1d00 */
[----:B------:R0:W5:Y:S02]  /*d590*/  @!P3 LDG.E.128 R12, desc[UR36][R46.64+0x80] ;  /* 0x000080242e0cb981 */ /* 0x000164000c1e1d00 */
.L_x_601:
[----:B------:R-:W-:Y:S05]  /*d5a0*/  BSYNC B1 ;  /* 0x0000000000017941 */ /* 0x000fea0003800000 */
.L_x_600:
[--C-:B-----5:R-:W-:Y:S01]  /*d5b0*/  IMAD.MOV.U32 R41, RZ, RZ, R25.reuse ;  /* 0x000000ffff297224 */ /* 0x120fe200078e0019 */
[--C-:B------:R-:W-:Y:S01]  /*d5c0*/  SHF.R.U64 R48, R24, 0x10, R25.reuse ;  /* 0x0000001018307819 */ /* 0x100fe20000001219 */
[----:B------:R-:W-:Y:S01]  /*d5d0*/  UMOV UR4, 0xffffffff ;  /* 0xffffffff00047882 */ /* 0x000fe20000000000 */
[----:B------:R-:W-:Y:S01]  /*d5e0*/  SHF.R.U32.HI R49, RZ, 0x10, R25 ;  /* 0x00000010ff317819 */ /* 0x000fe20000011619 */
[----:B------:R-:W-:Y:S01]  /*d5f0*/  IMAD.MOV.U32 R25, RZ, RZ, R26 ;  /* 0x000000ffff197224 */ /* 0x000fe200078e001a */
[----:B0-----:R-:W-:Y:S01]  /*d600*/  MOV R44, R27 ;  /* 0x0000001b002c7202 */ /* 0x001fe20000000f00 */
[----:B------:R-:W-:Y:S01]  /*d610*/  IMAD.MOV.U32 R47, RZ, RZ, R35 ;  /* 0x000000ffff2f7224 */ /* 0x000fe200078e0023 */
[--C-:B------:R-:W-:Y:S01]  /*d620*/  SHF.R.U64 R50, R26, 0x10, R27.reuse ;  /* 0x000000101a327819 */ /* 0x100fe2000000121b */
[----:B------:R-:W-:Y:S01]  /*d630*/  IMAD.MOV.U32 R26, RZ, RZ, R28 ;  /* 0x000000ffff1a7224 */ /* 0x000fe200078e001c */
[----:B------:R-:W-:Y:S01]  /*d640*/  SHF.R.U32.HI R51, RZ, 0x10, R27 ;  /* 0x00000010ff337819 */ /* 0x000fe2000001161b */
[----:B------:R-:W-:Y:S01]  /*d650*/  IMAD.MOV.U32 R27, RZ, RZ, R29 ;  /* 0x000000ffff1b7224 */ /* 0x000fe200078e001d */
[----:B------:R-:W-:Y:S01]  /*d660*/  MOV R3, R24 ;  /* 0x0000001800037202 */ /* 0x000fe20000000f00 */
[----:B------:R-:W-:Y:S01]  /*d670*/  IMAD.MOV.U32 R45, RZ, RZ, R31 ;  /* 0x000000ffff2d7224 */ /* 0x000fe200078e001f */
[--C-:B------:R-:W-:Y:S01]  /*d680*/  SHF.R.U64 R52, R28, 0x10, R29.reuse ;  /* 0x000000101c347819 */ /* 0x100fe2000000121d */
[----:B------:R-:W-:Y:S01]  /*d690*/  IMAD.MOV.U32 R24, RZ, RZ, R6 ;  /* 0x000000ffff187224 */ /* 0x000fe200078e0006 */
[----:B------:R-:W-:Y:S01]  /*d6a0*/  SHF.R.U32.HI R53, RZ, 0x10, R29 ;  /* 0x00000010ff357819 */ /* 0x000fe2000001161d */
[----:B------:R-:W-:Y:S01]  /*d6b0*/  IMAD.MOV.U32 R21, RZ, RZ, R5 ;  /* 0x000000ffff157224 */ /* 0x000fe200078e0005 */
[----:B------:R-:W-:Y:S01]  /*d6c0*/  MOV R28, R30 ;  /* 0x0000001e001c7202 */ /* 0x000fe20000000f00 */
[----:B------:R-:W-:Y:S01]  /*d6d0*/  IMAD.MOV.U32 R42, RZ, RZ, R14 ;  /* 0x000000ffff2a7224 */ /* 0x000fe200078e000e */
[----:B------:R-:W-:Y:S01]  /*d6e0*/  SHF.R.U64 R54, R30, 0x10, R31 ;  /* 0x000000101e367819 */ /* 0x000fe2000000121f */
[----:B------:R-:W-:Y:S01]  /*d6f0*/  IMAD.MOV.U32 R30, RZ, RZ, R32 ;  /* 0x000000ffff1e7224 */ /* 0x000fe200078e0020 */
[----:B------:R-:W-:Y:S01]  /*d700*/  SHF.R.U64 R58, R34, 0x10, R35 ;  /* 0x00000010223a7819 */ /* 0x000fe20000001223 */
[----:B------:R-:W-:Y:S01]  /*d710*/  IMAD.MOV.U32 R43, RZ, RZ, R15 ;  /* 0x000000ffff2b7224 */ /* 0x000fe200078e000f */
[----:B------:R-:W-:-:S02]  /*d720*/  SHF.R.U32.HI R59, RZ, 0x10, R35 ;  /* 0x00000010ff3b7819 */ /* 0x000fc40000011623 */
[----:B------:R-:W-:Y:S02]  /*d730*/  SHF.R.U32.HI R55, RZ, 0x10, R31 ;  /* 0x00000010ff377819 */ /* 0x000fe4000001161f */
[----:B------:R-:W-:Y:S02]  /*d740*/  MOV R46, R33 ;  /* 0x00000021002e7202 */ /* 0x000fe40000000f00 */
[--C-:B------:R-:W-:Y:S01]  /*d750*/  SHF.R.U64 R56, R32, 0x10, R33.reuse ;  /* 0x0000001020387819 */ /* 0x100fe20000001221 */
[----:B------:R-:W-:Y:S01]  /*d760*/  IMAD.MOV.U32 R32, RZ, RZ, R34 ;  /* 0x000000ffff207224 */ /* 0x000fe200078e0022 */
[----:B------:R-:W-:Y:S02]  /*d770*/  SHF.R.U32.HI R57, RZ, 0x10, R33 ;  /* 0x00000010ff397819 */ /* 0x000fe40000011621 */
[----:B------:R-:W-:Y:S02]  /*d780*/  MOV R29, R7 ;  /* 0x00000007001d7202 */ /* 0x000fe40000000f00 */
[--C-:B------:R-:W-:Y:S01]  /*d790*/  SHF.R.U64 R62, R6, 0x10, R7.reuse ;  /* 0x00000010063e7819 */ /* 0x100fe20000001207 */
[----:B------:R-:W-:Y:S01]  /*d7a0*/  IMAD.MOV.U32 R6, RZ, RZ, R8 ;  /* 0x000000ffff067224 */ /* 0x000fe200078e0008 */
[----:B------:R-:W-:Y:S01]  /*d7b0*/  SHF.R.U32.HI R63, RZ, 0x10, R7 ;  /* 0x00000010ff3f7819 */ /* 0x000fe20000011607 */
[----:B------:R-:W-:Y:S01]  /*d7c0*/  IMAD.MOV.U32 R7, RZ, RZ, R9 ;  /* 0x000000ffff077224 */ /* 0x000fe200078e0009 */
[----:B------:R-:W-:-:S02]  /*d7d0*/  PRMT R35, R25, 0x5410, R44 ;  /* 0x0000541019237816 */ /* 0x000fc4000000002c */
[----:B------:R-:W-:Y:S01]  /*d7e0*/  SHF.R.U64 R64, R8, 0x10, R9 ;  /* 0x0000001008407819 */ /* 0x000fe20000001209 */
[----:B------:R-:W-:Y:S01]  /*d7f0*/  IMAD.MOV.U32 R8, RZ, RZ, R11 ;  /* 0x000000ffff087224 */ /* 0x000fe200078e000b */
[----:B------:R-:W-:Y:S01]  /*d800*/  SHF.R.U32.HI R65, RZ, 0x10, R9 ;  /* 0x00000010ff417819 */ /* 0x000fe20000011609 */
[----:B------:R-:W-:Y:S01]  /*d810*/  IMAD.MOV.U32 R9, RZ, RZ, R12 ;  /* 0x000000ffff097224 */ /* 0x000fe200078e000c */
[----:B------:R-:W-:Y:S02]  /*d820*/  MOV R31, R10 ;  /* 0x0000000a001f7202 */ /* 0x000fe40000000f00 */
[----:B------:R-:W-:Y:S02]  /*d830*/  SHF.R.U64 R66, R10, 0x10, R11 ;  /* 0x000000100a427819 */ /* 0x000fe4000000120b */
[----:B------:R-:W-:Y:S02]  /*d840*/  PRMT R33, R3, 0x5410, R41 ;  /* 0x0000541003217816 */ /* 0x000fe40000000029 */
[----:B------:R-:W-:-:S02]  /*d850*/  PRMT R25, R26, 0x5410, R27 ;  /* 0x000054101a197816 */ /* 0x000fc4000000001b */
[----:B------:R-:W-:Y:S02]  /*d860*/  MOV R20, R4 ;  /* 0x0000000400147202 */ /* 0x000fe40000000f00 */
[--C-:B------:R-:W-:Y:S02]  /*d870*/  SHF.R.U64 R60, R4, 0x10, R5.reuse ;  /* 0x00000010043c7819 */ /* 0x100fe40000001205 */
[----:B------:R-:W-:Y:S02]  /*d880*/  SHF.R.U32.HI R61, RZ, 0x10, R5 ;  /* 0x00000010ff3d7819 */ /* 0x000fe40000011605 */
[----:B------:R-:W-:Y:S02]  /*d890*/  SHF.R.U32.HI R67, RZ, 0x10, R11 ;  /* 0x00000010ff437819 */ /* 0x000fe4000001160b */
[----:B------:R-:W-:Y:S02]  /*d8a0*/  MOV R10, R13 ;  /* 0x0000000d000a7202 */ /* 0x000fe40000000f00 */
[----:B------:R-:W-:-:S02]  /*d8b0*/  SHF.R.U64 R68, R12, 0x10, R13 ;  /* 0x000000100c447819 */ /* 0x000fc4000000120d */
[----:B------:R-:W-:Y:S02]  /*d8c0*/  SHF.R.U32.HI R69, RZ, 0x10, R13 ;  /* 0x00000010ff457819 */ /* 0x000fe4000001160d */
[--C-:B------:R-:W-:Y:S02]  /*d8d0*/  SHF.R.U64 R70, R14, 0x10, R15.reuse ;  /* 0x000000100e467819 */ /* 0x100fe4000000120f */
[----:B------:R-:W-:Y:S02]  /*d8e0*/  SHF.R.U32.HI R71, RZ, 0x10, R15 ;  /* 0x00000010ff477819 */ /* 0x000fe4000001160f */
[----:B------:R-:W-:Y:S02]  /*d8f0*/  PRMT R34, R48, 0x5410, R49 ;  /* 0x0000541030227816 */ /* 0x000fe40000000031 */
[----:B------:R-:W-:Y:S02]  /*d900*/  PRMT R41, R50, 0x5410, R51 ;  /* 0x0000541032297816 */ /* 0x000fe40000000033 */
[----:B------:R-:W-:-:S02]  /*d910*/  PRMT R26, R52, 0x5410, R53 ;  /* 0x00005410341a7816 */ /* 0x000fc40000000035 */
[----:B------:R-:W-:Y:S01]  /*d920*/  LEA.HI R3, R205, R205, RZ, 0x1 ;  /* 0x000000cdcd037211 */ /* 0x000fe200078f08ff */
[----:B------:R-:W-:Y:S06]  /*d930*/  BRA.DIV UR4, `(.L_x_602) ;  /* 0x0000010204247947 */ /* 0x000fec000b800000 */
.L_x_781:
[----:B------:R-:W-:Y:S01]  /*d940*/  UMOV UR4, 0xffffffff ;  /* 0xffffffff00047882 */ /* 0x000fe20000000000 */
[----:B------:R-:W-:Y:S02]  /*d950*/  LOP3.LUT R4, R3, 0xfffffffe, RZ, 0xc0, !PT ;  /* 0xfffffffe03047812 */ /* 0x000fe400078ec0ff */
[----:B------:R-:W-:Y:S05]  /*d960*/  BRA.DIV UR4, `(.L_x_603) ;  /* 0x0000010204407947 */ /* 0x000fea000b800000 */
.L_x_784:
[----:B------:R-:W-:Y:S01]  /*d970*/  UMOV UR4, 0xffffffff ;  /* 0xffffffff00047882 */ /* 0x000fe20000000000 */
[----:B------:R-:W-:Y:S02]  /*d980*/  IADD3 R4, R205, -R4, RZ ;  /* 0x80000004cd047210 */ /* 0x000fe40007ffe0ff */
[----:B------:R-:W-:Y:S05]  /*d990*/  BRA.DIV UR4, `(.L_x_604) ;  /* 0x00000102045c7947 */ /* 0x000fea000b800000 */
.L_x_787:
[----:B------:R-:W-:Y:S01]  /*d9a0*/  UMOV UR4, 0xffffffff ;  /* 0xffffffff00047882 */ /* 0x000fe20000000000 */
[----:B------:R-:W-:Y:S02]  /*d9b0*/  SHF.L.U32 R5, R4, 0x1f, RZ ;  /* 0x0000001f04057819 */ /* 0x000fe400000006ff */
[----:B------:R-:W-:Y:S05]  /*d9c0*/  BRA.DIV UR4, `(.L_x_605) ;  /* 0x0000010204787947 */ /* 0x000fea000b800000 */
.L_x_790:
        /* <DEDUP_REMOVED lines=20> */
.L_x_791:
[----:B------:R-:W-:Y:S05]  /*db10*/  BSYNC B1 ;  /* 0x0000000000017941 */ /* 0x000fea0003800000 */
.L_x_606:
[----:B------:R-:W-:Y:S01]  /*db20*/  BSSY B1, `(.L_x_608) ;  /* 0x0000117000017945 */ /* 0x000fe20003800000 */
[----:B------:R-:W-:-:S03]  /*db30*/  PRMT R24, R70, 0x5410, R71 ;  /* 0x0000541046187816 */ /* 0x000fc60000000047 */
[----:B------:R-:W-:Y:S05]  /*db40*/  @P1 BRA `(.L_x_609) ;  /* 0x0000001000501947 */ /* 0x000fea0003800000 */
[----:B------:R-:W1:Y:S01]  /*db50*/  LDC R43, c[0x0][0x3d4] ;  /* 0x0000f500ff2b7b82 */ /* 0x000e620000000800 */
[----:B------:R-:W-:Y:S01]  /*db60*/  BSSY B2, `(.L_x_610) ;  /* 0x0000060000027945 */ /* 0x000fe20003800000 */
[-C--:B-1----:R-:W-:Y:S02]  /*db70*/  ISETP.GE.AND P0, PT, R22, R43.reuse, PT ;  /* 0x0000002b1600720c */ /* 0x082fe40003f06270 */
[-C--:B------:R-:W-:Y:S02]  /*db80*/  ISETP.GE.AND P1, PT, R184, R43.reuse, PT ;  /* 0x0000002bb800720c */ /* 0x080fe40003f26270 */
[----:B------:R-:W-:-:S09]  /*db90*/  ISETP.GE.AND P2, PT, R185, R43, PT ;  /* 0x0000002bb900720c */ /* 0x000fd20003f46270 */
[----:B------:R-:W-:Y:S05]  /*dba0*/  @P0 BRA `(.L_x_611) ;  /* 0x00000004006c0947 */ /* 0x000fea0003800000 */
[----:B------:R-:W-:Y:S01]  /*dbb0*/  LEA.HI R6, R43, R208, RZ, 0x1d ;  /* 0x000000d02b067211 */ /* 0x000fe200078fe8ff */
[----:B------:R-:W-:Y:S01]  /*dbc0*/  HADD2.F32 R52, -RZ, R36.H0_H0 ;  /* 0x20000024ff347230 */ /* 0x000fe20000004100 */
[----:B------:R-:W-:Y:S01]  /*dbd0*/  LOP3.LUT R4, R189, 0x38, R22, 0xf8, !PT ;  /* 0x00000038bd047812 */ /* 0x000fe200078ef816 */
[----:B------:R-:W-:Y:S01]  /*dbe0*/  HADD2.F32 R51, -RZ, R33.H0_H0 ;  /* 0x20000021ff337230 */ /* 0x000fe20000004100 */
[----:B0-----:R-:W-:Y:S01]  /*dbf0*/  SHF.R.S32.HI R5, RZ, 0x1f, R6 ;  /* 0x0000001fff057819 */ /* 0x001fe20000011406 */
[----:B------:R-:W-:-:S03]  /*dc00*/  HADD2.F32 R53, -RZ, R37.H0_H0 ;  /* 0x20000025ff357230 */ /* 0x000fc60000004100 */
[----:B------:R-:W-:Y:S01]  /*dc10*/  LEA.HI R7, R5, R6, RZ, 0x3 ;  /* 0x0000000605077211 */ /* 0x000fe200078f18ff */
[----:B------:R-:W-:Y:S01]  /*dc20*/  IMAD.SHL.U32 R6, R6, 0x8, RZ ;  /* 0x0000000806067824 */ /* 0x000fe200078e00ff */
[-C--:B------:R-:W-:Y:S02]  /*dc30*/  LOP3.LUT R5, R4, R191.reuse, RZ, 0x3c, !PT ;  /* 0x000000bf04057212 */ /* 0x080fe400078e3cff */
[----:B------:R-:W-:Y:S02]  /*dc40*/  SHF.L.U32 R7, R7, 0xa, RZ ;  /* 0x0000000a07077819 */ /* 0x000fe400000006ff */
[----:B------:R-:W-:Y:S01]  /*dc50*/  LOP3.LUT R6, R189, 0x38, R6, 0xf8, !PT ;  /* 0x00000038bd067812 */ /* 0x000fe200078ef806 */
[----:B------:R-:W-:Y:S01]  /*dc60*/  IMAD R5, R190, 0x200, R5 ;  /* 0x00000200be057824 */ /* 0x000fe200078e0205 */
[----:B------:R-:W-:Y:S02]  /*dc70*/  LOP3.LUT R7, R7, 0x7fffe000, RZ, 0xc0, !PT ;  /* 0x7fffe00007077812 */ /* 0x000fe400078ec0ff */
[----:B------:R-:W-:-:S02]  /*dc80*/  LOP3.LUT R9, R6, R191, RZ, 0x3c, !PT ;  /* 0x000000bf06097212 */ /* 0x000fc400078e3cff */
[----:B------:R-:W-:Y:S01]  /*dc90*/  LEA R58, R5, R2, 0x1 ;  /* 0x00000002053a7211 */ /* 0x000fe200078e08ff */
[----:B------:R-:W-:-:S04]  /*dca0*/  IMAD R8, R190, 0x200, R7 ;  /* 0x00000200be087824 */ /* 0x000fc800078e0207 */
[----:B------:R-:W0:Y:S01]  /*dcb0*/  LDS.128 R4, [R58+0x10400] ;  /* 0x010400003a047984 */ /* 0x000e220000000c00 */
[----:B------:R-:W-:-:S05]  /*dcc0*/  IADD3 R9, R8, R9, RZ ;  /* 0x0000000908097210 */ /* 0x000fca0007ffe0ff */
[----:B------:R-:W-:-:S05]  /*dcd0*/  IMAD R60, R9, 0x2, R2 ;  /* 0x00000002093c7824 */ /* 0x000fca00078e0202 */
[----:B------:R-:W1:Y:S01]  /*dce0*/  LDS.128 R8, [R60+0x10400] ;  /* 0x010400003c087984 */ /* 0x000e620000000c00 */
[--C-:B0-----:R-:W-:Y:S02]  /*dcf0*/  HADD2.F32 R42, -RZ, R4.reuse.H0_H0 ;  /* 0x20000004ff2a7230 */ /* 0x101fe40000004100 */
[----:B------:R-:W-:Y:S02]  /*dd00*/  HADD2.F32 R4, -RZ, R4.H1_H1 ;  /* 0x30000004ff047230 */ /* 0x000fe40000004100 */
[--C-:B------:R-:W-:Y:S02]  /*dd10*/  HADD2.F32 R44, -RZ, R5.reuse.H0_H0 ;  /* 0x20000005ff2c7230 */ /* 0x100fe40000004100 */
[----:B------:R-:W-:Y:S02]  /*dd20*/  HADD2.F32 R5, -RZ, R5.H1_H1 ;  /* 0x30000005ff057230 */ /* 0x000fe40000004100 */
[--C-:B------:R-:W-:Y:S02]  /*dd30*/  HADD2.F32 R45, -RZ, R6.reuse.H0_H0 ;  /* 0x20000006ff2d7230 */ /* 0x100fe40000004100 */
[----:B------:R-:W-:-:S02]  /*dd40*/  HADD2.F32 R6, -RZ, R6.H1_H1 ;  /* 0x30000006ff067230 */ /* 0x000fc40000004100 */
[--C-:B-1----:R-:W-:Y:S02]  /*dd50*/  HADD2.F32 R47, -RZ, R8.reuse.H0_H0 ;  /* 0x20000008ff2f7230 */ /* 0x102fe40000004100 */
[----:B------:R-:W-:Y:S02]  /*dd60*/  HADD2.F32 R8, -RZ, R8.H1_H1 ;  /* 0x30000008ff087230 */ /* 0x000fe40000004100 */
[----:B------:R-:W-:Y:S02]  /*dd70*/  HADD2.F32 R48, -RZ, R9.H0_H0 ;  /* 0x20000009ff307230 */ /* 0x000fe40000004100 */
[C---:B------:R-:W-:Y:S01]  /*dd80*/  FMUL.FTZ R55, R47.reuse, R52 ;  /* 0x000000342f377220 */ /* 0x040fe20000410000 */
[----:B------:R-:W-:Y:S01]  /*dd90*/  FMUL.FTZ R57, R47, R51 ;  /* 0x000000332f397220 */ /* 0x000fe20000410000 */
[----:B------:R-:W-:Y:S02]  /*dda0*/  HADD2.F32 R47, -RZ, R34.H0_H0 ;  /* 0x20000022ff2f7230 */ /* 0x000fe40000004100 */
[----:B------:R-:W-:Y:S01]  /*ddb0*/  FMUL.FTZ R59, R8, R53 ;  /* 0x00000035083b7220 */ /* 0x000fe20000410000 */
[----:B------:R-:W-:Y:S01]  /*ddc0*/  FFMA.FTZ R54, R42, R51, -R55 ;  /* 0x000000332a367223 */ /* 0x000fe20000010837 */
[----:B------:R-:W-:-:S02]  /*ddd0*/  HADD2.F32 R55, -RZ, R36.H1_H1 ;  /* 0x30000024ff377230 */ /* 0x000fc40000004100 */
[----:B------:R-:W-:Y:S01]  /*dde0*/  FFMA.FTZ R57, R42, R52, R57 ;  /* 0x000000342a397223 */ /* 0x000fe20000010039 */
[----:B------:R-:W-:Y:S02]  /*ddf0*/  HADD2.F32 R51, -RZ, R33.H1_H1 ;  /* 0x30000021ff337230 */ /* 0x000fe40000004100 */
[-C--:B------:R-:W-:Y:S01]  /*de00*/  FMUL.FTZ R61, R8, R47.reuse ;  /* 0x0000002f083d7220 */ /* 0x080fe20000410000 */
[----:B------:R-:W-:Y:S01]  /*de10*/  FFMA.FTZ R59, R4, R47, -R59 ;  /* 0x0000002f043b7223 */ /* 0x000fe2000001083b */
[----:B------:R-:W-:Y:S02]  /*de20*/  HADD2.F32 R9, -RZ, R9.H1_H1 ;  /* 0x30000009ff097230 */ /* 0x000fe40000004100 */
[C---:B------:R-:W-:Y:S01]  /*de30*/  FMUL.FTZ R47, R48.reuse, R55 ;  /* 0x00000037302f7220 */ /* 0x040fe20000410000 */
[----:B------:R-:W-:Y:S02]  /*de40*/  HADD2.F32 R42, -RZ, R37.H1_H1 ;  /* 0x30000025ff2a7230 */ /* 0x000fe40000004100 */
[----:B------:R-:W-:Y:S01]  /*de50*/  FMUL.FTZ R8, R48, R51 ;  /* 0x0000003330087220 */ /* 0x000fe20000410000 */
[----:B------:R-:W-:Y:S01]  /*de60*/  FFMA.FTZ R48, R4, R53, R61 ;  /* 0x0000003504307223 */ /* 0x000fe2000001003d */
[----:B------:R-:W-:-:S02]  /*de70*/  HADD2.F32 R4, -RZ, R34.H1_H1 ;  /* 0x30000022ff047230 */ /* 0x000fc40000004100 */
[C---:B------:R-:W-:Y:S01]  /*de80*/  FFMA.FTZ R51, R44.reuse, R51, -R47 ;  /* 0x000000332c337223 */ /* 0x040fe2000001082f */
[----:B------:R-:W-:Y:S01]  /*de90*/  FFMA.FTZ R55, R44, R55, R8 ;  /* 0x000000372c377223 */ /* 0x000fe20000010008 */
[----:B------:R-:W-:Y:S02]  /*dea0*/  HADD2.F32 R49, -RZ, R10.H0_H0 ;  /* 0x2000000aff317230 */ /* 0x000fe40000004100 */
[C---:B------:R-:W-:Y:S01]  /*deb0*/  FMUL.FTZ R52, R9.reuse, R42 ;  /* 0x0000002a09347220 */ /* 0x040fe20000410000 */
[----:B------:R-:W-:Y:S02]  /*dec0*/  HADD2.F32 R44, -RZ, R38.H0_H0 ;  /* 0x20000026ff2c7230 */ /* 0x000fe40000004100 */
[-C--:B------:R-:W-:Y:S01]  /*ded0*/  FMUL.FTZ R56, R9, R4.reuse ;  /* 0x0000000409387220 */ /* 0x080fe20000410000 */
[----:B------:R-:W-:Y:S02]  /*dee0*/  HADD2.F32 R8, -RZ, R35.H0_H0 ;  /* 0x20000023ff087230 */ /* 0x000fe40000004100 */
[----:B------:R-:W-:Y:S01]  /*def0*/  FFMA.FTZ R52, R5, R4, -R52 ;  /* 0x0000000405347223 */ /* 0x000fe20000010834 */
[----:B------:R-:W-:-:S02]  /*df00*/  HADD2.F32 R10, -RZ, R10.H1_H1 ;  /* 0x3000000aff0a7230 */ /* 0x000fc40000004100 */
[C---:B------:R-:W-:Y:S01]  /*df10*/  FMUL.FTZ R4, R49.reuse, R44 ;  /* 0x0000002c31047220 */ /* 0x040fe20000410000 */
[----:B------:R-:W-:Y:S02]  /*df20*/  HADD2.F32 R47, -RZ, R39.H0_H0 ;  /* 0x20000027ff2f7230 */ /* 0x000fe40000004100 */
[----:B------:R-:W-:Y:S01]  /*df30*/  FMUL.FTZ R49, R49, R8 ;  /* 0x0000000831317220 */ /* 0x000fe20000410000 */
[----:B------:R-:W-:Y:S02]  /*df40*/  HADD2.F32 R9, -RZ, R41.H0_H0 ;  /* 0x20000029ff097230 */ /* 0x000fe40000004100 */
[----:B------:R-:W-:Y:S01]  /*df50*/  FFMA.FTZ R56, R5, R42, R56 ;  /* 0x0000002a05387223 */ /* 0x000fe20000010038 */
[C---:B------:R-:W-:Y:S01]  /*df60*/  FFMA.FTZ R42, R45.reuse, R8, -R4 ;  /* 0x000000082d2a7223 */ /* 0x040fe20000010804 */
[C---:B------:R-:W-:Y:S01]  /*df70*/  FMUL.FTZ R5, R10.reuse, R47 ;  /* 0x0000002f0a057220 */ /* 0x040fe20000410000 */
[----:B------:R-:W-:Y:S01]  /*df80*/  FFMA.FTZ R49, R45, R44, R49 ;  /* 0x0000002c2d317223 */ /* 0x000fe20000010031 */
[----:B------:R-:W-:Y:S01]  /*df90*/  FMUL.FTZ R53, R10, R9 ;  /* 0x000000090a357220 */ /* 0x000fe20000410000 */
[----:B------:R-:W-:-:S02]  /*dfa0*/  HADD2.F32 R50, -RZ, R11.H0_H0 ;  /* 0x2000000bff327230 */ /* 0x000fc40000004100 */
[C---:B------:R-:W-:Y:S01]  /*dfb0*/  FFMA.FTZ R45, R6.reuse, R9, -R5 ;  /* 0x00000009062d7223 */ /* 0x040fe20000010805 */
[----:B------:R-:W-:Y:S02]  /*dfc0*/  HADD2.F32 R9, -RZ, R38.H1_H1 ;  /* 0x30000026ff097230 */ /* 0x000fe40000004100 */
[----:B------:R-:W-:Y:S01]  /*dfd0*/  FFMA.FTZ R10, R6, R47, R53 ;  /* 0x0000002f060a7223 */ /* 0x000fe20000010035 */
[----:B------:R-:W-:Y:S02]  /*dfe0*/  HADD2.F32 R11, -RZ, R11.H1_H1 ;  /* 0x3000000bff0b7230 */ /* 0x000fe40000004100 */
[----:B------:R-:W-:Y:S02]  /*dff0*/  HADD2.F32 R5, -RZ, R35.H1_H1 ;  /* 0x30000023ff057230 */ /* 0x000fe40000004100 */
[----:B------:R-:W-:Y:S01]  /*e000*/  FMUL.FTZ R47, R50, R9 ;  /* 0x00000009322f7220 */ /* 0x000fe20000410000 */
[----:B------:R-:W-:Y:S01]  /*e010*/  HADD2.F32 R8, -RZ, R39.H1_H1 ;  /* 0x30000027ff087230 */ /* 0x000fe20000004100 */
[----:B------:R-:W-:Y:S01]  /*e020*/  F2FP.F16.F32.PACK_AB R10, R10, R49 ;  /* 0x000000310a0a723e */ /* 0x000fe200000000ff */
[----:B------:R-:W-:-:S02]  /*e030*/  HADD2.F32 R4, -RZ, R41.H1_H1 ;  /* 0x30000029ff047230 */ /* 0x000fc40000004100 */
[-C--:B------:R-:W-:Y:S01]  /*e040*/  FMUL.FTZ R50, R50, R5.reuse ;  /* 0x0000000532327220 */ /* 0x080fe20000410000 */
[--C-:B------:R-:W-:Y:S02]  /*e050*/  HADD2.F32 R46, -RZ, R7.reuse.H0_H0 ;  /* 0x20000007ff2e7230 */ /* 0x100fe40000004100 */
[C---:B------:R-:W-:Y:S01]  /*e060*/  FMUL.FTZ R6, R11.reuse, R8 ;  /* 0x000000080b067220 */ /* 0x040fe20000410000 */
[----:B------:R-:W-:Y:S02]  /*e070*/  HADD2.F32 R7, -RZ, R7.H1_H1 ;  /* 0x30000007ff077230 */ /* 0x000fe40000004100 */
[-C--:B------:R-:W-:Y:S01]  /*e080*/  FMUL.FTZ R53, R11, R4.reuse ;  /* 0x000000040b357220 */ /* 0x080fe20000410000 */
[C---:B------:R-:W-:Y:S01]  /*e090*/  FFMA.FTZ R47, R46.reuse, R5, -R47 ;  /* 0x000000052e2f7223 */ /* 0x040fe2000001082f */
[----:B------:R-:W-:Y:S01]  /*e0a0*/  FFMA.FTZ R11, R46, R9, R50 ;  /* 0x000000092e0b7223 */ /* 0x000fe20000010032 */
[C---:B------:R-:W-:Y:S01]  /*e0b0*/  FFMA.FTZ R44, R7.reuse, R4, -R6 ;  /* 0x00000004072c7223 */ /* 0x040fe20000010806 */
[----:B------:R-:W-:Y:S01]  /*e0c0*/  FFMA.FTZ R46, R7, R8, R53 ;  /* 0x00000008072e7223 */ /* 0x000fe20000010035 */
[----:B------:R-:W-:-:S02]  /*e0d0*/  F2FP.F16.F32.PACK_AB R4, R59, R54 ;  /* 0x000000363b04723e */ /* 0x000fc400000000ff */
[----:B------:R-:W-:Y:S02]  /*e0e0*/  F2FP.F16.F32.PACK_AB R5, R52, R51 ;  /* 0x000000333405723e */ /* 0x000fe400000000ff */
[----:B------:R-:W-:Y:S02]  /*e0f0*/  F2FP.F16.F32.PACK_AB R6, R45, R42 ;  /* 0x0000002a2d06723e */ /* 0x000fe400000000ff */
[----:B------:R-:W-:Y:S02]  /*e100*/  F2FP.F16.F32.PACK_AB R7, R44, R47 ;  /* 0x0000002f2c07723e */ /* 0x000fe400000000ff */
[----:B------:R-:W-:Y:S02]  /*e110*/  F2FP.F16.F32.PACK_AB R8, R48, R57 ;  /* 0x000000393008723e */ /* 0x000fe400000000ff */
[----:B------:R-:W-:Y:S01]  /*e120*/  F2FP.F16.F32.PACK_AB R9, R56, R55 ;  /* 0x000000373809723e */ /* 0x000fe200000000ff */
[----:B------:R1:W-:Y:S01]  /*e130*/  STS.128 [R58+0x10400], R4 ;  /* 0x010400043a007388 */ /* 0x0003e20000000c00 */
[----:B------:R-:W-:-:S05]  /*e140*/  F2FP.F16.F32.PACK_AB R11, R46, R11 ;  /* 0x0000000b2e0b723e */ /* 0x000fca00000000ff */
[----:B------:R1:W-:Y:S02]  /*e150*/  STS.128 [R60+0x10400], R8 ;  /* 0x010400083c007388 */ /* 0x0003e40000000c00 */
.L_x_611:
[----:B------:R-:W-:Y:S05]  /*e160*/  BSYNC B2 ;  /* 0x0000000000027941 */ /* 0x000fea0003800000 */
.L_x_610:
[----:B------:R-:W-:Y:S04]  /*e170*/  BSSY B2, `(.L_x_612) ;  /* 0x0000059000027945 */ /* 0x000fe80003800000 */
[----:B------:R-:W-:Y:S05]  /*e180*/  @P1 BRA `(.L_x_613) ;  /* 0x00000004005c1947 */ /* 0x000fea0003800000 */
[----:B-1----:R-:W-:Y:S01]  /*e190*/  LEA.HI R4, R43, R210, RZ, 0x1d ;  /* 0x000000d22b047211 */ /* 0x002fe200078fe8ff */
[----:B------:R-:W-:Y:S02]  /*e1a0*/  HADD2.F32 R55, -RZ, R29.H0_H0 ;  /* 0x2000001dff377230 */ /* 0x000fe40000004100 */
[----:B------:R-:W-:Y:S01]  /*e1b0*/  HADD2.F32 R53, -RZ, R25.H0_H0 ;  /* 0x20000019ff357230 */ /* 0x000fe20000004100 */
[----:B0-----:R-:W-:Y:S01]  /*e1c0*/  SHF.R.S32.HI R5, RZ, 0x1f, R4 ;  /* 0x0000001fff057819 */ /* 0x001fe20000011404 */
[----:B------:R-:W-:-:S03]  /*e1d0*/  HADD2.F32 R57, -RZ, R30.H0_H0 ;  /* 0x2000001eff397230 */ /* 0x000fc60000004100 */
[----:B------:R-:W-:Y:S02]  /*e1e0*/  LEA.HI R5, R5, R4, RZ, 0x3 ;  /* 0x0000000405057211 */ /* 0x000fe400078f18ff */
[----:B------:R-:W-:-:S03]  /*e1f0*/  SHF.L.U32 R4, R4, 0x3, RZ ;  /* 0x0000000304047819 */ /* 0x000fc600000006ff */
[----:B------:R-:W-:Y:S01]  /*e200*/  IMAD.SHL.U32 R5, R5, 0x400, RZ ;  /* 0x0000040005057824 */ /* 0x000fe200078e00ff */
[----:B------:R-:W-:-:S04]  /*e210*/  LOP3.LUT R4, R189, 0x38, R4, 0xf8, !PT ;  /* 0x00000038bd047812 */ /* 0x000fc800078ef804 */
[----:B------:R-:W-:Y:S02]  /*e220*/  LOP3.LUT R5, R5, 0x7fffe000, RZ, 0xc0, !PT ;  /* 0x7fffe00005057812 */ /* 0x000fe400078ec0ff */
[----:B------:R-:W-:Y:S02]  /*e230*/  LOP3.LUT R9, R4, R191, RZ, 0x3c, !PT ;  /* 0x000000bf04097212 */ /* 0x000fe400078e3cff */
[----:B------:R-:W-:Y:S02]  /*e240*/  LEA R8, R190, R5, 0x9 ;  /* 0x00000005be087211 */ /* 0x000fe400078e48ff */
[----:B------:R-:W0:Y:S03]  /*e250*/  LDS.128 R4, [R218] ;  /* 0x00000000da047984 */ /* 0x000e260000000c00 */
[----:B------:R-:W-:-:S05]  /*e260*/  IMAD.IADD R9, R8, 0x1, R9 ;  /* 0x0000000108097824 */ /* 0x000fca00078e0209 */
[----:B------:R-:W-:-:S05]  /*e270*/  LEA R42, R9, R2, 0x1 ;  /* 0x00000002092a7211 */ /* 0x000fca00078e08ff */
[----:B------:R-:W1:Y:S01]  /*e280*/  LDS.128 R8, [R42+0x10400] ;  /* 0x010400002a087984 */ /* 0x000e620000000c00 */
[--C-:B0-----:R-:W-:Y:S02]  /*e290*/  HADD2.F32 R44, -RZ, R4.reuse.H0_H0 ;  /* 0x20000004ff2c7230 */ /* 0x101fe40000004100 */
[----:B------:R-:W-:Y:S02]  /*e2a0*/  HADD2.F32 R4, -RZ, R4.H1_H1 ;  /* 0x30000004ff047230 */ /* 0x000fe40000004100 */
[--C-:B------:R-:W-:Y:S02]  /*e2b0*/  HADD2.F32 R45, -RZ, R5.reuse.H0_H0 ;  /* 0x20000005ff2d7230 */ /* 0x100fe40000004100 */
[----:B------:R-:W-:Y:S02]  /*e2c0*/  HADD2.F32 R5, -RZ, R5.H1_H1 ;  /* 0x30000005ff057230 */ /* 0x000fe40000004100 */
[--C-:B------:R-:W-:Y:S02]  /*e2d0*/  HADD2.F32 R46, -RZ, R6.reuse.H0_H0 ;  /* 0x20000006ff2e7230 */ /* 0x100fe40000004100 */
[----:B------:R-:W-:-:S02]  /*e2e0*/  HADD2.F32 R6, -RZ, R6.H1_H1 ;  /* 0x30000006ff067230 */ /* 0x000fc40000004100 */
[----:B------:R-:W-:Y:S02]  /*e2f0*/  HADD2.F32 R47, -RZ, R7.H0_H0 ;  /* 0x20000007ff2f7230 */ /* 0x000fe40000004100 */
[--C-:B-1----:R-:W-:Y:S02]  /*e300*/  HADD2.F32 R48, -RZ, R8.reuse.H0_H0 ;  /* 0x20000008ff307230 */ /* 0x102fe40000004100 */
[----:B------:R-:W-:Y:S02]  /*e310*/  HADD2.F32 R8, -RZ, R8.H1_H1 ;  /* 0x30000008ff087230 */ /* 0x000fe40000004100 */
[----:B------:R-:W-:Y:S02]  /*e320*/  HADD2.F32 R49, -RZ, R9.H0_H0 ;  /* 0x20000009ff317230 */ /* 0x000fe40000004100 */
[C---:B------:R-:W-:Y:S01]  /*e330*/  FMUL.FTZ R59, R48.reuse, R55 ;  /* 0x00000037303b7220 */ /* 0x040fe20000410000 */
[----:B------:R-:W-:Y:S01]  /*e340*/  FMUL.FTZ R61, R48, R53 ;  /* 0x00000035303d7220 */ /* 0x000fe20000410000 */
[----:B------:R-:W-:-:S02]  /*e350*/  HADD2.F32 R48, -RZ, R29.H1_H1 ;  /* 0x3000001dff307230 */ /* 0x000fc40000004100 */
[----:B------:R-:W-:Y:S01]  /*e360*/  FMUL.FTZ R63, R8, R57 ;  /* 0x00000039083f7220 */ /* 0x000fe20000410000 */
[C---:B------:R-:W-:Y:S01]  /*e370*/  FFMA.FTZ R59, R44.reuse, R53, -R59 ;  /* 0x000000352c3b7223 */ /* 0x040fe2000001083b */
[----:B------:R-:W-:Y:S02]  /*e380*/  HADD2.F32 R53, -RZ, R26.H0_H0 ;  /* 0x2000001aff357230 */ /* 0x000fe40000004100 */
[----:B------:R-:W-:Y:S01]  /*e390*/  FFMA.FTZ R61, R44, R55, R61 ;  /* 0x000000372c3d7223 */ /* 0x000fe2000001003d */
[----:B------:R-:W-:Y:S02]  /*e3a0*/  HADD2.F32 R44, -RZ, R25.H1_H1 ;  /* 0x30000019ff2c7230 */ /* 0x000fe40000004100 */
[C---:B------:R-:W-:Y:S01]  /*e3b0*/  FMUL.FTZ R56, R49.reuse, R48 ;  /* 0x0000003031387220 */ /* 0x040fe20000410000 */
[----:B------:R-:W-:Y:S02]  /*e3c0*/  HADD2.F32 R9, -RZ, R9.H1_H1 ;  /* 0x30000009ff097230 */ /* 0x000fe40000004100 */
[-C--:B------:R-:W-:Y:S01]  /*e3d0*/  FMUL.FTZ R55, R8, R53.reuse ;  /* 0x0000003508377220 */ /* 0x080fe20000410000 */
[----:B------:R-:W-:Y:S01]  /*e3e0*/  FFMA.FTZ R52, R4, R53, -R63 ;  /* 0x0000003504347223 */ /* 0x000fe2000001083f */
[----:B------:R-:W-:Y:S01]  /*e3f0*/  FMUL.FTZ R49, R49, R44 ;  /* 0x0000002c31317220 */ /* 0x000fe20000410000 */
[----:B------:R-:W-:-:S02]  /*e400*/  HADD2.F32 R8, -RZ, R30.H1_H1 ;  /* 0x3000001eff087230 */ /* 0x000fc40000004100 */
[----:B------:R-:W-:Y:S01]  /*e410*/  FFMA.FTZ R54, R4, R57, R55 ;  /* 0x0000003904367223 */ /* 0x000fe20000010037 */
[----:B------:R-:W-:Y:S02]  /*e420*/  HADD2.F32 R4, -RZ, R26.H1_H1 ;  /* 0x3000001aff047230 */ /* 0x000fe40000004100 */
[C---:B------:R-:W-:Y:S01]  /*e430*/  FFMA.FTZ R48, R45.reuse, R48, R49 ;  /* 0x000000302d307223 */ /* 0x040fe20000010031 */
[----:B------:R-:W-:Y:S02]  /*e440*/  HADD2.F32 R50, -RZ, R10.H0_H0 ;  /* 0x2000000aff327230 */ /* 0x000fe40000004100 */
[----:B------:R-:W-:Y:S01]  /*e450*/  FFMA.FTZ R56, R45, R44, -R56 ;  /* 0x0000002c2d387223 */ /* 0x000fe20000010838 */
[----:B------:R-:W-:Y:S02]  /*e460*/  HADD2.F32 R49, -RZ, R31.H0_H0 ;  /* 0x2000001fff317230 */ /* 0x000fe40000004100 */
[----:B------:R-:W-:Y:S01]  /*e470*/  FMUL.FTZ R44, R9, R8 ;  /* 0x00000008092c7220 */ /* 0x000fe20000410000 */
[----:B------:R-:W-:-:S02]  /*e480*/  HADD2.F32 R45, -RZ, R27.H0_H0 ;  /* 0x2000001bff2d7230 */ /* 0x000fc40000004100 */
[-C--:B------:R-:W-:Y:S01]  /*e490*/  FMUL.FTZ R58, R9, R4.reuse ;  /* 0x00000004093a7220 */ /* 0x080fe20000410000 */
[----:B------:R-:W-:Y:S02]  /*e4a0*/  HADD2.F32 R10, -RZ, R10.H1_H1 ;  /* 0x3000000aff0a7230 */ /* 0x000fe40000004100 */
[C---:B------:R-:W-:Y:S01]  /*e4b0*/  FMUL.FTZ R63, R50.reuse, R49 ;  /* 0x00000031323f7220 */ /* 0x040fe20000410000 */
[----:B------:R-:W-:Y:S02]  /*e4c0*/  HADD2.F32 R53, -RZ, R32.H0_H0 ;  /* 0x20000020ff357230 */ /* 0x000fe40000004100 */
[C---:B------:R-:W-:Y:S01]  /*e4d0*/  FFMA.FTZ R55, R5.reuse, R4, -R44 ;  /* 0x0000000405377223 */ /* 0x040fe2000001082c */
[----:B------:R-:W-:Y:S02]  /*e4e0*/  HADD2.F32 R9, -RZ, R28.H0_H0 ;  /* 0x2000001cff097230 */ /* 0x000fe40000004100 */
[-C--:B------:R-:W-:Y:S01]  /*e4f0*/  FMUL.FTZ R50, R50, R45.reuse ;  /* 0x0000002d32327220 */ /* 0x080fe20000410000 */
[----:B------:R-:W-:Y:S01]  /*e500*/  FFMA.FTZ R57, R5, R8, R58 ;  /* 0x0000000805397223 */ /* 0x000fe2000001003a */
[----:B------:R-:W-:Y:S01]  /*e510*/  FFMA.FTZ R63, R46, R45, -R63 ;  /* 0x0000002d2e3f7223 */ /* 0x000fe2000001083f */
[----:B------:R-:W-:-:S02]  /*e520*/  HADD2.F32 R51, -RZ, R11.H0_H0 ;  /* 0x2000000bff337230 */ /* 0x000fc40000004100 */
[C---:B------:R-:W-:Y:S01]  /*e530*/  FMUL.FTZ R5, R10.reuse, R53 ;  /* 0x000000350a057220 */ /* 0x040fe20000410000 */
[----:B------:R-:W-:Y:S01]  /*e540*/  FMUL.FTZ R45, R10, R9 ;  /* 0x000000090a2d7220 */ /* 0x000fe20000410000 */
[----:B------:R-:W-:Y:S02]  /*e550*/  HADD2.F32 R11, -RZ, R11.H1_H1 ;  /* 0x3000000bff0b7230 */ /* 0x000fe40000004100 */
[----:B------:R-:W-:Y:S01]  /*e560*/  FFMA.FTZ R50, R46, R49, R50 ;  /* 0x000000312e327223 */ /* 0x000fe20000010032 */
[----:B------:R-:W-:Y:S02]  /*e570*/  HADD2.F32 R10, -RZ, R31.H1_H1 ;  /* 0x3000001fff0a7230 */ /* 0x000fe40000004100 */
[C---:B------:R-:W-:Y:S01]  /*e580*/  FFMA.FTZ R46, R6.reuse, R9, -R5 ;  /* 0x00000009062e7223 */ /* 0x040fe20000010805 */
[----:B------:R-:W-:Y:S02]  /*e590*/  HADD2.F32 R44, -RZ, R32.H1_H1 ;  /* 0x30000020ff2c7230 */ /* 0x000fe40000004100 */
[----:B------:R-:W-:Y:S01]  /*e5a0*/  FFMA.FTZ R45, R6, R53, R45 ;  /* 0x00000035062d7223 */ /* 0x000fe2000001002d */
[----:B------:R-:W-:-:S02]  /*e5b0*/  HADD2.F32 R4, -RZ, R27.H1_H1 ;  /* 0x3000001bff047230 */ /* 0x000fc40000004100 */
[----:B------:R-:W-:Y:S01]  /*e5c0*/  FMUL.FTZ R6, R51, R10 ;  /* 0x0000000a33067220 */ /* 0x000fe20000410000 */
[----:B------:R-:W-:Y:S02]  /*e5d0*/  HADD2.F32 R8, -RZ, R28.H1_H1 ;  /* 0x3000001cff087230 */ /* 0x000fe40000004100 */
[----:B------:R-:W-:Y:S01]  /*e5e0*/  FMUL.FTZ R58, R11, R44 ;  /* 0x0000002c0b3a7220 */ /* 0x000fe20000410000 */
[----:B------:R-:W-:Y:S02]  /*e5f0*/  HADD2.F32 R7, -RZ, R7.H1_H1 ;  /* 0x30000007ff077230 */ /* 0x000fe40000004100 */
[----:B------:R-:W-:Y:S01]  /*e600*/  FMUL.FTZ R51, R51, R4 ;  /* 0x0000000433337220 */ /* 0x000fe20000410000 */
[----:B------:R-:W-:Y:S01]  /*e610*/  F2FP.F16.F32.PACK_AB R9, R57, R48 ;  /* 0x000000303909723e */ /* 0x000fe200000000ff */
[----:B------:R-:W-:Y:S01]  /*e620*/  FMUL.FTZ R5, R11, R8 ;  /* 0x000000080b057220 */ /* 0x000fe20000410000 */
[----:B------:R-:W-:Y:S01]  /*e630*/  FFMA.FTZ R11, R47, R4, -R6 ;  /* 0x000000042f0b7223 */ /* 0x000fe20000010806 */
[----:B------:R-:W-:Y:S01]  /*e640*/  FFMA.FTZ R58, R7, R8, -R58 ;  /* 0x00000008073a7223 */ /* 0x000fe2000001083a */
[----:B------:R-:W-:Y:S01]  /*e650*/  FFMA.FTZ R51, R47, R10, R51 ;  /* 0x0000000a2f337223 */ /* 0x000fe20000010033 */
[----:B------:R-:W-:Y:S01]  /*e660*/  FFMA.FTZ R44, R7, R44, R5 ;  /* 0x0000002c072c7223 */ /* 0x000fe20000010005 */
[----:B------:R-:W-:-:S02]  /*e670*/  F2FP.F16.F32.PACK_AB R4, R52, R59 ;  /* 0x0000003b3404723e */ /* 0x000fc400000000ff */
[----:B------:R-:W-:Y:S02]  /*e680*/  F2FP.F16.F32.PACK_AB R5, R55, R56 ;  /* 0x000000383705723e */ /* 0x000fe400000000ff */
[----:B------:R-:W-:Y:S02]  /*e690*/  F2FP.F16.F32.PACK_AB R6, R46, R63 ;  /* 0x0000003f2e06723e */ /* 0x000fe400000000ff */
[----:B------:R-:W-:Y:S02]  /*e6a0*/  F2FP.F16.F32.PACK_AB R7, R58, R11 ;  /* 0x0000000b3a07723e */ /* 0x000fe400000000ff */
[----:B------:R-:W-:Y:S02]  /*e6b0*/  F2FP.F16.F32.PACK_AB R8, R54, R61 ;  /* 0x0000003d3608723e */ /* 0x000fe400000000ff */
[----:B------:R-:W-:Y:S01]  /*e6c0*/  F2FP.F16.F32.PACK_AB R10, R45, R50 ;  /* 0x000000322d0a723e */ /* 0x000fe200000000ff */
[----:B------:R2:W-:Y:S01]  /*e6d0*/  STS.128 [R218], R4 ;  /* 0x00000004da007388 */ /* 0x0005e20000000c00 */
[----:B------:R-:W-:-:S05]  /*e6e0*/  F2FP.F16.F32.PACK_AB R11, R44, R51 ;  /* 0x000000332c0b723e */ /* 0x000fca00000000ff */
[----:B------:R2:W-:Y:S02]  /*e6f0*/  STS.128 [R42+0x10400], R8 ;  /* 0x010400082a007388 */ /* 0x0005e40000000c00 */
.L_x_613:
[----:B------:R-:W-:Y:S05]  /*e700*/  BSYNC B2 ;  /* 0x0000000000027941 */ /* 0x000fea0003800000 */
.L_x_612:
[----:B------:R-:W-:Y:S05]  /*e710*/  @P2 BRA `(.L_x_609) ;  /* 0x00000004005c2947 */ /* 0x000fea0003800000 */
[----:B------:R-:W-:Y:S01]  /*e720*/  LEA.HI R43, R43, R216, RZ, 0x1d ;  /* 0x000000d82b2b7211 */ /* 0x000fe200078fe8ff */
[----:B------:R-:W-:Y:S02]  /*e730*/  HADD2.F32 R52, -RZ, R3.H0_H0 ;  /* 0x20000003ff347230 */ /* 0x000fe40000004100 */
[--C-:B------:R-:W-:Y:S01]  /*e740*/  HADD2.F32 R54, -RZ, R15.reuse.H0_H0 ;  /* 0x2000000fff367230 */ /* 0x100fe20000004100 */
[----:B-12---:R-:W-:Y:S01]  /*e750*/  SHF.R.S32.HI R4, RZ, 0x1f, R43 ;  /* 0x0000001fff047819 */ /* 0x006fe2000001142b */
[----:B------:R-:W-:Y:S02]  /*e760*/  HADD2.F32 R51, -RZ, R20.H0_H0 ;  /* 0x20000014ff337230 */ /* 0x000fe40000004100 */
[----:B------:R-:W-:Y:S01]  /*e770*/  HADD2.F32 R53, -RZ, R15.H1_H1 ;  /* 0x3000000fff357230 */ /* 0x000fe20000004100 */
[----:B0-----:R-:W-:Y:S01]  /*e780*/  LEA.HI R5, R4, R43, RZ, 0x3 ;  /* 0x0000002b04057211 */ /* 0x001fe200078f18ff */
[----:B------:R-:W-:-:S03]  /*e790*/  IMAD.SHL.U32 R4, R43, 0x8, RZ ;  /* 0x000000082b047824 */ /* 0x000fc600078e00ff */
[----:B------:R-:W-:Y:S02]  /*e7a0*/  SHF.L.U32 R5, R5, 0xa, RZ ;  /* 0x0000000a05057819 */ /* 0x000fe400000006ff */
[----:B------:R-:W-:Y:S02]  /*e7b0*/  LOP3.LUT R4, R189, 0x38, R4, 0xf8, !PT ;  /* 0x00000038bd047812 */ /* 0x000fe400078ef804 */
[----:B------:R-:W-:Y:S02]  /*e7c0*/  LOP3.LUT R5, R5, 0x7fffe000, RZ, 0xc0, !PT ;  /* 0x7fffe00005057812 */ /* 0x000fe400078ec0ff */
[----:B------:R-:W-:-:S03]  /*e7d0*/  LOP3.LUT R9, R4, R191, RZ, 0x3c, !PT ;  /* 0x000000bf04097212 */ /* 0x000fc600078e3cff */
[----:B------:R-:W-:Y:S02]  /*e7e0*/  IMAD R8, R190, 0x200, R5 ;  /* 0x00000200be087824 */ /* 0x000fe400078e0205 */
[----:B------:R-:W0:Y:S03]  /*e7f0*/  LDS.128 R4, [R215] ;  /* 0x00000000d7047984 */ /* 0x000e260000000c00 */
        /* <DEDUP_REMOVED lines=15> */
[----:B------:R-:W-:-:S02]  /*e8f0*/  HADD2.F32 R47, -RZ, R12.H0_H0 ;  /* 0x2000000cff2f7230 */ /* 0x000fc40000004100 */
[C---:B------:R-:W-:Y:S01]  /*e900*/  FMUL.FTZ R55, R8.reuse, R51 ;  /* 0x0000003308377220 */ /* 0x040fe20000410000 */
[C---:B------:R-:W-:Y:S01]  /*e910*/  FFMA.FTZ R56, R43.reuse, R52, -R56 ;  /* 0x000000342b387223 */ /* 0x040fe20000010838 */
[----:B------:R-:W-:Y:S01]  /*e920*/  FFMA.FTZ R58, R43, R54, R58 ;  /* 0x000000362b3a7223 */ /* 0x000fe2000001003a */
[----:B------:R-:W-:Y:S02]  /*e930*/  HADD2.F32 R43, -RZ, R3.H1_H1 ;  /* 0x30000003ff2b7230 */ /* 0x000fe40000004100 */
[-C--:B------:R-:W-:Y:S01]  /*e940*/  FMUL.FTZ R57, R8, R47.reuse ;  /* 0x0000002f08397220 */ /* 0x080fe20000410000 */
[----:B------:R-:W-:Y:S01]  /*e950*/  FFMA.FTZ R55, R4, R47, -R55 ;  /* 0x0000002f04377223 */ /* 0x000fe20000010837 */
[C---:B------:R-:W-:Y:S01]  /*e960*/  FMUL.FTZ R47, R48.reuse, R53 ;  /* 0x00000035302f7220 */ /* 0x040fe20000410000 */
[----:B------:R-:W-:Y:S02]  /*e970*/  HADD2.F32 R9, -RZ, R9.H1_H1 ;  /* 0x30000009ff097230 */ /* 0x000fe40000004100 */
[----:B------:R-:W-:Y:S01]  /*e980*/  FMUL.FTZ R48, R48, R43 ;  /* 0x0000002b30307220 */ /* 0x000fe20000410000 */
[----:B------:R-:W-:-:S02]  /*e990*/  HADD2.F32 R52, -RZ, R20.H1_H1 ;  /* 0x30000014ff347230 */ /* 0x000fc40000004100 */
[----:B------:R-:W-:Y:S01]  /*e9a0*/  FFMA.FTZ R57, R4, R51, R57 ;  /* 0x0000003304397223 */ /* 0x000fe20000010039 */
[----:B------:R-:W-:Y:S02]  /*e9b0*/  HADD2.F32 R4, -RZ, R12.H1_H1 ;  /* 0x3000000cff047230 */ /* 0x000fe40000004100 */
[C---:B------:R-:W-:Y:S01]  /*e9c0*/  FFMA.FTZ R47, R44.reuse, R43, -R47 ;  /* 0x0000002b2c2f7223 */ /* 0x040fe2000001082f */
[----:B------:R-:W-:Y:S01]  /*e9d0*/  FFMA.FTZ R48, R44, R53, R48 ;  /* 0x000000352c307223 */ /* 0x000fe20000010030 */
[----:B------:R-:W-:Y:S02]  /*e9e0*/  HADD2.F32 R49, -RZ, R10.H0_H0 ;  /* 0x2000000aff317230 */ /* 0x000fe40000004100 */
[C---:B------:R-:W-:Y:S01]  /*e9f0*/  FMUL.FTZ R54, R9.reuse, R52 ;  /* 0x0000003409367220 */ /* 0x040fe20000410000 */
[----:B------:R-:W-:Y:S02]  /*ea00*/  HADD2.F32 R8, -RZ, R13.H0_H0 ;  /* 0x2000000dff087230 */ /* 0x000fe40000004100 */
[----:B------:R-:W-:Y:S01]  /*ea10*/  FMUL.FTZ R60, R9, R4 ;  /* 0x00000004093c7220 */ /* 0x000fe20000410000 */
[----:B------:R-:W-:-:S02]  /*ea20*/  HADD2.F32 R44, -RZ, R21.H0_H0 ;  /* 0x20000015ff2c7230 */ /* 0x000fc40000004100 */
[----:B------:R-:W-:Y:S01]  /*ea30*/  FFMA.FTZ R54, R5, R4, -R54 ;  /* 0x0000000405367223 */ /* 0x000fe20000010836 */
[----:B------:R-:W-:Y:S02]  /*ea40*/  HADD2.F32 R10, -RZ, R10.H1_H1 ;  /* 0x3000000aff0a7230 */ /* 0x000fe40000004100 */
[C---:B------:R-:W-:Y:S01]  /*ea50*/  FMUL.FTZ R53, R49.reuse, R8 ;  /* 0x0000000831357220 */ /* 0x040fe20000410000 */
[----:B------:R-:W-:Y:S02]  /*ea60*/  HADD2.F32 R43, -RZ, R24.H0_H0 ;  /* 0x20000018ff2b7230 */ /* 0x000fe40000004100 */
[----:B------:R-:W-:Y:S01]  /*ea70*/  FMUL.FTZ R4, R49, R44 ;  /* 0x0000002c31047220 */ /* 0x000fe20000410000 */
[----:B------:R-:W-:Y:S02]  /*ea80*/  HADD2.F32 R9, -RZ, R14.H0_H0 ;  /* 0x2000000eff097230 */ /* 0x000fe40000004100 */
[----:B------:R-:W-:Y:S01]  /*ea90*/  FFMA.FTZ R49, R5, R52, R60 ;  /* 0x0000003405317223 */ /* 0x000fe2000001003c */
[C---:B------:R-:W-:Y:S01]  /*eaa0*/  FFMA.FTZ R53, R45.reuse, R44, R53 ;  /* 0x0000002c2d357223 */ /* 0x040fe20000010035 */
[C---:B------:R-:W-:Y:S01]  /*eab0*/  FMUL.FTZ R5, R10.reuse, R43 ;  /* 0x0000002b0a057220 */ /* 0x040fe20000410000 */
[----:B------:R-:W-:Y:S01]  /*eac0*/  FFMA.FTZ R51, R45, R8, -R4 ;  /* 0x000000082d337223 */ /* 0x000fe20000010804 */
[----:B------:R-:W-:Y:S01]  /*ead0*/  FMUL.FTZ R45, R10, R9 ;  /* 0x000000090a2d7220 */ /* 0x000fe20000410000 */
[----:B------:R-:W-:-:S02]  /*eae0*/  HADD2.F32 R50, -RZ, R11.H0_H0 ;  /* 0x2000000bff327230 */ /* 0x000fc40000004100 */
[C---:B------:R-:W-:Y:S01]  /*eaf0*/  FFMA.FTZ R10, R6.reuse, R9, -R5 ;  /* 0x00000009060a7223 */ /* 0x040fe20000010805 */
[----:B------:R-:W-:Y:S02]  /*eb00*/  HADD2.F32 R9, -RZ, R21.H1_H1 ;  /* 0x30000015ff097230 */ /* 0x000fe40000004100 */
[----:B------:R-:W-:Y:S01]  /*eb10*/  FFMA.FTZ R44, R6, R43, R45 ;  /* 0x0000002b062c7223 */ /* 0x000fe2000001002d */
[----:B------:R-:W-:Y:S02]  /*eb20*/  HADD2.F32 R5, -RZ, R13.H1_H1 ;  /* 0x3000000dff057230 */ /* 0x000fe40000004100 */
[----:B------:R-:W-:Y:S02]  /*eb30*/  HADD2.F32 R11, -RZ, R11.H1_H1 ;  /* 0x3000000bff0b7230 */ /* 0x000fe40000004100 */
[C---:B------:R-:W-:Y:S01]  /*eb40*/  FMUL.FTZ R43, R50.reuse, R9 ;  /* 0x00000009322b7220 */ /* 0x040fe20000410000 */
[----:B------:R-:W-:Y:S02]  /*eb50*/  HADD2.F32 R8, -RZ, R24.H1_H1 ;  /* 0x30000018ff087230 */ /* 0x000fe40000004100 */
[----:B------:R-:W-:Y:S01]  /*eb60*/  FMUL.FTZ R50, R50, R5 ;  /* 0x0000000532327220 */ /* 0x000fe20000410000 */
[----:B------:R-:W-:-:S02]  /*eb70*/  HADD2.F32 R4, -RZ, R14.H1_H1 ;  /* 0x3000000eff047230 */ /* 0x000fc40000004100 */
[----:B------:R-:W-:Y:S01]  /*eb80*/  FFMA.FTZ R43, R46, R5, -R43 ;  /* 0x000000052e2b7223 */ /* 0x000fe2000001082b */
[----:B------:R-:W-:Y:S02]  /*eb90*/  HADD2.F32 R7, -RZ, R7.H1_H1 ;  /* 0x30000007ff077230 */ /* 0x000fe40000004100 */
[C---:B------:R-:W-:Y:S01]  /*eba0*/  FMUL.FTZ R6, R11.reuse, R8 ;  /* 0x000000080b067220 */ /* 0x040fe20000410000 */
[----:B------:R-:W-:Y:S01]  /*ebb0*/  F2FP.F16.F32.PACK_AB R5, R54, R47 ;  /* 0x0000002f3605723e */ /* 0x000fe200000000ff */
[-C--:B------:R-:W-:Y:S01]  /*ebc0*/  FMUL.FTZ R45, R11, R4.reuse ;  /* 0x000000040b2d7220 */ /* 0x080fe20000410000 */
[----:B------:R-:W-:Y:S01]  /*ebd0*/  FFMA.FTZ R11, R46, R9, R50 ;  /* 0x000000092e0b7223 */ /* 0x000fe20000010032 */
[----:B------:R-:W-:Y:S01]  /*ebe0*/  FFMA.FTZ R46, R7, R4, -R6 ;  /* 0x00000004072e7223 */ /* 0x000fe20000010806 */
[----:B------:R-:W-:Y:S01]  /*ebf0*/  F2FP.F16.F32.PACK_AB R4, R55, R56 ;  /* 0x000000383704723e */ /* 0x000fe200000000ff */
[----:B------:R-:W-:Y:S01]  /*ec00*/  FFMA.FTZ R50, R7, R8, R45 ;  /* 0x0000000807327223 */ /* 0x000fe2000001002d */
[----:B------:R-:W-:-:S02]  /*ec10*/  F2FP.F16.F32.PACK_AB R6, R10, R51 ;  /* 0x000000330a06723e */ /* 0x000fc400000000ff */
[----:B------:R-:W-:Y:S02]  /*ec20*/  F2FP.F16.F32.PACK_AB R7, R46, R43 ;  /* 0x0000002b2e07723e */ /* 0x000fe400000000ff */
[----:B------:R-:W-:Y:S02]  /*ec30*/  F2FP.F16.F32.PACK_AB R8, R57, R58 ;  /* 0x0000003a3908723e */ /* 0x000fe400000000ff */
[----:B------:R-:W-:Y:S01]  /*ec40*/  F2FP.F16.F32.PACK_AB R9, R49, R48 ;  /* 0x000000303109723e */ /* 0x000fe200000000ff */
[----:B------:R3:W-:Y:S01]  /*ec50*/  STS.128 [R215], R4 ;  /* 0x00000004d7007388 */ /* 0x0007e20000000c00 */
[----:B------:R-:W-:Y:S02]  /*ec60*/  F2FP.F16.F32.PACK_AB R10, R44, R53 ;  /* 0x000000352c0a723e */ /* 0x000fe400000000ff */
[----:B------:R-:W-:-:S05]  /*ec70*/  F2FP.F16.F32.PACK_AB R11, R50, R11 ;  /* 0x0000000b320b723e */ /* 0x000fca00000000ff */
[----:B------:R3:W-:Y:S02]  /*ec80*/  STS.128 [R42+0x10400], R8 ;  /* 0x010400082a007388 */ /* 0x0007e40000000c00 */
.L_x_609:
[----:B------:R-:W-:Y:S05]  /*ec90*/  BSYNC B1 ;  /* 0x0000000000017941 */ /* 0x000fea0003800000 */
.L_x_608:
[----:B------:R-:W-:-:S13]  /*eca0*/  ISETP.GE.AND P0, PT, R204, R0, PT ;  /* 0x00000000cc00720c */ /* 0x000fda0003f06270 */
[----:B------:R-:W-:Y:S05]  /*ecb0*/  @P0 BRA `(.L_x_589) ;  /* 0x0000001000340947 */ /* 0x000fea0003800000 */
[----:B------:R-:W4:Y:S01]  /*ecc0*/  LDC R43, c[0x0][0x3d4] ;  /* 0x0000f500ff2b7b82 */ /* 0x000f220000000800 */
[----:B------:R-:W-:Y:S01]  /*ecd0*/  BSSY B1, `(.L_x_614) ;  /* 0x000005b000017945 */ /* 0x000fe20003800000 */
[-C--:B----4-:R-:W-:Y:S02]  /*ece0*/  ISETP.GE.AND P0, PT, R22, R43.reuse, PT ;  /* 0x0000002b1600720c */ /* 0x090fe40003f06270 */
[-C--:B------:R-:W-:Y:S02]  /*ecf0*/  ISETP.GE.AND P1, PT, R184, R43.reuse, PT ;  /* 0x0000002bb800720c */ /* 0x080fe40003f26270 */
[----:B------:R-:W-:-:S09]  /*ed00*/  ISETP.GE.AND P2, PT, R185, R43, PT ;  /* 0x0000002bb900720c */ /* 0x000fd20003f46270 */
[----:B------:R-:W-:Y:S05]  /*ed10*/  @P0 BRA `(.L_x_615) ;  /* 0x0000000400580947 */ /* 0x000fea0003800000 */
[----:B------:R-:W-:Y:S01]  /*ed20*/  LEA.HI R0, R43, R208, RZ, 0x1d ;  /* 0x000000d02b007211 */ /* 0x000fe200078fe8ff */
[--C-:B------:R-:W-:Y:S02]  /*ed30*/  HADD2.F32 R54, -RZ, R36.reuse.H0_H0 ;  /* 0x20000024ff367230 */ /* 0x100fe40000004100 */
[----:B------:R-:W-:Y:S01]  /*ed40*/  HADD2.F32 R52, -RZ, R33.H0_H0 ;  /* 0x20000021ff347230 */ /* 0x000fe20000004100 */
[----:B0123--:R-:W-:Y:S01]  /*ed50*/  SHF.R.S32.HI R5, RZ, 0x1f, R0 ;  /* 0x0000001fff057819 */ /* 0x00ffe20000011400 */
[--C-:B------:R-:W-:Y:S01]  /*ed60*/  HADD2.F32 R56, -RZ, R37.reuse.H0_H0 ;  /* 0x20000025ff387230 */ /* 0x100fe20000004100 */
[----:B------:R-:W-:Y:S01]  /*ed70*/  SHF.L.U32 R4, R0, 0x3, RZ ;  /* 0x0000000300047819 */ /* 0x000fe200000006ff */
[----:B------:R-:W-:Y:S01]  /*ed80*/  HADD2.F32 R58, -RZ, R36.H1_H1 ;  /* 0x30000024ff3a7230 */ /* 0x000fe20000004100 */
[----:B------:R-:W-:Y:S01]  /*ed90*/  LEA.HI R5, R5, R0, RZ, 0x3 ;  /* 0x0000000005057211 */ /* 0x000fe200078f18ff */
[----:B------:R-:W-:Y:S01]  /*eda0*/  HADD2.F32 R57, -RZ, R37.H1_H1 ;  /* 0x30000025ff397230 */ /* 0x000fe20000004100 */
[----:B------:R-:W-:Y:S01]  /*edb0*/  LOP3.LUT R0, R187, 0x38, R4, 0xf8, !PT ;  /* 0x00000038bb007812 */ /* 0x000fe200078ef804 */
[----:B------:R-:W-:-:S02]  /*edc0*/  HADD2.F32 R59, -RZ, R38.H0_H0 ;  /* 0x20000026ff3b7230 */ /* 0x000fc40000004100 */
[----:B------:R-:W-:Y:S01]  /*edd0*/  IMAD.SHL.U32 R5, R5, 0x400, RZ ;  /* 0x0000040005057824 */ /* 0x000fe200078e00ff */
[----:B------:R-:W-:Y:S01]  /*ede0*/  LOP3.LUT R0, R0, R219, RZ, 0x3c, !PT ;  /* 0x000000db00007212 */ /* 0x000fe200078e3cff */
[----:B------:R-:W-:-:S03]  /*edf0*/  HADD2.F32 R55, -RZ, R35.H0_H0 ;  /* 0x20000023ff377230 */ /* 0x000fc60000004100 */
[----:B------:R-:W-:Y:S02]  /*ee00*/  LOP3.LUT R9, R5, 0x7fffe000, RZ, 0xc0, !PT ;  /* 0x7fffe00005097812 */ /* 0x000fe400078ec0ff */
[----:B------:R-:W0:Y:S02]  /*ee10*/  LDS.128 R4, [R217] ;  /* 0x00000000d9047984 */ /* 0x000e240000000c00 */
[----:B------:R-:W-:-:S04]  /*ee20*/  IADD3 R9, R0, R9, R193 ;  /* 0x0000000900097210 */ /* 0x000fc80007ffe0c1 */
        /* <DEDUP_REMOVED lines=10> */
[--C-:B------:R-:W-:Y:S02]  /*eed0*/  HADD2.F32 R48, -RZ, R9.reuse.H0_H0 ;  /* 0x20000009ff307230 */ /* 0x100fe40000004100 */
[-C--:B------:R-:W-:Y:S01]  /*eee0*/  FMUL.FTZ R51, R54, R47.reuse ;  /* 0x0000002f36337220 */ /* 0x080fe20000410000 */
[----:B------:R-:W-:Y:S01]  /*eef0*/  FMUL.FTZ R47, R52, R47 ;  /* 0x0000002f342f7220 */ /* 0x000fe20000410000 */
[----:B------:R-:W-:Y:S01]  /*ef00*/  FMUL.FTZ R53, R56, R8 ;  /* 0x0000000838357220 */ /* 0x000fe20000410000 */
[----:B------:R-:W-:Y:S02]  /*ef10*/  HADD2.F32 R9, -RZ, R9.H1_H1 ;  /* 0x30000009ff097230 */ /* 0x000fe40000004100 */
[----:B------:R-:W-:Y:S01]  /*ef20*/  FFMA.FTZ R51, R52, R42, -R51 ;  /* 0x0000002a34337223 */ /* 0x000fe20000010833 */
[----:B------:R-:W-:-:S02]  /*ef30*/  HADD2.F32 R52, -RZ, R34.H0_H0 ;  /* 0x20000022ff347230 */ /* 0x000fc40000004100 */
[----:B------:R-:W-:Y:S01]  /*ef40*/  FFMA.FTZ R47, R54, R42, R47 ;  /* 0x0000002a362f7223 */ /* 0x000fe2000001002f */
[----:B------:R-:W-:Y:S02]  /*ef50*/  HADD2.F32 R42, -RZ, R33.H1_H1 ;  /* 0x30000021ff2a7230 */ /* 0x000fe40000004100 */
[----:B------:R-:W-:Y:S02]  /*ef60*/  HADD2.F32 R49, -RZ, R10.H0_H0 ;  /* 0x2000000aff317230 */ /* 0x000fe40000004100 */
[C---:B------:R-:W-:Y:S01]  /*ef70*/  FMUL.FTZ R33, R52.reuse, R8 ;  /* 0x0000000834217220 */ /* 0x040fe20000410000 */
[----:B------:R-:W-:Y:S01]  /*ef80*/  FFMA.FTZ R8, R52, R4, -R53 ;  /* 0x0000000434087223 */ /* 0x000fe20000010835 */
[-C--:B------:R-:W-:Y:S01]  /*ef90*/  FMUL.FTZ R53, R58, R48.reuse ;  /* 0x000000303a357220 */ /* 0x080fe20000410000 */
[----:B------:R-:W-:Y:S01]  /*efa0*/  FMUL.FTZ R37, R42, R48 ;  /* 0x000000302a257220 */ /* 0x000fe20000410000 */
[----:B------:R-:W-:Y:S01]  /*efb0*/  FFMA.FTZ R36, R56, R4, R33 ;  /* 0x0000000438247223 */ /* 0x000fe20000010021 */
[----:B------:R-:W-:-:S02]  /*efc0*/  HADD2.F32 R33, -RZ, R34.H1_H1 ;  /* 0x30000022ff217230 */ /* 0x000fc40000004100 */
[----:B------:R-:W-:Y:S01]  /*efd0*/  FFMA.FTZ R53, R42, R44, -R53 ;  /* 0x0000002c2a357223 */ /* 0x000fe20000010835 */
[----:B------:R-:W-:Y:S02]  /*efe0*/  HADD2.F32 R10, -RZ, R10.H1_H1 ;  /* 0x3000000aff0a7230 */ /* 0x000fe40000004100 */
[-C--:B------:R-:W-:Y:S01]  /*eff0*/  FMUL.FTZ R4, R57, R9.reuse ;  /* 0x0000000939047220 */ /* 0x080fe20000410000 */
[----:B------:R-:W-:Y:S02]  /*f000*/  HADD2.F32 R52, -RZ, R39.H0_H0 ;  /* 0x20000027ff347230 */ /* 0x000fe40000004100 */
[C---:B------:R-:W-:Y:S01]  /*f010*/  FMUL.FTZ R42, R33.reuse, R9 ;  /* 0x00000009212a7220 */ /* 0x040fe20000410000 */
[----:B------:R-:W-:Y:S02]  /*f020*/  HADD2.F32 R48, -RZ, R41.H0_H0 ;  /* 0x20000029ff307230 */ /* 0x000fe40000004100 */
[----:B------:R-:W-:Y:S01]  /*f030*/  FFMA.FTZ R34, R33, R5, -R4 ;  /* 0x0000000521227223 */ /* 0x000fe20000010804 */
[----:B------:R-:W-:-:S02]  /*f040*/  HADD2.F32 R50, -RZ, R11.H0_H0 ;  /* 0x2000000bff327230 */ /* 0x000fc40000004100 */
[----:B------:R-:W-:Y:S01]  /*f050*/  FFMA.FTZ R42, R57, R5, R42 ;  /* 0x00000005392a7223 */ /* 0x000fe2000001002a */
[-C--:B------:R-:W-:Y:S01]  /*f060*/  FMUL.FTZ R5, R52, R10.reuse ;  /* 0x0000000a34057220 */ /* 0x080fe20000410000 */
[C---:B------:R-:W-:Y:S01]  /*f070*/  FMUL.FTZ R9, R48.reuse, R10 ;  /* 0x0000000a30097220 */ /* 0x040fe20000410000 */
[----:B------:R-:W-:Y:S02]  /*f080*/  HADD2.F32 R11, -RZ, R11.H1_H1 ;  /* 0x3000000bff0b7230 */ /* 0x000fe40000004100 */
[----:B------:R-:W-:Y:S01]  /*f090*/  FMUL.FTZ R4, R59, R49 ;  /* 0x000000313b047220 */ /* 0x000fe20000410000 */
[----:B------:R-:W-:Y:S01]  /*f0a0*/  FFMA.FTZ R10, R48, R6, -R5 ;  /* 0x00000006300a7223 */ /* 0x000fe20000010805 */
[----:B------:R-:W-:Y:S02]  /*f0b0*/  HADD2.F32 R48, -RZ, R38.H1_H1 ;  /* 0x30000026ff307230 */ /* 0x000fe40000004100 */
[----:B------:R-:W-:Y:S01]  /*f0c0*/  FFMA.FTZ R37, R58, R44, R37 ;  /* 0x0000002c3a257223 */ /* 0x000fe20000010025 */
[----:B------:R-:W-:-:S02]  /*f0d0*/  HADD2.F32 R39, -RZ, R39.H1_H1 ;  /* 0x30000027ff277230 */ /* 0x000fc40000004100 */
[----:B------:R-:W-:Y:S01]  /*f0e0*/  FFMA.FTZ R33, R55, R45, -R4 ;  /* 0x0000002d37217223 */ /* 0x000fe20000010804 */
[----:B------:R-:W-:Y:S02]  /*f0f0*/  HADD2.F32 R38, -RZ, R35.H1_H1 ;  /* 0x30000023ff267230 */ /* 0x000fe40000004100 */
[----:B------:R-:W-:Y:S01]  /*f100*/  FMUL.FTZ R5, R48, R50 ;  /* 0x0000003230057220 */ /* 0x000fe20000410000 */
[----:B------:R-:W-:Y:S02]  /*f110*/  HADD2.F32 R41, -RZ, R41.H1_H1 ;  /* 0x30000029ff297230 */ /* 0x000fe40000004100 */
[----:B------:R-:W-:Y:S01]  /*f120*/  FFMA.FTZ R35, R52, R6, R9 ;  /* 0x0000000634237223 */ /* 0x000fe20000010009 */
[--C-:B------:R-:W-:Y:S02]  /*f130*/  HADD2.F32 R46, -RZ, R7.reuse.H0_H0 ;  /* 0x20000007ff2e7230 */ /* 0x100fe40000004100 */
[----:B------:R-:W-:Y:S01]  /*f140*/  FMUL.FTZ R4, R39, R11 ;  /* 0x0000000b27047220 */ /* 0x000fe20000410000 */
[----:B------:R-:W-:-:S02]  /*f150*/  HADD2.F32 R7, -RZ, R7.H1_H1 ;  /* 0x30000007ff077230 */ /* 0x000fc40000004100 */
[----:B------:R-:W-:Y:S01]  /*f160*/  FMUL.FTZ R44, R55, R49 ;  /* 0x00000031372c7220 */ /* 0x000fe20000410000 */
[C---:B------:R-:W-:Y:S01]  /*f170*/  FMUL.FTZ R9, R38.reuse, R50 ;  /* 0x0000003226097220 */ /* 0x040fe20000410000 */
[C---:B------:R-:W-:Y:S01]  /*f180*/  FMUL.FTZ R6, R41.reuse, R11 ;  /* 0x0000000b29067220 */ /* 0x040fe20000410000 */
[-C--:B------:R-:W-:Y:S01]  /*f190*/  FFMA.FTZ R11, R38, R46.reuse, -R5 ;  /* 0x0000002e260b7223 */ /* 0x080fe20000010805 */
[----:B------:R-:W-:Y:S01]  /*f1a0*/  FFMA.FTZ R38, R41, R7, -R4 ;  /* 0x0000000729267223 */ /* 0x000fe20000010804 */
[----:B------:R-:W-:Y:S01]  /*f1b0*/  FFMA.FTZ R44, R59, R45, R44 ;  /* 0x0000002d3b2c7223 */ /* 0x000fe2000001002c */
[----:B------:R-:W-:Y:S01]  /*f1c0*/  FFMA.FTZ R46, R48, R46, R9 ;  /* 0x0000002e302e7223 */ /* 0x000fe20000010009 */
[----:B------:R-:W-:Y:S01]  /*f1d0*/  FFMA.FTZ R39, R39, R7, R6 ;  /* 0x0000000727277223 */ /* 0x000fe20000010006 */
[----:B------:R-:W-:Y:S02]  /*f1e0*/  F2FP.F16.F32.PACK_AB R4, R8, R51 ;  /* 0x000000330804723e */ /* 0x000fe400000000ff */
[----:B------:R-:W-:-:S02]  /*f1f0*/  F2FP.F16.F32.PACK_AB R5, R34, R53 ;  /* 0x000000352205723e */ /* 0x000fc400000000ff */
[----:B------:R-:W-:Y:S02]  /*f200*/  F2FP.F16.F32.PACK_AB R6, R10, R33 ;  /* 0x000000210a06723e */ /* 0x000fe400000000ff */
[----:B------:R-:W-:Y:S02]  /*f210*/  F2FP.F16.F32.PACK_AB R7, R38, R11 ;  /* 0x0000000b2607723e */ /* 0x000fe400000000ff */
[----:B------:R-:W-:Y:S02]  /*f220*/  F2FP.F16.F32.PACK_AB R8, R36, R47 ;  /* 0x0000002f2408723e */ /* 0x000fe400000000ff */
[----:B------:R-:W-:Y:S01]  /*f230*/  F2FP.F16.F32.PACK_AB R9, R42, R37 ;  /* 0x000000252a09723e */ /* 0x000fe200000000ff */
[----:B------:R4:W-:Y:S01]  /*f240*/  STS.128 [R217], R4 ;  /* 0x00000004d9007388 */ /* 0x0009e20000000c00 */
[----:B------:R-:W-:Y:S02]  /*f250*/  F2FP.F16.F32.PACK_AB R10, R35, R44 ;  /* 0x0000002c230a723e */ /* 0x000fe400000000ff */
[----:B------:R-:W-:-:S05]  /*f260*/  F2FP.F16.F32.PACK_AB R11, R39, R46 ;  /* 0x0000002e270b723e */ /* 0x000fca00000000ff */
[----:B------:R4:W-:Y:S02]  /*f270*/  STS.128 [R0+0x10400], R8 ;  /* 0x0104000800007388 */ /* 0x0009e40000000c00 */
.L_x_615:
[----:B------:R-:W-:Y:S05]  /*f280*/  BSYNC B1 ;  /* 0x0000000000017941 */ /* 0x000fea0003800000 */
.L_x_614:
[----:B------:R-:W-:Y:S04]  /*f290*/  BSSY B1, `(.L_x_616) ;  /* 0x0000058000017945 */ /* 0x000fe80003800000 */
[----:B------:R-:W-:Y:S05]  /*f2a0*/  @P1 BRA `(.L_x_617) ;  /* 0x0000000400581947 */ /* 0x000fea0003800000 */
[----:B----4-:R-:W-:Y:S01]  /*f2b0*/  LEA.HI R0, R43, R210, RZ, 0x1d ;  /* 0x000000d22b007211 */ /* 0x010fe200078fe8ff */
[----:B------:R-:W-:Y:S02]  /*f2c0*/  HADD2.F32 R45, -RZ, R25.H0_H0 ;  /* 0x20000019ff2d7230 */ /* 0x000fe40000004100 */
[--C-:B------:R-:W-:Y:S01]  /*f2d0*/  HADD2.F32 R47, -RZ, R29.reuse.H0_H0 ;  /* 0x2000001dff2f7230 */ /* 0x100fe20000004100 */
[----:B0123--:R-:W-:Y:S01]  /*f2e0*/  SHF.R.S32.HI R5, RZ, 0x1f, R0 ;  /* 0x0000001fff057819 */ /* 0x00ffe20000011400 */
[----:B------:R-:W-:Y:S02]  /*f2f0*/  IMAD.SHL.U32 R4, R0, 0x8, RZ ;  /* 0x0000000800047824 */ /* 0x000fe400078e00ff */
[----:B------:R-:W-:Y:S01]  /*f300*/  HADD2.F32 R50, -RZ, R30.H0_H0 ;  /* 0x2000001eff327230 */ /* 0x000fe20000004100 */
[----:B------:R-:W-:Y:S01]  /*f310*/  LEA.HI R5, R5, R0, RZ, 0x3 ;  /* 0x0000000005057211 */ /* 0x000fe200078f18ff */
[----:B------:R-:W-:Y:S01]  /*f320*/  HADD2.F32 R46, -RZ, R26.H0_H0 ;  /* 0x2000001aff2e7230 */ /* 0x000fe20000004100 */
[----:B------:R-:W-:Y:S01]  /*f330*/  LOP3.LUT R0, R187, 0x38, R4, 0xf8, !PT ;  /* 0x00000038bb007812 */ /* 0x000fe200078ef804 */
[----:B------:R-:W-:Y:S01]  /*f340*/  HADD2.F32 R52, -RZ, R29.H1_H1 ;  /* 0x3000001dff347230 */ /* 0x000fe20000004100 */
[----:B------:R-:W-:Y:S01]  /*f350*/  SHF.L.U32 R5, R5, 0xa, RZ ;  /* 0x0000000a05057819 */ /* 0x000fe200000006ff */
[----:B------:R-:W-:Y:S01]  /*f360*/  HADD2.F32 R48, -RZ, R25.H1_H1 ;  /* 0x30000019ff307230 */ /* 0x000fe20000004100 */
[----:B------:R-:W-:Y:S01]  /*f370*/  LOP3.LUT R0, R0, R219, RZ, 0x3c, !PT ;  /* 0x000000db00007212 */ /* 0x000fe200078e3cff */
[----:B------:R-:W-:Y:S01]  /*f380*/  HADD2.F32 R49, -RZ, R30.H1_H1 ;  /* 0x3000001eff317230 */ /* 0x000fe20000004100 */
[----:B------:R-:W-:Y:S01]  /*f390*/  LOP3.LUT R9, R5, 0x7fffe000, RZ, 0xc0, !PT ;  /* 0x7fffe00005097812 */ /* 0x000fe200078ec0ff */
[----:B------:R-:W-:Y:S01]  /*f3a0*/  HADD2.F32 R51, -RZ, R31.H0_H0 ;  /* 0x2000001fff337230 */ /* 0x000fe20000004100 */
[----:B------:R-:W0:Y:S02]  /*f3b0*/  LDS.128 R4, [R214] ;  /* 0x00000000d6047984 */ /* 0x000e240000000c00 */
[----:B------:R-:W-:-:S05]  /*f3c0*/  IADD3 R9, R0, R9, R193 ;  /* 0x0000000900097210 */ /* 0x000fca0007ffe0c1 */
        /* <DEDUP_REMOVED lines=12> */
[C---:B------:R-:W-:Y:S01]  /*f490*/  FMUL.FTZ R44, R45.reuse, R37 ;  /* 0x000000252d2c7220 */ /* 0x040fe20000410000 */
[----:B------:R-:W-:Y:S02]  /*f4a0*/  HADD2.F32 R9, -RZ, R9.H1_H1 ;  /* 0x30000009ff097230 */ /* 0x000fe40000004100 */
[-C--:B------:R-:W-:Y:S01]  /*f4b0*/  FMUL.FTZ R29, R50, R8.reuse ;  /* 0x00000008321d7220 */ /* 0x080fe20000410000 */
[-C--:B------:R-:W-:Y:S01]  /*f4c0*/  FFMA.FTZ R42, R45, R33.reuse, -R42 ;  /* 0x000000212d2a7223 */ /* 0x080fe2000001082a */
[----:B------:R-:W-:Y:S01]  /*f4d0*/  FFMA.FTZ R44, R47, R33, R44 ;  /* 0x000000212f2c7223 */ /* 0x000fe2000001002c */
[----:B------:R-:W-:Y:S01]  /*f4e0*/  FMUL.FTZ R25, R46, R8 ;  /* 0x000000082e197220 */ /* 0x000fe20000410000 */
[----:B------:R-:W-:Y:S01]  /*f4f0*/  FMUL.FTZ R33, R52, R38 ;  /* 0x0000002634217220 */ /* 0x000fe20000410000 */
[----:B------:R-:W-:-:S02]  /*f500*/  HADD2.F32 R45, -RZ, R26.H1_H1 ;  /* 0x3000001aff2d7230 */ /* 0x000fc40000004100 */
[----:B------:R-:W-:Y:S01]  /*f510*/  FFMA.FTZ R29, R46, R4, -R29 ;  /* 0x000000042e1d7223 */ /* 0x000fe2000001081d */
[--C-:B------:R-:W-:Y:S02]  /*f520*/  HADD2.F32 R39, -RZ, R10.reuse.H0_H0 ;  /* 0x2000000aff277230 */ /* 0x100fe40000004100 */
[----:B------:R-:W-:Y:S01]  /*f530*/  FMUL.FTZ R37, R48, R38 ;  /* 0x0000002630257220 */ /* 0x000fe20000410000 */
[----:B------:R-:W-:Y:S01]  /*f540*/  FFMA.FTZ R25, R50, R4, R25 ;  /* 0x0000000432197223 */ /* 0x000fe20000010019 */
[----:B------:R-:W-:Y:S01]  /*f550*/  FFMA.FTZ R33, R48, R34, -R33 ;  /* 0x0000002230217223 */ /* 0x000fe20000010821 */
        /* <DEDUP_REMOVED lines=8> */
[--C-:B------:R-:W-:Y:S02]  /*f5e0*/  HADD2.F32 R41, -RZ, R11.reuse.H0_H0 ;  /* 0x2000000bff297230 */ /* 0x100fe40000004100 */
[-C--:B------:R-:W-:Y:S01]  /*f5f0*/  FMUL.FTZ R4, R51, R39.reuse ;  /* 0x0000002733047220 */ /* 0x080fe20000410000 */
[----:B------:R-:W-:Y:S01]  /*f600*/  FMUL.FTZ R38, R47, R39 ;  /* 0x000000272f267220 */ /* 0x000fe20000410000 */
[-C--:B------:R-:W-:Y:S01]  /*f610*/  FMUL.FTZ R5, R48, R10.reuse ;  /* 0x0000000a30057220 */ /* 0x080fe20000410000 */
[----:B------:R-:W-:Y:S01]  /*f620*/  FMUL.FTZ R9, R46, R10 ;  /* 0x0000000a2e097220 */ /* 0x000fe20000410000 */
[----:B------:R-:W-:-:S02]  /*f630*/  HADD2.F32 R11, -RZ, R11.H1_H1 ;  /* 0x3000000bff0b7230 */ /* 0x000fc40000004100 */
[----:B------:R-:W-:Y:S01]  /*f640*/  FFMA.FTZ R37, R52, R34, R37 ;  /* 0x0000002234257223 */ /* 0x000fe20000010025 */
[----:B------:R-:W-:Y:S02]  /*f650*/  HADD2.F32 R10, -RZ, R31.H1_H1 ;  /* 0x3000001fff0a7230 */ /* 0x000fe40000004100 */
[-C--:B------:R-:W-:Y:S01]  /*f660*/  FFMA.FTZ R34, R47, R35.reuse, -R4 ;  /* 0x000000232f227223 */ /* 0x080fe20000010804 */
[----:B------:R-:W-:Y:S02]  /*f670*/  HADD2.F32 R39, -RZ, R32.H1_H1 ;  /* 0x30000020ff277230 */ /* 0x000fe40000004100 */
[----:B------:R-:W-:Y:S01]  /*f680*/  FFMA.FTZ R38, R51, R35, R38 ;  /* 0x0000002333267223 */ /* 0x000fe20000010026 */
[----:B------:R-:W-:Y:S02]  /*f690*/  HADD2.F32 R8, -RZ, R27.H1_H1 ;  /* 0x3000001bff087230 */ /* 0x000fe40000004100 */
[----:B------:R-:W-:Y:S01]  /*f6a0*/  FFMA.FTZ R35, R46, R6, -R5 ;  /* 0x000000062e237223 */ /* 0x000fe20000010805 */
[----:B------:R-:W-:-:S02]  /*f6b0*/  HADD2.F32 R31, -RZ, R28.H1_H1 ;  /* 0x3000001cff1f7230 */ /* 0x000fc40000004100 */
[----:B------:R-:W-:Y:S01]  /*f6c0*/  FFMA.FTZ R27, R48, R6, R9 ;  /* 0x00000006301b7223 */ /* 0x000fe20000010009 */
[--C-:B------:R-:W-:Y:S02]  /*f6d0*/  HADD2.F32 R36, -RZ, R7.reuse.H0_H0 ;  /* 0x20000007ff247230 */ /* 0x100fe40000004100 */
[----:B------:R-:W-:Y:S01]  /*f6e0*/  FMUL.FTZ R5, R10, R41 ;  /* 0x000000290a057220 */ /* 0x000fe20000410000 */
[----:B------:R-:W-:Y:S02]  /*f6f0*/  HADD2.F32 R7, -RZ, R7.H1_H1 ;  /* 0x30000007ff077230 */ /* 0x000fe40000004100 */
[----:B------:R-:W-:Y:S01]  /*f700*/  FMUL.FTZ R4, R39, R11 ;  /* 0x0000000b27047220 */ /* 0x000fe20000410000 */
[C---:B------:R-:W-:Y:S01]  /*f710*/  FMUL.FTZ R41, R8.reuse, R41 ;  /* 0x0000002908297220 */ /* 0x040fe20000410000 */
[C---:B------:R-:W-:Y:S01]  /*f720*/  FMUL.FTZ R6, R31.reuse, R11 ;  /* 0x0000000b1f067220 */ /* 0x040fe20000410000 */
[-C--:B------:R-:W-:Y:S01]  /*f730*/  FFMA.FTZ R11, R8, R36.reuse, -R5 ;  /* 0x00000024080b7223 */ /* 0x080fe20000010805 */
[-C--:B------:R-:W-:Y:S01]  /*f740*/  FFMA.FTZ R28, R31, R7.reuse, -R4 ;  /* 0x000000071f1c7223 */ /* 0x080fe20000010804 */
        /* <DEDUP_REMOVED lines=9> */
[----:B------:R-:W-:-:S02]  /*f7e0*/  F2FP.F16.F32.PACK_AB R10, R27, R38 ;  /* 0x000000261b0a723e */ /* 0x000fc400000000ff */
[----:B------:R-:W-:-:S05]  /*f7f0*/  F2FP.F16.F32.PACK_AB R11, R32, R41 ;  /* 0x00000029200b723e */ /* 0x000fca00000000ff */
[----:B------:R0:W-:Y:S02]  /*f800*/  STS.128 [R0+0x10400], R8 ;  /* 0x0104000800007388 */ /* 0x0001e40000000c00 */
.L_x_617:
[----:B------:R-:W-:Y:S05]  /*f810*/  BSYNC B1 ;  /* 0x0000000000017941 */ /* 0x000fea0003800000 */
.L_x_616:
[----:B------:R-:W-:Y:S05]  /*f820*/  @P2 BRA `(.L_x_589) ;  /* 0x0000000400582947 */ /* 0x000fea0003800000 */
[----:B------:R-:W-:Y:S01]  /*f830*/  LEA.HI R43, R43, R216, RZ, 0x1d ;  /* 0x000000d82b2b7211 */ /* 0x000fe200078fe8ff */
[----:B------:R-:W-:Y:S02]  /*f840*/  HADD2.F32 R33, -RZ, R3.H0_H0 ;  /* 0x20000003ff217230 */ /* 0x000fe40000004100 */
[--C-:B------:R-:W-:Y:S01]  /*f850*/  HADD2.F32 R35, -RZ, R15.reuse.H0_H0 ;  /* 0x2000000fff237230 */ /* 0x100fe20000004100 */
[----:B01234-:R-:W-:Y:S01]  /*f860*/  SHF.R.S32.HI R4, RZ, 0x1f, R43 ;  /* 0x0000001fff047819 */ /* 0x01ffe2000001142b */
[----:B------:R-:W-:Y:S01]  /*f870*/  HADD2.F32 R44, -RZ, R20.H0_H0 ;  /* 0x20000014ff2c7230 */ /* 0x000fe20000004100 */
[----:B------:R-:W-:Y:S01]  /*f880*/  SHF.L.U32 R0, R43, 0x3, RZ ;  /* 0x000000032b007819 */ /* 0x000fe200000006ff */
[----:B------:R-:W-:Y:S01]  /*f890*/  HADD2.F32 R38, -RZ, R12.H0_H0 ;  /* 0x2000000cff267230 */ /* 0x000fe20000004100 */
[----:B------:R-:W-:Y:S01]  /*f8a0*/  LEA.HI R4, R4, R43, RZ, 0x3 ;  /* 0x0000002b04047211 */ /* 0x000fe200078f18ff */
[----:B------:R-:W-:Y:S01]  /*f8b0*/  HADD2.F32 R46, -RZ, R15.H1_H1 ;  /* 0x3000000fff2e7230 */ /* 0x000fe20000004100 */
[----:B------:R-:W-:Y:S01]  /*f8c0*/  LOP3.LUT R0, R187, 0x38, R0, 0xf8, !PT ;  /* 0x00000038bb007812 */ /* 0x000fe200078ef800 */
[----:B------:R-:W-:-:S02]  /*f8d0*/  HADD2.F32 R42, -RZ, R3.H1_H1 ;  /* 0x30000003ff2a7230 */ /* 0x000fc40000004100 */
[----:B------:R-:W-:Y:S01]  /*f8e0*/  IMAD.SHL.U32 R4, R4, 0x400, RZ ;  /* 0x0000040004047824 */ /* 0x000fe200078e00ff */
[----:B------:R-:W-:Y:S01]  /*f8f0*/  LOP3.LUT R0, R0, R219, RZ, 0x3c, !PT ;  /* 0x000000db00007212 */ /* 0x000fe200078e3cff */
[----:B------:R-:W-:Y:S02]  /*f900*/  HADD2.F32 R37, -RZ, R20.H1_H1 ;  /* 0x30000014ff257230 */ /* 0x000fe40000004100 */
[----:B------:R-:W-:Y:S01]  /*f910*/  HADD2.F32 R39, -RZ, R21.H0_H0 ;  /* 0x20000015ff277230 */ /* 0x000fe20000004100 */
        /* <DEDUP_REMOVED lines=52> */
[-C--:B------:R-:W-:Y:S01]  /*fc60*/  FMUL.FTZ R5, R10, R32.reuse ;  /* 0x000000200a057220 */ /* 0x080fe20000410000 */
[----:B------:R-:W-:Y:S02]  /*fc70*/  HADD2.F32 R7, -RZ, R7.H1_H1 ;  /* 0x30000007ff077230 */ /* 0x000fe40000004100 */
[-C--:B------:R-:W-:Y:S01]  /*fc80*/  FMUL.FTZ R4, R31, R11.reuse ;  /* 0x0000000b1f047220 */ /* 0x080fe20000410000 */
        /* <DEDUP_REMOVED lines=16> */
.L_x_589:
[----:B------:R-:W-:Y:S05]  /*fd90*/  BSYNC B0 ;  /* 0x0000000000007941 */ /* 0x000fea0003800000 */
.L_x_567:
[----:B------:R-:W-:Y:S01]  /*fda0*/  @!PT LDS RZ, [RZ] ;  /* 0x00000000fffff984 */ /* 0x000fe20000000800 */
[----:B------:R-:W-:Y:S01]  /*fdb0*/  @!PT LDS RZ, [RZ] ;  /* 0x00000000fffff984 */ /* 0x000fe20000000800 */
[----:B------:R-:W-:Y:S01]  /*fdc0*/  @!PT LDS RZ, [RZ] ;  /* 0x00000000fffff984 */ /* 0x000fe20000000800 */
[----:B------:R-:W-:Y:S01]  /*fdd0*/  @!PT LDS RZ, [RZ] ;  /* 0x00000000fffff984 */ /* 0x000fe20000000800 */
[----:B------:R5:W-:Y:S06]  /*fde0*/  MEMBAR.ALL.CTA ;  /* 0x0000000000007992 */ /* 0x000bec0000008000 */
[----:B-----5:R-:W5:Y:S01]  /*fdf0*/  FENCE.VIEW.ASYNC.S ;  /* 0x00000000000073c6 */ /* 0x020f620000000000 */
[----:B------:R-:W-:Y:S05]  /*fe00*/  WARPSYNC.ALL ;  /* 0x0000000000007948 */ /* 0x000fea0003800000 */
[----:B-----5:R-:W-:Y:S06]  /*fe10*/  BAR.SYNC.DEFER_BLOCKING 0xd, 0x100 ;  /* 0x0344000000007b1d */ /* 0x020fec0000010000 */
.L_x_565:
[----:B------:R-:W-:-:S13]  /*fe20*/  ISETP.NE.AND P0, PT, R188, 0x3, PT ;  /* 0x00000003bc00780c */ /* 0x000fda0003f05270 */
[----:B------:R-:W-:Y:S05]  /*fe30*/  @!P0 BRA `(.L_x_618) ;  /* 0x0000000000048947 */ /* 0x000fea0003800000 */
[----:B------:R-:W-:Y:S01]  /*fe40*/  BPT.TRAP 0x1 ;  /* 0x000000040000795c */ /* 0x000fe20000300000 */
.L_x_618:
[----:B01234-:R-:W-:Y:S01]  /*fe50*/  IMAD R4, R192, 0x8, R2 ;  /* 0x00000008c0047824 */ /* 0x01ffe200078e0202 */
[----:B------:R-:W-:-:S04]  /*fe60*/  SHF.L.U32 R3, R194, 0x1f, RZ ;  /* 0x0000001fc2037819 */ /* 0x000fc800000006ff */
[----:B------:R0:W1:Y:S01]  /*fe70*/  SYNCS.PHASECHK.TRANS64.TRYWAIT P2, [R4+URZ+0x34830], R3 ;  /* 0x03483003040075a7 */ /* 0x000062000804017f */
[----:B------:R-:W-:Y:S05]  /*fe80*/  @!P0 BRA `(.L_x_619) ;  /* 0x0000000000048947 */ /* 0x000fea0003800000 */
[----:B------:R-:W-:Y:S01]  /*fe90*/  BPT.TRAP 0x1 ;  /* 0x000000040000795c */ /* 0x000fe20000300000 */
.L_x_619:
[----:B------:R-:W2:Y:S01]  /*fea0*/  S2R R0, SR_TID.X ;  /* 0x0000000000007919 */ /* 0x000ea20000002100 */
[----:B------:R-:W-:Y:S02]  /*feb0*/  MOV R151, RZ ;  /* 0x000000ff00977202 */ /* 0x000fe40000000f00 */
[----:B--2---:R-:W-:-:S04]  /*fec0*/  LOP3.LUT R0, R0, 0x7f, RZ, 0xc0, !PT ;  /* 0x0000007f00007812 */ /* 0x004fc800078ec0ff */
[----:B------:R-:W-:Y:S01]  /*fed0*/  ISETP.NE.AND P1, PT, R0, RZ, PT ;  /* 0x000000ff0000720c */ /* 0x000fe20003f25270 */
[----:B-1----:R-:W-:-:S12]  /*fee0*/  @P2 BRA `(.L_x_620) ;  /* 0x0000000000082947 */ /* 0x002fd80003800000 */
[----:B------:R-:W1:Y:S02]  /*fef0*/  SYNCS.PHASECHK.TRANS64.TRYWAIT P2, [R4+URZ+0x34830], R3 ;  /* 0x03483003040075a7 */ /* 0x000e64000804017f */
[----:B-1----:R-:W-:Y:S05]  /*ff00*/  @!P2 BRA `(.L_x_621) ;  /* 0x000000dc0064a947 */ /* 0x002fea0003800000 */
.L_x_620:
[----:B------:R-:W-:Y:S05]  /*ff10*/  WARPSYNC.ALL ;  /* 0x0000000000007948 */ /* 0x000fea0003800000 */
[----:B------:R-:W-:Y:S01]  /*ff20*/  VIADD R0, R2, 0x1c400 ;  /* 0x0001c40002007836 */ /* 0x000fe20000000000 */
[----:B------:R-:W-:Y:S01]  /*ff30*/  R2UR UR4, R40 ;  /* 0x00000000280472ca */ /* 0x000fe200000e0000 */
[----:B------:R-:W-:Y:S01]  /*ff40*/  UMOV UR9, 0x40000040 ;  /* 0x4000004000097882 */ /* 0x000fe20000000000 */
[----:B------:R-:W-:Y:S01]  /*ff50*/  MOV R9, 0x40000040 ;  /* 0x4000004000097802 */ /* 0x000fe20000000f00 */
[----:B------:R-:W-:Y:S01]  /*ff60*/  WARPGROUP.ARRIVE ;  /* 0x00000000000079c5 */ /* 0x000fe20000000000 */
[----:B------:R-:W-:Y:S01]  /*ff70*/  SHF.R.U32.HI R0, RZ, 0x4, R0 ;  /* 0x00000004ff007819 */ /* 0x000fe20000011600 */
[----:B------:R-:W-:Y:S01]  /*ff80*/  UMOV UR57, 0x40000040 ;  /* 0x4000004000397882 */ /* 0x000fe20000000000 */
[----:B------:R-:W-:Y:S01]  /*ff90*/  R2UR UR11, R9 ;  /* 0x00000000090b72ca */ /* 0x000fe200000e0000 */
[----:B------:R-:W-:Y:S01]  /*ffa0*/  UMOV UR53, 0x40000040 ;  /* 0x4000004000357882 */ /* 0x000fe20000000000 */
[----:B------:R-:W-:Y:S01]  /*ffb0*/  LOP3.LUT R0, R0, 0x3fff, RZ, 0xc0, !PT ;  /* 0x00003fff00007812 */ /* 0x000fe200078ec0ff */
[----:B------:R-:W-:Y:S01]  /*ffc0*/  UMOV UR49, 0x40000040 ;  /* 0x4000004000317882 */ /* 0x000fe20000000000 */
[----:B------:R-:W-:Y:S01]  /*ffd0*/  MOV R11, 0x40000040 ;  /* 0x40000040000b7802 */ /* 0x000fe20000000f00 */
[----:B------:R-:W-:Y:S01]  /*ffe0*/  UMOV UR45, 0x40000040 ;  /* 0x40000040002d7882 */ /* 0x000fe20000000000 */
[----:B------:R-:W-:Y:S01]  /*fff0*/  LOP3.LUT R7, R0, 0x10000, RZ, 0xfc, !PT ;  /* 0x0001000000077812 */ /* 0x000fe200078efcff */
[----:B------:R-:W-:Y:S01]  /*10000*/  ULOP3.LUT UR4, UR4, 0x10000, URZ, 0xfc, !UPT ;  /* 0x0001000004047892 */ /* 0x000fe2000f8efc3f */
[----:B------:R-:W-:Y:S01]  /*10010*/  MOV R13, UR9 ;  /* 0x00000009000d7c02 */ /* 0x000fe20008000f00 */
[----:B------:R-:W-:Y:S01]  /*10020*/  UMOV UR41, 0x40000040 ;  /* 0x4000004000297882 */ /* 0x000fe20000000000 */
[----:B------:R-:W-:Y:S01]  /*10030*/  MOV R9, 0x40000040 ;  /* 0x4000004000097802 */ /* 0x000fe20000000f00 */
[----:B------:R-:W-:Y:S01]  /*10040*/  IMAD R8, R192, 0xc00, R7 ;  /* 0x00000c00c0087824 */ /* 0x000fe200078e0207 */
[----:B------:R-:W-:Y:S01]  /*10050*/  UIADD3 UR5, UR4, 0x2, URZ ;  /* 0x0000000204057890 */ /* 0x000fe2000fffe03f */
[----:B01----:R-:W-:Y:S01]  /*10060*/  IMAD.IADD R3, R221, 0x1, R152 ;  /* 0x00000001dd037824 */ /* 0x003fe200078e0298 */
[----:B------:R-:W-:Y:S01]  /*10070*/  UMOV UR8, UR4 ;  /* 0x0000000400087c82 */ /* 0x000fe20008000000 */
[C---:B------:R-:W-:Y:S01]  /*10080*/  VIADD R10, R8.reuse, 0x2 ;  /* 0x00000002080a7836 */ /* 0x040fe20000000000 */
[----:B------:R-:W-:Y:S01]  /*10090*/  R2UR UR10, R8 ;  /* 0x00000000080a72ca */ /* 0x000fe200000e0000 */
[----:B------:R-:W-:Y:S01]  /*100a0*/  IMAD.U32 R12, RZ, RZ, UR8 ;  /* 0x00000008ff0c7e24 */ /* 0x000fe2000f8e00ff */
[----:B------:R-:W-:Y:S01]  /*100b0*/  UIADD3 UR56, UR4, 0x406, URZ ;  /* 0x0000040604387890 */ /* 0x000fe2000fffe03f */
[----:B------:R-:W-:Y:S01]  /*100c0*/  R2UR UR43, R9 ;  /* 0x00000000092b72ca */ /* 0x000fe200000e0000 */
[----:B------:R-:W-:Y:S01]  /*100d0*/  UIADD3 UR52, UR4, 0x800, URZ ;  /* 0x0000080004347890 */ /* 0x000fe2000fffe03f */
[----:B------:R-:W-:Y:S01]  /*100e0*/  IMAD R6, R202, -0x80, R3 ;  /* 0xffffff80ca067824 */ /* 0x000fe200078e0203 */
[----:B------:R0:W-:Y:S01]  /*100f0*/  STL.64 [R1+0x30], R12 ;  /* 0x0000300c01007387 */ /* 0x0001e20000100a00 */
[----:B------:R-:W-:Y:S01]  /*10100*/  UIADD3 UR48, UR4, 0x802, URZ ;  /* 0x0000080204307890 */ /* 0x000fe2000fffe03f */
[----:B------:R-:W-:Y:S01]  /*10110*/  P2R R20, PR, RZ, 0x2 ;  /* 0x00000002ff147803 */ /* 0x000fe20000000000 */
[----:B------:R-:W-:Y:S01]  /*10120*/  UIADD3 UR44, UR4, 0x804, URZ ;  /* 0x00000804042c7890 */ /* 0x000fe2000fffe03f */
[C---:B------:R-:W-:Y:S01]  /*10130*/  ISETP.GT.AND P4, PT, R6.reuse, RZ, PT ;  /* 0x000000ff0600720c */ /* 0x040fe20003f84270 */
[----:B------:R-:W-:Y:S01]  /*10140*/  UIADD3 UR40, UR4, 0x806, URZ ;  /* 0x0000080604287890 */ /* 0x000fe2000fffe03f */
[----:B------:R-:W-:Y:S01]  /*10150*/  ISETP.GT.AND P3, PT, R6, 0x1, PT ;  /* 0x000000010600780c */ /* 0x000fe20003f64270 */
[----:B------:R-:W-:Y:S01]  /*10160*/  HGMMA.64x128x16.F32 R24, gdesc[UR8], RZ, !UPT, gsb0 ;  /* 0x01e00000081879f0 */ /* 0x000fe2000c0008ff */
[----:B------:R-:W-:Y:S01]  /*10170*/  R2UR UR10, R10 ;  /* 0x000000000a0a72ca */ /* 0x000fe200000e0000 */
[----:B------:R-:W-:Y:S01]  /*10180*/  UMOV UR8, UR5 ;  /* 0x0000000500087c82 */ /* 0x000fe20008000000 */
[----:B------:R-:W-:Y:S01]  /*10190*/  R2UR UR11, R11 ;  /* 0x000000000b0b72ca */ /* 0x000fe200000e0000 */
[----:B------:R-:W-:Y:S01]  /*101a0*/  UMOV UR9, 0x40000040 ;  /* 0x4000004000097882 */ /* 0x000fe20000000000 */
[----:B------:R-:W-:Y:S01]  /*101b0*/  VIADD R10, R8, 0x4 ;  /* 0x00000004080a7836 */ /* 0x000fe20000000000 */
[----:B------:R-:W-:Y:S01]  /*101c0*/  MOV R11, 0x40000040 ;  /* 0x40000040000b7802 */ /* 0x000fe20000000f00 */
[----:B------:R-:W-:Y:S01]  /*101d0*/  UIADD3 UR5, UR4, 0x4, URZ ;  /* 0x0000000404057890 */ /* 0x000fe2000fffe03f */
[----:B0-----:R-:W-:Y:S01]  /*101e0*/  IMAD.U32 R12, RZ, RZ, UR8 ;  /* 0x00000008ff0c7e24 */ /* 0x001fe2000f8e00ff */
[----:B------:R-:W-:Y:S01]  /*101f0*/  MOV R13, UR9 ;  /* 0x00000009000d7c02 */ /* 0x000fe20008000f00 */
[----:B------:R-:W-:Y:S01]  /*10200*/  BSSY B0, `(.L_x_622) ;  /* 0x00004b1000007945 */ /* 0x000fe20003800000 */
[C---:B------:R-:W-:Y:S01]  /*10210*/  ISETP.GT.AND P2, PT, R6.reuse, 0x8, PT ;  /* 0x000000080600780c */ /* 0x040fe20003f44270 */
[--C-:B------:R-:W-:Y:S01]  /*10220*/  IMAD.MOV.U32 R149, RZ, RZ, R151.reuse ;  /* 0x000000ffff957224 */ /* 0x100fe200078e0097 */
[C---:B------:R-:W-:Y:S01]  /*10230*/  ISETP.GT.AND P6, PT, R6.reuse, 0x9, PT ;  /* 0x000000090600780c */ /* 0x040fe20003fc4270 */
[----:B------:R0:W-:Y:S01]  /*10240*/  STL.64 [R1+0x28], R12 ;  /* 0x0000280c01007387 */ /* 0x0001e20000100a00 */
[C---:B------:R-:W-:Y:S01]  /*10250*/  ISETP.GT.AND P5, PT, R6.reuse, 0x10, PT ;  /* 0x000000100600780c */ /* 0x040fe20003fa4270 */
[--C-:B-----5:R-:W-:Y:S01]  /*10260*/  IMAD.MOV.U32 R147, RZ, RZ, R151.reuse ;  /* 0x000000ffff937224 */ /* 0x120fe200078e0097 */
[C---:B------:R-:W-:Y:S01]  /*10270*/  ISETP.GT.AND P1, PT, R6.reuse, 0x59, PT ;  /* 0x000000590600780c */ /* 0x040fe20003f24270 */
[--C-:B------:R-:W-:Y:S01]  /*10280*/  IMAD.MOV.U32 R145, RZ, RZ, R151.reuse ;  /* 0x000000ffff917224 */ /* 0x100fe200078e0097 */
[----:B------:R-:W-:Y:S01]  /*10290*/  P2R R14, PR, RZ, 0x1 ;  /* 0x00000001ff0e7803 */ /* 0x000fe20000000000 */
[--C-:B------:R-:W-:Y:S01]  /*102a0*/  IMAD.MOV.U32 R143, RZ, RZ, R151.reuse ;  /* 0x000000ffff8f7224 */ /* 0x100fe200078e0097 */
[----:B------:R-:W-:Y:S01]  /*102b0*/  ISETP.GT.AND P0, PT, R6, 0x60, PT ;  /* 0x000000600600780c */ /* 0x000fe20003f04270 */
[----:B------:R-:W-:Y:S01]  /*102c0*/  IMAD.MOV.U32 R141, RZ, RZ, R151 ;  /* 0x000000ffff8d7224 */ /* 0x000fe200078e0097 */
[----:B------:R-:W-:-:S02]  /*102d0*/  MOV R150, R151 ;  /* 0x0000009700967202 */ /* 0x000fc40000000f00 */
[-C--:B------:R-:W-:Y:S02]  /*102e0*/  MOV R148, R151.reuse ;  /* 0x0000009700947202 */ /* 0x080fe40000000f00 */
[-C--:B------:R-:W-:Y:S02]  /*102f0*/  MOV R146, R151.reuse ;  /* 0x0000009700927202 */ /* 0x080fe40000000f00 */
[-C--:B------:R-:W-:Y:S02]  /*10300*/  MOV R144, R151.reuse ;  /* 0x0000009700907202 */ /* 0x080fe40000000f00 */
[-C--:B------:R-:W-:Y:S02]  /*10310*/  MOV R142, R151.reuse ;  /* 0x00000097008e7202 */ /* 0x080fe40000000f00 */
[-C--:B------:R-:W-:Y:S02]  /*10320*/  MOV R140, R151.reuse ;  /* 0x00000097008c7202 */ /* 0x080fe40000000f00 */
        /* <DEDUP_REMOVED lines=25> */
[----:B------:R-:W-:Y:S01]  /*104c0*/  MOV R88, R151 ;  /* 0x0000009700587202 */ /* 0x000fe20000000f00 */
[----:B------:R-:W-:Y:S02]  /*104d0*/  WARPGROUP.DEPBAR.LE gsb0, 0x0 ;  /* 0x00008000000079c5 */ /* 0x000fe40000010000 */
[----:B------:R-:W-:-:S06]  /*104e0*/  WARPGROUP.ARRIVE ;  /* 0x00000000000079c5 */ /* 0x000fcc0000000000 */
[----:B------:R-:W-:Y:S01]  /*104f0*/  HGMMA.64x128x16.F32 R24, gdesc[UR8], R24, gsb0 ;  /* 0x01e00000081879f0 */ /* 0x000fe20008000818 */
        /* <DEDUP_REMOVED lines=8> */
[----:B------:R-:W-:-:S05]  /*10580*/  MOV R13, UR9 ;  /* 0x00000009000d7c02 */ /* 0x000fca0008000f00 */
[----:B------:R0:W-:Y:S01]  /*10590*/  STL.64 [R1+0x20], R12 ;  /* 0x0000200c01007387 */ /* 0x0001e20000100a00 */
        /* <DEDUP_REMOVED lines=38> */
[----:B------:R-:W-:-:S04]  /*10800*/  ULDC UR4, c[0x0][0x988] ;  /* 0x0002620000047ab9 */ /* 0x000fc80000000800 */
        /* <DEDUP_REMOVED lines=10> */
[----:B0-----:R-:W-:Y:S01]  /*108b0*/  IMAD.U32 R12, RZ, RZ, UR8 ;  /* 0x00000008ff0c7e24 */ /* 0x001fe2000f8e00ff */
[----:B------:R-:W-:Y:S02]  /*108c0*/  MOV R13, UR9 ;  /* 0x00000009000d7c02 */ /* 0x000fe40008000f00 */
[----:B------:R-:W-:Y:S01]  /*108d0*/  R2UR UR58, R10 ;  /* 0x000000000a3a72ca */ /* 0x000fe200000e0000 */
[----:B------:R-:W-:Y:S01]  /*108e0*/  VIADD R10, R8, 0x800 ;  /* 0x00000800080a7836 */ /* 0x000fe20000000000 */
[----:B------:R-:W-:Y:S01]  /*108f0*/  R2UR UR59, R11 ;  /* 0x000000000b3b72ca */ /* 0x000fe200000e0000 */
[----:B------:R0:W-:Y:S01]  /*10900*/  STL.64 [R1], R12 ;  /* 0x0000000c01007387 */ /* 0x0001e20000100a00 */
[----:B------:R-:W-:-:S02]  /*10910*/  MOV R11, 0x40000040 ;  /* 0x40000040000b7802 */ /* 0x000fc40000000f00 */
[----:B------:R-:W-:Y:S01]  /*10920*/  R2UR UR54, R10 ;  /* 0x000000000a3672ca */ /* 0x000fe200000e0000 */
[----:B------:R-:W-:Y:S01]  /*10930*/  VIADD R10, R8, 0x802 ;  /* 0x00000802080a7836 */ /* 0x000fe20000000000 */
[----:B------:R-:W-:Y:S02]  /*10940*/  R2UR UR55, R11 ;  /* 0x000000000b3772ca */ /* 0x000fe400000e0000 */
[----:B------:R-:W-:Y:S02]  /*10950*/  MOV R11, 0x40000040 ;  /* 0x40000040000b7802 */ /* 0x000fe40000000f00 */
[----:B------:R-:W-:Y:S01]  /*10960*/  R2UR UR50, R10 ;  /* 0x000000000a3272ca */ /* 0x000fe200000e0000 */
[C---:B------:R-:W-:Y:S01]  /*10970*/  VIADD R10, R8.reuse, 0x804 ;  /* 0x00000804080a7836 */ /* 0x040fe20000000000 */
[----:B------:R-:W-:Y:S01]  /*10980*/  R2UR UR51, R11 ;  /* 0x000000000b3372ca */ /* 0x000fe200000e0000 */
[----:B------:R-:W-:Y:S01]  /*10990*/  VIADD R8, R8, 0x806 ;  /* 0x0000080608087836 */ /* 0x000fe20000000000 */
[----:B------:R-:W-:-:S02]  /*109a0*/  MOV R11, 0x40000040 ;  /* 0x40000040000b7802 */ /* 0x000fc40000000f00 */
[----:B------:R-:W-:Y:S02]  /*109b0*/  R2UR UR46, R10 ;  /* 0x000000000a2e72ca */ /* 0x000fe400000e0000 */
[----:B------:R-:W-:Y:S02]  /*109c0*/  R2UR UR47, R11 ;  /* 0x000000000b2f72ca */ /* 0x000fe400000e0000 */
[----:B------:R-:W-:Y:S01]  /*109d0*/  R2UR UR42, R8 ;  /* 0x00000000082a72ca */ /* 0x000fe200000e0000 */
        /* <DEDUP_REMOVED lines=17> */
[----:B------:R-:W-:Y:S01]  /*10af0*/  HGMMA.64x128x16.F32 R24, gdesc[UR40], R24, gsb0 ;  /* 0x01e00000281879f0 */ /* 0x000fe20008000818 */
[----:B------:R-:W-:Y:S02]  /*10b00*/  ULDC UR42, c[0x0][0x988] ;  /* 0x00026200002a7ab9 */ /* 0x000fe40000000800 */
        /* <DEDUP_REMOVED lines=31> */
[----:B0-----:R-:W-:Y:S02]  /*10d00*/  FSEL R13, R38, -INF , P3 ;  /* 0xff800000260d7808 */ /* 0x001fe40001800000 */
        /* <DEDUP_REMOVED lines=51> */
[----:B------:R-:W-:Y:S02]  /*11040*/  ISETP.GT.AND P1, PT, R6, 0x61, PT ;  /* 0x000000610600780c */ /* 0x000fe40003f24270 */
[----:B------:R-:W-:Y:S02]  /*11050*/  FSEL R107, R72, -INF , P0 ;  /* 0xff800000486b7808 */ /* 0x000fe40000000000 */
[----:B------:R-:W-:Y:S02]  /*11060*/  FMNMX.FTZ R0, R105, R0, !PT ;  /* 0x0000000069007209 */ /* 0x000fe40007810000 */
        /* <DEDUP_REMOVED lines=9> */
[----:B------:R-:W-:Y:S02]  /*11100*/  FMNMX.FTZ R0, R109, R0, !PT ;  /* 0x000000006d007209 */ /* 0x000fe40007810000 */
[----:B------:R-:W-:Y:S02]  /*11110*/  ISETP.GT.AND P3, PT, R6, 0x70, PT ;  /* 0x000000700600780c */ /* 0x000fe40003f64270 */
[----:B------:R-:W-:Y:S02]  /*11120*/  FSEL R41, R66, -INF , P4 ;  /* 0xff80000042297808 */ /* 0x000fe40002000000 */
[----:B------:R-:W-:Y:S02]  /*11130*/  FSEL R113, R80, -INF , P3 ;  /* 0xff80000050717808 */ /* 0x000fe40001800000 */
[----:B------:R-:W-:Y:S02]  /*11140*/  FMNMX.FTZ R0, R111, R0, !PT ;  /* 0x000000006f007209 */ /* 0x000fe40007810000 */
[----:B------:R-:W-:-:S02]  /*11150*/  ISETP.GT.AND P4, PT, R6, 0x71, PT ;  /* 0x000000710600780c */ /* 0x000fc40003f84270 */
[----:B------:R-:W-:Y:S02]  /*11160*/  FSEL R63, R63, -INF , P5 ;  /* 0xff8000003f3f7808 */ /* 0x000fe40002800000 */
[----:B------:R-:W-:Y:S02]  /*11170*/  FSEL R117, R81, -INF , P4 ;  /* 0xff80000051757808 */ /* 0x000fe40002000000 */
[----:B------:R-:W-:Y:S02]  /*11180*/  FMNMX.FTZ R0, R113, R0, !PT ;  /* 0x0000000071007209 */ /* 0x000fe40007810000 */
[----:B------:R-:W-:Y:S02]  /*11190*/  ISETP.GT.AND P5, PT, R6, 0x78, PT ;  /* 0x000000780600780c */ /* 0x000fe40003fa4270 */
[----:B------:R-:W-:Y:S02]  /*111a0*/  FSEL R37, R62, -INF , P6 ;  /* 0xff8000003e257808 */ /* 0x000fe40003000000 */
[----:B------:R-:W-:-:S02]  /*111b0*/  FSEL R115, R84, -INF , P5 ;  /* 0xff80000054737808 */ /* 0x000fc40002800000 */
[----:B------:R-:W-:Y:S02]  /*111c0*/  FMNMX.FTZ R0, R117, R0, !PT ;  /* 0x0000000075007209 */ /* 0x000fe40007810000 */
[----:B------:R-:W-:Y:S02]  /*111d0*/  ISETP.GT.AND P6, PT, R6, 0x79, PT ;  /* 0x000000790600780c */ /* 0x000fe40003fc4270 */
[----:B------:R-:W-:Y:S02]  /*111e0*/  FMNMX.FTZ R0, R115, R0, !PT ;  /* 0x0000000073007209 */ /* 0x000fe40007810000 */
[----:B------:R-:W-:Y:S02]  /*111f0*/  FSEL R85, R85, -INF , P6 ;  /* 0xff80000055557808 */ /* 0x000fe40003000000 */
[----:B------:R-:W-:Y:S02]  /*11200*/  P2R R26, PR, RZ, 0x1 ;  /* 0x00000001ff1a7803 */ /* 0x000fe40000000000 */
[----:B------:R-:W-:-:S02]  /*11210*/  FMNMX.FTZ R8, R85, R0, !PT ;  /* 0x0000000055087209 */ /* 0x000fc40007810000 */
[C---:B------:R-:W-:Y:S02]  /*11220*/  ISETP.GT.AND P0, PT, R6.reuse, 0x59, PT ;  /* 0x000000590600780c */ /* 0x040fe40003f04270 */
[----:B------:R-:W-:Y:S01]  /*11230*/  P2R R28, PR, RZ, 0x2 ;  /* 0x00000002ff1c7803 */ /* 0x000fe20000000000 */
[----:B------:R-:W0:Y:S01]  /*11240*/  SHFL.BFLY PT, R3, R8, 0x2, 0x1f ;  /* 0x0c401f0008037f89 */ /* 0x000e2200000e0000 */
[----:B------:R-:W-:Y:S02]  /*11250*/  ISETP.GT.AND P1, PT, R6, 0x60, PT ;  /* 0x000000600600780c */ /* 0x000fe40003f24270 */
[----:B------:R-:W-:Y:S02]  /*11260*/  MOV R0, UR4 ;  /* 0x0000000400007c02 */ /* 0x000fe40008000f00 */
[----:B------:R-:W-:Y:S02]  /*11270*/  FSEL R71, R71, -INF , P0 ;  /* 0xff80000047477808 */ /* 0x000fe40000000000 */
[----:B------:R-:W-:-:S02]  /*11280*/  FSEL R65, R74, -INF , P1 ;  /* 0xff8000004a417808 */ /* 0x000fc40000800000 */
[----:B------:R-:W-:Y:S02]  /*11290*/  ISETP.NE.AND P1, PT, R28, RZ, PT ;  /* 0x000000ff1c00720c */ /* 0x000fe40003f25270 */
[----:B------:R-:W-:Y:S02]  /*112a0*/  P2R R24, PR, RZ, 0x4 ;  /* 0x00000004ff187803 */ /* 0x000fe40000000000 */
[----:B------:R-:W-:Y:S02]  /*112b0*/  ISETP.NE.AND P0, PT, R26, RZ, PT ;  /* 0x000000ff1a00720c */ /* 0x000fe40003f05270 */
[----:B------:R-:W-:Y:S02]  /*112c0*/  FSEL R75, R75, -INF , P1 ;  /* 0xff8000004b4b7808 */ /* 0x000fe40000800000 */
[----:B------:R-:W-:Y:S02]  /*112d0*/  FSEL R69, R78, -INF , P0 ;  /* 0xff8000004e457808 */ /* 0x000fe40000000000 */
[----:B------:R-:W-:-:S02]  /*112e0*/  FSEL R83, R83, -INF , P4 ;  /* 0xff80000053537808 */ /* 0x000fc40002000000 */
[----:B------:R-:W-:Y:S02]  /*112f0*/  FSEL R87, R87, -INF , P6 ;  /* 0xff80000057577808 */ /* 0x000fe40003000000 */
[----:B------:R-:W-:Y:S02]  /*11300*/  ISETP.NE.AND P0, PT, R14, RZ, PT ;  /* 0x000000ff0e00720c */ /* 0x000fe40003f05270 */
[----:B0-----:R-:W-:Y:S02]  /*11310*/  FMNMX.FTZ R10, R8, R3, !PT ;  /* 0x00000003080a7209 */ /* 0x001fe40007810000 */
[----:B------:R-:W-:Y:S02]  /*11320*/  FMNMX.FTZ R8, R5, R27, !PT ;  /* 0x0000001b05087209 */ /* 0x000fe40007810000 */
[----:B------:R-:W-:Y:S01]  /*11330*/  ISETP.NE.AND P1, PT, R20, RZ, PT ;  /* 0x000000ff1400720c */ /* 0x000fe20003f25270 */
[----:B------:R-:W0:Y:S01]  /*11340*/  SHFL.BFLY PT, R3, R10, 0x1, 0x1f ;  /* 0x0c201f000a037f89 */ /* 0x000e2200000e0000 */
[----:B------:R-:W-:-:S04]  /*11350*/  FMNMX.FTZ R8, R9, R8, !PT ;  /* 0x0000000809087209 */ /* 0x000fc80007810000 */
        /* <DEDUP_REMOVED lines=37> */
[--C-:B------:R-:W-:Y:S01]  /*115b0*/  FFMA.FTZ R119, R139, R0, -R6.reuse ;  /* 0x000000008b777223 */ /* 0x100fe20000010806 */
[----:B------:R-:W-:Y:S01]  /*115c0*/  FMNMX.FTZ R8, R59, R8, !PT ;  /* 0x000000083b087209 */ /* 0x000fe20007810000 */
[----:B------:R-:W0:Y:S01]  /*115d0*/  MUFU.EX2 R77, R77 ;  /* 0x0000004d004d7308 */ /* 0x000e220000000800 */
[-CC-:B------:R-:W-:Y:S01]  /*115e0*/  FFMA.FTZ R178, R129, R0.reuse, -R6.reuse ;  /* 0x0000000081b27223 */ /* 0x180fe20000010806 */
[--C-:B------:R-:W-:Y:S01]  /*115f0*/  FFMA.FTZ R121, R121, R0, -R6.reuse ;  /* 0x0000000079797223 */ /* 0x100fe20000010806 */
[----:B------:R-:W-:Y:S01]  /*11600*/  FMNMX.FTZ R8, R37, R8, !PT ;  /* 0x0000000825087209 */ /* 0x000fe20007810000 */
[-CC-:B------:R-:W-:Y:S01]  /*11610*/  FFMA.FTZ R172, R127, R0.reuse, -R6.reuse ;  /* 0x000000007fac7223 */ /* 0x180fe20000010806 */
[-CC-:B------:R-:W-:Y:S01]  /*11620*/  FFMA.FTZ R123, R123, R0.reuse, -R6.reuse ;  /* 0x000000007b7b7223 */ /* 0x180fe20000010806 */
[--C-:B------:R-:W-:Y:S01]  /*11630*/  FFMA.FTZ R174, R125, R0, -R6.reuse ;  /* 0x000000007dae7223 */ /* 0x100fe20000010806 */
[----:B------:R-:W-:Y:S01]  /*11640*/  FMNMX.FTZ R8, R63, R8, !PT ;  /* 0x000000083f087209 */ /* 0x000fe20007810000 */
[----:B------:R2:W-:Y:S01]  /*11650*/  MUFU.EX2 R79, R10 ;  /* 0x0000000a004f7308 */ /* 0x0005e20000000800 */
[-CC-:B------:R-:W-:Y:S01]  /*11660*/  FFMA.FTZ R95, R95, R0.reuse, -R6.reuse ;  /* 0x000000005f5f7223 */ /* 0x180fe20000010806 */
[--C-:B------:R-:W-:Y:S01]  /*11670*/  FFMA.FTZ R97, R97, R0, -R6.reuse ;  /* 0x0000000061617223 */ /* 0x100fe20000010806 */
[----:B------:R-:W-:Y:S01]  /*11680*/  FMNMX.FTZ R8, R41, R8, !PT ;  /* 0x0000000829087209 */ /* 0x000fe20007810000 */
[-CC-:B------:R-:W-:Y:S01]  /*11690*/  FFMA.FTZ R57, R57, R0.reuse, -R6.reuse ;  /* 0x0000000039397223 */ /* 0x180fe20000010806 */
[-CC-:B------:R-:W-:Y:S01]  /*116a0*/  FFMA.FTZ R154, R103, R0.reuse, -R6.reuse ;  /* 0x00000000679a7223 */ /* 0x180fe20000010806 */
[--C-:B------:R-:W-:Y:S01]  /*116b0*/  FFMA.FTZ R61, R105, R0, -R6.reuse ;  /* 0x00000000693d7223 */ /* 0x100fe20000010806 */
[----:B------:R-:W-:Y:S01]  /*116c0*/  FMNMX.FTZ R8, R67, R8, !PT ;  /* 0x0000000843087209 */ /* 0x000fe20007810000 */
[----:B------:R-:W3:Y:S01]  /*116d0*/  MUFU.EX2 R182, R182 ;  /* 0x000000b600b67308 */ /* 0x000ee20000000800 */
[-CC-:B--2---:R-:W-:Y:S01]  /*116e0*/  FFMA.FTZ R10, R53, R0.reuse, -R6.reuse ;  /* 0x00000000350a7223 */ /* 0x184fe20000010806 */
[--C-:B------:R-:W-:Y:S01]  /*116f0*/  FFMA.FTZ R53, R91, R0, -R6.reuse ;  /* 0x000000005b357223 */ /* 0x100fe20000010806 */
[----:B------:R-:W-:Y:S01]  /*11700*/  FMNMX.FTZ R8, R45, R8, !PT ;  /* 0x000000082d087209 */ /* 0x000fe20007810000 */
[-CC-:B------:R-:W-:Y:S01]  /*11710*/  FFMA.FTZ R156, R107, R0.reuse, -R6.reuse ;  /* 0x000000006b9c7223 */ /* 0x180fe20000010806 */
[-CC-:B------:R-:W-:Y:S01]  /*11720*/  FFMA.FTZ R73, R73, R0.reuse, -R6.reuse ;  /* 0x0000000049497223 */ /* 0x180fe20000010806 */
[--C-:B------:R-:W-:Y:S01]  /*11730*/  FFMA.FTZ R158, R109, R0, -R6.reuse ;  /* 0x000000006d9e7223 */ /* 0x100fe20000010806 */
[----:B------:R-:W-:Y:S01]  /*11740*/  FMNMX.FTZ R8, R71, R8, !PT ;  /* 0x0000000847087209 */ /* 0x000fe20007810000 */
[-CC-:B------:R-:W-:Y:S01]  /*11750*/  FFMA.FTZ R91, R111, R0.reuse, -R6.reuse ;  /* 0x000000006f5b7223 */ /* 0x180fe20000010806 */
[-CC-:B------:R-:W-:Y:S01]  /*11760*/  FFMA.FTZ R160, R113, R0.reuse, -R6.reuse ;  /* 0x0000000071a07223 */ /* 0x180fe20000010806 */
[--C-:B------:R-:W-:Y:S01]  /*11770*/  FFMA.FTZ R117, R117, R0, -R6.reuse ;  /* 0x0000000075757223 */ /* 0x100fe20000010806 */
[----:B------:R-:W-:Y:S01]  /*11780*/  FMNMX.FTZ R8, R65, R8, !PT ;  /* 0x0000000841087209 */ /* 0x000fe20007810000 */
[-CC-:B------:R-:W-:Y:S01]  /*11790*/  FFMA.FTZ R162, R115, R0.reuse, -R6.reuse ;  /* 0x0000000073a27223 */ /* 0x180fe20000010806 */
[----:B------:R-:W-:Y:S01]  /*117a0*/  FFMA.FTZ R85, R85, R0, -R6 ;  /* 0x0000000055557223 */ /* 0x000fe20000010806 */
[----:B------:R-:W2:Y:S01]  /*117b0*/  MUFU.EX2 R81, R81 ;  /* 0x0000005100517308 */ /* 0x000ea20000000800 */
[----:B------:R-:W-:Y:S01]  /*117c0*/  FMNMX.FTZ R8, R75, R8, !PT ;  /* 0x000000084b087209 */ /* 0x000fe20007810000 */
[----:B------:R-:W-:-:S02]  /*117d0*/  IMAD.MOV.U32 R139, RZ, RZ, R151 ;  /* 0x000000ffff8b7224 */ /* 0x000fc400078e0097 */
[--C-:B------:R-:W-:Y:S01]  /*117e0*/  IMAD.MOV.U32 R137, RZ, RZ, R151.reuse ;  /* 0x000000ffff897224 */ /* 0x100fe200078e0097 */
[----:B------:R-:W-:Y:S01]  /*117f0*/  FMNMX.FTZ R8, R69, R8, !PT ;  /* 0x0000000845087209 */ /* 0x000fe20007810000 */
[--C-:B------:R-:W-:Y:S02]  /*11800*/  IMAD.MOV.U32 R135, RZ, RZ, R151.reuse ;  /* 0x000000ffff877224 */ /* 0x100fe400078e0097 */
[----:B------:R-:W4:Y:S01]  /*11810*/  MUFU.EX2 R176, R176 ;  /* 0x000000b000b07308 */ /* 0x000f220000000800 */
[----:B------:R-:W-:Y:S01]  /*11820*/  FMNMX.FTZ R8, R93, R8, !PT ;  /* 0x000000085d087209 */ /* 0x000fe20007810000 */
[--C-:B------:R-:W-:Y:S02]  /*11830*/  IMAD.MOV.U32 R133, RZ, RZ, R151.reuse ;  /* 0x000000ffff857224 */ /* 0x100fe400078e0097 */
[--C-:B------:R-:W-:Y:S01]  /*11840*/  IMAD.MOV.U32 R131, RZ, RZ, R151.reuse ;  /* 0x000000ffff837224 */ /* 0x100fe200078e0097 */
[----:B------:R-:W-:Y:S01]  /*11850*/  FMNMX.FTZ R8, R99, R8, !PT ;  /* 0x0000000863087209 */ /* 0x000fe20007810000 */
[----:B------:R-:W-:-:S02]  /*11860*/  IMAD.MOV.U32 R129, RZ, RZ, R151 ;  /* 0x000000ffff817224 */ /* 0x000fc400078e0097 */
[----:B------:R-:W1:Y:S01]  /*11870*/  MUFU.EX2 R119, R119 ;  /* 0x0000007700777308 */ /* 0x000e620000000800 */
[----:B------:R-:W-:Y:S01]  /*11880*/  FMNMX.FTZ R8, R83, R8, !PT ;  /* 0x0000000853087209 */ /* 0x000fe20007810000 */
[--C-:B------:R-:W-:Y:S02]  /*11890*/  IMAD.MOV.U32 R127, RZ, RZ, R151.reuse ;  /* 0x000000ffff7f7224 */ /* 0x100fe400078e0097 */
[--C-:B------:R-:W-:Y:S01]  /*118a0*/  IMAD.MOV.U32 R125, RZ, RZ, R151.reuse ;  /* 0x000000ffff7d7224 */ /* 0x100fe200078e0097 */
[----:B------:R-:W-:Y:S01]  /*118b0*/  FMNMX.FTZ R8, R89, R8, !PT ;  /* 0x0000000859087209 */ /* 0x000fe20007810000 */
[--C-:B------:R-:W-:Y:S02]  /*118c0*/  IMAD.MOV.U32 R115, RZ, RZ, R151.reuse ;  /* 0x000000ffff737224 */ /* 0x100fe400078e0097 */
[----:B------:R-:W1:Y:S01]  /*118d0*/  MUFU.EX2 R178, R178 ;  /* 0x000000b200b27308 */ /* 0x000e620000000800 */
[----:B------:R-:W-:Y:S01]  /*118e0*/  FMNMX.FTZ R8, R87, R8, !PT ;  /* 0x0000000857087209 */ /* 0x000fe20007810000 */
[----:B------:R-:W-:-:S02]  /*118f0*/  IMAD.MOV.U32 R113, RZ, RZ, R151 ;  /* 0x000000ffff717224 */ /* 0x000fc400078e0097 */
[--C-:B------:R-:W-:Y:S02]  /*11900*/  IMAD.MOV.U32 R111, RZ, RZ, R151.reuse ;  /* 0x000000ffff6f7224 */ /* 0x100fe400078e0097 */
[----:B------:R-:W0:Y:S01]  /*11910*/  SHFL.BFLY PT, R101, R8, 0x2, 0x1f ;  /* 0x0c401f0008657f89 */ /* 0x000e2200000e0000 */
[--C-:B------:R-:W-:Y:S01]  /*11920*/  IMAD.MOV.U32 R109, RZ, RZ, R151.reuse ;  /* 0x000000ffff6d7224 */ /* 0x100fe200078e0097 */
[----:B------:R-:W1:Y:S01]  /*11930*/  MUFU.EX2 R121, R121 ;  /* 0x0000007900797308 */ /* 0x000e620000000800 */
[--C-:B------:R-:W-:Y:S02]  /*11940*/  IMAD.MOV.U32 R107, RZ, RZ, R151.reuse ;  /* 0x000000ffff6b7224 */ /* 0x100fe400078e0097 */
[--C-:B------:R-:W-:Y:S02]  /*11950*/  IMAD.MOV.U32 R105, RZ, RZ, R151.reuse ;  /* 0x000000ffff697224 */ /* 0x100fe400078e0097 */
[----:B------:R-:W-:-:S03]  /*11960*/  IMAD.MOV.U32 R103, RZ, RZ, R151 ;  /* 0x000000ffff677224 */ /* 0x000fc600078e0097 */
[----:B------:R-:W-:Y:S08]  /*11970*/  MUFU.EX2 R172, R172 ;  /* 0x000000ac00ac7308 */ /* 0x000ff00000000800 */
[----:B------:R-:W-:Y:S01]  /*11980*/  MUFU.EX2 R123, R123 ;  /* 0x0000007b007b7308 */ /* 0x000fe20000000800 */
[----:B0-----:R-:W-:-:S07]  /*11990*/  FMNMX.FTZ R101, R8, R101, !PT ;  /* 0x0000006508657209 */ /* 0x001fce0007810000 */
[----:B------:R-:W-:Y:S01]  /*119a0*/  MUFU.EX2 R174, R174 ;  /* 0x000000ae00ae7308 */ /* 0x000fe20000000800 */
[----:B------:R-:W0:Y:S07]  /*119b0*/  SHFL.BFLY PT, R8, R101, 0x1, 0x1f ;  /* 0x0c201f0065087f89 */ /* 0x000e2e00000e0000 */
[----:B------:R-:W-:Y:S08]  /*119c0*/  MUFU.EX2 R95, R95 ;  /* 0x0000005f005f7308 */ /* 0x000ff00000000800 */
[----:B------:R-:W-:Y:S08]  /*119d0*/  MUFU.EX2 R168, R168 ;  /* 0x000000a800a87308 */ /* 0x000ff00000000800 */
[----:B------:R-:W-:Y:S01]  /*119e0*/  MUFU.EX2 R97, R97 ;  /* 0x0000006100617308 */ /* 0x000fe20000000800 */
[----:B0-----:R-:W-:-:S04]  /*119f0*/  FMNMX.FTZ R8, R101, R8, !PT ;  /* 0x0000000865087209 */ /* 0x001fc80007810000 */
[C---:B------:R-:W-:Y:S01]  /*11a00*/  FSETP.NEU.FTZ.AND P2, PT, R8.reuse, -INF , PT ;  /* 0xff8000000800780b */ /* 0x040fe20003f5d000 */
[----:B------:R-:W-:Y:S02]  /*11a10*/  FMUL.FTZ R12, R8, R0 ;  /* 0x00000000080c7220 */ /* 0x000fe40000410000 */
[----:B------:R-:W-:Y:S03]  /*11a20*/  MUFU.EX2 R170, R170 ;  /* 0x000000aa00aa7308 */ /* 0x000fe60000000800 */
[----:B------:R-:W-:Y:S02]  /*11a30*/  FSEL R6, R12, RZ, P2 ;  /* 0x000000ff0c067208 */ /* 0x000fe40001000000 */
[----:B------:R-:W-:-:S03]  /*11a40*/  ISETP.GE.AND P2, PT, R152, 0x81, PT ;  /* 0x000000819800780c */ /* 0x000fc60003f46270 */
[----:B------:R-:W-:Y:S01]  /*11a50*/  MUFU.EX2 R164, R164 ;  /* 0x000000a400a47308 */ /* 0x000fe20000000800 */
[-CC-:B------:R-:W-:Y:S01]  /*11a60*/  FFMA.FTZ R181, R5, R0.reuse, -R6.reuse ;  /* 0x0000000005b57223 */ /* 0x180fe20000010806 */
[-CC-:B------:R-:W-:Y:S01]  /*11a70*/  FFMA.FTZ R12, R27, R0.reuse, -R6.reuse ;  /* 0x000000001b0c7223 */ /* 0x180fe20000010806 */
[-CC-:B------:R-:W-:Y:S01]  /*11a80*/  FFMA.FTZ R183, R9, R0.reuse, -R6.reuse ;  /* 0x0000000009b77223 */ /* 0x180fe20000010806 */
[----:B------:R-:W-:Y:S01]  /*11a90*/  FADD.FTZ R5, R180, R77 ;  /* 0x0000004db4057221 */ /* 0x000fe20000010000 */
[-CC-:B------:R-:W-:Y:S01]  /*11aa0*/  FFMA.FTZ R14, R31, R0.reuse, -R6.reuse ;  /* 0x000000001f0e7223 */ /* 0x180fe20000010806 */
[-CC-:B------:R-:W-:Y:S01]  /*11ab0*/  FFMA.FTZ R177, R11, R0.reuse, -R6.reuse ;  /* 0x000000000bb17223 */ /* 0x180fe20000010806 */
[-CC-:B------:R-:W-:Y:S01]  /*11ac0*/  FFMA.FTZ R20, R35, R0.reuse, -R6.reuse ;  /* 0x0000000023147223 */ /* 0x180fe20000010806 */
[----:B------:R-:W-:Y:S01]  /*11ad0*/  MUFU.EX2 R181, R181 ;  /* 0x000000b500b57308 */ /* 0x000fe20000000800 */
[----:B---3--:R-:W-:Y:S01]  /*11ae0*/  FADD.FTZ R34, R182, R5 ;  /* 0x00000005b6227221 */ /* 0x008fe20000010000 */
[-CC-:B------:R-:W-:Y:S01]  /*11af0*/  FFMA.FTZ R179, R13, R0.reuse, -R6.reuse ;  /* 0x000000000db37223 */ /* 0x180fe20000010806 */
[-CC-:B------:R-:W-:Y:S01]  /*11b00*/  FFMA.FTZ R24, R39, R0.reuse, -R6.reuse ;  /* 0x0000000027187223 */ /* 0x180fe20000010806 */
[-C--:B------:R-:W-:Y:S01]  /*11b10*/  FFMA.FTZ R173, R15, R0.reuse, -R6 ;  /* 0x000000000fad7223 */ /* 0x080fe20000010806 */
[----:B--2---:R-:W-:Y:S01]  /*11b20*/  FADD.FTZ R5, R81, R34 ;  /* 0x0000002251057221 */ /* 0x004fe20000010000 */
[-CC-:B------:R-:W-:Y:S01]  /*11b30*/  FFMA.FTZ R26, R43, R0.reuse, -R6.reuse ;  /* 0x000000002b1a7223 */ /* 0x180fe20000010806 */
[-CC-:B------:R-:W-:Y:S01]  /*11b40*/  FFMA.FTZ R175, R21, R0.reuse, -R6.reuse ;  /* 0x0000000015af7223 */ /* 0x180fe20000010806 */
[----:B------:R-:W0:Y:S01]  /*11b50*/  MUFU.EX2 R12, R12 ;  /* 0x0000000c000c7308 */ /* 0x000e220000000800 */
[----:B----4-:R-:W-:Y:S01]  /*11b60*/  FADD.FTZ R36, R176, R5 ;  /* 0x00000005b0247221 */ /* 0x010fe20000010000 */
[-CC-:B------:R-:W-:Y:S01]  /*11b70*/  FFMA.FTZ R28, R47, R0.reuse, -R6.reuse ;  /* 0x000000002f1c7223 */ /* 0x180fe20000010806 */
[-CC-:B------:R-:W-:Y:S01]  /*11b80*/  FFMA.FTZ R169, R25, R0.reuse, -R6.reuse ;  /* 0x0000000019a97223 */ /* 0x180fe20000010806 */
[-C--:B------:R-:W-:Y:S01]  /*11b90*/  FFMA.FTZ R30, R51, R0.reuse, -R6 ;  /* 0x00000000331e7223 */ /* 0x080fe20000010806 */
[----:B-1----:R-:W-:Y:S01]  /*11ba0*/  FADD.FTZ R5, R119, R36 ;  /* 0x0000002477057221 */ /* 0x002fe20000010000 */
[-CC-:B------:R-:W-:Y:S01]  /*11bb0*/  FFMA.FTZ R171, R29, R0.reuse, -R6.reuse ;  /* 0x000000001dab7223 */ /* 0x180fe20000010806 */
[-CC-:B------:R-:W-:Y:S01]  /*11bc0*/  FFMA.FTZ R32, R55, R0.reuse, -R6.reuse ;  /* 0x0000000037207223 */ /* 0x180fe20000010806 */
[----:B------:R-:W1:Y:S01]  /*11bd0*/  MUFU.EX2 R183, R183 ;  /* 0x000000b700b77308 */ /* 0x000e620000000800 */
[----:B------:R-:W-:Y:S01]  /*11be0*/  FADD.FTZ R38, R178, R5 ;  /* 0x00000005b2267221 */ /* 0x000fe20000010000 */
[-CC-:B------:R-:W-:Y:S01]  /*11bf0*/  FFMA.FTZ R165, R33, R0.reuse, -R6.reuse ;  /* 0x0000000021a57223 */ /* 0x180fe20000010806 */
[-CC-:B------:R-:W-:Y:S01]  /*11c00*/  FFMA.FTZ R34, R59, R0.reuse, -R6.reuse ;  /* 0x000000003b227223 */ /* 0x180fe20000010806 */
[-C--:B------:R-:W-:Y:S01]  /*11c10*/  FFMA.FTZ R167, R37, R0.reuse, -R6 ;  /* 0x0000000025a77223 */ /* 0x080fe20000010806 */
[----:B------:R-:W-:Y:S01]  /*11c20*/  FADD.FTZ R9, R121, R38 ;  /* 0x0000002679097221 */ /* 0x000fe20000010000 */
[-CC-:B------:R-:W-:Y:S01]  /*11c30*/  FFMA.FTZ R63, R63, R0.reuse, -R6.reuse ;  /* 0x000000003f3f7223 */ /* 0x180fe20000010806 */
[-C--:B------:R-:W-:Y:S01]  /*11c40*/  FFMA.FTZ R41, R41, R0.reuse, -R6 ;  /* 0x0000000029297223 */ /* 0x080fe20000010806 */
[----:B------:R-:W2:Y:S01]  /*11c50*/  MUFU.EX2 R14, R14 ;  /* 0x0000000e000e7308 */ /* 0x000ea20000000800 */
[----:B0-----:R-:W-:Y:S01]  /*11c60*/  FADD.FTZ R36, R181, R12 ;  /* 0x0000000cb5247221 */ /* 0x001fe20000010000 */
[----:B------:R-:W-:Y:S01]  /*11c70*/  FADD.FTZ R40, R172, R9 ;  /* 0x00000009ac287221 */ /* 0x000fe20000010000 */
[-CC-:B------:R-:W-:Y:S01]  /*11c80*/  FFMA.FTZ R67, R67, R0.reuse, -R6.reuse ;  /* 0x0000000043437223 */ /* 0x180fe20000010806 */
[-CC-:B------:R-:W-:Y:S01]  /*11c90*/  FFMA.FTZ R45, R45, R0.reuse, -R6.reuse ;  /* 0x000000002d2d7223 */ /* 0x180fe20000010806 */
[-C--:B------:R-:W-:Y:S01]  /*11ca0*/  FFMA.FTZ R71, R71, R0.reuse, -R6 ;  /* 0x0000000047477223 */ /* 0x080fe20000010806 */
[----:B------:R-:W-:Y:S01]  /*11cb0*/  FADD.FTZ R9, R123, R40 ;  /* 0x000000287b097221 */ /* 0x000fe20000010000 */
[-C--:B------:R-:W-:Y:S01]  /*11cc0*/  FFMA.FTZ R65, R65, R0.reuse, -R6 ;  /* 0x0000000041417223 */ /* 0x080fe20000010806 */
[----:B------:R-:W0:Y:S01]  /*11cd0*/  MUFU.EX2 R177, R177 ;  /* 0x000000b100b17308 */ /* 0x000e220000000800 */
[----:B-1----:R-:W-:Y:S01]  /*11ce0*/  FADD.FTZ R5, R183, R36 ;  /* 0x00000024b7057221 */ /* 0x002fe20000010000 */
[----:B------:R-:W-:Y:S01]  /*11cf0*/  FADD.FTZ R40, R174, R9 ;  /* 0x00000009ae287221 */ /* 0x000fe20000010000 */
[-CC-:B------:R-:W-:Y:S01]  /*11d00*/  FFMA.FTZ R75, R75, R0.reuse, -R6.reuse ;  /* 0x000000004b4b7223 */ /* 0x180fe20000010806 */
[-CC-:B------:R-:W-:Y:S01]  /*11d10*/  FFMA.FTZ R69, R69, R0.reuse, -R6.reuse ;  /* 0x0000000045457223 */ /* 0x180fe20000010806 */
[-C--:B------:R-:W-:Y:S01]  /*11d20*/  FFMA.FTZ R93, R93, R0.reuse, -R6 ;  /* 0x000000005d5d7223 */ /* 0x080fe20000010806 */
[----:B------:R-:W-:Y:S01]  /*11d30*/  FADD.FTZ R9, R95, R40 ;  /* 0x000000285f097221 */ /* 0x000fe20000010000 */
[-CC-:B------:R-:W-:Y:S01]  /*11d40*/  FFMA.FTZ R99, R99, R0.reuse, -R6.reuse ;  /* 0x0000000063637223 */ /* 0x180fe20000010806 */
[----:B------:R-:W1:Y:S01]  /*11d50*/  MUFU.EX2 R20, R20 ;  /* 0x0000001400147308 */ /* 0x000e620000000800 */
[----:B--2---:R-:W-:Y:S01]  /*11d60*/  FADD.FTZ R38, R14, R5 ;  /* 0x000000050e267221 */ /* 0x004fe20000010000 */
[----:B------:R-:W-:Y:S01]  /*11d70*/  FADD.FTZ R42, R168, R9 ;  /* 0x00000009a82a7221 */ /* 0x000fe20000010000 */
[-CC-:B------:R-:W-:Y:S01]  /*11d80*/  FFMA.FTZ R83, R83, R0.reuse, -R6.reuse ;  /* 0x0000000053537223 */ /* 0x180fe20000010806 */
[-CC-:B------:R-:W-:Y:S01]  /*11d90*/  FFMA.FTZ R89, R89, R0.reuse, -R6.reuse ;  /* 0x0000000059597223 */ /* 0x180fe20000010806 */
[----:B------:R-:W-:Y:S01]  /*11da0*/  FFMA.FTZ R87, R87, R0, -R6 ;  /* 0x0000000057577223 */ /* 0x000fe20000010806 */
[----:B------:R-:W-:Y:S01]  /*11db0*/  FADD.FTZ R9, R97, R42 ;  /* 0x0000002a61097221 */ /* 0x000fe20000010000 */
[----:B------:R-:W-:Y:S01]  /*11dc0*/  F2FP.F16.F32.PACK_AB R181, R12, R181 ;  /* 0x000000b50cb5723e */ /* 0x000fe200000000ff */
[----:B------:R-:W2:Y:S01]  /*11dd0*/  MUFU.EX2 R179, R179 ;  /* 0x000000b300b37308 */ /* 0x000ea20000000800 */
[----:B0-----:R-:W-:Y:S01]  /*11de0*/  FADD.FTZ R5, R177, R38 ;  /* 0x00000026b1057221 */ /* 0x001fe20000010000 */
[----:B------:R-:W-:-:S02]  /*11df0*/  F2FP.F16.F32.PACK_AB R183, R14, R183 ;  /* 0x000000b70eb7723e */ /* 0x000fc400000000ff */
[----:B------:R-:W-:Y:S01]  /*11e00*/  F2FP.F16.F32.PACK_AB R176, R119, R176 ;  /* 0x000000b077b0723e */ /* 0x000fe200000000ff */
[--C-:B------:R-:W-:Y:S01]  /*11e10*/  IMAD.MOV.U32 R119, RZ, RZ, R151.reuse ;  /* 0x000000ffff777224 */ /* 0x100fe200078e0097 */
[----:B------:R-:W-:Y:S01]  /*11e20*/  F2FP.F16.F32.PACK_AB R178, R121, R178 ;  /* 0x000000b279b2723e */ /* 0x000fe200000000ff */
[----:B------:R-:W-:Y:S01]  /*11e30*/  IMAD.MOV.U32 R121, RZ, RZ, R151 ;  /* 0x000000ffff797224 */ /* 0x000fe200078e0097 */
[----:B------:R-:W0:Y:S01]  /*11e40*/  MUFU.EX2 R24, R24 ;  /* 0x0000001800187308 */ /* 0x000e220000000800 */
[----:B-1----:R-:W-:Y:S01]  /*11e50*/  FADD.FTZ R38, R20, R5 ;  /* 0x0000000514267221 */ /* 0x002fe20000010000 */
[----:B------:R-:W-:Y:S01]  /*11e60*/  F2FP.F16.F32.PACK_AB R172, R123, R172 ;  /* 0x000000ac7bac723e */ /* 0x000fe200000000ff */
[--C-:B------:R-:W-:Y:S01]  /*11e70*/  IMAD.MOV.U32 R123, RZ, RZ, R151.reuse ;  /* 0x000000ffff7b7224 */ /* 0x100fe200078e0097 */
[----:B------:R-:W-:Y:S01]  /*11e80*/  F2FP.F16.F32.PACK_AB R174, R95, R174 ;  /* 0x000000ae5fae723e */ /* 0x000fe200000000ff */
[--C-:B------:R-:W-:Y:S01]  /*11e90*/  IMAD.MOV.U32 R95, RZ, RZ, R151.reuse ;  /* 0x000000ffff5f7224 */ /* 0x100fe200078e0097 */
[----:B------:R-:W-:Y:S01]  /*11ea0*/  F2FP.F16.F32.PACK_AB R168, R97, R168 ;  /* 0x000000a861a8723e */ /* 0x000fe200000000ff */
[----:B------:R-:W-:Y:S01]  /*11eb0*/  IMAD.MOV.U32 R97, RZ, RZ, R151 ;  /* 0x000000ffff617224 */ /* 0x000fe200078e0097 */
[----:B------:R-:W1:Y:S01]  /*11ec0*/  MUFU.EX2 R173, R173 ;  /* 0x000000ad00ad7308 */ /* 0x000e620000000800 */
[----:B--2---:R-:W-:Y:S01]  /*11ed0*/  FADD.FTZ R5, R179, R38 ;  /* 0x00000026b3057221 */ /* 0x004fe20000010000 */
[----:B------:R-:W-:-:S02]  /*11ee0*/  F2FP.F16.F32.PACK_AB R180, R77, R180 ;  /* 0x000000b44db4723e */ /* 0x000fc400000000ff */
[----:B------:R-:W-:Y:S02]  /*11ef0*/  F2FP.F16.F32.PACK_AB R182, R81, R182 ;  /* 0x000000b651b6723e */ /* 0x000fe400000000ff */
[----:B------:R-:W-:Y:S02]  /*11f00*/  F2FP.F16.F32.PACK_AB R177, R20, R177 ;  /* 0x000000b114b1723e */ /* 0x000fe400000000ff */
[----:B------:R-:W2:Y:S01]  /*11f10*/  MUFU.EX2 R26, R26 ;  /* 0x0000001a001a7308 */ /* 0x000ea20000000800 */
[C---:B0-----:R-:W-:Y:S01]  /*11f20*/  FADD.FTZ R40, R24.reuse, R5 ;  /* 0x0000000518287221 */ /* 0x041fe20000010000 */
[----:B------:R-:W-:-:S06]  /*11f30*/  F2FP.F16.F32.PACK_AB R179, R24, R179 ;  /* 0x000000b318b3723e */ /* 0x000fcc00000000ff */
[----:B------:R-:W0:Y:S01]  /*11f40*/  MUFU.EX2 R175, R175 ;  /* 0x000000af00af7308 */ /* 0x000e220000000800 */
[----:B-1----:R-:W-:Y:S01]  /*11f50*/  FADD.FTZ R5, R173, R40 ;  /* 0x00000028ad057221 */ /* 0x002fe20000010000 */
[----:B------:R-:W-:Y:S01]  /*11f60*/  FADD.FTZ R40, R170, R9 ;  /* 0x00000009aa287221 */ /* 0x000fe20000010000 */
[----:B------:R-:W-:-:S03]  /*11f70*/  F2FP.F16.F32.PACK_AB R170, R79, R170 ;  /* 0x000000aa4faa723e */ /* 0x000fc600000000ff */
[----:B------:R-:W-:Y:S02]  /*11f80*/  FADD.FTZ R9, R79, R40 ;  /* 0x000000284f097221 */ /* 0x000fe40000010000 */
[----:B------:R-:W1:Y:S01]  /*11f90*/  MUFU.EX2 R28, R28 ;  /* 0x0000001c001c7308 */ /* 0x000e620000000800 */
[----:B--2---:R-:W-:Y:S01]  /*11fa0*/  FADD.FTZ R4, R26, R5 ;  /* 0x000000051a047221 */ /* 0x004fe20000010000 */
[----:B------:R-:W-:Y:S01]  /*11fb0*/  FADD.FTZ R42, R164, R9 ;  /* 0x00000009a42a7221 */ /* 0x000fe20000010000 */
[----:B------:R-:W-:-:S05]  /*11fc0*/  F2FP.F16.F32.PACK_AB R173, R26, R173 ;  /* 0x000000ad1aad723e */ /* 0x000fca00000000ff */
[----:B------:R-:W2:Y:S01]  /*11fd0*/  MUFU.EX2 R169, R169 ;  /* 0x000000a900a97308 */ /* 0x000ea20000000800 */
[----:B0-----:R-:W-:-:S07]  /*11fe0*/  FADD.FTZ R5, R175, R4 ;  /* 0x00000004af057221 */ /* 0x001fce0000010000 */
[----:B------:R-:W0:Y:S01]  /*11ff0*/  MUFU.EX2 R57, R57 ;  /* 0x0000003900397308 */ /* 0x000e220000000800 */
[C---:B-1----:R-:W-:Y:S01]  /*12000*/  FADD.FTZ R40, R28.reuse, R5 ;  /* 0x000000051c287221 */ /* 0x042fe20000010000 */
[----:B------:R-:W-:-:S06]  /*12010*/  F2FP.F16.F32.PACK_AB R175, R28, R175 ;  /* 0x000000af1caf723e */ /* 0x000fcc00000000ff */
[----:B------:R-:W1:Y:S01]  /*12020*/  MUFU.EX2 R30, R30 ;  /* 0x0000001e001e7308 */ /* 0x000e620000000800 */
[----:B--2---:R-:W-:-:S07]  /*12030*/  FADD.FTZ R5, R169, R40 ;  /* 0x00000028a9057221 */ /* 0x004fce0000010000 */
[----:B------:R-:W2:Y:S01]  /*12040*/  MUFU.EX2 R166, R166 ;  /* 0x000000a600a67308 */ /* 0x000ea20000000800 */
[C---:B0-----:R-:W-:Y:S01]  /*12050*/  FADD.FTZ R9, R57.reuse, R42 ;  /* 0x0000002a39097221 */ /* 0x041fe20000010000 */
[----:B------:R-:W-:-:S06]  /*12060*/  F2FP.F16.F32.PACK_AB R164, R57, R164 ;  /* 0x000000a439a4723e */ /* 0x000fcc00000000ff */
[----:B------:R-:W0:Y:S01]  /*12070*/  MUFU.EX2 R171, R171 ;  /* 0x000000ab00ab7308 */ /* 0x000e220000000800 */
[C---:B-1----:R-:W-:Y:S01]  /*12080*/  FADD.FTZ R40, R30.reuse, R5 ;  /* 0x000000051e287221 */ /* 0x042fe20000010000 */
[----:B------:R-:W-:-:S06]  /*12090*/  F2FP.F16.F32.PACK_AB R169, R30, R169 ;  /* 0x000000a91ea9723e */ /* 0x000fcc00000000ff */
[----:B------:R-:W1:Y:S01]  /*120a0*/  MUFU.EX2 R49, R49 ;  /* 0x0000003100317308 */ /* 0x000e620000000800 */
[----:B--2---:R-:W-:-:S07]  /*120b0*/  FADD.FTZ R42, R166, R9 ;  /* 0x00000009a62a7221 */ /* 0x004fce0000010000 */
[----:B------:R-:W2:Y:S01]  /*120c0*/  MUFU.EX2 R32, R32 ;  /* 0x0000002000207308 */ /* 0x000ea20000000800 */
[----:B0-----:R-:W-:-:S07]  /*120d0*/  FADD.FTZ R5, R171, R40 ;  /* 0x00000028ab057221 */ /* 0x001fce0000010000 */
[----:B------:R-:W0:Y:S01]  /*120e0*/  MUFU.EX2 R10, R10 ;  /* 0x0000000a000a7308 */ /* 0x000e220000000800 */
[C---:B-1----:R-:W-:Y:S01]  /*120f0*/  FADD.FTZ R9, R49.reuse, R42 ;  /* 0x0000002a31097221 */ /* 0x042fe20000010000 */
[----:B------:R-:W-:-:S06]  /*12100*/  F2FP.F16.F32.PACK_AB R166, R49, R166 ;  /* 0x000000a631a6723e */ /* 0x000fcc00000000ff */
[----:B------:R-:W1:Y:S01]  /*12110*/  MUFU.EX2 R165, R165 ;  /* 0x000000a500a57308 */ /* 0x000e620000000800 */
[C---:B--2---:R-:W-:Y:S01]  /*12120*/  FADD.FTZ R6, R32.reuse, R5 ;  /* 0x0000000520067221 */ /* 0x044fe20000010000 */
[----:B------:R-:W-:-:S06]  /*12130*/  F2FP.F16.F32.PACK_AB R171, R32, R171 ;  /* 0x000000ab20ab723e */ /* 0x000fcc00000000ff */
[----:B------:R-:W2:Y:S01]  /*12140*/  MUFU.EX2 R53, R53 ;  /* 0x0000003500357308 */ /* 0x000ea20000000800 */
[----:B0-----:R-:W-:-:S07]  /*12150*/  FADD.FTZ R42, R10, R9 ;  /* 0x000000090a2a7221 */ /* 0x001fce0000010000 */
[----:B------:R-:W0:Y:S01]  /*12160*/  MUFU.EX2 R34, R34 ;  /* 0x0000002200227308 */ /* 0x000e220000000800 */
[----:B-1----:R-:W-:-:S07]  /*12170*/  FADD.FTZ R5, R165, R6 ;  /* 0x00000006a5057221 */ /* 0x002fce0000010000 */
[----:B------:R-:W1:Y:S01]  /*12180*/  MUFU.EX2 R154, R154 ;  /* 0x0000009a009a7308 */ /* 0x000e620000000800 */
[C---:B--2---:R-:W-:Y:S01]  /*12190*/  FADD.FTZ R9, R53.reuse, R42 ;  /* 0x0000002a35097221 */ /* 0x044fe20000010000 */
[----:B------:R-:W-:-:S06]  /*121a0*/  F2FP.F16.F32.PACK_AB R152, R53, R10 ;  /* 0x0000000a3598723e */ /* 0x000fcc00000000ff */
[----:B------:R-:W2:Y:S01]  /*121b0*/  MUFU.EX2 R167, R167 ;  /* 0x000000a700a77308 */ /* 0x000ea20000000800 */
[C---:B0-----:R-:W-:Y:S01]  /*121c0*/  FADD.FTZ R6, R34.reuse, R5 ;  /* 0x0000000522067221 */ /* 0x041fe20000010000 */
[----:B------:R-:W-:-:S06]  /*121d0*/  F2FP.F16.F32.PACK_AB R165, R34, R165 ;  /* 0x000000a522a5723e */ /* 0x000fcc00000000ff */
[----:B------:R-:W0:Y:S01]  /*121e0*/  MUFU.EX2 R61, R61 ;  /* 0x0000003d003d7308 */ /* 0x000e220000000800 */
[----:B-1----:R-:W-:-:S07]  /*121f0*/  FADD.FTZ R42, R154, R9 ;  /* 0x000000099a2a7221 */ /* 0x002fce0000010000 */
        /* <DEDUP_REMOVED lines=24> */
[----:B------:R-:W-:Y:S01]  /*12380*/  F2FP.F16.F32.PACK_AB R158, R91, R158 ;  /* 0x0000009e5b9e723e */ /* 0x000fe200000000ff */
[----:B------:R-:W-:-:S05]  /*12390*/  IMAD.MOV.U32 R91, RZ, RZ, R151 ;  /* 0x000000ffff5b7224 */ /* 0x000fca00078e0097 */
[----:B------:R-:W2:Y:S01]  /*123a0*/  MUFU.EX2 R65, R65 ;  /* 0x0000004100417308 */ /* 0x000ea20000000800 */
[C---:B0-----:R-:W-:Y:S01]  /*123b0*/  FADD.FTZ R6, R4.reuse, R5 ;  /* 0x0000000504067221 */ /* 0x041fe20000010000 */
[----:B------:R-:W-:Y:S02]  /*123c0*/  F2FP.F16.F32.PACK_AB R155, R4, R45 ;  /* 0x0000002d049b723e */ /* 0x000fe400000000ff */
[----:B------:R-:W-:-:S04]  /*123d0*/  MOV R4, 0x3f800000 ;  /* 0x3f80000000047802 */ /* 0x000fc80000000f00 */
[----:B------:R0:W3:Y:S01]  /*123e0*/  MUFU.EX2 R101, R117 ;  /* 0x0000007500657308 */ /* 0x0000e20000000800 */
[----:B-1----:R-:W-:-:S07]  /*123f0*/  FADD.FTZ R44, R160, R9 ;  /* 0x00000009a02c7221 */ /* 0x002fce0000010000 */
[----:B------:R-:W1:Y:S01]  /*12400*/  MUFU.EX2 R40, R75 ;  /* 0x0000004b00287308 */ /* 0x000e620000000800 */
[----:B--2---:R-:W-:Y:S01]  /*12410*/  FADD.FTZ R5, R65, R6 ;  /* 0x0000000641057221 */ /* 0x004fe20000010000 */
[----:B0-----:R-:W-:-:S06]  /*12420*/  IMAD.MOV.U32 R117, RZ, RZ, R151 ;  /* 0x000000ffff757224 */ /* 0x001fcc00078e0097 */
[----:B------:R-:W0:Y:S01]  /*12430*/  MUFU.EX2 R69, R69 ;  /* 0x0000004500457308 */ /* 0x000e220000000800 */
[C---:B---3--:R-:W-:Y:S01]  /*12440*/  FADD.FTZ R9, R101.reuse, R44 ;  /* 0x0000002c65097221 */ /* 0x048fe20000010000 */
[----:B------:R-:W-:Y:S01]  /*12450*/  F2FP.F16.F32.PACK_AB R160, R101, R160 ;  /* 0x000000a065a0723e */ /* 0x000fe200000000ff */
[----:B------:R-:W-:-:S05]  /*12460*/  IMAD.MOV.U32 R101, RZ, RZ, R151 ;  /* 0x000000ffff657224 */ /* 0x000fca00078e0097 */
[----:B------:R2:W3:Y:S01]  /*12470*/  MUFU.EX2 R42, R93 ;  /* 0x0000005d002a7308 */ /* 0x0004e20000000800 */
[C---:B-1----:R-:W-:Y:S01]  /*12480*/  FADD.FTZ R44, R40.reuse, R5 ;  /* 0x00000005282c7221 */ /* 0x042fe20000010000 */
[----:B------:R-:W-:-:S06]  /*12490*/  F2FP.F16.F32.PACK_AB R157, R40, R65 ;  /* 0x00000041289d723e */ /* 0x000fcc00000000ff */
[----:B------:R-:W1:Y:S01]  /*124a0*/  MUFU.EX2 R99, R99 ;  /* 0x0000006300637308 */ /* 0x000e620000000800 */
[----:B0-----:R-:W-:Y:S01]  /*124b0*/  FADD.FTZ R5, R69, R44 ;  /* 0x0000002c45057221 */ /* 0x001fe20000010000 */
[----:B--2---:R-:W-:-:S06]  /*124c0*/  IMAD.MOV.U32 R93, RZ, RZ, R151 ;  /* 0x000000ffff5d7224 */ /* 0x004fcc00078e0097 */
[----:B------:R-:W0:Y:S01]  /*124d0*/  MUFU.EX2 R10, R83 ;  /* 0x00000053000a7308 */ /* 0x000e220000000800 */
[C---:B---3--:R-:W-:Y:S01]  /*124e0*/  FADD.FTZ R14, R42.reuse, R5 ;  /* 0x000000052a0e7221 */ /* 0x048fe20000010000 */
[----:B------:R-:W-:-:S06]  /*124f0*/  F2FP.F16.F32.PACK_AB R159, R42, R69 ;  /* 0x000000452a9f723e */ /* 0x000fcc00000000ff */
[----:B------:R-:W2:Y:S01]  /*12500*/  MUFU.EX2 R162, R162 ;  /* 0x000000a200a27308 */ /* 0x000ea20000000800 */
[----:B-1----:R-:W-:-:S07]  /*12510*/  FADD.FTZ R5, R99, R14 ;  /* 0x0000000e63057221 */ /* 0x002fce0000010000 */
[----:B------:R-:W1:Y:S01]  /*12520*/  MUFU.EX2 R89, R89 ;  /* 0x0000005900597308 */ /* 0x000e620000000800 */
[C---:B0-----:R-:W-:Y:S01]  /*12530*/  FADD.FTZ R14, R10.reuse, R5 ;  /* 0x000000050a0e7221 */ /* 0x041fe20000010000 */
[----:B------:R-:W-:Y:S01]  /*12540*/  F2FP.F16.F32.PACK_AB R161, R10, R99 ;  /* 0x000000630aa1723e */ /* 0x000fe200000000ff */
[----:B------:R-:W-:-:S05]  /*12550*/  IMAD.MOV.U32 R99, RZ, RZ, R151 ;  /* 0x000000ffff637224 */ /* 0x000fca00078e0097 */
[----:B------:R-:W0:Y:S01]  /*12560*/  MUFU.EX2 R12, R87 ;  /* 0x00000057000c7308 */ /* 0x000e220000000800 */
[----:B--2---:R-:W-:Y:S01]  /*12570*/  FADD.FTZ R6, R162, R9 ;  /* 0x00000009a2067221 */ /* 0x004fe20000010000 */
[----:B------:R-:W-:-:S06]  /*12580*/  IMAD.MOV.U32 R9, RZ, RZ, 0x3f800000 ;  /* 0x3f800000ff097424 */ /* 0x000fcc00078e00ff */
[----:B------:R-:W2:Y:S01]  /*12590*/  MUFU.EX2 R85, R85 ;  /* 0x0000005500557308 */ /* 0x000ea20000000800 */
[----:B-1----:R-:W-:Y:S01]  /*125a0*/  FADD.FTZ R5, R89, R14 ;  /* 0x0000000e59057221 */ /* 0x002fe20000010000 */
[----:B0-----:R-:W-:-:S03]  /*125b0*/  F2FP.F16.F32.PACK_AB R163, R12, R89 ;  /* 0x000000590ca3723e */ /* 0x001fc600000000ff */
[----:B------:R-:W-:Y:S01]  /*125c0*/  FADD.FTZ R5, R12, R5 ;  /* 0x000000050c057221 */ /* 0x000fe20000010000 */
[----:B------:R-:W-:Y:S02]  /*125d0*/  IMAD.MOV.U32 R89, RZ, RZ, R151 ;  /* 0x000000ffff597224 */ /* 0x000fe400078e0097 */
[C---:B--2---:R-:W-:Y:S01]  /*125e0*/  FADD.FTZ R6, R85.reuse, R6 ;  /* 0x0000000655067221 */ /* 0x044fe20000010000 */
[----:B------:R-:W-:Y:S01]  /*125f0*/  F2FP.F16.F32.PACK_AB R162, R85, R162 ;  /* 0x000000a255a2723e */ /* 0x000fe200000000ff */
[----:B------:R-:W-:Y:S06]  /*12600*/  @!P2 BRA `(.L_x_623) ;  /* 0x0000002400c0a947 */ /* 0x000fec0003800000 */
[----:B------:R-:W-:Y:S01]  /*12610*/  VIADD R20, R202, 0xfffffffe ;  /* 0xfffffffeca147836 */ /* 0x000fe20000000000 */
[----:B------:R-:W-:Y:S01]  /*12620*/  MOV R13, R8 ;  /* 0x00000008000d7202 */ /* 0x000fe20000000f00 */
[----:B------:R-:W-:Y:S01]  /*12630*/  IMAD.MOV.U32 R12, RZ, RZ, R3 ;  /* 0x000000ffff0c7224 */ /* 0x000fe200078e0003 */
[----:B------:R-:W-:Y:S01]  /*12640*/  MOV R202, R194 ;  /* 0x000000c200ca7202 */ /* 0x000fe20000000f00 */
[----:B------:R-:W-:Y:S01]  /*12650*/  IMAD.MOV.U32 R203, RZ, RZ, R192 ;  /* 0x000000ffffcb7224 */ /* 0x000fe200078e00c0 */
[----:B------:R-:W-:Y:S02]  /*12660*/  MOV R4, 0x3f800000 ;  /* 0x3f80000000047802 */ /* 0x000fe40000000f00 */
        /* <DEDUP_REMOVED lines=31> */
[----:B------:R-:W-:-:S07]  /*12860*/  CS2R R88, SRZ ;  /* 0x0000000000587805 */ /* 0x000fce000001ff00 */
.L_x_634:
[----:B------:R-:W-:-:S05]  /*12870*/  VIADD R0, R203, 0x1 ;  /* 0x00000001cb007836 */ /* 0x000fca0000000000 */
[----:B------:R-:W-:-:S04]  /*12880*/  ISETP.NE.AND P2, PT, R0, 0x2, PT ;  /* 0x000000020000780c */ /* 0x000fc80003f45270 */
[----:B------:R-:W-:Y:S02]  /*12890*/  SEL R3, RZ, 0x1, P2 ;  /* 0x00000001ff037807 */ /* 0x000fe40001000000 */
[----:B------:R-:W-:Y:S02]  /*128a0*/  SEL R192, R0, RZ, P2 ;  /* 0x000000ff00c07207 */ /* 0x000fe40001000000 */
[----:B------:R-:W-:Y:S01]  /*128b0*/  LOP3.LUT R194, R202, R3, RZ, 0x3c, !PT ;  /* 0x00000003cac27212 */ /* 0x000fe200078e3cff */
[----:B------:R-:W-:Y:S06]  /*128c0*/  @!P0 BRA `(.L_x_624) ;  /* 0x0000000000048947 */ /* 0x000fec0003800000 */
[----:B------:R-:W-:Y:S01]  /*128d0*/  BPT.TRAP 0x1 ;  /* 0x000000040000795c */ /* 0x000fe20000300000 */
.L_x_624:
[----:B------:R-:W-:Y:S02]  /*128e0*/  LEA R21, R192, R2, 0x3 ;  /* 0x00000002c0157211 */ /* 0x000fe400078e18ff */
[----:B------:R-:W-:-:S04]  /*128f0*/  SHF.L.U32 R0, R194, 0x1f, RZ ;  /* 0x0000001fc2007819 */ /* 0x000fc800000006ff */
[----:B------:R0:W1:Y:S01]  /*12900*/  SYNCS.PHASECHK.TRANS64.TRYWAIT P2, [R21+URZ+0x34830], R0 ;  /* 0x03483000150075a7 */ /* 0x000062000804017f */
[----:B------:R-:W-:Y:S05]  /*12910*/  @!P0 BRA `(.L_x_625) ;  /* 0x0000000000048947 */ /* 0x000fea0003800000 */
[----:B------:R-:W-:Y:S01]  /*12920*/  BPT.TRAP 0x1 ;  /* 0x000000040000795c */ /* 0x000fe20000300000 */
.L_x_625:
[----:B------:R-:W-:Y:S01]  /*12930*/  BSSY B1, `(.L_x_626) ;  /* 0x0000006000017945 */ /* 0x000fe20003800000 */
[----:B------:R-:W-:Y:S02]  /*12940*/  IMAD R10, R192, 0xc00, R7 ;  /* 0x00000c00c00a7824 */ /* 0x000fe400078e0207 */
[----:B------:R-:W-:Y:S01]  /*12950*/  IMAD.MOV.U32 R11, RZ, RZ, 0x40000040 ;  /* 0x40000040ff0b7424 */ /* 0x000fe200078e00ff */
[----:B-1----:R-:W-:Y:S06]  /*12960*/  @P2 BRA `(.L_x_627) ;  /* 0x0000000000082947 */ /* 0x002fec0003800000 */
[----:B------:R-:W1:Y:S02]  /*12970*/  SYNCS.PHASECHK.TRANS64.TRYWAIT P2, [R21+URZ+0x34830], R0 ;  /* 0x03483000150075a7 */ /* 0x000e64000804017f */
[----:B-1----:R-:W-:Y:S05]  /*12980*/  @!P2 BRA `(.L_x_628) ;  /* 0x000000b000d8a947 */ /* 0x002fea0003800000 */
.L_x_627:
[----:B------:R-:W-:Y:S05]  /*12990*/  BSYNC B1 ;  /* 0x0000000000017941 */ /* 0x000fea0003800000 */
.L_x_626:
[----:B------:R-:W2:Y:S04]  /*129a0*/  LDL.64 R24, [R1+0x30] ;  /* 0x0000300001187983 */ /* 0x000ea80000100a00 */
[----:B------:R-:W3:Y:S04]  /*129b0*/  LDL.64 R226, [R1+0x28] ;  /* 0x0000280001e27983 */ /* 0x000ee80000100a00 */
[----:B------:R-:W4:Y:S01]  /*129c0*/  LDL.64 R234, [R1+0x20] ;  /* 0x0000200001ea7983 */ /* 0x000f220000100a00 */
[C---:B------:R-:W-:Y:S02]  /*129d0*/  R2UR UR6, R10.reuse ;  /* 0x000000000a0672ca */ /* 0x040fe400000e0000 */
[----:B------:R-:W-:Y:S01]  /*129e0*/  R2UR UR7, R11 ;  /* 0x000000000b0772ca */ /* 0x000fe200000e0000 */
[----:B------:R-:W5:Y:S01]  /*129f0*/  LDL.64 R232, [R1+0x18] ;  /* 0x0000180001e87983 */ /* 0x000f620000100a00 */
[----:B------:R-:W-:Y:S01]  /*12a00*/  IMAD.MOV.U32 R15, RZ, RZ, 0x40000040 ;  /* 0x40000040ff0f7424 */ /* 0x000fe200078e00ff */
[----:B------:R-:W-:-:S02]  /*12a10*/  IADD3 R14, R10, 0x2, RZ ;  /* 0x000000020a0e7810 */ /* 0x000fc40007ffe0ff */
[----:B------:R-:W5:Y:S04]  /*12a20*/  LDL.64 R230, [R1+0x10] ;  /* 0x0000100001e67983 */ /* 0x000f680000100a00 */
[----:B------:R-:W5:Y:S01]  /*12a30*/  LDL.64 R228, [R1+0x8] ;  /* 0x0000080001e47983 */ /* 0x000f620000100a00 */
[----:B--2---:R-:W-:Y:S02]  /*12a40*/  R2UR UR4, R24 ;  /* 0x00000000180472ca */ /* 0x004fe400000e0000 */
[----:B------:R-:W-:Y:S02]  /*12a50*/  R2UR UR5, R25 ;  /* 0x00000000190572ca */ /* 0x000fe400000e0000 */
[----:B------:R-:W-:-:S11]  /*12a60*/  WARPGROUP.ARRIVE ;  /* 0x00000000000079c5 */ /* 0x000fd60000000000 */
[----:B------:R-:W-:Y:S01]  /*12a70*/  HGMMA.64x128x16.F32 R24, gdesc[UR4], RZ, !UPT, gsb0 ;  /* 0x01e00000041879f0 */ /* 0x000fe2000c0008ff */
[----:B------:R-:W-:Y:S02]  /*12a80*/  R2UR UR6, R14 ;  /* 0x000000000e0672ca */ /* 0x000fe400000e0000 */
[----:B------:R-:W-:Y:S02]  /*12a90*/  R2UR UR7, R15 ;  /* 0x000000000f0772ca */ /* 0x000fe400000e0000 */
[----:B---3--:R-:W-:Y:S02]  /*12aa0*/  R2UR UR4, R226 ;  /* 0x00000000e20472ca */ /* 0x008fe400000e0000 */
[----:B------:R-:W-:Y:S01]  /*12ab0*/  R2UR UR5, R227 ;  /* 0x00000000e30572ca */ /* 0x000fe200000e0000 */
[----:B------:R-:W-:Y:S01]  /*12ac0*/  IMAD.MOV.U32 R15, RZ, RZ, 0x40000040 ;  /* 0x40000040ff0f7424 */ /* 0x000fe200078e00ff */
[----:B------:R-:W-:Y:S01]  /*12ad0*/  IADD3 R14, R10, 0x4, RZ ;  /* 0x000000040a0e7810 */ /* 0x000fe20007ffe0ff */
[----:B------:R-:W2:Y:S01]  /*12ae0*/  LDL.64 R226, [R1] ;  /* 0x0000000001e27983 */ /* 0x000ea20000100a00 */
[----:B------:R-:W-:-:S02]  /*12af0*/  WARPGROUP.DEPBAR.LE gsb0, 0x0 ;  /* 0x00008000000079c5 */ /* 0x000fc40000010000 */
[----:B------:R-:W-:-:S07]  /*12b00*/  WARPGROUP.ARRIVE ;  /* 0x00000000000079c5 */ /* 0x000fce0000000000 */
[----:B------:R-:W-:Y:S01]  /*12b10*/  HGMMA.64x128x16.F32 R24, gdesc[UR4], R24, gsb0 ;  /* 0x01e00000041879f0 */ /* 0x000fe20008000818 */
[----:B------:R-:W-:Y:S02]  /*12b20*/  R2UR UR6, R14 ;  /* 0x000000000e0672ca */ /* 0x000fe400000e0000 */
[----:B------:R-:W-:Y:S02]  /*12b30*/  R2UR UR7, R15 ;  /* 0x000000000f0772ca */ /* 0x000fe400000e0000 */
[----:B----4-:R-:W-:Y:S02]  /*12b40*/  R2UR UR4, R234 ;  /* 0x00000000ea0472ca */ /* 0x010fe400000e0000 */
[----:B------:R-:W-:Y:S01]  /*12b50*/  R2UR UR5, R235 ;  /* 0x00000000eb0572ca */ /* 0x000fe200000e0000 */
[----:B------:R-:W-:Y:S01]  /*12b60*/  IMAD.MOV.U32 R15, RZ, RZ, 0x40000040 ;  /* 0x40000040ff0f7424 */ /* 0x000fe200078e00ff */
[----:B------:R-:W-:Y:S01]  /*12b70*/  IADD3 R14, R10, 0x6, RZ ;  /* 0x000000060a0e7810 */ /* 0x000fe20007ffe0ff */
[----:B------:R-:W-:-:S02]  /*12b80*/  WARPGROUP.DEPBAR.LE gsb0, 0x0 ;  /* 0x00008000000079c5 */ /* 0x000fc40000010000 */
[----:B------:R-:W-:-:S08]  /*12b90*/  WARPGROUP.ARRIVE ;  /* 0x00000000000079c5 */ /* 0x000fd00000000000 */
[----:B------:R-:W-:Y:S01]  /*12ba0*/  HGMMA.64x128x16.F32 R24, gdesc[UR4], R24, gsb0 ;  /* 0x01e00000041879f0 */ /* 0x000fe20008000818 */
[----:B------:R-:W-:Y:S02]  /*12bb0*/  R2UR UR6, R14 ;  /* 0x000000000e0672ca */ /* 0x000fe400000e0000 */
[----:B------:R-:W-:Y:S02]  /*12bc0*/  R2UR UR7, R15 ;  /* 0x000000000f0772ca */ /* 0x000fe400000e0000 */
[----:B-----5:R-:W-:Y:S02]  /*12bd0*/  R2UR UR4, R232 ;  /* 0x00000000e80472ca */ /* 0x020fe400000e0000 */
        /* <DEDUP_REMOVED lines=8> */
[----:B------:R-:W-:Y:S02]  /*12c60*/  R2UR UR4, R230 ;  /* 0x00000000e60472ca */ /* 0x000fe400000e0000 */
        /* <DEDUP_REMOVED lines=17> */
[----:B--2---:R-:W-:Y:S02]  /*12d80*/  R2UR UR4, R226 ;  /* 0x00000000e20472ca */ /* 0x004fe400000e0000 */
[----:B------:R-:W-:Y:S01]  /*12d90*/  R2UR UR5, R227 ;  /* 0x00000000e30572ca */ /* 0x000fe200000e0000 */
[----:B------:R-:W-:Y:S01]  /*12da0*/  IMAD.MOV.U32 R15, RZ, RZ, 0x40000040 ;  /* 0x40000040ff0f7424 */ /* 0x000fe200078e00ff */
[----:B------:R-:W-:Y:S01]  /*12db0*/  IADD3 R14, R10, 0x406, RZ ;  /* 0x000004060a0e7810 */ /* 0x000fe20007ffe0ff */
[----:B------:R-:W-:-:S02]  /*12dc0*/  WARPGROUP.DEPBAR.LE gsb0, 0x0 ;  /* 0x00008000000079c5 */ /* 0x000fc40000010000 */
[----:B------:R-:W-:-:S08]  /*12dd0*/  WARPGROUP.ARRIVE ;  /* 0x00000000000079c5 */ /* 0x000fd00000000000 */
[----:B------:R-:W-:Y:S01]  /*12de0*/  HGMMA.64x128x16.F32 R24, gdesc[UR4], R24, gsb0 ;  /* 0x01e00000041879f0 */ /* 0x000fe20008000818 */
[----:B------:R-:W-:Y:S02]  /*12df0*/  R2UR UR6, R14 ;  /* 0x000000000e0672ca */ /* 0x000fe400000e0000 */
[----:B------:R-:W-:Y:S01]  /*12e00*/  R2UR UR7, R15 ;  /* 0x000000000f0772ca */ /* 0x000fe200000e0000 */
[----:B------:R-:W-:Y:S01]  /*12e10*/  UMOV UR4, UR56 ;  /* 0x0000003800047c82 */ /* 0x000fe20008000000 */
[----:B------:R-:W-:Y:S01]  /*12e20*/  UMOV UR5, UR57 ;  /* 0x0000003900057c82 */ /* 0x000fe20008000000 */
[----:B------:R-:W-:Y:S01]  /*12e30*/  IMAD.MOV.U32 R15, RZ, RZ, 0x40000040 ;  /* 0x40000040ff0f7424 */ /* 0x000fe200078e00ff */
[----:B------:R-:W-:Y:S01]  /*12e40*/  IADD3 R14, R10, 0x800, RZ ;  /* 0x000008000a0e7810 */ /* 0x000fe20007ffe0ff */
[----:B------:R-:W-:Y:S02]  /*12e50*/  WARPGROUP.DEPBAR.LE gsb0, 0x0 ;  /* 0x00008000000079c5 */ /* 0x000fe40000010000 */
[----:B------:R-:W-:-:S06]  /*12e60*/  WARPGROUP.ARRIVE ;  /* 0x00000000000079c5 */ /* 0x000fcc0000000000 */
        /* <DEDUP_REMOVED lines=100> */
[----:B------:R-:W-:Y:S05]  /*134b0*/  @!P0 BRA `(.L_x_629) ;  /* 0x0000000000048947 */ /* 0x000fea0003800000 */
[----:B------:R-:W-:Y:S01]  /*134c0*/  BPT.TRAP 0x1 ;  /* 0x000000040000795c */ /* 0x000fe20000300000 */
.L_x_629:
[----:B------:R-:W-:Y:S02]  /*134d0*/  SHF.L.U32 R3, R202, 0x1f, RZ ;  /* 0x0000001fca037819 */ /* 0x000fe400000006ff */
[----:B------:R-:W-:-:S04]  /*134e0*/  LEA R202, R203, R2, 0x3 ;  /* 0x00000002cbca7211 */ /* 0x000fc800078e18ff */
[----:B------:R2:W3:Y:S01]  /*134f0*/  SYNCS.PHASECHK.TRANS64.TRYWAIT P2, [R202+URZ+0x34850], R3 ;  /* 0x03485003ca0075a7 */ /* 0x0004e2000804017f */
[----:B------:R-:W-:Y:S05]  /*13500*/  @!P0 BRA `(.L_x_630) ;  /* 0x0000000000048947 */ /* 0x000fea0003800000 */
[----:B------:R-:W-:Y:S01]  /*13510*/  BPT.TRAP 0x1 ;  /* 0x000000040000795c */ /* 0x000fe20000300000 */
.L_x_630:
[----:B------:R-:W-:Y:S04]  /*13520*/  BSSY B1, `(.L_x_631) ;  /* 0x0000004000017945 */ /* 0x000fe80003800000 */
[----:B---3--:R-:W-:Y:S05]  /*13530*/  @P2 BRA `(.L_x_632) ;  /* 0x0000000000082947 */ /* 0x008fea0003800000 */
[----:B------:R-:W3:Y:S02]  /*13540*/  SYNCS.PHASECHK.TRANS64.TRYWAIT P2, [R202+URZ+0x34850], R3 ;  /* 0x03485003ca0075a7 */ /* 0x000ee4000804017f */
[----:B---3--:R-:W-:Y:S05]  /*13550*/  @!P2 BRA `(.L_x_633) ;  /* 0x000000a400f8a947 */ /* 0x008fea0003800000 */
.L_x_632:
[----:B------:R-:W-:Y:S05]  /*13560*/  BSYNC B1 ;  /* 0x0000000000017941 */ /* 0x000fea0003800000 */
.L_x_631:
[----:B01----:R-:W-:Y:S01]  /*13570*/  VIADD R0, R2, 0x400 ;  /* 0x0000040002007836 */ /* 0x003fe20000000000 */
[----:B------:R-:W-:Y:S01]  /*13580*/  WARPGROUP.ARRIVE ;  /* 0x00000000000079c5 */ /* 0x000fe20000000000 */
[----:B------:R-:W-:Y:S01]  /*13590*/  IMAD.MOV.U32 R11, RZ, RZ, 0x40000040 ;  /* 0x40000040ff0b7424 */ /* 0x000fe200078e00ff */
[----:B------:R-:W-:Y:S01]  /*135a0*/  MOV R15, 0x40000040 ;  /* 0x40000040000f7802 */ /* 0x000fe20000000f00 */
[----:B------:R-:W-:Y:S01]  /*135b0*/  IMAD.MOV.U32 R9, RZ, RZ, 0x40000040 ;  /* 0x40000040ff097424 */ /* 0x000fe200078e00ff */
[----:B------:R-:W-:Y:S01]  /*135c0*/  SHF.R.U32.HI R0, RZ, 0x4, R0 ;  /* 0x00000004ff007819 */ /* 0x000fe20000011600 */
[----:B------:R-:W-:Y:S01]  /*135d0*/  @!P1 VIADD R21, R21, 0x34840 ;  /* 0x0003484015159836 */ /* 0x000fe20000000000 */
[----:B------:R-:W-:Y:S02]  /*135e0*/  R2UR UR7, R11 ;  /* 0x000000000b0772ca */ /* 0x000fe400000e0000 */
[----:B------:R-:W-:Y:S02]  /*135f0*/  LOP3.LUT R0, R0, 0x3fff, RZ, 0xc0, !PT ;  /* 0x00003fff00007812 */ /* 0x000fe400078ec0ff */
[C---:B------:R-:W-:Y:S01]  /*13600*/  ISETP.GT.AND P2, PT, R20.reuse, RZ, PT ;  /* 0x000000ff1400720c */ /* 0x040fe20003f44270 */
[----:B------:R-:W-:Y:S01]  /*13610*/  VIADD R20, R20, 0xffffffff ;  /* 0xffffffff14147836 */ /* 0x000fe20000000000 */
[----:B------:R-:W-:-:S02]  /*13620*/  LOP3.LUT R0, R0, 0x4000000, RZ, 0xfc, !PT ;  /* 0x0400000000007812 */ /* 0x000fc400078efcff */
[----:B--23--:R-:W-:Y:S02]  /*13630*/  @!P1 IADD3 R202, R202, 0x34860, RZ ;  /* 0x00034860caca9810 */ /* 0x00cfe40007ffe0ff */
[----:B------:R-:W-:Y:S01]  /*13640*/  LEA R10, R203, R0, 0xb ;  /* 0x00000000cb0a7211 */ /* 0x000fe200078e58ff */
[----:B------:R-:W-:Y:S01]  /*13650*/  IMAD.MOV.U32 R203, RZ, RZ, R192 ;  /* 0x000000ffffcb7224 */ /* 0x000fe200078e00c0 */
[----:B------:R-:W-:Y:S02]  /*13660*/  FMNMX.FTZ R0, R24, R12, !PT ;  /* 0x0000000c18007209 */ /* 0x000fe40007810000 */
[C---:B------:R-:W-:Y:S01]  /*13670*/  R2UR UR6, R10.reuse ;  /* 0x000000000a0672ca */ /* 0x040fe200000e0000 */
[C---:B------:R-:W-:Y:S01]  /*13680*/  VIADD R14, R10.reuse, 0x200 ;  /* 0x000002000a0e7836 */ /* 0x040fe20000000000 */
[----:B------:R-:W-:Y:S02]  /*13690*/  IADD3 R8, R10, 0x80, RZ ;  /* 0x000000800a087810 */ /* 0x000fe40007ffe0ff */
[----:B------:R-:W-:-:S02]  /*136a0*/  FMNMX.FTZ R3, R25, R0, !PT ;  /* 0x0000000019037209 */ /* 0x000fc40007810000 */
[----:B------:R-:W-:Y:S02]  /*136b0*/  @!P1 PRMT R21, RZ, 0x654, R21 ;  /* 0x00000654ff159816 */ /* 0x000fe40000000015 */
[----:B------:R-:W-:Y:S02]  /*136c0*/  FMNMX.FTZ R0, R28, R3, !PT ;  /* 0x000000031c007209 */ /* 0x000fe40007810000 */
[----:B------:R-:W-:Y:S02]  /*136d0*/  @!P1 PRMT R202, RZ, 0x654, R202 ;  /* 0x00000654ffca9816 */ /* 0x000fe400000000ca */
[----:B------:R-:W-:Y:S01]  /*136e0*/  FMNMX.FTZ R3, R29, R0, !PT ;  /* 0x000000001d037209 */ /* 0x000fe20007810000 */
[----:B------:R-:W-:Y:S01]  /*136f0*/  HGMMA.64x128x16.F32 R88, R180, gdesc[UR4].tnspB, R88, gsb0 ;  /* 0x41e00004b4587df0 */ /* 0x000fe20008000858 */
[----:B------:R-:W-:Y:S02]  /*13700*/  R2UR UR6, R8 ;  /* 0x00000000080672ca */ /* 0x000fe400000e0000 */
[----:B------:R-:W-:Y:S01]  /*13710*/  R2UR UR7, R9 ;  /* 0x00000000090772ca */ /* 0x000fe200000e0000 */
[----:B------:R-:W-:Y:S01]  /*13720*/  IMAD.MOV.U32 R9, RZ, RZ, 0x40000040 ;  /* 0x40000040ff097424 */ /* 0x000fe200078e00ff */
[----:B------:R-:W-:-:S02]  /*13730*/  IADD3 R8, R10, 0x100, RZ ;  /* 0x000001000a087810 */ /* 0x000fc40007ffe0ff */
        /* <DEDUP_REMOVED lines=27> */
[----:B------:R-:W-:Y:S02]  /*138f0*/  FMNMX.FTZ R4, R85, R0, !PT ;  /* 0x0000000055047209 */ /* 0x000fe40007810000 */
[----:B------:R-:W-:-:S03]  /*13900*/  MOV R0, UR42 ;  /* 0x0000002a00007c02 */ /* 0x000fc60008000f00 */
[----:B------:R-:W0:Y:S01]  /*13910*/  SHFL.BFLY PT, R3, R4, 0x2, 0x1f ;  /* 0x0c401f0004037f89 */ /* 0x000e2200000e0000 */
[----:B------:R-:W-:Y:S02]  /*13920*/  WARPGROUP.DEPBAR.LE gsb0, 0x0 ;  /* 0x00008000000079c5 */ /* 0x000fe40000010000 */
[----:B------:R-:W-:-:S06]  /*13930*/  WARPGROUP.ARRIVE ;  /* 0x00000000000079c5 */ /* 0x000fcc0000000000 */
[----:B------:R-:W-:Y:S01]  /*13940*/  HGMMA.64x128x16.F32 R88, R176, gdesc[UR4].tnspB, R88, gsb0 ;  /* 0x41e00004b0587df0 */ /* 0x000fe20008000858 */
[----:B------:R-:W-:Y:S02]  /*13950*/  R2UR UR6, R8 ;  /* 0x00000000080672ca */ /* 0x000fe400000e0000 */
[----:B------:R-:W-:Y:S01]  /*13960*/  R2UR UR7, R9 ;  /* 0x00000000090772ca */ /* 0x000fe200000e0000 */
[----:B------:R-:W-:Y:S01]  /*13970*/  IMAD.MOV.U32 R9, RZ, RZ, 0x40000040 ;  /* 0x40000040ff097424 */ /* 0x000fe200078e00ff */
[----:B------:R-:W-:Y:S01]  /*13980*/  IADD3 R8, R10, 0x180, RZ ;  /* 0x000001800a087810 */ /* 0x000fe20007ffe0ff */
[----:B------:R-:W-:Y:S02]  /*13990*/  WARPGROUP.DEPBAR.LE gsb0, 0x0 ;  /* 0x00008000000079c5 */ /* 0x000fe40000010000 */
[----:B------:R-:W-:-:S08]  /*139a0*/  WARPGROUP.ARRIVE ;  /* 0x00000000000079c5 */ /* 0x000fd00000000000 */
[----:B------:R-:W-:Y:S01]  /*139b0*/  HGMMA.64x128x16.F32 R88, R172, gdesc[UR4].tnspB, R88, gsb0 ;  /* 0x41e00004ac587df0 */ /* 0x000fe20008000858 */
[----:B------:R-:W-:Y:S02]  /*139c0*/  R2UR UR6, R8 ;  /* 0x00000000080672ca */ /* 0x000fe400000e0000 */
[----:B------:R-:W-:Y:S02]  /*139d0*/  R2UR UR7, R9 ;  /* 0x00000000090772ca */ /* 0x000fe400000e0000 */
[----:B0-----:R-:W-:Y:S02]  /*139e0*/  FMNMX.FTZ R8, R4, R3, !PT ;  /* 0x0000000304087209 */ /* 0x001fe40007810000 */
[----:B------:R-:W-:-:S03]  /*139f0*/  FMNMX.FTZ R4, R26, R13, !PT ;  /* 0x0000000d1a047209 */ /* 0x000fc60007810000 */
[----:B------:R-:W0:Y:S02]  /*13a00*/  SHFL.BFLY PT, R3, R8, 0x1, 0x1f ;  /* 0x0c201f0008037f89 */ /* 0x000e2400000e0000 */
[----:B0-----:R-:W-:-:S05]  /*13a10*/  FMNMX.FTZ R3, R8, R3, !PT ;  /* 0x0000000308037209 */ /* 0x001fca0007810000 */
[C---:B------:R-:W-:Y:S01]  /*13a20*/  FMUL.FTZ R11, R3.reuse, R0 ;  /* 0x00000000030b7220 */ /* 0x040fe20000410000 */
[----:B------:R-:W-:-:S03]  /*13a30*/  FADD.FTZ R9, -R3, R12 ;  /* 0x0000000c03097221 */ /* 0x000fc60000010100 */
[-CC-:B------:R-:W-:Y:S01]  /*13a40*/  FFMA.FTZ R182, R28, R0.reuse, -R11.reuse ;  /* 0x000000001cb67223 */ /* 0x180fe2000001080b */
        /* <DEDUP_REMOVED lines=15> */
[-C--:B------:R-:W-:Y:S01]  /*13b40*/  FFMA.FTZ R57, R84, R0.reuse, -R11 ;  /* 0x0000000054397223 */ /* 0x080fe2000001080b */
[----:B------:R-:W-:Y:S01]  /*13b50*/  FMUL.FTZ R9, R9, R0 ;  /* 0x0000000009097220 */ /* 0x000fe20000410000 */
[----:B------:R-:W-:Y:S08]  /*13b60*/  MUFU.EX2 R180, R180 ;  /* 0x000000b400b47308 */ /* 0x000ff00000000800 */
[----:B------:R-:W0:Y:S08]  /*13b70*/  MUFU.EX2 R9, R9 ;  /* 0x0000000900097308 */ /* 0x000e300000000800 */
[----:B------:R-:W1:Y:S08]  /*13b80*/  MUFU.EX2 R12, R12 ;  /* 0x0000000c000c7308 */ /* 0x000e700000000800 */
[----:B------:R-:W2:Y:S08]  /*13b90*/  MUFU.EX2 R182, R182 ;  /* 0x000000b600b67308 */ /* 0x000eb00000000800 */
        /* <DEDUP_REMOVED lines=10> */
[-CC-:B------:R-:W-:Y:S01]  /*13c40*/  FFMA.FTZ R174, R44, R0.reuse, -R11.reuse ;  /* 0x000000002cae7223 */ /* 0x180fe2000001080b */
[-CC-:B------:R-:W-:Y:S01]  /*13c50*/  FFMA.FTZ R40, R65, R0.reuse, -R11.reuse ;  /* 0x0000000041287223 */ /* 0x180fe2000001080b */
[----:B------:R-:W-:Y:S01]  /*13c60*/  FFMA.FTZ R44, R69, R0, -R11 ;  /* 0x00000000452c7223 */ /* 0x000fe2000001080b */
[----:B------:R-:W-:Y:S01]  /*13c70*/  MUFU.EX2 R32, R32 ;  /* 0x0000002000207308 */ /* 0x000fe20000000800 */
[----:B------:R-:W-:Y:S01]  /*13c80*/  HGMMA.64x128x16.F32 R88, R168, gdesc[UR4].tnspB, R88, gsb0 ;  /* 0x41e00004a8587df0 */ /* 0x000fe20008000858 */
[----:B------:R-:W-:Y:S01]  /*13c90*/  R2UR UR6, R14 ;  /* 0x000000000e0672ca */ /* 0x000fe200000e0000 */
[----:B------:R-:W-:Y:S01]  /*13ca0*/  VIADD R14, R10, 0x280 ;  /* 0x000002800a0e7836 */ /* 0x000fe20000000000 */
[----:B------:R-:W-:Y:S02]  /*13cb0*/  R2UR UR7, R15 ;  /* 0x000000000f0772ca */ /* 0x000fe400000e0000 */
[----:B------:R-:W-:-:S02]  /*13cc0*/  FMNMX.FTZ R15, R27, R4, !PT ;  /* 0x000000041b0f7209 */ /* 0x000fc40007810000 */
[----:B------:R-:W-:Y:S02]  /*13cd0*/  MUFU.EX2 R172, R172 ;  /* 0x000000ac00ac7308 */ /* 0x000fe40000000800 */
[----:B------:R-:W-:-:S04]  /*13ce0*/  FMNMX.FTZ R4, R30, R15, !PT ;  /* 0x0000000f1e047209 */ /* 0x000fc80007810000 */
[----:B------:R-:W-:Y:S02]  /*13cf0*/  FMNMX.FTZ R15, R31, R4, !PT ;  /* 0x000000041f0f7209 */ /* 0x000fe40007810000 */
        /* <DEDUP_REMOVED lines=25> */
[----:B------:R-:W-:Y:S02]  /*13e90*/  FMNMX.FTZ R4, R66, R15, !PT ;  /* 0x0000000f42047209 */ /* 0x000fe40007810000 */
[----:B------:R-:W-:Y:S02]  /*13ea0*/  MOV R15, 0x40000040 ;  /* 0x40000040000f7802 */ /* 0x000fe40000000f00 */
[----:B------:R-:W-:-:S04]  /*13eb0*/  FMNMX.FTZ R37, R67, R4, !PT ;  /* 0x0000000443257209 */ /* 0x000fc80007810000 */
[----:B------:R-:W-:Y:S01]  /*13ec0*/  FMNMX.FTZ R4, R70, R37, !PT ;  /* 0x0000002546047209 */ /* 0x000fe20007810000 */
[----:B------:R-:W-:-:S06]  /*13ed0*/  FFMA.FTZ R37, R72, R0, -R11 ;  /* 0x0000000048257223 */ /* 0x000fcc000001080b */
[----:B------:R-:W-:Y:S01]  /*13ee0*/  MUFU.EX2 R37, R37 ;  /* 0x0000002500257308 */ /* 0x000fe20000000800 */
[----:B------:R-:W-:Y:S02]  /*13ef0*/  WARPGROUP.DEPBAR.LE gsb0, 0x0 ;  /* 0x00008000000079c5 */ /* 0x000fe40000010000 */
[----:B------:R-:W-:Y:S01]  /*13f00*/  WARPGROUP.ARRIVE ;  /* 0x00000000000079c5 */ /* 0x000fe20000000000 */
[-CC-:B------:R-:W-:Y:S01]  /*13f10*/  FFMA.FTZ R168, R48, R0.reuse, -R11.reuse ;  /* 0x0000000030a87223 */ /* 0x180fe2000001080b */
[-CC-:B------:R-:W-:Y:S01]  /*13f20*/  FFMA.FTZ R170, R52, R0.reuse, -R11.reuse ;  /* 0x0000000034aa7223 */ /* 0x180fe2000001080b */
[-CC-:B------:R-:W-:Y:S01]  /*13f30*/  FFMA.FTZ R48, R61, R0.reuse, -R11.reuse ;  /* 0x000000003d307223 */ /* 0x180fe2000001080b */
[----:B------:R-:W-:Y:S02]  /*13f40*/  FFMA.FTZ R52, R77, R0, -R11 ;  /* 0x000000004d347223 */ /* 0x000fe4000001080b */
[----:B------:R-:W-:Y:S01]  /*13f50*/  HGMMA.64x128x16.F32 R88, R164, gdesc[UR4].tnspB, R88, gsb0 ;  /* 0x41e00004a4587df0 */ /* 0x000fe20008000858 */
[----:B------:R-:W-:Y:S01]  /*13f60*/  R2UR UR6, R14 ;  /* 0x000000000e0672ca */ /* 0x000fe200000e0000 */
[C---:B------:R-:W-:Y:S01]  /*13f70*/  VIADD R14, R10.reuse, 0x300 ;  /* 0x000003000a0e7836 */ /* 0x040fe20000000000 */
[----:B------:R-:W-:Y:S01]  /*13f80*/  R2UR UR7, R15 ;  /* 0x000000000f0772ca */ /* 0x000fe200000e0000 */
[----:B------:R-:W-:Y:S01]  /*13f90*/  VIADD R10, R10, 0x380 ;  /* 0x000003800a0a7836 */ /* 0x000fe20000000000 */
[----:B------:R-:W-:Y:S01]  /*13fa0*/  FMNMX.FTZ R15, R71, R4, !PT ;  /* 0x00000004470f7209 */ /* 0x000fe20007810000 */
[----:B------:R-:W-:Y:S03]  /*13fb0*/  MUFU.EX2 R168, R168 ;  /* 0x000000a800a87308 */ /* 0x000fe60000000800 */
[----:B------:R-:W-:-:S04]  /*13fc0*/  FMNMX.FTZ R4, R74, R15, !PT ;  /* 0x0000000f4a047209 */ /* 0x000fc80007810000 */
        /* <DEDUP_REMOVED lines=9> */
[----:B------:R-:W-:-:S05]  /*14060*/  FMNMX.FTZ R4, R87, R4, !PT ;  /* 0x0000000457047209 */ /* 0x000fca0007810000 */
[----:B------:R-:W3:Y:S02]  /*14070*/  SHFL.BFLY PT, R15, R4, 0x2, 0x1f ;  /* 0x0c401f00040f7f89 */ /* 0x000ee400000e0000 */
[----:B---3--:R-:W-:-:S05]  /*14080*/  FMNMX.FTZ R8, R4, R15, !PT ;  /* 0x0000000f04087209 */ /* 0x008fca0007810000 */
[----:B------:R-:W3:Y:S02]  /*14090*/  SHFL.BFLY PT, R15, R8, 0x1, 0x1f ;  /* 0x0c201f00080f7f89 */ /* 0x000ee400000e0000 */
[----:B---3--:R-:W-:Y:S02]  /*140a0*/  FMNMX.FTZ R8, R8, R15, !PT ;  /* 0x0000000f08087209 */ /* 0x008fe40007810000 */
[----:B------:R-:W-:Y:S01]  /*140b0*/  MOV R15, 0x40000040 ;  /* 0x40000040000f7802 */ /* 0x000fe20000000f00 */
[----:B------:R-:W-:Y:S02]  /*140c0*/  WARPGROUP.DEPBAR.LE gsb0, 0x0 ;  /* 0x00008000000079c5 */ /* 0x000fe40000010000 */
[----:B------:R-:W-:Y:S01]  /*140d0*/  WARPGROUP.ARRIVE ;  /* 0x00000000000079c5 */ /* 0x000fe20000000000 */
[-CC-:B------:R-:W-:Y:S01]  /*140e0*/  FFMA.FTZ R164, R56, R0.reuse, -R11.reuse ;  /* 0x0000000038a47223 */ /* 0x180fe2000001080b */
[-CC-:B------:R-:W-:Y:S01]  /*140f0*/  FFMA.FTZ R166, R60, R0.reuse, -R11.reuse ;  /* 0x000000003ca67223 */ /* 0x180fe2000001080b */
[----:B------:R-:W-:-:S03]  /*14100*/  FFMA.FTZ R56, R81, R0, -R11 ;  /* 0x0000000051387223 */ /* 0x000fc6000001080b */
[----:B------:R-:W-:Y:S01]  /*14110*/  HGMMA.64x128x16.F32 R88, R152, gdesc[UR4].tnspB, R88, gsb0 ;  /* 0x41e0000498587df0 */ /* 0x000fe20008000858 */
[----:B------:R-:W-:Y:S01]  /*14120*/  R2UR UR6, R14 ;  /* 0x000000000e0672ca */ /* 0x000fe200000e0000 */
[----:B------:R-:W-:Y:S01]  /*14130*/  FFMA.FTZ R14, R85, R0, -R11 ;  /* 0x00000000550e7223 */ /* 0x000fe2000001080b */
[----:B------:R-:W-:Y:S01]  /*14140*/  R2UR UR7, R15 ;  /* 0x000000000f0772ca */ /* 0x000fe200000e0000 */
        /* <DEDUP_REMOVED lines=8> */
[C---:B------:R-:W-:Y:S01]  /*141d0*/  FADD.FTZ R11, -R8.reuse, R13 ;  /* 0x0000000d080b7221 */ /* 0x040fe20000010100 */
[-C--:B------:R-:W-:Y:S02]  /*141e0*/  FMUL.FTZ R13, R8, R0.reuse ;  /* 0x00000000080d7220 */ /* 0x080fe40000410000 */
[----:B------:R-:W-:Y:S01]  /*141f0*/  HGMMA.64x128x16.F32 R88, R156, gdesc[UR4].tnspB, R88, gsb0 ;  /* 0x41e000049c587df0 */ /* 0x000fe20008000858 */
[-C--:B------:R-:W-:Y:S01]  /*14200*/  FMUL.FTZ R11, R11, R0.reuse ;  /* 0x000000000b0b7220 */ /* 0x080fe20000410000 */
        /* <DEDUP_REMOVED lines=12> */
[----:B---3--:R-:W-:Y:S01]  /*142d0*/  MOV R11, 0x40000040 ;  /* 0x40000040000b7802 */ /* 0x008fe20000000f00 */
[-CC-:B------:R-:W-:Y:S01]  /*142e0*/  FFMA.FTZ R171, R54, R0.reuse, -R13.reuse ;  /* 0x0000000036ab7223 */ /* 0x180fe2000001080d */
[----:B------:R-:W-:Y:S01]  /*142f0*/  R2UR UR6, R10 ;  /* 0x000000000a0672ca */ /* 0x000fe200000e0000 */
[--C-:B------:R-:W-:Y:S01]  /*14300*/  FFMA.FTZ R38, R43, R0, -R13.reuse ;  /* 0x000000002b267223 */ /* 0x100fe2000001080d */
[----:B------:R-:W-:Y:S01]  /*14310*/  R2UR UR7, R11 ;  /* 0x000000000b0772ca */ /* 0x000fe200000e0000 */
[----:B0-----:R-:W-:Y:S01]  /*14320*/  FFMA.FTZ R11, R9, R6, R180 ;  /* 0x00000006090b7223 */ /* 0x001fe200000100b4 */
[-CC-:B------:R-:W-:Y:S01]  /*14330*/  FFMA.FTZ R175, R46, R0.reuse, -R13.reuse ;  /* 0x000000002eaf7223 */ /* 0x180fe2000001080d */
[----:B------:R-:W0:Y:S01]  /*14340*/  MUFU.EX2 R26, R26 ;  /* 0x0000001a001a7308 */ /* 0x000e220000000800 */
[-C--:B------:R-:W-:Y:S01]  /*14350*/  FFMA.FTZ R165, R58, R0.reuse, -R13 ;  /* 0x000000003aa57223 */ /* 0x080fe2000001080d */
[----:B-1----:R-:W-:Y:S01]  /*14360*/  FADD.FTZ R11, R12, R11 ;  /* 0x0000000b0c0b7221 */ /* 0x002fe20000010000 */
[-CC-:B------:R-:W-:Y:S01]  /*14370*/  FFMA.FTZ R42, R47, R0.reuse, -R13.reuse ;  /* 0x000000002f2a7223 */ /* 0x180fe2000001080d */
[-CC-:B------:R-:W-:Y:S01]  /*14380*/  FFMA.FTZ R167, R62, R0.reuse, -R13.reuse ;  /* 0x000000003ea77223 */ /* 0x180fe2000001080d */
[-C--:B------:R-:W-:Y:S01]  /*14390*/  FFMA.FTZ R34, R51, R0.reuse, -R13 ;  /* 0x0000000033227223 */ /* 0x080fe2000001080d */
[----:B--2---:R-:W-:Y:S01]  /*143a0*/  FADD.FTZ R11, R182, R11 ;  /* 0x0000000bb60b7221 */ /* 0x004fe20000010000 */
[-C--:B------:R-:W-:Y:S01]  /*143b0*/  FFMA.FTZ R46, R55, R0.reuse, -R13 ;  /* 0x00000000372e7223 */ /* 0x080fe2000001080d */
[----:B------:R-:W1:Y:S01]  /*143c0*/  MUFU.EX2 R183, R183 ;  /* 0x000000b700b77308 */ /* 0x000e620000000800 */
[----:B----4-:R-:W-:Y:S01]  /*143d0*/  FFMA.FTZ R5, R4, R5, R181 ;  /* 0x0000000504057223 */ /* 0x010fe200000100b5 */
[----:B------:R-:W-:Y:S01]  /*143e0*/  FADD.FTZ R11, R24, R11 ;  /* 0x0000000b180b7221 */ /* 0x000fe20000010000 */
[--C-:B------:R-:W-:Y:S01]  /*143f0*/  FFMA.FTZ R10, R59, R0, -R13.reuse ;  /* 0x000000003b0a7223 */ /* 0x100fe2000001080d */
[----:B------:R-:W-:Y:S01]  /*14400*/  F2FP.F16.F32.PACK_AB R180, R12, R180 ;  /* 0x000000b40cb4723e */ /* 0x000fe200000000ff */
[-C--:B------:R-:W-:Y:S01]  /*14410*/  FFMA.FTZ R6, R63, R0.reuse, -R13 ;  /* 0x000000003f067223 */ /* 0x080fe2000001080d */
[----:B------:R-:W-:Y:S01]  /*14420*/  FADD.FTZ R11, R176, R11 ;  /* 0x0000000bb00b7221 */ /* 0x000fe20000010000 */
[----:B------:R-:W-:Y:S01]  /*14430*/  FFMA.FTZ R153, R66, R0, -R13 ;  /* 0x0000000042997223 */ /* 0x000fe2000001080d */
[----:B------:R-:W2:Y:S01]  /*14440*/  MUFU.EX2 R60, R60 ;  /* 0x0000003c003c7308 */ /* 0x000ea20000000800 */
[----:B0-----:R-:W-:Y:S01]  /*14450*/  FADD.FTZ R50, R26, R5 ;  /* 0x000000051a327221 */ /* 0x001fe20000010000 */
[----:B------:R-:W-:Y:S01]  /*14460*/  FADD.FTZ R11, R28, R11 ;  /* 0x0000000b1c0b7221 */ /* 0x000fe20000010000 */
[----:B------:R-:W-:Y:S01]  /*14470*/  F2FP.F16.F32.PACK_AB R182, R24, R182 ;  /* 0x000000b618b6723e */ /* 0x000fe200000000ff */
[-C--:B------:R-:W-:Y:S01]  /*14480*/  FFMA.FTZ R155, R70, R0.reuse, -R13 ;  /* 0x00000000469b7223 */ /* 0x080fe2000001080d */
[----:B------:R-:W-:Y:S01]  /*14490*/  F2FP.F16.F32.PACK_AB R181, R26, R181 ;  /* 0x000000b51ab5723e */ /* 0x000fe200000000ff */
[----:B------:R-:W-:Y:S01]  /*144a0*/  FADD.FTZ R62, R178, R11 ;  /* 0x0000000bb23e7221 */ /* 0x000fe20000010000 */
[-CC-:B------:R-:W-:Y:S01]  /*144b0*/  FFMA.FTZ R75, R75, R0.reuse, -R13.reuse ;  /* 0x000000004b4b7223 */ /* 0x180fe2000001080d */
[----:B------:R-:W0:Y:S01]  /*144c0*/  MUFU.EX2 R177, R177 ;  /* 0x000000b100b17308 */ /* 0x000e220000000800 */
[----:B-1----:R-:W-:Y:S01]  /*144d0*/  FADD.FTZ R5, R183, R50 ;  /* 0x00000032b7057221 */ /* 0x002fe20000010000 */
[----:B------:R-:W-:Y:S01]  /*144e0*/  FADD.FTZ R11, R33, R62 ;  /* 0x0000003e210b7221 */ /* 0x000fe20000010000 */
[-CC-:B------:R-:W-:Y:S01]  /*144f0*/  FFMA.FTZ R50, R67, R0.reuse, -R13.reuse ;  /* 0x0000000043327223 */ /* 0x180fe2000001080d */
[-CC-:B------:R-:W-:Y:S01]  /*14500*/  FFMA.FTZ R78, R78, R0.reuse, -R13.reuse ;  /* 0x000000004e4e7223 */ /* 0x180fe2000001080d */
[-C--:B------:R-:W-:Y:S01]  /*14510*/  FFMA.FTZ R79, R79, R0.reuse, -R13 ;  /* 0x000000004f4f7223 */ /* 0x080fe2000001080d */
[----:B------:R-:W-:Y:S01]  /*14520*/  FADD.FTZ R62, R172, R11 ;  /* 0x0000000bac3e7221 */ /* 0x000fe20000010000 */
[-C--:B------:R-:W-:Y:S01]  /*14530*/  FFMA.FTZ R82, R82, R0.reuse, -R13 ;  /* 0x0000000052527223 */ /* 0x080fe2000001080d */
[----:B------:R-:W1:Y:S01]  /*14540*/  MUFU.EX2 R64, R64 ;  /* 0x0000004000407308 */ /* 0x000e620000000800 */
[----:B--2---:R-:W-:Y:S01]  /*14550*/  FADD.FTZ R54, R60, R5 ;  /* 0x000000053c367221 */ /* 0x004fe20000010000 */
[----:B------:R-:W-:Y:S01]  /*14560*/  FADD.FTZ R11, R25, R62 ;  /* 0x0000003e190b7221 */ /* 0x000fe20000010000 */
[-CC-:B------:R-:W-:Y:S01]  /*14570*/  FFMA.FTZ R83, R83, R0.reuse, -R13.reuse ;  /* 0x0000000053537223 */ /* 0x180fe2000001080d */
[----:B------:R-:W-:Y:S01]  /*14580*/  FFMA.FTZ R86, R86, R0, -R13 ;  /* 0x0000000056567223 */ /* 0x000fe2000001080d */
[----:B------:R-:W-:Y:S01]  /*14590*/  F2FP.F16.F32.PACK_AB R183, R60, R183 ;  /* 0x000000b73cb7723e */ /* 0x000fe200000000ff */
[----:B------:R-:W-:Y:S01]  /*145a0*/  FADD.FTZ R62, R174, R11 ;  /* 0x0000000bae3e7221 */ /* 0x000fe20000010000 */
[----:B------:R-:W-:Y:S01]  /*145b0*/  F2FP.F16.F32.PACK_AB R176, R28, R176 ;  /* 0x000000b01cb0723e */ /* 0x000fe200000000ff */
[----:B------:R-:W2:Y:S01]  /*145c0*/  MUFU.EX2 R179, R179 ;  /* 0x000000b300b37308 */ /* 0x000ea20000000800 */
[----:B0-----:R-:W-:Y:S01]  /*145d0*/  FADD.FTZ R5, R177, R54 ;  /* 0x00000036b1057221 */ /* 0x001fe20000010000 */
[----:B------:R-:W-:Y:S01]  /*145e0*/  FADD.FTZ R11, R29, R62 ;  /* 0x0000003e1d0b7221 */ /* 0x000fe20000010000 */
[----:B------:R-:W-:Y:S01]  /*145f0*/  FFMA.FTZ R54, R71, R0, -R13 ;  /* 0x0000000047367223 */ /* 0x000fe2000001080d */
[----:B------:R-:W-:-:S02]  /*14600*/  F2FP.F16.F32.PACK_AB R178, R33, R178 ;  /* 0x000000b221b2723e */ /* 0x000fc400000000ff */
[----:B------:R-:W-:Y:S01]  /*14610*/  FADD.FTZ R11, R168, R11 ;  /* 0x0000000ba80b7221 */ /* 0x000fe20000010000 */
[----:B------:R-:W-:Y:S01]  /*14620*/  F2FP.F16.F32.PACK_AB R172, R25, R172 ;  /* 0x000000ac19ac723e */ /* 0x000fe200000000ff */
[----:B------:R-:W0:Y:S01]  /*14630*/  MUFU.EX2 R30, R30 ;  /* 0x0000001e001e7308 */ /* 0x000e220000000800 */
[----:B-1----:R-:W-:Y:S01]  /*14640*/  FADD.FTZ R58, R64, R5 ;  /* 0x00000005403a7221 */ /* 0x002fe20000010000 */
[----:B------:R-:W-:Y:S01]  /*14650*/  FADD.FTZ R11, R32, R11 ;  /* 0x0000000b200b7221 */ /* 0x000fe20000010000 */
[----:B------:R-:W-:Y:S02]  /*14660*/  F2FP.F16.F32.PACK_AB R177, R64, R177 ;  /* 0x000000b140b1723e */ /* 0x000fe400000000ff */
[----:B------:R-:W-:Y:S01]  /*14670*/  F2FP.F16.F32.PACK_AB R174, R29, R174 ;  /* 0x000000ae1dae723e */ /* 0x000fe200000000ff */
[----:B------:R-:W-:Y:S01]  /*14680*/  FADD.FTZ R11, R170, R11 ;  /* 0x0000000baa0b7221 */ /* 0x000fe20000010000 */
[----:B------:R-:W-:Y:S01]  /*14690*/  F2FP.F16.F32.PACK_AB R168, R32, R168 ;  /* 0x000000a820a8723e */ /* 0x000fe200000000ff */
[----:B------:R-:W1:Y:S01]  /*146a0*/  MUFU.EX2 R173, R173 ;  /* 0x000000ad00ad7308 */ /* 0x000e620000000800 */
[----:B--2---:R-:W-:Y:S01]  /*146b0*/  FADD.FTZ R5, R179, R58 ;  /* 0x0000003ab3057221 */ /* 0x004fe20000010000 */
[C---:B------:R-:W-:Y:S01]  /*146c0*/  FADD.FTZ R11, R36.reuse, R11 ;  /* 0x0000000b240b7221 */ /* 0x040fe20000010000 */
[----:B------:R-:W-:-:S03]  /*146d0*/  F2FP.F16.F32.PACK_AB R170, R36, R170 ;  /* 0x000000aa24aa723e */ /* 0x000fc600000000ff */
[----:B------:R-:W-:Y:S01]  /*146e0*/  FADD.FTZ R26, R164, R11 ;  /* 0x0000000ba41a7221 */ /* 0x000fe20000010000 */
[C---:B------:R-:W-:Y:S01]  /*146f0*/  F2FP.F16.F32.PACK_AB R164, R41.reuse, R164 ;  /* 0x000000a429a4723e */ /* 0x040fe200000000ff */
[----:B------:R-:W2:Y:S01]  /*14700*/  MUFU.EX2 R38, R38 ;  /* 0x0000002600267308 */ /* 0x000ea20000000800 */
[C---:B0-----:R-:W-:Y:S01]  /*14710*/  FADD.FTZ R58, R30.reuse, R5 ;  /* 0x000000051e3a7221 */ /* 0x041fe20000010000 */
[----:B------:R-:W-:Y:S01]  /*14720*/  FADD.FTZ R11, R41, R26 ;  /* 0x0000001a290b7221 */ /* 0x000fe20000010000 */
[----:B------:R-:W-:-:S03]  /*14730*/  F2FP.F16.F32.PACK_AB R179, R30, R179 ;  /* 0x000000b31eb3723e */ /* 0x000fc600000000ff */
[----:B------:R-:W-:Y:S01]  /*14740*/  FADD.FTZ R11, R166, R11 ;  /* 0x0000000ba60b7221 */ /* 0x000fe20000010000 */
[C---:B------:R-:W-:Y:S01]  /*14750*/  F2FP.F16.F32.PACK_AB R166, R48.reuse, R166 ;  /* 0x000000a630a6723e */ /* 0x040fe200000000ff */
[----:B------:R-:W0:Y:S01]  /*14760*/  MUFU.EX2 R175, R175 ;  /* 0x000000af00af7308 */ /* 0x000e220000000800 */
[----:B-1----:R-:W-:Y:S01]  /*14770*/  FADD.FTZ R5, R173, R58 ;  /* 0x0000003aad057221 */ /* 0x002fe20000010000 */
[----:B------:R-:W-:-:S06]  /*14780*/  FADD.FTZ R11, R48, R11 ;  /* 0x0000000b300b7221 */ /* 0x000fcc0000010000 */
[----:B------:R-:W1:Y:S01]  /*14790*/  MUFU.EX2 R42, R42 ;  /* 0x0000002a002a7308 */ /* 0x000e620000000800 */
[C---:B--2---:R-:W-:Y:S01]  /*147a0*/  FADD.FTZ R58, R38.reuse, R5 ;  /* 0x00000005263a7221 */ /* 0x044fe20000010000 */
[----:B------:R-:W-:-:S06]  /*147b0*/  F2FP.F16.F32.PACK_AB R173, R38, R173 ;  /* 0x000000ad26ad723e */ /* 0x000fcc00000000ff */
        /* <DEDUP_REMOVED lines=11> */
[----:B------:R-:W-:Y:S02]  /*14870*/  WARPGROUP.DEPBAR.LE gsb0, 0x0 ;  /* 0x00008000000079c5 */ /* 0x000fe40000010000 */
[----:B------:R-:W-:Y:S01]  /*14880*/  WARPGROUP.ARRIVE ;  /* 0x00000000000079c5 */ /* 0x000fe20000000000 */
[----:B-1----:R-:W-:Y:S01]  /*14890*/  FADD.FTZ R5, R171, R12 ;  /* 0x0000000cab057221 */ /* 0x002fe20000010000 */
[-CC-:B------:R-:W-:Y:S01]  /*148a0*/  FFMA.FTZ R157, R74, R0.reuse, -R13.reuse ;  /* 0x000000004a9d7223 */ /* 0x180fe2000001080d */
[----:B------:R-:W-:Y:S01]  /*148b0*/  FFMA.FTZ R13, R87, R0, -R13 ;  /* 0x00000000570d7223 */ /* 0x000fe2000001080d */
[----:B------:R-:W-:Y:S01]  /*148c0*/  F2FP.F16.F32.PACK_AB R156, R45, R37 ;  /* 0x000000252d9c723e */ /* 0x000fe200000000ff */
[----:B------:R-:W1:Y:S01]  /*148d0*/  MUFU.EX2 R10, R10 ;  /* 0x0000000a000a7308 */ /* 0x000e620000000800 */
[----:B------:R-:W-:Y:S01]  /*148e0*/  HGMMA.64x128x16.F32 R88, R160, gdesc[UR4].tnspB, R88, gsb0 ;  /* 0x41e00004a0587df0 */ /* 0x000fe20008000858 */
[C---:B--2---:R-:W-:Y:S01]  /*148f0*/  FADD.FTZ R24, R46.reuse, R5 ;  /* 0x000000052e187221 */ /* 0x044fe20000010000 */
[----:B------:R-:W-:-:S02]  /*14900*/  F2FP.F16.F32.PACK_AB R171, R46, R171 ;  /* 0x000000ab2eab723e */ /* 0x000fc400000000ff */
[----:B------:R-:W-:-:S03]  /*14910*/  F2FP.F16.F32.PACK_AB R158, R52, R49 ;  /* 0x00000031349e723e */ /* 0x000fc600000000ff */
        /* <DEDUP_REMOVED lines=11> */
[----:B-1----:R-:W-:-:S07]  /*149d0*/  FADD.FTZ R5, R153, R24 ;  /* 0x0000001899057221 */ /* 0x002fce0000010000 */
[----:B------:R-:W1:Y:S01]  /*149e0*/  MUFU.EX2 R155, R155 ;  /* 0x0000009b009b7308 */ /* 0x000e620000000800 */
[----:B--2---:R-:W-:Y:S01]  /*149f0*/  FADD.FTZ R11, R152, R11 ;  /* 0x0000000b980b7221 */ /* 0x004fe20000010000 */
[----:B------:R-:W-:-:S03]  /*14a00*/  F2FP.F16.F32.PACK_AB R152, R40, R152 ;  /* 0x000000982898723e */ /* 0x000fc600000000ff */
[----:B------:R-:W-:-:S03]  /*14a10*/  FADD.FTZ R11, R40, R11 ;  /* 0x0000000b280b7221 */ /* 0x000fc60000010000 */
        /* <DEDUP_REMOVED lines=11> */
[----:B------:R-:W-:Y:S01]  /*14ad0*/  FADD.FTZ R24, R37, R24 ;  /* 0x0000001825187221 */ /* 0x000fe20000010000 */
[----:B------:R-:W-:-:S03]  /*14ae0*/  F2FP.F16.F32.PACK_AB R155, R54, R155 ;  /* 0x0000009b369b723e */ /* 0x000fc600000000ff */
[----:B------:R-:W-:Y:S02]  /*14af0*/  FADD.FTZ R24, R45, R24 ;  /* 0x000000182d187221 */ /* 0x000fe40000010000 */
[----:B------:R-:W0:Y:S01]  /*14b00*/  MUFU.EX2 R78, R78 ;  /* 0x0000004e004e7308 */ /* 0x000e220000000800 */
[----:B-1----:R-:W-:Y:S01]  /*14b10*/  FADD.FTZ R5, R157, R10 ;  /* 0x0000000a9d057221 */ /* 0x002fe20000010000 */
[----:B------:R-:W-:-:S04]  /*14b20*/  FADD.FTZ R11, R49, R24 ;  /* 0x00000018310b7221 */ /* 0x000fc80000010000 */
[----:B------:R-:W-:Y:S02]  /*14b30*/  FADD.FTZ R6, R52, R11 ;  /* 0x0000000b34067221 */ /* 0x000fe40000010000 */
[----:B------:R-:W1:Y:S01]  /*14b40*/  MUFU.EX2 R79, R79 ;  /* 0x0000004f004f7308 */ /* 0x000e620000000800 */
[C---:B--2---:R-:W-:Y:S01]  /*14b50*/  FADD.FTZ R5, R12.reuse, R5 ;  /* 0x000000050c057221 */ /* 0x044fe20000010000 */
[----:B------:R-:W-:Y:S01]  /*14b60*/  FADD.FTZ R11, R53, R6 ;  /* 0x00000006350b7221 */ /* 0x000fe20000010000 */
[----:B------:R-:W-:Y:S01]  /*14b70*/  F2FP.F16.F32.PACK_AB R157, R12, R157 ;  /* 0x0000009d0c9d723e */ /* 0x000fe200000000ff */
[----:B------:R-:W-:Y:S02]  /*14b80*/  IMAD.MOV.U32 R12, RZ, RZ, R3 ;  /* 0x000000ffff0c7224 */ /* 0x000fe400078e0003 */
[----:B------:R-:W-:Y:S02]  /*14b90*/  FADD.FTZ R6, R56, R11 ;  /* 0x0000000b38067221 */ /* 0x000fe40000010000 */
[----:B------:R-:W2:Y:S01]  /*14ba0*/  MUFU.EX2 R82, R82 ;  /* 0x0000005200527308 */ /* 0x000ea20000000800 */
[----:B0-----:R-:W-:Y:S01]  /*14bb0*/  FADD.FTZ R5, R78, R5 ;  /* 0x000000054e057221 */ /* 0x001fe20000010000 */
[----:B------:R-:W-:-:S04]  /*14bc0*/  FADD.FTZ R11, R57, R6 ;  /* 0x00000006390b7221 */ /* 0x000fc80000010000 */
[----:B------:R-:W-:Y:S02]  /*14bd0*/  FADD.FTZ R6, R14, R11 ;  /* 0x0000000b0e067221 */ /* 0x000fe40000010000 */
[----:B------:R-:W0:Y:S01]  /*14be0*/  MUFU.EX2 R83, R83 ;  /* 0x0000005300537308 */ /* 0x000e220000000800 */
[C---:B-1----:R-:W-:Y:S01]  /*14bf0*/  FADD.FTZ R5, R79.reuse, R5 ;  /* 0x000000054f057221 */ /* 0x042fe20000010000 */
[----:B------:R-:W-:-:S06]  /*14c00*/  F2FP.F16.F32.PACK_AB R159, R79, R78 ;  /* 0x0000004e4f9f723e */ /* 0x000fcc00000000ff */
[----:B------:R-:W1:Y:S01]  /*14c10*/  MUFU.EX2 R86, R86 ;  /* 0x0000005600567308 */ /* 0x000e620000000800 */
[----:B--2---:R-:W-:-:S07]  /*14c20*/  FADD.FTZ R5, R82, R5 ;  /* 0x0000000552057221 */ /* 0x004fce0000010000 */
[----:B------:R-:W2:Y:S01]  /*14c30*/  MUFU.EX2 R13, R13 ;  /* 0x0000000d000d7308 */ /* 0x000ea20000000800 */
[----:B0-----:R-:W-:-:S04]  /*14c40*/  FADD.FTZ R5, R83, R5 ;  /* 0x0000000553057221 */ /* 0x001fc80000010000 */
[----:B-1----:R-:W-:Y:S01]  /*14c50*/  FADD.FTZ R5, R86, R5 ;  /* 0x0000000556057221 */ /* 0x002fe20000010000 */
[----:B------:R-:W-:Y:S02]  /*14c60*/  WARPGROUP.DEPBAR.LE gsb0, 0x0 ;  /* 0x00008000000079c5 */ /* 0x000fe40000010000 */
[----:B------:R-:W-:Y:S01]  /*14c70*/  @!P1 SYNCS.ARRIVE.TRANS64.RED.A1T0 RZ, [R21+URZ], RZ ;  /* 0x000000ff15ff99a7 */ /* 0x000fe2000810043f */
[C---:B--2---:R-:W-:Y:S01]  /*14c80*/  FADD.FTZ R5, R13.reuse, R5 ;  /* 0x000000050d057221 */ /* 0x044fe20000010000 */
[----:B------:R-:W-:Y:S02]  /*14c90*/  F2FP.F16.F32.PACK_AB R163, R13, R86 ;  /* 0x000000560da3723e */ /* 0x000fe400000000ff */
[----:B------:R-:W-:Y:S02]  /*14ca0*/  F2FP.F16.F32.PACK_AB R160, R56, R53 ;  /* 0x0000003538a0723e */ /* 0x000fe400000000ff */
[----:B------:R-:W-:Y:S01]  /*14cb0*/  F2FP.F16.F32.PACK_AB R161, R83, R82 ;  /* 0x0000005253a1723e */ /* 0x000fe200000000ff */
[----:B------:R0:W-:Y:S01]  /*14cc0*/  @!P1 SYNCS.ARRIVE.TRANS64.RED.A1T0 RZ, [R202+URZ], RZ ;  /* 0x000000ffcaff99a7 */ /* 0x0001e2000810043f */
[----:B------:R-:W-:-:S02]  /*14cd0*/  F2FP.F16.F32.PACK_AB R162, R14, R57 ;  /* 0x000000390ea2723e */ /* 0x000fc400000000ff */
[----:B------:R-:W-:Y:S02]  /*14ce0*/  MOV R13, R8 ;  /* 0x00000008000d7202 */ /* 0x000fe40000000f00 */
[----:B0-----:R-:W-:Y:S01]  /*14cf0*/  MOV R202, R194 ;  /* 0x000000c200ca7202 */ /* 0x001fe20000000f00 */
[----:B------:R-:W-:Y:S06]  /*14d00*/  @P2 BRA `(.L_x_634) ;  /* 0xffffffd800d82947 */ /* 0x000fec000383ffff */
.L_x_623:
[----:B------:R-:W-:Y:S05]  /*14d10*/  BSYNC B0 ;  /* 0x0000000000007941 */ /* 0x000fea0003800000 */
.L_x_622:
        /* <DEDUP_REMOVED lines=67> */
.L_x_635:
[----:B------:R-:W-:Y:S02]  /*15150*/  LEA R13, R192, R2, 0x3 ;  /* 0x00000002c00d7211 */ /* 0x000fe400078e18ff */
[----:B------:R-:W-:-:S04]  /*15160*/  SHF.L.U32 R4, R194, 0x1f, RZ ;  /* 0x0000001fc2047819 */ /* 0x000fc800000006ff */
[----:B------:R0:W1:Y:S01]  /*15170*/  SYNCS.PHASECHK.TRANS64.TRYWAIT P2, [R13+URZ+0x34850], R4 ;  /* 0x034850040d0075a7 */ /* 0x000062000804017f */
[----:B------:R-:W-:Y:S05]  /*15180*/  @!P0 BRA `(.L_x_636) ;  /* 0x0000000000048947 */ /* 0x000fea0003800000 */
[----:B------:R-:W-:Y:S01]  /*15190*/  BPT.TRAP 0x1 ;  /* 0x000000040000795c */ /* 0x000fe20000300000 */
.L_x_636:
[----:B------:R-:W-:Y:S01]  /*151a0*/  VIADD R2, R2, 0x400 ;  /* 0x0000040002027836 */ /* 0x000fe20000000000 */
[----:B------:R-:W-:Y:S04]  /*151b0*/  BSSY B0, `(.L_x_637) ;  /* 0x0000008000007945 */ /* 0x000fe80003800000 */
[----:B------:R-:W-:-:S04]  /*151c0*/  SHF.R.U32.HI R2, RZ, 0x4, R2 ;  /* 0x00000004ff027819 */ /* 0x000fc80000011602 */
[----:B------:R-:W-:-:S04]  /*151d0*/  LOP3.LUT R2, R2, 0x3fff, RZ, 0xc0, !PT ;  /* 0x00003fff02027812 */ /* 0x000fc800078ec0ff */
[----:B------:R-:W-:-:S04]  /*151e0*/  LOP3.LUT R7, R2, 0x4000000, RZ, 0xfc, !PT ;  /* 0x0400000002077812 */ /* 0x000fc800078efcff */
[----:B------:R-:W-:Y:S01]  /*151f0*/  LEA R10, R192, R7, 0xb ;  /* 0x00000007c00a7211 */ /* 0x000fe200078e58ff */
[----:B-1----:R-:W-:Y:S06]  /*15200*/  @P2 BRA `(.L_x_638) ;  /* 0x0000000000082947 */ /* 0x002fec0003800000 */
[----:B------:R-:W1:Y:S02]  /*15210*/  SYNCS.PHASECHK.TRANS64.TRYWAIT P0, [R13+URZ+0x34850], R4 ;  /* 0x034850040d0075a7 */ /* 0x000e64000800017f */
[----:B-1----:R-:W-:Y:S05]  /*15220*/  @!P0 BRA `(.L_x_639) ;  /* 0x0000008800d88947 */ /* 0x002fea0003800000 */
.L_x_638:
[----:B------:R-:W-:Y:S05]  /*15230*/  BSYNC B0 ;  /* 0x0000000000007941 */ /* 0x000fea0003800000 */
.L_x_637:
[----:B------:R-:W-:Y:S01]  /*15240*/  IMAD.MOV.U32 R11, RZ, RZ, 0x40000040 ;  /* 0x40000040ff0b7424 */ /* 0x000fe200078e00ff */
[C---:B------:R-:W-:Y:S01]  /*15250*/  R2UR UR6, R10.reuse ;  /* 0x000000000a0672ca */ /* 0x040fe200000e0000 */
[----:B------:R-:W-:Y:S01]  /*15260*/  WARPGROUP.ARRIVE ;  /* 0x00000000000079c5 */ /* 0x000fe20000000000 */
[----:B------:R-:W-:Y:S01]  /*15270*/  IMAD.MOV.U32 R15, RZ, RZ, 0x40000040 ;  /* 0x40000040ff0f7424 */ /* 0x000fe200078e00ff */
[----:B------:R-:W-:Y:S01]  /*15280*/  IADD3 R14, R10, 0x80, RZ ;  /* 0x000000800a0e7810 */ /* 0x000fe20007ffe0ff */
[----:B------:R-:W2:Y:S01]  /*15290*/  SHFL.BFLY PT, R7, R6, 0x2, 0x1f ;  /* 0x0c401f0006077f89 */ /* 0x000ea200000e0000 */
[----:B------:R-:W-:Y:S01]  /*152a0*/  R2UR UR7, R11 ;  /* 0x000000000b0772ca */ /* 0x000fe200000e0000 */
[----:B------:R-:W-:Y:S01]  /*152b0*/  IMAD.MOV.U32 R11, RZ, RZ, 0x40000040 ;  /* 0x40000040ff0b7424 */ /* 0x000fe200078e00ff */
[----:B------:R-:W-:Y:S01]  /*152c0*/  IADD3 R192, R192, 0x1, RZ ;  /* 0x00000001c0c07810 */ /* 0x000fe20007ffe0ff */
[----:B------:R-:W0:Y:S01]  /*152d0*/  SHFL.BFLY PT, R2, R5, 0x2, 0x1f ;  /* 0x0c401f0005027f89 */ /* 0x000e2200000e0000 */
[----:B------:R-:W-:Y:S01]  /*152e0*/  IMAD.MOV.U32 R20, RZ, RZ, -0x800000 ;  /* 0xff800000ff147424 */ /* 0x000fe200078e00ff */
[----:B------:R-:W-:Y:S01]  /*152f0*/  IADD3 R205, R205, 0x1, RZ ;  /* 0x00000001cdcd7810 */ /* 0x000fe20007ffe0ff */
[----:B------:R-:W-:Y:S01]  /*15300*/  IMAD.MOV.U32 R21, RZ, RZ, -0x800000 ;  /* 0xff800000ff157424 */ /* 0x000fe200078e00ff */
[----:B------:R-:W-:-:S04]  /*15310*/  ISETP.NE.AND P0, PT, R192, 0x2, PT ;  /* 0x00000002c000780c */ /* 0x000fc80003f05270 */
[----:B------:R-:W-:Y:S02]  /*15320*/  SEL R192, R192, RZ, P0 ;  /* 0x000000ffc0c07207 */ /* 0x000fe40000000000 */
[----:B------:R-:W-:Y:S01]  /*15330*/  HGMMA.64x128x16.F32 R24, R180, gdesc[UR4].tnspB, R24, gsb0 ;  /* 0x41e00004b4187df0 */ /* 0x000fe20008000818 */
[----:B------:R-:W-:Y:S02]  /*15340*/  R2UR UR6, R14 ;  /* 0x000000000e0672ca */ /* 0x000fe400000e0000 */
[----:B------:R-:W-:Y:S01]  /*15350*/  R2UR UR7, R15 ;  /* 0x000000000f0772ca */ /* 0x000fe200000e0000 */
[----:B------:R-:W-:Y:S01]  /*15360*/  IMAD.MOV.U32 R15, RZ, RZ, 0x40000040 ;  /* 0x40000040ff0f7424 */ /* 0x000fe200078e00ff */
[----:B------:R-:W-:Y:S01]  /*15370*/  IADD3 R14, R10, 0x100, RZ ;  /* 0x000001000a0e7810 */ /* 0x000fe20007ffe0ff */
[----:B--2---:R-:W-:Y:S01]  /*15380*/  FADD.FTZ R7, R7, R6 ;  /* 0x0000000607077221 */ /* 0x004fe20000010000 */
[----:B01----:R-:W-:Y:S01]  /*15390*/  FADD.FTZ R4, R2, R5 ;  /* 0x0000000502047221 */ /* 0x003fe20000010000 */
[----:B------:R-:W-:-:S03]  /*153a0*/  SEL R5, RZ, 0x1, P0 ;  /* 0x00000001ff057807 */ /* 0x000fc60000000000 */
[----:B------:R-:W-:Y:S01]  /*153b0*/  SHFL.BFLY PT, R2, R7, 0x1, 0x1f ;  /* 0x0c201f0007027f89 */ /* 0x000fe200000e0000 */
[----:B------:R-:W-:-:S03]  /*153c0*/  LOP3.LUT R194, R194, R5, RZ, 0x3c, !PT ;  /* 0x00000005c2c27212 */ /* 0x000fc600078e3cff */
[----:B------:R-:W0:Y:S02]  /*153d0*/  SHFL.BFLY PT, R9, R4, 0x1, 0x1f ;  /* 0x0c201f0004097f89 */ /* 0x000e2400000e0000 */
[----:B0-----:R-:W-:-:S05]  /*153e0*/  FADD.FTZ R12, R4, R9 ;  /* 0x00000009040c7221 */ /* 0x001fca0000010000 */
[----:B------:R-:W-:-:S13]  /*153f0*/  FSETP.NE.FTZ.AND P3, PT, R12, RZ, PT ;  /* 0x000000ff0c00720b */ /* 0x000fda0003f75000 */
[----:B------:R-:W0:Y:S02]  /*15400*/  @P3 MUFU.LG2 R9, R12 ;  /* 0x0000000c00093308 */ /* 0x000e240000000c00 */
[----:B0-----:R-:W-:Y:S01]  /*15410*/  @P3 FMUL.FTZ R9, R9, 0.69314718246459960938 ;  /* 0x3f31721809093820 */ /* 0x001fe20000410000 */
        /* <DEDUP_REMOVED lines=27> */
[C---:B------:R-:W-:Y:S02]  /*155d0*/  IADD3 R14, R10.reuse, 0x300, RZ ;  /* 0x000003000a0e7810 */ /* 0x040fe40007ffe0ff */
[----:B------:R-:W-:Y:S01]  /*155e0*/  IADD3 R10, R10, 0x380, RZ ;  /* 0x000003800a0a7810 */ /* 0x000fe20007ffe0ff */
[----:B------:R-:W-:Y:S02]  /*155f0*/  WARPGROUP.DEPBAR.LE gsb0, 0x0 ;  /* 0x00008000000079c5 */ /* 0x000fe40000010000 */
[----:B------:R-:W-:-:S06]  /*15600*/  WARPGROUP.ARRIVE ;  /* 0x00000000000079c5 */ /* 0x000fcc0000000000 */
[----:B------:R-:W-:Y:S01]  /*15610*/  HGMMA.64x128x16.F32 R24, R152, gdesc[UR4].tnspB, R24, gsb0 ;  /* 0x41e0000498187df0 */ /* 0x000fe20008000818 */
[----:B------:R-:W-:Y:S02]  /*15620*/  R2UR UR6, R14 ;  /* 0x000000000e0672ca */ /* 0x000fe400000e0000 */
[----:B------:R-:W-:Y:S01]  /*15630*/  R2UR UR7, R15 ;  /* 0x000000000f0772ca */ /* 0x000fe200000e0000 */
[----:B------:R-:W-:Y:S02]  /*15640*/  WARPGROUP.DEPBAR.LE gsb0, 0x0 ;  /* 0x00008000000079c5 */ /* 0x000fe40000010000 */
[----:B------:R-:W-:-:S10]  /*15650*/  WARPGROUP.ARRIVE ;  /* 0x00000000000079c5 */ /* 0x000fd40000000000 */
[----:B------:R-:W-:Y:S01]  /*15660*/  HGMMA.64x128x16.F32 R24, R156, gdesc[UR4].tnspB, R24, gsb0 ;  /* 0x41e000049c187df0 */ /* 0x000fe20008000818 */
[----:B------:R-:W-:Y:S02]  /*15670*/  R2UR UR6, R10 ;  /* 0x000000000a0672ca */ /* 0x000fe400000e0000 */
[----:B------:R-:W-:Y:S01]  /*15680*/  R2UR UR7, R11 ;  /* 0x000000000b0772ca */ /* 0x000fe200000e0000 */
[----:B------:R-:W-:Y:S01]  /*15690*/  FADD.FTZ R11, R7, R2 ;  /* 0x00000002070b7221 */ /* 0x000fe20000010000 */
[----:B------:R-:W-:Y:S01]  /*156a0*/  MOV R7, RZ ;  /* 0x000000ff00077202 */ /* 0x000fe20000000f00 */
[----:B------:R-:W-:Y:S01]  /*156b0*/  IMAD.MOV.U32 R2, RZ, RZ, RZ ;  /* 0x000000ffff027224 */ /* 0x000fe200078e00ff */
[----:B------:R-:W-:Y:S02]  /*156c0*/  @!P1 IADD3 R10, R13, 0x34860, RZ ;  /* 0x000348600d0a9810 */ /* 0x000fe40007ffe0ff */
[----:B------:R-:W-:Y:S02]  /*156d0*/  FSETP.NE.FTZ.AND P2, PT, R11, RZ, PT ;  /* 0x000000ff0b00720b */ /* 0x000fe40003f55000 */
[----:B------:R-:W-:Y:S01]  /*156e0*/  @P3 MUFU.RCP R7, R12 ;  /* 0x0000000c00073308 */ /* 0x000fe20000001000 */
[----:B------:R-:W-:-:S10]  /*156f0*/  @!P1 PRMT R10, RZ, 0x654, R10 ;  /* 0x00000654ff0a9816 */ /* 0x000fd4000000000a */
[----:B------:R-:W0:Y:S01]  /*15700*/  @P2 MUFU.LG2 R6, R11 ;  /* 0x0000000b00062308 */ /* 0x000e220000000c00 */
[C---:B------:R-:W-:Y:S01]  /*15710*/  @P2 FMUL.FTZ R4, R0.reuse, 0.69314718246459960938 ;  /* 0x3f31721800042820 */ /* 0x040fe20000410000 */
[----:B------:R-:W-:-:S04]  /*15720*/  @P3 FMUL.FTZ R0, R0, 0.69314718246459960938 ;  /* 0x3f31721800003820 */ /* 0x000fc80000410000 */
[----:B------:R-:W-:Y:S02]  /*15730*/  @P3 FFMA.FTZ R21, R0, R8, R9 ;  /* 0x0000000800153223 */ /* 0x000fe40000010009 */
[----:B------:R-:W1:Y:S01]  /*15740*/  @P2 MUFU.RCP R2, R11 ;  /* 0x0000000b00022308 */ /* 0x000e620000001000 */
[----:B0-----:R-:W-:-:S04]  /*15750*/  @P2 FMUL.FTZ R5, R6, 0.69314718246459960938 ;  /* 0x3f31721806052820 */ /* 0x001fc80000410000 */
[----:B------:R-:W-:Y:S01]  /*15760*/  @P2 FFMA.FTZ R20, R4, R3, R5 ;  /* 0x0000000304142223 */ /* 0x000fe20000010005 */
[----:B------:R-:W-:Y:S02]  /*15770*/  WARPGROUP.DEPBAR.LE gsb0, 0x0 ;  /* 0x00008000000079c5 */ /* 0x000fe40000010000 */
[----:B------:R-:W-:-:S06]  /*15780*/  WARPGROUP.ARRIVE ;  /* 0x00000000000079c5 */ /* 0x000fcc0000000000 */
[----:B------:R-:W-:Y:S03]  /*15790*/  HGMMA.64x128x16.F32 R24, R160, gdesc[UR4].tnspB, R24, gsb0 ;  /* 0x41e00004a0187df0 */ /* 0x000fe60008000818 */
[----:B------:R-:W-:Y:S02]  /*157a0*/  WARPGROUP.DEPBAR.LE gsb0, 0x0 ;  /* 0x00008000000079c5 */ /* 0x000fe40000010000 */
[----:B------:R0:W-:Y:S01]  /*157b0*/  @!P1 SYNCS.ARRIVE.TRANS64.RED.A1T0 RZ, [R10+URZ], RZ ;  /* 0x000000ff0aff99a7 */ /* 0x0001e2000810043f */
[-C--:B------:R-:W-:Y:S01]  /*157c0*/  FMUL.FTZ R95, R26, R7.reuse ;  /* 0x000000071a5f7220 */ /* 0x080fe20000410000 */
[-C--:B------:R-:W-:Y:S01]  /*157d0*/  FMUL.FTZ R93, R30, R7.reuse ;  /* 0x000000071e5d7220 */ /* 0x080fe20000410000 */
[-C--:B-1----:R-:W-:Y:S01]  /*157e0*/  FMUL.FTZ R3, R32, R2.reuse ;  /* 0x0000000220037220 */ /* 0x082fe20000410000 */
[-C--:B------:R-:W-:Y:S01]  /*157f0*/  FMUL.FTZ R88, R33, R2.reuse ;  /* 0x0000000221587220 */ /* 0x080fe20000410000 */
[-C--:B------:R-:W-:Y:S01]  /*15800*/  FMUL.FTZ R26, R31, R7.reuse ;  /* 0x000000071f1a7220 */ /* 0x080fe20000410000 */
        /* <DEDUP_REMOVED lines=31> */
[----:B------:R-:W-:Y:S01]  /*15a00*/  PLOP3.LUT P1, PT, PT, PT, PT, 0x8, 0x0 ;  /* 0x000000000000781c */ /* 0x000fe20003f2e170 */
        /* <DEDUP_REMOVED lines=27> */
[----:B------:R-:W-:-:S07]  /*15bc0*/  FMUL.FTZ R87, R87, R7 ;  /* 0x0000000757577220 */ /* 0x000fce0000410000 */
.L_x_559:
[----:B------:R-:W0:Y:S08]  /*15bd0*/  S2UR UR5, SR_CgaCtaId ;  /* 0x00000000000579c3 */ /* 0x000e300000008800 */
[----:B------:R-:W-:Y:S06]  /*15be0*/  BAR.SYNC.DEFER_BLOCKING 0x5, 0x120 ;  /* 0x0144800000007b1d */ /* 0x000fec0000010000 */
[----:B------:R-:W-:Y:S01]  /*15bf0*/  UMOV UR4, 0x400 ;  /* 0x0000040000047882 */ /* 0x000fe20000000000 */
[----:B------:R-:W-:Y:S01]  /*15c00*/  BSSY B0, `(.L_x_640) ;  /* 0x00001d6000007945 */ /* 0x000fe20003800000 */
[----:B0-----:R-:W-:-:S06]  /*15c10*/  ULEA UR4, UR5, UR4, 0x18 ;  /* 0x0000000405047291 */ /* 0x001fcc000f8ec03f */
[----:B------:R-:W-:-:S05]  /*15c20*/  IMAD.U32 R2, RZ, RZ, UR4 ;  /* 0x00000004ff027e24 */ /* 0x000fca000f8e00ff */
[----:B------:R0:W1:Y:S01]  /*15c30*/  LDS.128 R148, [R2+0x348d0] ;  /* 0x0348d00002947984 */ /* 0x0000620000000c00 */
[----:B------:R-:W-:Y:S06]  /*15c40*/  BAR.ARV 0x4, 0x120 ;  /* 0x0104800000007b1d */ /* 0x000fec0000002000 */
[----:B------:R-:W-:Y:S05]  /*15c50*/  @P1 BRA `(.L_x_641) ;  /* 0x0000001000c41947 */ /* 0x000fea0003800000 */
[----:B------:R-:W2:Y:S01]  /*15c60*/  S2R R5, SR_SWINHI ;  /* 0x0000000000057919 */ /* 0x000ea20000002f00 */
[----:B------:R-:W-:Y:S01]  /*15c70*/  F2FP.F16.F32.PACK_AB R10, R11, R10 ;  /* 0x0000000a0b0a723e */ /* 0x000fe200000000ff */
[----:B------:R-:W-:Y:S01]  /*15c80*/  ULDC.64 UR4, c[0x0][0xbd8] ;  /* 0x0002f60000047ab9 */ /* 0x000fe20000000a00 */
[----:B------:R-:W-:Y:S02]  /*15c90*/  F2FP.F16.F32.PACK_AB R11, R26, R93 ;  /* 0x0000005d1a0b723e */ /* 0x000fe400000000ff */
[----:B------:R-:W-:Y:S02]  /*15ca0*/  F2FP.F16.F32.PACK_AB R31, R31, R70 ;  /* 0x000000461f1f723e */ /* 0x000fe400000000ff */
[----:B------:R-:W-:Y:S02]  /*15cb0*/  F2FP.F16.F32.PACK_AB R32, R73, R32 ;  /* 0x000000204920723e */ /* 0x000fe400000000ff */
[----:B------:R-:W-:Y:S02]  /*15cc0*/  F2FP.F16.F32.PACK_AB R35, R35, R78 ;  /* 0x0000004e2323723e */ /* 0x000fe400000000ff */
[----:B------:R-:W-:-:S02]  /*15cd0*/  MOV R36, R2 ;  /* 0x0000000200247202 */ /* 0x000fc40000000f00 */
[----:B--2---:R-:W-:-:S03]  /*15ce0*/  MOV R37, R5 ;  /* 0x0000000500257202 */ /* 0x004fc60000000f00 */
[----:B------:R-:W-:-:S03]  /*15cf0*/  IMAD.WIDE R8, R223, 0x2, R36 ;  /* 0x00000002df087825 */ /* 0x000fc600078e0224 */
[C---:B------:R-:W-:Y:S02]  /*15d00*/  LOP3.LUT R15, R8.reuse, 0x380, RZ, 0xc0, !PT ;  /* 0x00000380080f7812 */ /* 0x040fe400078ec0ff */
[C---:B------:R-:W-:Y:S02]  /*15d10*/  IADD3 R71, P6, R8.reuse, 0x20, RZ ;  /* 0x0000002008477810 */ /* 0x040fe40007fde0ff */
[----:B------:R-:W-:Y:S02]  /*15d20*/  SHF.R.U64 R15, R15, 0x3, RZ ;  /* 0x000000030f0f7819 */ /* 0x000fe400000012ff */
[C---:B------:R-:W-:Y:S02]  /*15d30*/  IADD3 R79, P5, R8.reuse, 0x40, RZ ;  /* 0x00000040084f7810 */ /* 0x040fe40007fbe0ff */
[C---:B------:R-:W-:Y:S02]  /*15d40*/  IADD3 R97, P4, R8.reuse, 0x60, RZ ;  /* 0x0000006008617810 */ /* 0x040fe40007f9e0ff */
[C---:B------:R-:W-:Y:S01]  /*15d50*/  IADD3 R99, P3, R8.reuse, 0x4000, RZ ;  /* 0x0000400008637810 */ /* 0x040fe20007f7e0ff */
[----:B------:R-:W-:Y:S01]  /*15d60*/  IMAD.X R7, RZ, RZ, R9, P5 ;  /* 0x000000ffff077224 */ /* 0x000fe200028e0609 */
[----:B------:R-:W-:-:S02]  /*15d70*/  IADD3 R101, P2, R8, 0x4020, RZ ;  /* 0x0000402008657810 */ /* 0x000fc40007f5e0ff */
[C---:B------:R-:W-:Y:S02]  /*15d80*/  IADD3 R103, P1, R8.reuse, 0x4040, RZ ;  /* 0x0000404008677810 */ /* 0x040fe40007f3e0ff */
[----:B------:R-:W-:Y:S02]  /*15d90*/  IADD3 R105, P0, R8, 0x4060, RZ ;  /* 0x0000406008697810 */ /* 0x000fe40007f1e0ff */
[----:B------:R-:W-:Y:S01]  /*15da0*/  LOP3.LUT R8, R15, R8, RZ, 0x3c, !PT ;  /* 0x000000080f087212 */ /* 0x000fe200078e3cff */
[--C-:B------:R-:W-:Y:S01]  /*15db0*/  IMAD.X R15, RZ, RZ, R9.reuse, P3 ;  /* 0x000000ffff0f7224 */ /* 0x100fe200018e0609 */
[-C--:B------:R-:W-:Y:S01]  /*15dc0*/  IADD3.X R5, RZ, R9.reuse, RZ, P6, !PT ;  /* 0x00000009ff057210 */ /* 0x080fe200037fe4ff */
[----:B------:R-:W-:Y:S01]  /*15dd0*/  IMAD.X R27, RZ, RZ, R9, P1 ;  /* 0x000000ffff1b7224 */ /* 0x000fe200008e0609 */
[-C--:B------:R-:W-:Y:S02]  /*15de0*/  IADD3.X R13, RZ, R9.reuse, RZ, P4, !PT ;  /* 0x00000009ff0d7210 */ /* 0x080fe400027fe4ff */
[----:B------:R-:W-:-:S02]  /*15df0*/  IADD3.X R25, RZ, R9, RZ, P2, !PT ;  /* 0x00000009ff197210 */ /* 0x000fc400017fe4ff */
[-C--:B------:R-:W-:Y:S02]  /*15e00*/  IADD3.X R29, RZ, R9.reuse, RZ, P0, !PT ;  /* 0x00000009ff1d7210 */ /* 0x080fe400007fe4ff */
[----:B------:R-:W-:Y:S02]  /*15e10*/  LOP3.LUT R4, R71, 0x380, RZ, 0xc0, !PT ;  /* 0x0000038047047812 */ /* 0x000fe400078ec0ff */
[----:B------:R-:W-:Y:S02]  /*15e20*/  LOP3.LUT R6, R79, 0x380, RZ, 0xc0, !PT ;  /* 0x000003804f067812 */ /* 0x000fe400078ec0ff */
[----:B------:R-:W-:Y:S02]  /*15e30*/  MOV R92, R8 ;  /* 0x00000008005c7202 */ /* 0x000fe40000000f00 */
[----:B------:R-:W-:Y:S02]  /*15e40*/  F2FP.F16.F32.PACK_AB R9, R28, R95 ;  /* 0x0000005f1c09723e */ /* 0x000fe400000000ff */
[----:B------:R-:W-:-:S02]  /*15e50*/  LOP3.LUT R28, R103, 0x380, RZ, 0xc0, !PT ;  /* 0x00000380671c7812 */ /* 0x000fc400078ec0ff */
[----:B------:R-:W-:Y:S02]  /*15e60*/  LOP3.LUT R34, R105, 0x380, RZ, 0xc0, !PT ;  /* 0x0000038069227812 */ /* 0x000fe400078ec0ff */
[----:B------:R-:W-:Y:S02]  /*15e70*/  SHF.R.U64 R4, R4, 0x3, RZ ;  /* 0x0000000304047819 */ /* 0x000fe400000012ff */
[----:B------:R-:W-:Y:S02]  /*15e80*/  SHF.R.U64 R6, R6, 0x3, RZ ;  /* 0x0000000306067819 */ /* 0x000fe400000012ff */
[----:B------:R-:W-:Y:S02]  /*15e90*/  LOP3.LUT R12, R97, 0x380, RZ, 0xc0, !PT ;  /* 0x00000380610c7812 */ /* 0x000fe400078ec0ff */
[----:B------:R-:W-:Y:S02]  /*15ea0*/  LOP3.LUT R14, R99, 0x380, RZ, 0xc0, !PT ;  /* 0x00000380630e7812 */ /* 0x000fe400078ec0ff */
[----:B------:R-:W-:Y:S01]  /*15eb0*/  F2FP.F16.F32.PACK_AB R8, R89, R24 ;  /* 0x000000185908723e */ /* 0x000fe200000000ff */
[----:B------:R-:W-:Y:S01]  /*15ec0*/  BAR.SYNC.DEFER_BLOCKING 0x1, 0x100 ;  /* 0x0044000000007b1d */ /* 0x000fe20000010000 */
[----:B------:R-:W-:-:S02]  /*15ed0*/  SHF.R.U64 R28, R28, 0x3, RZ ;  /* 0x000000031c1c7819 */ /* 0x000fc400000012ff */
[----:B------:R-:W-:Y:S02]  /*15ee0*/  LOP3.LUT R24, R101, 0x380, RZ, 0xc0, !PT ;  /* 0x0000038065187812 */ /* 0x000fe400078ec0ff */
[----:B------:R-:W-:Y:S02]  /*15ef0*/  SHF.R.U64 R34, R34, 0x3, RZ ;  /* 0x0000000322227819 */ /* 0x000fe400000012ff */
[----:B------:R-:W-:Y:S02]  /*15f00*/  LOP3.LUT R4, R4, R71, RZ, 0x3c, !PT ;  /* 0x0000004704047212 */ /* 0x000fe400078e3cff */
[----:B------:R-:W-:Y:S02]  /*15f10*/  LOP3.LUT R6, R6, R79, RZ, 0x3c, !PT ;  /* 0x0000004f06067212 */ /* 0x000fe400078e3cff */
[----:B------:R-:W-:Y:S02]  /*15f20*/  SHF.R.U64 R12, R12, 0x3, RZ ;  /* 0x000000030c0c7819 */ /* 0x000fe400000012ff */
[----:B------:R-:W-:-:S02]  /*15f30*/  SHF.R.U64 R14, R14, 0x3, RZ ;  /* 0x000000030e0e7819 */ /* 0x000fc400000012ff */
[----:B------:R-:W-:Y:S02]  /*15f40*/  LOP3.LUT R26, R28, R103, RZ, 0x3c, !PT ;  /* 0x000000671c1a7212 */ /* 0x000fe400078e3cff */
[----:B------:R-:W-:Y:S02]  /*15f50*/  SHF.R.U64 R24, R24, 0x3, RZ ;  /* 0x0000000318187819 */ /* 0x000fe400000012ff */
[----:B------:R-:W-:Y:S02]  /*15f60*/  LOP3.LUT R28, R34, R105, RZ, 0x3c, !PT ;  /* 0x00000069221c7212 */ /* 0x000fe400078e3cff */
[----:B------:R-:W-:Y:S02]  /*15f70*/  MOV R90, R4 ;  /* 0x00000004005a7202 */ /* 0x000fe40000000f00 */
[----:B------:R-:W-:Y:S01]  /*15f80*/  MOV R34, R6 ;  /* 0x0000000600227202 */ /* 0x000fe20000000f00 */
[----:B------:R2:W-:Y:S01]  /*15f90*/  STSM.16.M88.4 [R92], R8 ;  /* 0x000000085c007844 */ /* 0x0005e20000000200 */
[----:B------:R-:W-:-:S02]  /*15fa0*/  F2FP.F16.F32.PACK_AB R4, R88, R3 ;  /* 0x000000035804723e */ /* 0x000fc400000000ff */
[----:B------:R-:W-:Y:S02]  /*15fb0*/  F2FP.F16.F32.PACK_AB R5, R30, R91 ;  /* 0x0000005b1e05723e */ /* 0x000fe400000000ff */
[----:B------:R-:W-:Y:S02]  /*15fc0*/  F2FP.F16.F32.PACK_AB R6, R33, R0 ;  /* 0x000000002106723e */ /* 0x000fe400000000ff */
[----:B------:R-:W-:Y:S02]  /*15fd0*/  F2FP.F16.F32.PACK_AB R7, R39, R38 ;  /* 0x000000262707723e */ /* 0x000fe400000000ff */
[----:B------:R-:W-:Y:S02]  /*15fe0*/  LOP3.LUT R12, R12, R97, RZ, 0x3c, !PT ;  /* 0x000000610c0c7212 */ /* 0x000fe400078e3cff */
[----:B------:R-:W-:Y:S01]  /*15ff0*/  LOP3.LUT R14, R14, R99, RZ, 0x3c, !PT ;  /* 0x000000630e0e7212 */ /* 0x000fe200078e3cff */
[----:B------:R-:W-:Y:S01]  /*16000*/  STSM.16.M88.4 [R90], R4 ;  /* 0x000000045a007844 */ /* 0x000fe20000000200 */
[----:B------:R-:W-:-:S02]  /*16010*/  LOP3.LUT R24, R24, R101, RZ, 0x3c, !PT ;  /* 0x0000006518187212 */ /* 0x000fc400078e3cff */
[----:B------:R-:W-:Y:S02]  /*16020*/  MOV R89, R12 ;  /* 0x0000000c00597202 */ /* 0x000fe40000000f00 */
[----:B--2---:R-:W-:Y:S02]  /*16030*/  F2FP.F16.F32.PACK_AB R8, R41, R40 ;  /* 0x000000282908723e */ /* 0x004fe400000000ff */
[----:B------:R-:W-:Y:S02]  /*16040*/  F2FP.F16.F32.PACK_AB R9, R43, R42 ;  /* 0x0000002a2b09723e */ /* 0x000fe400000000ff */
[----:B------:R-:W-:Y:S01]  /*16050*/  F2FP.F16.F32.PACK_AB R10, R45, R44 ;  /* 0x0000002c2d0a723e */ /* 0x000fe200000000ff */
[----:B------:R-:W-:Y:S01]  /*16060*/  IMAD.MOV.U32 R44, RZ, RZ, RZ ;  /* 0x000000ffff2c7224 */ /* 0x000fe200078e00ff */
[----:B------:R-:W-:Y:S02]  /*16070*/  F2FP.F16.F32.PACK_AB R11, R47, R46 ;  /* 0x0000002e2f0b723e */ /* 0x000fe400000000ff */
[----:B------:R-:W-:-:S02]  /*16080*/  MOV R79, R14 ;  /* 0x0000000e004f7202 */ /* 0x000fc40000000f00 */
[----:B------:R-:W-:Y:S01]  /*16090*/  MOV R72, R24 ;  /* 0x0000001800487202 */ /* 0x000fe20000000f00 */
[----:B------:R2:W-:Y:S01]  /*160a0*/  STSM.16.M88.4 [R34], R8 ;  /* 0x0000000822007844 */ /* 0x0005e20000000200 */
[----:B------:R-:W-:Y:S02]  /*160b0*/  MOV R71, R26 ;  /* 0x0000001a00477202 */ /* 0x000fe40000000f00 */
[----:B------:R-:W-:Y:S02]  /*160c0*/  F2FP.F16.F32.PACK_AB R12, R49, R48 ;  /* 0x00000030310c723e */ /* 0x000fe400000000ff */
[----:B------:R-:W-:Y:S02]  /*160d0*/  F2FP.F16.F32.PACK_AB R13, R51, R50 ;  /* 0x00000032330d723e */ /* 0x000fe400000000ff */
[----:B------:R-:W-:Y:S02]  /*160e0*/  F2FP.F16.F32.PACK_AB R14, R53, R52 ;  /* 0x00000034350e723e */ /* 0x000fe400000000ff */
[----:B------:R-:W-:-:S02]  /*160f0*/  F2FP.F16.F32.PACK_AB R15, R55, R54 ;  /* 0x00000036370f723e */ /* 0x000fc400000000ff */
[----:B------:R-:W-:Y:S02]  /*16100*/  F2FP.F16.F32.PACK_AB R24, R57, R56 ;  /* 0x000000383918723e */ /* 0x000fe400000000ff */
[----:B------:R-:W-:Y:S01]  /*16110*/  F2FP.F16.F32.PACK_AB R25, R59, R58 ;  /* 0x0000003a3b19723e */ /* 0x000fe200000000ff */
[----:B------:R3:W-:Y:S01]  /*16120*/  STSM.16.M88.4 [R89], R12 ;  /* 0x0000000c59007844 */ /* 0x0007e20000000200 */
[----:B------:R-:W-:Y:S02]  /*16130*/  F2FP.F16.F32.PACK_AB R26, R61, R60 ;  /* 0x0000003c3d1a723e */ /* 0x000fe400000000ff */
[----:B------:R-:W-:Y:S02]  /*16140*/  F2FP.F16.F32.PACK_AB R27, R63, R62 ;  /* 0x0000003e3f1b723e */ /* 0x000fe400000000ff */
[----:B------:R-:W-:Y:S02]  /*16150*/  MOV R0, R28 ;  /* 0x0000001c00007202 */ /* 0x000fe40000000f00 */
[----:B------:R-:W-:Y:S01]  /*16160*/  ISETP.NE.U32.AND P0, PT, RZ, UR4, PT ;  /* 0x00000004ff007c0c */ /* 0x000fe2000bf05070 */
[----:B------:R4:W-:Y:S01]  /*16170*/  STSM.16.M88.4 [R79], R24 ;  /* 0x000000184f007844 */ /* 0x0009e20000000200 */
[----:B--2---:R-:W-:-:S02]  /*16180*/  IADD3 R10, P1, R199, UR4, RZ ;  /* 0x00000004c70a7c10 */ /* 0x004fc4000ff3e0ff */
[----:B------:R-:W-:Y:S02]  /*16190*/  F2FP.F16.F32.PACK_AB R28, R65, R64 ;  /* 0x00000040411c723e */ /* 0x000fe400000000ff */
[----:B------:R-:W-:Y:S02]  /*161a0*/  F2FP.F16.F32.PACK_AB R29, R67, R66 ;  /* 0x00000042431d723e */ /* 0x000fe400000000ff */
[----:B------:R-:W-:Y:S02]  /*161b0*/  F2FP.F16.F32.PACK_AB R30, R69, R68 ;  /* 0x00000044451e723e */ /* 0x000fe400000000ff */
[----:B------:R-:W-:Y:S02]  /*161c0*/  F2FP.F16.F32.PACK_AB R33, R75, R74 ;  /* 0x0000004a4b21723e */ /* 0x000fe400000000ff */
[----:B------:R-:W-:Y:S01]  /*161d0*/  F2FP.F16.F32.PACK_AB R34, R77, R76 ;  /* 0x0000004c4d22723e */ /* 0x000fe200000000ff */
[----:B------:R4:W-:Y:S01]  /*161e0*/  STSM.16.M88.4 [R72], R28 ;  /* 0x0000001c48007844 */ /* 0x0009e20000000200 */
[----:B------:R-:W-:-:S02]  /*161f0*/  F2FP.F16.F32.PACK_AB R4, R81, R80 ;  /* 0x000000505104723e */ /* 0x000fc400000000ff */
[----:B------:R-:W-:Y:S01]  /*16200*/  F2FP.F16.F32.PACK_AB R5, R83, R82 ;  /* 0x000000525305723e */ /* 0x000fe200000000ff */
[----:B------:R4:W-:Y:S01]  /*16210*/  STSM.16.M88.4 [R71], R32 ;  /* 0x0000002047007844 */ /* 0x0009e20000000200 */
[----:B------:R-:W-:Y:S02]  /*16220*/  F2FP.F16.F32.PACK_AB R6, R85, R84 ;  /* 0x000000545506723e */ /* 0x000fe400000000ff */
[----:B------:R-:W-:Y:S02]  /*16230*/  F2FP.F16.F32.PACK_AB R7, R87, R86 ;  /* 0x000000565707723e */ /* 0x000fe400000000ff */
[----:B------:R-:W-:Y:S02]  /*16240*/  ISETP.NE.AND.EX P0, PT, RZ, UR5, PT, P0 ;  /* 0x00000005ff007c0c */ /* 0x000fe4000bf05300 */
[----:B------:R-:W-:Y:S01]  /*16250*/  IADD3.X R11, R200, UR5, RZ, P1, !PT ;  /* 0x00000005c80b7c10 */ /* 0x000fe20008ffe4ff */
[----:B------:R-:W-:Y:S01]  /*16260*/  ULDC.64 UR4, c[0x0][0xbe0] ;  /* 0x0002f80000047ab9 */ /* 0x000fe20000000a00 */
[----:B------:R4:W-:Y:S01]  /*16270*/  STSM.16.M88.4 [R0], R4 ;  /* 0x0000000400007844 */ /* 0x0009e20000000200 */
[----:B------:R-:W-:Y:S01]  /*16280*/  BAR.SYNC.DEFER_BLOCKING 0x1, 0x100 ;  /* 0x0044000000007b1d */ /* 0x000fe20000010000 */
[----:B------:R-:W-:-:S04]  /*16290*/  ISETP.NE.U32.AND P1, PT, RZ, UR4, PT ;  /* 0x00000004ff007c0c */ /* 0x000fc8000bf25070 */
[----:B------:R-:W-:-:S13]  /*162a0*/  ISETP.NE.AND.EX P1, PT, RZ, UR5, PT, P1 ;  /* 0x00000005ff007c0c */ /* 0x000fda000bf25310 */
[----:B------:R-:W-:Y:S01]  /*162b0*/  @P1 IADD3 R8, P2, R199, UR4, RZ ;  /* 0x00000004c7081c10 */ /* 0x000fe2000ff5e0ff */
[----:B------:R-:W-:Y:S02]  /*162c0*/  ULDC UR4, c[0x0][0xa88] ;  /* 0x0002a20000047ab9 */ /* 0x000fe40000000800 */
[----:B------:R-:W-:Y:S01]  /*162d0*/  IMAD.U32 R3, RZ, RZ, UR4 ;  /* 0x00000004ff037e24 */ /* 0x000fe2000f8e00ff */
[----:B------:R-:W-:Y:S01]  /*162e0*/  @P1 IADD3.X R9, R200, UR5, RZ, P2, !PT ;  /* 0x00000005c8091c10 */ /* 0x000fe200097fe4ff */
[----:B------:R4:W5:Y:S01]  /*162f0*/  @P0 LDG.E R44, desc[UR36][R10.64] ;  /* 0x000000240a2c0981 */ /* 0x000962000c1e1900 */
[----:B---3--:R-:W-:-:S03]  /*16300*/  LEA R13, R196, R195, 0x6 ;  /* 0x000000c3c40d7211 */ /* 0x008fc600078e30ff */
[----:B------:R4:W5:Y:S02]  /*16310*/  @P1 LDG.E R3, desc[UR36][R8.64] ;  /* 0x0000002408031981 */ /* 0x000964000c1e1900 */
[----:B------:R-:W-:Y:S01]  /*16320*/  IMAD.WIDE R36, R13, 0x2, R36 ;  /* 0x000000020d247825 */ /* 0x000fe200078e0224 */
[----:B------:R-:W-:Y:S06]  /*16330*/  @P1 BRA `(.L_x_642) ;  /* 0x0000000000101947 */ /* 0x000fec0003800000 */
[----:B------:R-:W-:Y:S05]  /*16340*/  @!P0 BRA `(.L_x_642) ;  /* 0x00000000000c8947 */ /* 0x000fea0003800000 */
[----:B----4-:R-:W2:Y:S04]  /*16350*/  LDG.E R0, desc[UR36][R10.64] ;  /* 0x000000240a007981 */ /* 0x010ea8000c1e1900 */
[----:B-----5:R-:W2:Y:S02]  /*16360*/  LDG.E R3, desc[UR36][R10.64+0x4] ;  /* 0x000004240a037981 */ /* 0x020ea4000c1e1900 */
[----:B--2---:R-:W-:-:S07]  /*16370*/  IADD3 R3, -R0, R3, RZ ;  /* 0x0000000300037210 */ /* 0x004fce0007ffe1ff */
.L_x_642:
[----:B------:R-:W-:Y:S01]  /*16380*/  SHF.R.S32.HI R50, RZ, 0x1f, R198 ;  /* 0x0000001fff327819 */ /* 0x000fe200000114c6 */
[----:B------:R-:W-:Y:S01]  /*16390*/  ULDC.64 UR4, c[0x0][0xb70] ;  /* 0x0002dc0000047ab9 */ /* 0x000fe20000000a00 */
[--C-:B-----5:R-:W-:Y:S02]  /*163a0*/  SHF.R.S32.HI R45, RZ, 0x1f, R44.reuse ;  /* 0x0000001fff2d7819 */ /* 0x120fe4000001142c */
[----:B------:R-:W-:Y:S01]  /*163b0*/  SEL R207, R207, RZ, !P0 ;  /* 0x000000ffcfcf7207 */ /* 0x000fe20004000000 */
[----:B----4-:R-:W-:Y:S01]  /*163c0*/  IMAD R5, R50, UR4, RZ ;  /* 0x0000000432057c24 */ /* 0x010fe2000f8e02ff */
[----:B------:R-:W-:Y:S02]  /*163d0*/  SEL R201, R201, RZ, !P0 ;  /* 0x000000ffc9c97207 */ /* 0x000fe40004000000 */
[----:B------:R-:W-:Y:S01]  /*163e0*/  LEA R10, R206, R222, 0x7 ;  /* 0x000000dece0a7211 */ /* 0x000fe200078e38ff */
[----:B------:R-:W-:Y:S01]  /*163f0*/  IMAD R7, R198, UR5, R5 ;  /* 0x00000005c6077c24 */ /* 0x000fe2000f8e0205 */
[----:B------:R-:W-:Y:S01]  /*16400*/  IADD3 R13, P2, R36, 0x2000, RZ ;  /* 0x00002000240d7810 */ /* 0x000fe20007f5e0ff */
[----:B------:R-:W-:Y:S01]  /*16410*/  IMAD.WIDE.U32 R4, R198, UR4, R44 ;  /* 0x00000004c6047c25 */ /* 0x000fe2000f8e002c */
[----:B------:R-:W-:Y:S01]  /*16420*/  ULDC.64 UR4, c[0x0][0xb78] ;  /* 0x0002de0000047ab9 */ /* 0x000fe20000000a00 */
[----:B------:R-:W-:-:S02]  /*16430*/  IADD3 R9, P1, R36, 0x1000, RZ ;  /* 0x0000100024097810 */ /* 0x000fc40007f3e0ff */
[----:B------:R-:W-:Y:S01]  /*16440*/  IMAD.IADD R5, R5, 0x1, R7 ;  /* 0x0000000105057824 */ /* 0x000fe200078e0207 */
[----:B------:R-:W-:Y:S01]  /*16450*/  SHF.R.S32.HI R7, RZ, 0x1f, R10 ;  /* 0x0000001fff077819 */ /* 0x000fe2000001140a */
[----:B------:R-:W-:Y:S01]  /*16460*/  IMAD R0, R207, UR4, RZ ;  /* 0x00000004cf007c24 */ /* 0x000fe2000f8e02ff */
[----:B------:R-:W-:Y:S01]  /*16470*/  LOP3.LUT R12, R13, 0x380, RZ, 0xc0, !PT ;  /* 0x000003800d0c7812 */ /* 0x000fe200078ec0ff */
[----:B------:R-:W-:Y:S01]  /*16480*/  IMAD.WIDE.U32 R4, R201, UR4, R4 ;  /* 0x00000004c9047c25 */ /* 0x000fe2000f8e0004 */
[----:B------:R-:W-:Y:S02]  /*16490*/  LOP3.LUT R8, R9, 0x380, RZ, 0xc0, !PT ;  /* 0x0000038009087812 */ /* 0x000fe400078ec0ff */
[----:B------:R-:W-:Y:S01]  /*164a0*/  SHF.R.U64 R12, R12, 0x3, RZ ;  /* 0x000000030c0c7819 */ /* 0x000fe200000012ff */
[----:B------:R-:W-:Y:S01]  /*164b0*/  IMAD R6, R201, UR5, R0 ;  /* 0x00000005c9067c24 */ /* 0x000fe2000f8e0200 */
[----:B------:R-:W-:Y:S01]  /*164c0*/  IADD3 R0, P0, R10, R4, RZ ;  /* 0x000000040a007210 */ /* 0x000fe20007f1e0ff */
[----:B------:R-:W-:Y:S01]  /*164d0*/  ULDC.64 UR4, c[0x0][0xb40] ;  /* 0x0002d00000047ab9 */ /* 0x000fe20000000a00 */
[----:B------:R-:W-:-:S02]  /*164e0*/  SHF.R.U64 R8, R8, 0x3, RZ ;  /* 0x0000000308087819 */ /* 0x000fc400000012ff */
[----:B------:R-:W-:Y:S02]  /*164f0*/  IADD3.X R7, R7, R5, R6, P0, !PT ;  /* 0x0000000507077210 */ /* 0x000fe400007fe406 */
[----:B------:R-:W-:Y:S02]  /*16500*/  LEA R48, P0, R0, UR4, 0x2 ;  /* 0x0000000400307c11 */ /* 0x000fe4000f8010ff */
[----:B------:R-:W-:Y:S01]  /*16510*/  LOP3.LUT R12, R12, R13, RZ, 0x3c, !PT ;  /* 0x0000000d0c0c7212 */ /* 0x000fe200078e3cff */
[----:B------:R-:W-:Y:S01]  /*16520*/  IMAD.X R13, RZ, RZ, R37, P2 ;  /* 0x000000ffff0d7224 */ /* 0x000fe200010e0625 */
[----:B------:R-:W-:Y:S01]  /*16530*/  LEA.HI.X R49, R0, UR5, R7, 0x2, P0 ;  /* 0x0000000500317c11 */ /* 0x000fe200080f1407 */
[----:B------:R-:W-:Y:S01]  /*16540*/  ULDC.64 UR4, c[0x0][0xaa0] ;  /* 0x0002a80000047ab9 */ /* 0x000fe20000000a00 */
[----:B------:R-:W-:Y:S02]  /*16550*/  LOP3.LUT P0, RZ, R212, 0x3, RZ, 0xc0, !PT ;  /* 0x00000003d4ff7812 */ /* 0x000fe4000780c0ff */
[----:B------:R-:W-:-:S02]  /*16560*/  IADD3 R25, P6, R36, 0x3000, RZ ;  /* 0x0000300024197810 */ /* 0x000fc40007fde0ff */
[C---:B------:R-:W-:Y:S02]  /*16570*/  IADD3 R29, P5, R36.reuse, 0x4000, RZ ;  /* 0x00004000241d7810 */ /* 0x040fe40007fbe0ff */
[C---:B------:R-:W-:Y:S02]  /*16580*/  IADD3 R33, P4, R36.reuse, 0x5000, RZ ;  /* 0x0000500024217810 */ /* 0x040fe40007f9e0ff */
[----:B------:R-:W-:Y:S02]  /*16590*/  IADD3 R39, P3, R36, 0x6000, RZ ;  /* 0x0000600024277810 */ /* 0x000fe40007f7e0ff */
[----:B------:R-:W-:Y:S02]  /*165a0*/  IADD3 R0, R10, 0x8, RZ ;  /* 0x000000080a007810 */ /* 0x000fe40007ffe0ff */
[----:B------:R-:W-:Y:S01]  /*165b0*/  LOP3.LUT R8, R8, R9, RZ, 0x3c, !PT ;  /* 0x0000000908087212 */ /* 0x000fe200078e3cff */
[----:B------:R-:W-:Y:S01]  /*165c0*/  IMAD.X R9, RZ, RZ, R37, P1 ;  /* 0x000000ffff097224 */ /* 0x000fe200008e0625 */
[----:B------:R-:W-:-:S02]  /*165d0*/  IADD3 R7, P2, R36, 0x7000, RZ ;  /* 0x0000700024077810 */ /* 0x000fc40007f5e0ff */
[----:B------:R-:W-:Y:S02]  /*165e0*/  ISETP.GE.OR P1, PT, R10, R3, P0 ;  /* 0x000000030a00720c */ /* 0x000fe40000726670 */
[----:B------:R-:W-:Y:S02]  /*165f0*/  LOP3.LUT R24, R25, 0x380, RZ, 0xc0, !PT ;  /* 0x0000038019187812 */ /* 0x000fe400078ec0ff */
[----:B------:R-:W-:Y:S02]  /*16600*/  LOP3.LUT R28, R29, 0x380, RZ, 0xc0, !PT ;  /* 0x000003801d1c7812 */ /* 0x000fe400078ec0ff */
[----:B------:R-:W-:Y:S02]  /*16610*/  LOP3.LUT R32, R33, 0x380, RZ, 0xc0, !PT ;  /* 0x0000038021207812 */ /* 0x000fe400078ec0ff */
[----:B------:R-:W-:Y:S02]  /*16620*/  LOP3.LUT R38, R39, 0x380, RZ, 0xc0, !PT ;  /* 0x0000038027267812 */ /* 0x000fe400078ec0ff */
[----:B------:R-:W-:-:S02]  /*16630*/  LOP3.LUT R5, R36, 0x380, RZ, 0xc0, !PT ;  /* 0x0000038024057812 */ /* 0x000fc400078ec0ff */
[----:B------:R-:W-:Y:S01]  /*16640*/  ISETP.GE.OR P0, PT, R0, R3, P0 ;  /* 0x000000030000720c */ /* 0x000fe20000706670 */
[----:B------:R-:W-:Y:S01]  /*16650*/  @!P1 STG.E desc[UR36][R48.64], R20 ;  /* 0x0000001430009986 */ /* 0x000fe2000c101924 */
[----:B------:R-:W-:Y:S02]  /*16660*/  LOP3.LUT R0, R7, 0x380, RZ, 0xc0, !PT ;  /* 0x0000038007007812 */ /* 0x000fe400078ec0ff */
[----:B------:R-:W-:Y:S02]  /*16670*/  SHF.R.U64 R24, R24, 0x3, RZ ;  /* 0x0000000318187819 */ /* 0x000fe400000012ff */
[----:B------:R-:W-:Y:S02]  /*16680*/  SHF.R.U64 R28, R28, 0x3, RZ ;  /* 0x000000031c1c7819 */ /* 0x000fe400000012ff */
[----:B------:R-:W-:Y:S02]  /*16690*/  SHF.R.U64 R32, R32, 0x3, RZ ;  /* 0x0000000320207819 */ /* 0x000fe400000012ff */
[----:B------:R-:W-:-:S02]  /*166a0*/  SHF.R.U64 R38, R38, 0x3, RZ ;  /* 0x0000000326267819 */ /* 0x000fc400000012ff */
[----:B------:R-:W-:Y:S01]  /*166b0*/  SHF.R.U64 R5, R5, 0x3, RZ ;  /* 0x0000000305057819 */ /* 0x000fe200000012ff */
[----:B------:R2:W-:Y:S01]  /*166c0*/  @!P0 STG.E desc[UR36][R48.64+0x20], R21 ;  /* 0x0000201530008986 */ /* 0x0005e2000c101924 */
[----:B------:R-:W-:Y:S02]  /*166d0*/  SHF.R.U64 R0, R0, 0x3, RZ ;  /* 0x0000000300007819 */ /* 0x000fe400000012ff */
[----:B------:R-:W-:Y:S01]  /*166e0*/  LOP3.LUT R24, R24, R25, RZ, 0x3c, !PT ;  /* 0x0000001918187212 */ /* 0x000fe200078e3cff */
[----:B------:R-:W5:Y:S01]  /*166f0*/  LD.E.128 R8, desc[UR36][R8.64] ;  /* 0x0000002408087980 */ /* 0x000f62000c101d00 */
[----:B------:R-:W-:Y:S01]  /*16700*/  LOP3.LUT R28, R28, R29, RZ, 0x3c, !PT ;  /* 0x0000001d1c1c7212 */ /* 0x000fe200078e3cff */
[--C-:B------:R-:W-:Y:S01]  /*16710*/  IMAD.X R29, RZ, RZ, R37.reuse, P5 ;  /* 0x000000ffff1d7224 */ /* 0x100fe200028e0625 */
[----:B------:R-:W-:Y:S01]  /*16720*/  LOP3.LUT R32, R32, R33, RZ, 0x3c, !PT ;  /* 0x0000002120207212 */ /* 0x000fe200078e3cff */
[----:B------:R-:W5:Y:S01]  /*16730*/  LD.E.128 R12, desc[UR36][R12.64] ;  /* 0x000000240c0c7980 */ /* 0x000f62000c101d00 */
[----:B------:R-:W-:Y:S01]  /*16740*/  LOP3.LUT R38, R38, R39, RZ, 0x3c, !PT ;  /* 0x0000002726267212 */ /* 0x000fe200078e3cff */
[--C-:B------:R-:W-:Y:S01]  /*16750*/  IMAD.X R39, RZ, RZ, R37.reuse, P3 ;  /* 0x000000ffff277224 */ /* 0x100fe200018e0625 */
[----:B------:R-:W-:Y:S01]  /*16760*/  LOP3.LUT R4, R5, R36, RZ, 0x3c, !PT ;  /* 0x0000002405047212 */ /* 0x000fe200078e3cff */
[----:B------:R-:W-:Y:S01]  /*16770*/  IMAD.MOV.U32 R5, RZ, RZ, R37 ;  /* 0x000000ffff057224 */ /* 0x000fe200078e0025 */
[-C--:B------:R-:W-:Y:S01]  /*16780*/  IADD3.X R25, RZ, R37.reuse, RZ, P6, !PT ;  /* 0x00000025ff197210 */ /* 0x080fe200037fe4ff */
[----:B------:R-:W5:Y:S01]  /*16790*/  LD.E.128 R28, desc[UR36][R28.64] ;  /* 0x000000241c1c7980 */ /* 0x000f62000c101d00 */
[----:B------:R-:W-:-:S02]  /*167a0*/  IADD3.X R33, RZ, R37, RZ, P4, !PT ;  /* 0x00000025ff217210 */ /* 0x000fc400027fe4ff */
[----:B------:R-:W-:Y:S02]  /*167b0*/  IADD3.X R41, RZ, R37, RZ, P2, !PT ;  /* 0x00000025ff297210 */ /* 0x000fe400017fe4ff */
[----:B------:R-:W-:Y:S01]  /*167c0*/  LOP3.LUT R40, R0, R7, RZ, 0x3c, !PT ;  /* 0x0000000700287212 */ /* 0x000fe200078e3cff */
[----:B------:R-:W5:Y:S01]  /*167d0*/  LD.E.128 R24, desc[UR36][R24.64] ;  /* 0x0000002418187980 */ /* 0x000f62000c101d00 */
[----:B------:R-:W-:-:S03]  /*167e0*/  SHF.R.S32.HI R47, RZ, 0x1f, R195 ;  /* 0x0000001fff2f7819 */ /* 0x000fc600000114c3 */
[----:B------:R-:W5:Y:S01]  /*167f0*/  LD.E.128 R4, desc[UR36][R4.64] ;  /* 0x0000002404047980 */ /* 0x000f62000c101d00 */
[----:B------:R-:W-:-:S03]  /*16800*/  MOV R46, R195 ;  /* 0x000000c3002e7202 */ /* 0x000fc60000000f00 */
[----:B------:R-:W5:Y:S01]  /*16810*/  LD.E.128 R32, desc[UR36][R32.64] ;  /* 0x0000002420207980 */ /* 0x000f62000c101d00 */
[----:B------:R-:W-:-:S03]  /*16820*/  IMAD R45, R45, UR4, RZ ;  /* 0x000000042d2d7c24 */ /* 0x000fc6000f8e02ff */
[----:B------:R-:W5:Y:S04]  /*16830*/  LD.E.128 R36, desc[UR36][R38.64] ;  /* 0x0000002426247980 */ /* 0x000f68000c101d00 */
[----:B------:R-:W5:Y:S01]  /*16840*/  LD.E.128 R40, desc[UR36][R40.64] ;  /* 0x0000002428287980 */ /* 0x000f62000c101d00 */
[----:B------:R-:W-:Y:S01]  /*16850*/  @!PT LDS RZ, [RZ] ;  /* 0x00000000fffff984 */ /* 0x000fe20000000800 */
[----:B------:R-:W-:Y:S01]  /*16860*/  @!PT LDS RZ, [RZ] ;  /* 0x00000000fffff984 */ /* 0x000fe20000000800 */
[----:B------:R-:W-:Y:S01]  /*16870*/  @!PT LDS RZ, [RZ] ;  /* 0x00000000fffff984 */ /* 0x000fe20000000800 */
[----:B------:R-:W-:Y:S01]  /*16880*/  @!PT LDS RZ, [RZ] ;  /* 0x00000000fffff984 */ /* 0x000fe20000000800 */
[----:B------:R3:W-:Y:S06]  /*16890*/  MEMBAR.ALL.CTA ;  /* 0x0000000000007992 */ /* 0x0007ec0000008000 */
[----:B---3--:R-:W3:Y:S01]  /*168a0*/  FENCE.VIEW.ASYNC.S ;  /* 0x00000000000073c6 */ /* 0x008ee20000000000 */
[----:B--2---:R-:W-:-:S04]  /*168b0*/  IMAD.WIDE.U32 R20, R44, UR4, R46 ;  /* 0x000000042c147c25 */ /* 0x004fc8000f8e002e */
[----:B------:R-:W-:Y:S01]  /*168c0*/  IMAD R45, R44, UR5, R45 ;  /* 0x000000052c2d7c24 */ /* 0x000fe2000f8e022d */
[----:B------:R-:W-:Y:S01]  /*168d0*/  ULDC.64 UR4, c[0x0][0xae0] ;  /* 0x0002b80000047ab9 */ /* 0x000fe20000000a00 */
[----:B------:R-:W-:Y:S01]  /*168e0*/  IMAD R47, R206, -0x80, R3 ;  /* 0xffffff80ce2f7824 */ /* 0x000fe200078e0203 */
[----:B------:R-:W-:Y:S01]  /*168f0*/  IADD3 R0, R196, 0x20, RZ ;  /* 0x00000020c4007810 */ /* 0x000fe20007ffe0ff */
[----:B------:R-:W-:Y:S02]  /*16900*/  IMAD.IADD R21, R21, 0x1, R45 ;  /* 0x0000000115157824 */ /* 0x000fe400078e022d */
[----:B------:R-:W-:Y:S01]  /*16910*/  IMAD R45, R50, UR4, RZ ;  /* 0x00000004322d7c24 */ /* 0x000fe2000f8e02ff */
[CC--:B------:R-:W-:Y:S01]  /*16920*/  ISETP.GE.AND P2, PT, R196.reuse, R47.reuse, PT ;  /* 0x0000002fc400720c */ /* 0x0c0fe20003f46270 */
[----:B------:R-:W-:Y:S01]  /*16930*/  VIADD R3, R196, 0x40 ;  /* 0x00000040c4037836 */ /* 0x000fe20000000000 */
[----:B------:R-:W-:Y:S01]  /*16940*/  ISETP.GE.AND P4, PT, R0, R47, PT ;  /* 0x0000002f0000720c */ /* 0x000fe20003f86270 */
[----:B------:R-:W-:Y:S01]  /*16950*/  IMAD R45, R198, UR5, R45 ;  /* 0x00000005c62d7c24 */ /* 0x000fe2000f8e022d */
[----:B------:R-:W-:Y:S01]  /*16960*/  IADD3 R0, R2, 0x34820, RZ ;  /* 0x0003482002007810 */ /* 0x000fe20007ffe0ff */
[----:B------:R-:W-:Y:S01]  /*16970*/  IMAD.WIDE.U32 R20, R198, UR4, R20 ;  /* 0x00000004c6147c25 */ /* 0x000fe2000f8e0014 */
[----:B------:R-:W-:Y:S01]  /*16980*/  ULDC.64 UR4, c[0x0][0xae8] ;  /* 0x0002ba0000047ab9 */ /* 0x000fe20000000a00 */
[----:B------:R-:W-:-:S02]  /*16990*/  IADD3 R44, R196, 0x60, RZ ;  /* 0x00000060c42c7810 */ /* 0x000fc40007ffe0ff */
[-C--:B------:R-:W-:Y:S01]  /*169a0*/  ISETP.GE.AND P0, PT, R3, R47.reuse, PT ;  /* 0x0000002f0300720c */ /* 0x080fe20003f06270 */
[----:B------:R-:W-:Y:S01]  /*169b0*/  IMAD.IADD R21, R21, 0x1, R45 ;  /* 0x0000000115157824 */ /* 0x000fe200078e022d */
[----:B------:R-:W-:Y:S01]  /*169c0*/  PRMT R0, RZ, 0x654, R0 ;  /* 0x00000654ff007816 */ /* 0x000fe20000000000 */
[----:B------:R-:W-:Y:S01]  /*169d0*/  IMAD R3, R207, UR4, RZ ;  /* 0x00000004cf037c24 */ /* 0x000fe2000f8e02ff */
[----:B------:R-:W-:Y:S01]  /*169e0*/  ISETP.GE.AND P1, PT, R44, R47, PT ;  /* 0x0000002f2c00720c */ /* 0x000fe20003f26270 */
[C---:B------:R-:W-:Y:S01]  /*169f0*/  IMAD.WIDE.U32 R46, R201.reuse, UR4, R20 ;  /* 0x00000004c92e7c25 */ /* 0x040fe2000f8e0014 */
[--C-:B------:R-:W-:Y:S01]  /*16a00*/  SHF.R.S32.HI R197, RZ, 0x1f, R196.reuse ;  /* 0x0000001fffc57819 */ /* 0x100fe200000114c4 */
[----:B---3--:R2:W-:Y:S01]  /*16a10*/  SYNCS.ARRIVE.TRANS64.RED.A1T0 RZ, [R0+URZ], RZ ;  /* 0x000000ff00ff79a7 */ /* 0x0085e2000810043f */
[----:B------:R-:W-:Y:S01]  /*16a20*/  BSSY B1, `(.L_x_643) ;  /* 0x0000015000017945 */ /* 0x000fe20003800000 */
[----:B------:R-:W-:Y:S02]  /*16a30*/  IMAD R3, R201, UR5, R3 ;  /* 0x00000005c9037c24 */ /* 0x000fe4000f8e0203 */
[----:B------:R-:W-:-:S04]  /*16a40*/  IMAD.WIDE R44, R206, 0x80, R196 ;  /* 0x00000080ce2c7825 */ /* 0x000fc800078e02c4 */
[----:B------:R-:W-:Y:S01]  /*16a50*/  IMAD.IADD R51, R47, 0x1, R3 ;  /* 0x000000012f337824 */ /* 0x000fe200078e0203 */
[----:B--2---:R-:W-:Y:S06]  /*16a60*/  @P2 BRA `(.L_x_644) ;  /* 0x0000000000402947 */ /* 0x004fec0003800000 */
[----:B------:R-:W-:Y:S01]  /*16a70*/  MOV R21, R51 ;  /* 0x0000003300157202 */ /* 0x000fe20000000f00 */
[----:B------:R-:W-:Y:S01]  /*16a80*/  ULDC.64 UR4, c[0x0][0xad8] ;  /* 0x0002b60000047ab9 */ /* 0x000fe20000000a00 */
[----:B------:R-:W-:Y:S01]  /*16a90*/  IMAD.MOV.U32 R20, RZ, RZ, R46 ;  /* 0x000000ffff147224 */ /* 0x000fe200078e002e */
[----:B------:R-:W-:Y:S01]  /*16aa0*/  IADD3 R0, R195, 0x40, RZ ;  /* 0x00000040c3007810 */ /* 0x000fe20007ffe0ff */
[----:B------:R-:W-:Y:S01]  /*16ab0*/  IMAD R3, R45, UR4, RZ ;  /* 0x000000042d037c24 */ /* 0x000fe2000f8e02ff */
[----:B------:R-:W-:Y:S01]  /*16ac0*/  ULDC.64 UR6, c[0x0][0xa80] ;  /* 0x0002a00000067ab9 */ /* 0x000fe20000000a00 */
[C---:B------:R-:W-:Y:S01]  /*16ad0*/  IMAD.WIDE.U32 R20, R44.reuse, UR4, R20 ;  /* 0x000000042c147c25 */ /* 0x040fe2000f8e0014 */
[----:B------:R-:W-:Y:S02]  /*16ae0*/  ULDC UR4, c[0x0][0xa8c] ;  /* 0x0002a30000047ab9 */ /* 0x000fe40000000800 */
[----:B------:R-:W-:Y:S01]  /*16af0*/  ISETP.GE.AND P2, PT, R195, UR4, PT ;  /* 0x00000004c3007c0c */ /* 0x000fe2000bf46270 */
[----:B------:R-:W-:Y:S01]  /*16b00*/  IMAD R3, R44, UR5, R3 ;  /* 0x000000052c037c24 */ /* 0x000fe2000f8e0203 */
[----:B------:R-:W-:-:S02]  /*16b10*/  ISETP.GE.AND P3, PT, R0, UR4, PT ;  /* 0x0000000400007c0c */ /* 0x000fc4000bf66270 */
[----:B------:R-:W-:Y:S01]  /*16b20*/  LEA R48, P5, R20, UR6, 0x1 ;  /* 0x0000000614307c11 */ /* 0x000fe2000f8a08ff */
[----:B------:R-:W-:-:S05]  /*16b30*/  IMAD.IADD R3, R21, 0x1, R3 ;  /* 0x0000000115037824 */ /* 0x000fca00078e0203 */
[----:B------:R-:W-:-:S05]  /*16b40*/  LEA.HI.X R49, R20, UR7, R3, 0x1, P5 ;  /* 0x0000000714317c11 */ /* 0x000fca000a8f0c03 */
[----:B-----5:R2:W-:Y:S04]  /*16b50*/  @!P2 STG.E.128 desc[UR36][R48.64], R4 ;  /* 0x000000043000a986 */ /* 0x0205e8000c101d24 */
[----:B------:R2:W-:Y:S02]  /*16b60*/  @!P3 STG.E.128 desc[UR36][R48.64+0x80], R28 ;  /* 0x0000801c3000b986 */ /* 0x0005e4000c101d24 */
.L_x_644:
[----:B------:R-:W-:Y:S05]  /*16b70*/  BSYNC B1 ;  /* 0x0000000000017941 */ /* 0x000fea0003800000 */
.L_x_643:
[----:B------:R-:W-:Y:S04]  /*16b80*/  BSSY B1, `(.L_x_645) ;  /* 0x0000014000017945 */ /* 0x000fe80003800000 */
[----:B------:R-:W-:Y:S05]  /*16b90*/  @P4 BRA `(.L_x_646) ;  /* 0x0000000000484947 */ /* 0x000fea0003800000 */
[----:B------:R-:W-:Y:S01]  /*16ba0*/  IADD3 R3, P2, R44, 0x20, RZ ;  /* 0x000000202c037810 */ /* 0x000fe20007f5e0ff */
[----:B------:R-:W-:Y:S01]  /*16bb0*/  ULDC.64 UR4, c[0x0][0xad8] ;  /* 0x0002b60000047ab9 */ /* 0x000fe20000000a00 */
[----:B--2--5:R-:W-:Y:S01]  /*16bc0*/  MOV R4, R46 ;  /* 0x0000002e00047202 */ /* 0x024fe20000000f00 */
[----:B------:R-:W-:Y:S01]  /*16bd0*/  IMAD.MOV.U32 R5, RZ, RZ, R51 ;  /* 0x000000ffff057224 */ /* 0x000fe200078e0033 */
[----:B------:R-:W-:Y:S01]  /*16be0*/  IADD3.X R0, RZ, R45, RZ, P2, !PT ;  /* 0x0000002dff007210 */ /* 0x000fe200017fe4ff */
[----:B------:R-:W-:Y:S01]  /*16bf0*/  VIADD R6, R195, 0x40 ;  /* 0x00000040c3067836 */ /* 0x000fe20000000000 */
[----:B------:R-:W-:Y:S01]  /*16c00*/  ULDC.64 UR6, c[0x0][0xa80] ;  /* 0x0002a00000067ab9 */ /* 0x000fe20000000a00 */
[----:B------:R-:W-:-:S04]  /*16c10*/  IMAD.WIDE.U32 R4, R3, UR4, R4 ;  /* 0x0000000403047c25 */ /* 0x000fc8000f8e0004 */
[----:B------:R-:W-:Y:S01]  /*16c20*/  IMAD R0, R0, UR4, RZ ;  /* 0x0000000400007c24 */ /* 0x000fe2000f8e02ff */
[----:B------:R-:W-:Y:S02]  /*16c30*/  ULDC UR4, c[0x0][0xa8c] ;  /* 0x0002a30000047ab9 */ /* 0x000fe40000000800 */
[----:B------:R-:W-:Y:S01]  /*16c40*/  ISETP.GE.AND P3, PT, R195, UR4, PT ;  /* 0x00000004c3007c0c */ /* 0x000fe2000bf66270 */
[----:B------:R-:W-:Y:S01]  /*16c50*/  IMAD R3, R3, UR5, R0 ;  /* 0x0000000503037c24 */ /* 0x000fe2000f8e0200 */
[----:B------:R-:W-:Y:S02]  /*16c60*/  ISETP.GE.AND P4, PT, R6, UR4, PT ;  /* 0x0000000406007c0c */ /* 0x000fe4000bf86270 */
[----:B------:R-:W-:Y:S02]  /*16c70*/  LEA R6, P2, R4, UR6, 0x1 ;  /* 0x0000000604067c11 */ /* 0x000fe4000f8408ff */
[----:B------:R-:W-:-:S04]  /*16c80*/  IADD3 R3, R5, R3, RZ ;  /* 0x0000000305037210 */ /* 0x000fc80007ffe0ff */
[----:B------:R-:W-:-:S05]  /*16c90*/  LEA.HI.X R7, R4, UR7, R3, 0x1, P2 ;  /* 0x0000000704077c11 */ /* 0x000fca00090f0c03 */
[----:B------:R3:W-:Y:S04]  /*16ca0*/  @!P3 STG.E.128 desc[UR36][R6.64], R8 ;  /* 0x000000080600b986 */ /* 0x0007e8000c101d24 */
[----:B------:R3:W-:Y:S02]  /*16cb0*/  @!P4 STG.E.128 desc[UR36][R6.64+0x80], R32 ;  /* 0x000080200600c986 */ /* 0x0007e4000c101d24 */
.L_x_646:
[----:B------:R-:W-:Y:S05]  /*16cc0*/  BSYNC B1 ;  /* 0x0000000000017941 */ /* 0x000fea0003800000 */
.L_x_645:
[----:B------:R-:W-:Y:S04]  /*16cd0*/  BSSY B1, `(.L_x_647) ;  /* 0x0000014000017945 */ /* 0x000fe80003800000 */
[----:B------:R-:W-:Y:S05]  /*16ce0*/  @P0 BRA `(.L_x_648) ;  /* 0x0000000000480947 */ /* 0x000fea0003800000 */
[----:B------:R-:W-:Y:S01]  /*16cf0*/  IADD3 R3, P0, R44, 0x40, RZ ;  /* 0x000000402c037810 */ /* 0x000fe20007f1e0ff */
[----:B------:R-:W-:Y:S01]  /*16d00*/  ULDC.64 UR4, c[0x0][0xad8] ;  /* 0x0002b60000047ab9 */ /* 0x000fe20000000a00 */
[----:B--2--5:R-:W-:Y:S01]  /*16d10*/  MOV R5, R51 ;  /* 0x0000003300057202 */ /* 0x024fe20000000f00 */
[----:B------:R-:W-:Y:S01]  /*16d20*/  IMAD.MOV.U32 R4, RZ, RZ, R46 ;  /* 0x000000ffff047224 */ /* 0x000fe200078e002e */
[----:B---3--:R-:W-:Y:S01]  /*16d30*/  IADD3 R6, R195, 0x40, RZ ;  /* 0x00000040c3067810 */ /* 0x008fe20007ffe0ff */
[----:B------:R-:W-:Y:S01]  /*16d40*/  IMAD.X R0, RZ, RZ, R45, P0 ;  /* 0x000000ffff007224 */ /* 0x000fe200000e062d */
[----:B------:R-:W-:Y:S01]  /*16d50*/  ULDC.64 UR6, c[0x0][0xa80] ;  /* 0x0002a00000067ab9 */ /* 0x000fe20000000a00 */
[----:B------:R-:W-:-:S04]  /*16d60*/  IMAD.WIDE.U32 R4, R3, UR4, R4 ;  /* 0x0000000403047c25 */ /* 0x000fc8000f8e0004 */
[----:B------:R-:W-:Y:S01]  /*16d70*/  IMAD R0, R0, UR4, RZ ;  /* 0x0000000400007c24 */ /* 0x000fe2000f8e02ff */
[----:B------:R-:W-:Y:S02]  /*16d80*/  ULDC UR4, c[0x0][0xa8c] ;  /* 0x0002a30000047ab9 */ /* 0x000fe40000000800 */
[----:B------:R-:W-:Y:S01]  /*16d90*/  ISETP.GE.AND P2, PT, R195, UR4, PT ;  /* 0x00000004c3007c0c */ /* 0x000fe2000bf46270 */
[----:B------:R-:W-:Y:S01]  /*16da0*/  IMAD R3, R3, UR5, R0 ;  /* 0x0000000503037c24 */ /* 0x000fe2000f8e0200 */
[----:B------:R-:W-:Y:S02]  /*16db0*/  ISETP.GE.AND P3, PT, R6, UR4, PT ;  /* 0x0000000406007c0c */ /* 0x000fe4000bf66270 */
[----:B------:R-:W-:Y:S01]  /*16dc0*/  LEA R6, P0, R4, UR6, 0x1 ;  /* 0x0000000604067c11 */ /* 0x000fe2000f8008ff */
[----:B------:R-:W-:-:S05]  /*16dd0*/  IMAD.IADD R3, R5, 0x1, R3 ;  /* 0x0000000105037824 */ /* 0x000fca00078e0203 */
[----:B------:R-:W-:-:S05]  /*16de0*/  LEA.HI.X R7, R4, UR7, R3, 0x1, P0 ;  /* 0x0000000704077c11 */ /* 0x000fca00080f0c03 */
[----:B------:R4:W-:Y:S04]  /*16df0*/  @!P2 STG.E.128 desc[UR36][R6.64], R12 ;  /* 0x0000000c0600a986 */ /* 0x0009e8000c101d24 */
[----:B------:R4:W-:Y:S02]  /*16e00*/  @!P3 STG.E.128 desc[UR36][R6.64+0x80], R36 ;  /* 0x000080240600b986 */ /* 0x0009e4000c101d24 */
.L_x_648:
[----:B------:R-:W-:Y:S05]  /*16e10*/  BSYNC B1 ;  /* 0x0000000000017941 */ /* 0x000fea0003800000 */
.L_x_647:
[----:B------:R-:W-:Y:S05]  /*16e20*/  @P1 BRA `(.L_x_649) ;  /* 0x0000000800cc1947 */ /* 0x000fea0003800000 */
[----:B------:R-:W-:Y:S01]  /*16e30*/  IADD3 R3, P0, R44, 0x60, RZ ;  /* 0x000000602c037810 */ /* 0x000fe20007f1e0ff */
[----:B------:R-:W-:Y:S01]  /*16e40*/  ULDC.64 UR6, c[0x0][0xad8] ;  /* 0x0002b60000067ab9 */ /* 0x000fe20000000a00 */
[----:B--2--5:R-:W-:Y:S01]  /*16e50*/  MOV R5, R51 ;  /* 0x0000003300057202 */ /* 0x024fe20000000f00 */
[----:B------:R-:W-:Y:S01]  /*16e60*/  IMAD.MOV.U32 R4, RZ, RZ, R46 ;  /* 0x000000ffff047224 */ /* 0x000fe200078e002e */
[----:B------:R-:W-:Y:S01]  /*16e70*/  IADD3.X R44, RZ, R45, RZ, P0, !PT ;  /* 0x0000002dff2c7210 */ /* 0x000fe200007fe4ff */
[----:B------:R-:W-:Y:S01]  /*16e80*/  ULDC UR4, c[0x0][0xa8c] ;  /* 0x0002a30000047ab9 */ /* 0x000fe20000000800 */
[----:B------:R-:W-:Y:S01]  /*16e90*/  IADD3 R0, R195, 0x40, RZ ;  /* 0x00000040c3007810 */ /* 0x000fe20007ffe0ff */
[----:B------:R-:W-:Y:S01]  /*16ea0*/  IMAD.WIDE.U32 R4, R3, UR6, R4 ;  /* 0x0000000603047c25 */ /* 0x000fe2000f8e0004 */
[----:B------:R-:W-:-:S03]  /*16eb0*/  ISETP.GE.AND P1, PT, R195, UR4, PT ;  /* 0x00000004c3007c0c */ /* 0x000fc6000bf26270 */
[----:B------:R-:W-:-:S04]  /*16ec0*/  IMAD R44, R44, UR6, RZ ;  /* 0x000000062c2c7c24 */ /* 0x000fc8000f8e02ff */
[----:B------:R-:W-:Y:S01]  /*16ed0*/  IMAD R3, R3, UR7, R44 ;  /* 0x0000000703037c24 */ /* 0x000fe2000f8e022c */
[----:B------:R-:W-:Y:S02]  /*16ee0*/  ULDC.64 UR6, c[0x0][0xa80] ;  /* 0x0002a00000067ab9 */ /* 0x000fe40000000a00 */
[----:B---34-:R-:W-:Y:S01]  /*16ef0*/  LEA R6, P0, R4, UR6, 0x1 ;  /* 0x0000000604067c11 */ /* 0x018fe2000f8008ff */
[----:B------:R-:W-:-:S05]  /*16f00*/  IMAD.IADD R3, R5, 0x1, R3 ;  /* 0x0000000105037824 */ /* 0x000fca00078e0203 */
[----:B------:R-:W-:Y:S02]  /*16f10*/  LEA.HI.X R7, R4, UR7, R3, 0x1, P0 ;  /* 0x0000000704077c11 */ /* 0x000fe400080f0c03 */
[----:B------:R-:W-:-:S03]  /*16f20*/  ISETP.GE.AND P0, PT, R0, UR4, PT ;  /* 0x0000000400007c0c */ /* 0x000fc6000bf06270 */
[----:B------:R2:W-:Y:S10]  /*16f30*/  @!P1 STG.E.128 desc[UR36][R6.64], R24 ;  /* 0x0000001806009986 */ /* 0x0005f4000c101d24 */
[----:B------:R-:W-:Y:S05]  /*16f40*/  @P0 BRA `(.L_x_649) ;  /* 0x0000000800840947 */ /* 0x000fea0003800000 */
[----:B------:R3:W-:Y:S01]  /*16f50*/  STG.E.128 desc[UR36][R6.64+0x80], R40 ;  /* 0x0000802806007986 */ /* 0x0007e2000c101d24 */
[----:B------:R-:W-:Y:S05]  /*16f60*/  BRA `(.L_x_649) ;  /* 0x00000008007c7947 */ /* 0x000fea0003800000 */
.L_x_641:
[----:B------:R-:W-:Y:S01]  /*16f70*/  ULDC.64 UR4, c[0x0][0xbd8] ;  /* 0x0002f60000047ab9 */ /* 0x000fe20000000a00 */
[----:B------:R-:W-:Y:S01]  /*16f80*/  IMAD.MOV.U32 R9, RZ, RZ, RZ ;  /* 0x000000ffff097224 */ /* 0x000fe200078e00ff */
[----:B------:R-:W-:Y:S02]  /*16f90*/  ISETP.NE.U32.AND P0, PT, RZ, UR4, PT ;  /* 0x00000004ff007c0c */ /* 0x000fe4000bf05070 */
[----:B------:R-:W-:Y:S02]  /*16fa0*/  IADD3 R4, P1, R199, UR4, RZ ;  /* 0x00000004c7047c10 */ /* 0x000fe4000ff3e0ff */
[----:B------:R-:W-:Y:S02]  /*16fb0*/  ISETP.NE.AND.EX P0, PT, RZ, UR5, PT, P0 ;  /* 0x00000005ff007c0c */ /* 0x000fe4000bf05300 */
[----:B------:R-:W-:Y:S01]  /*16fc0*/  IADD3.X R5, R200, UR5, RZ, P1, !PT ;  /* 0x00000005c8057c10 */ /* 0x000fe20008ffe4ff */
[----:B------:R-:W-:Y:S02]  /*16fd0*/  ULDC.64 UR4, c[0x0][0xbe0] ;  /* 0x0002f80000047ab9 */ /* 0x000fe40000000a00 */
[----:B------:R-:W-:-:S04]  /*16fe0*/  ISETP.NE.U32.AND P1, PT, RZ, UR4, PT ;  /* 0x00000004ff007c0c */ /* 0x000fc8000bf25070 */
[----:B------:R-:W-:-:S04]  /*16ff0*/  ISETP.NE.AND.EX P1, PT, RZ, UR5, PT, P1 ;  /* 0x00000005ff007c0c */ /* 0x000fc8000bf25310 */
[----:B------:R2:W5:Y:S09]  /*17000*/  @P0 LDG.E R9, desc[UR36][R4.64] ;  /* 0x0000002404090981 */ /* 0x000572000c1e1900 */
[----:B------:R-:W-:Y:S01]  /*17010*/  @P1 IADD3 R6, P2, R199, UR4, RZ ;  /* 0x00000004c7061c10 */ /* 0x000fe2000ff5e0ff */
[----:B------:R-:W-:-:S02]  /*17020*/  ULDC UR4, c[0x0][0xa88] ;  /* 0x0002a20000047ab9 */ /* 0x000fc40000000800 */
[----:B------:R-:W-:Y:S02]  /*17030*/  MOV R3, UR4 ;  /* 0x0000000400037c02 */ /* 0x000fe40008000f00 */
[----:B------:R-:W-:-:S05]  /*17040*/  @P1 IADD3.X R7, R200, UR5, RZ, P2, !PT ;  /* 0x00000005c8071c10 */ /* 0x000fca00097fe4ff */
[----:B------:R2:W5:Y:S01]  /*17050*/  @P1 LDG.E R3, desc[UR36][R6.64] ;  /* 0x0000002406031981 */ /* 0x000562000c1e1900 */
[----:B------:R-:W-:Y:S01]  /*17060*/  ISETP.GE.AND P2, PT, R224, 0x80, PT ;  /* 0x00000080e000780c */ /* 0x000fe20003f46270 */
[----:B------:R-:W-:-:S12]  /*17070*/  @P1 BRA `(.L_x_650) ;  /* 0x0000000000101947 */ /* 0x000fd80003800000 */
[----:B------:R-:W-:Y:S05]  /*17080*/  @!P0 BRA `(.L_x_650) ;  /* 0x00000000000c8947 */ /* 0x000fea0003800000 */
[----:B------:R-:W3:Y:S04]  /*17090*/  LDG.E R0, desc[UR36][R4.64] ;  /* 0x0000002404007981 */ /* 0x000ee8000c1e1900 */
[----:B-----5:R-:W3:Y:S02]  /*170a0*/  LDG.E R3, desc[UR36][R4.64+0x4] ;  /* 0x0000042404037981 */ /* 0x020ee4000c1e1900 */
[----:B---3--:R-:W-:-:S07]  /*170b0*/  IMAD.IADD R3, R3, 0x1, -R0 ;  /* 0x0000000103037824 */ /* 0x008fce00078e0a00 */
.L_x_650:
[----:B------:R-:W-:Y:S01]  /*170c0*/  BSSY B1, `(.L_x_651) ;  /* 0x000001d000017945 */ /* 0x000fe20003800000 */
[----:B------:R-:W-:Y:S02]  /*170d0*/  SHF.R.S32.HI R10, RZ, 0x1f, R198 ;  /* 0x0000001fff0a7819 */ /* 0x000fe400000114c6 */
[----:B------:R-:W-:Y:S02]  /*170e0*/  SHF.R.S32.HI R12, RZ, 0x1f, R195 ;  /* 0x0000001fff0c7819 */ /* 0x000fe400000114c3 */
[----:B------:R-:W-:Y:S02]  /*170f0*/  SEL R201, R201, RZ, !P0 ;  /* 0x000000ffc9c97207 */ /* 0x000fe40004000000 */
[----:B------:R-:W-:Y:S02]  /*17100*/  SEL R207, R207, RZ, !P0 ;  /* 0x000000ffcfcf7207 */ /* 0x000fe40004000000 */
[----:B-----5:R-:W-:Y:S01]  /*17110*/  SHF.R.S32.HI R8, RZ, 0x1f, R9 ;  /* 0x0000001fff087819 */ /* 0x020fe20000011409 */
[----:B------:R-:W-:Y:S06]  /*17120*/  @P2 BRA `(.L_x_652) ;  /* 0x0000000000582947 */ /* 0x000fec0003800000 */
[----:B--2---:R-:W2:Y:S02]  /*17130*/  S2R R5, SR_TID.X ;  /* 0x0000000000057919 */ /* 0x004ea40000002100 */
[----:B--2---:R-:W-:-:S05]  /*17140*/  LEA R0, R206, R5, 0x7 ;  /* 0x00000005ce007211 */ /* 0x004fca00078e38ff */
[----:B------:R-:W-:-:S05]  /*17150*/  VIADD R0, R0, 0xffffff80 ;  /* 0xffffff8000007836 */ /* 0x000fca0000000000 */
[----:B------:R-:W-:-:S13]  /*17160*/  ISETP.GE.AND P0, PT, R0, R3, PT ;  /* 0x000000030000720c */ /* 0x000fda0003f06270 */
[----:B------:R-:W-:Y:S05]  /*17170*/  @P0 BRA `(.L_x_652) ;  /* 0x0000000000440947 */ /* 0x000fea0003800000 */
[----:B------:R-:W-:Y:S01]  /*17180*/  IADD3 R4, P0, R0, R9, RZ ;  /* 0x0000000900047210 */ /* 0x000fe20007f1e0ff */
[----:B------:R-:W-:Y:S02]  /*17190*/  ULDC.64 UR4, c[0x0][0xb70] ;  /* 0x0002dc0000047ab9 */ /* 0x000fe40000000a00 */
[----:B------:R-:W-:Y:S01]  /*171a0*/  IMAD R7, R10, UR4, RZ ;  /* 0x000000040a077c24 */ /* 0x000fe2000f8e02ff */
[----:B------:R-:W-:-:S03]  /*171b0*/  LEA.HI.X.SX32 R5, R0, R8, 0x1, P0 ;  /* 0x0000000800057211 */ /* 0x000fc600000f0eff */
[C---:B------:R-:W-:Y:S02]  /*171c0*/  IMAD R7, R198.reuse, UR5, R7 ;  /* 0x00000005c6077c24 */ /* 0x040fe4000f8e0207 */
[----:B------:R-:W-:Y:S01]  /*171d0*/  IMAD.WIDE.U32 R4, R198, UR4, R4 ;  /* 0x00000004c6047c25 */ /* 0x000fe2000f8e0004 */
[----:B------:R-:W-:-:S03]  /*171e0*/  ULDC.64 UR4, c[0x0][0xb78] ;  /* 0x0002de0000047ab9 */ /* 0x000fc60000000a00 */
[----:B------:R-:W-:Y:S01]  /*171f0*/  IMAD R0, R207, UR4, RZ ;  /* 0x00000004cf007c24 */ /* 0x000fe2000f8e02ff */
[----:B------:R-:W-:-:S03]  /*17200*/  IADD3 R5, R5, R7, RZ ;  /* 0x0000000705057210 */ /* 0x000fc60007ffe0ff */
[C---:B------:R-:W-:Y:S02]  /*17210*/  IMAD R7, R201.reuse, UR5, R0 ;  /* 0x00000005c9077c24 */ /* 0x040fe4000f8e0200 */
[----:B------:R-:W-:Y:S01]  /*17220*/  IMAD.WIDE.U32 R4, R201, UR4, R4 ;  /* 0x00000004c9047c25 */ /* 0x000fe2000f8e0004 */
[----:B------:R-:W-:-:S03]  /*17230*/  ULDC.64 UR4, c[0x0][0xb40] ;  /* 0x0002d00000047ab9 */ /* 0x000fc60000000a00 */
[----:B------:R-:W-:Y:S01]  /*17240*/  IMAD.IADD R5, R5, 0x1, R7 ;  /* 0x0000000105057824 */ /* 0x000fe200078e0207 */
[----:B------:R-:W-:-:S04]  /*17250*/  LEA R6, P0, R4, UR4, 0x2 ;  /* 0x0000000404067c11 */ /* 0x000fc8000f8010ff */
[----:B------:R-:W-:Y:S02]  /*17260*/  LEA.HI.X R7, R4, UR5, R5, 0x2, P0 ;  /* 0x0000000504077c11 */ /* 0x000fe400080f1405 */
[----:B------:R-:W-:-:S05]  /*17270*/  MOV R5, 0xff800000 ;  /* 0xff80000000057802 */ /* 0x000fca0000000f00 */
[----:B------:R3:W-:Y:S02]  /*17280*/  STG.E desc[UR36][R6.64], R5 ;  /* 0x0000000506007986 */ /* 0x0007e4000c101924 */
.L_x_652:
[----:B------:R-:W-:Y:S05]  /*17290*/  BSYNC B1 ;  /* 0x0000000000017941 */ /* 0x000fea0003800000 */
.L_x_651:
[----:B------:R-:W-:Y:S01]  /*172a0*/  ULDC.64 UR4, c[0x0][0xaa0] ;  /* 0x0002a80000047ab9 */ /* 0x000fe20000000a00 */
[----:B--23--:R-:W-:Y:S01]  /*172b0*/  MOV R5, R12 ;  /* 0x0000000c00057202 */ /* 0x00cfe20000000f00 */
[----:B------:R-:W-:Y:S01]  /*172c0*/  IMAD.MOV.U32 R4, RZ, RZ, R195 ;  /* 0x000000ffff047224 */ /* 0x000fe200078e00c3 */
[----:B------:R-:W-:Y:S01]  /*172d0*/  BSSY B1, `(.L_x_653) ;  /* 0x000002b000017945 */ /* 0x000fe20003800000 */
[----:B------:R-:W-:Y:S01]  /*172e0*/  IMAD R0, R8, UR4, RZ ;  /* 0x0000000408007c24 */ /* 0x000fe2000f8e02ff */
[----:B------:R-:W-:Y:S01]  /*172f0*/  MOV R8, R196 ;  /* 0x000000c400087202 */ /* 0x000fe20000000f00 */
[----:B------:R-:W-:-:S04]  /*17300*/  IMAD.WIDE.U32 R4, R9, UR4, R4 ;  /* 0x0000000409047c25 */ /* 0x000fc8000f8e0004 */
[----:B------:R-:W-:Y:S01]  /*17310*/  IMAD R9, R9, UR5, R0 ;  /* 0x0000000509097c24 */ /* 0x000fe2000f8e0200 */
[----:B------:R-:W-:Y:S01]  /*17320*/  ULDC.64 UR4, c[0x0][0xae0] ;  /* 0x0002b80000047ab9 */ /* 0x000fe20000000a00 */
[----:B------:R-:W-:Y:S01]  /*17330*/  IMAD R3, R206, -0x80, R3 ;  /* 0xffffff80ce037824 */ /* 0x000fe200078e0203 */
[----:B------:R-:W-:Y:S01]  /*17340*/  IADD3 R0, R196, 0x20, RZ ;  /* 0x00000020c4007810 */ /* 0x000fe20007ffe0ff */
[----:B------:R-:W-:Y:S01]  /*17350*/  IMAD.IADD R5, R5, 0x1, R9 ;  /* 0x0000000105057824 */ /* 0x000fe200078e0209 */
[----:B------:R-:W-:Y:S01]  /*17360*/  SHF.R.S32.HI R9, RZ, 0x1f, R196 ;  /* 0x0000001fff097819 */ /* 0x000fe200000114c4 */
[----:B------:R-:W-:Y:S01]  /*17370*/  IMAD R7, R10, UR4, RZ ;  /* 0x000000040a077c24 */ /* 0x000fe2000f8e02ff */
[-C--:B------:R-:W-:Y:S01]  /*17380*/  ISETP.GE.AND P2, PT, R196, R3.reuse, PT ;  /* 0x00000003c400720c */ /* 0x080fe20003f46270 */
[----:B------:R-:W-:Y:S01]  /*17390*/  IMAD.WIDE.U32 R4, R198, UR4, R4 ;  /* 0x00000004c6047c25 */ /* 0x000fe2000f8e0004 */
[-C--:B------:R-:W-:Y:S02]  /*173a0*/  ISETP.GE.AND P3, PT, R0, R3.reuse, PT ;  /* 0x000000030000720c */ /* 0x080fe40003f66270 */
[----:B------:R-:W-:Y:S01]  /*173b0*/  IADD3 R0, R196, 0x60, RZ ;  /* 0x00000060c4007810 */ /* 0x000fe20007ffe0ff */
[----:B------:R-:W-:Y:S01]  /*173c0*/  IMAD R7, R198, UR5, R7 ;  /* 0x00000005c6077c24 */ /* 0x000fe2000f8e0207 */
[----:B------:R-:W-:Y:S01]  /*173d0*/  ULDC.64 UR4, c[0x0][0xae8] ;  /* 0x0002ba0000047ab9 */ /* 0x000fe20000000a00 */
[----:B------:R-:W-:Y:S01]  /*173e0*/  VIADD R6, R196, 0x40 ;  /* 0x00000040c4067836 */ /* 0x000fe20000000000 */
[----:B------:R-:W-:Y:S01]  /*173f0*/  ISETP.GE.AND P0, PT, R0, R3, PT ;  /* 0x000000030000720c */ /* 0x000fe20003f06270 */
[----:B------:R-:W-:-:S02]  /*17400*/  IMAD.IADD R5, R5, 0x1, R7 ;  /* 0x0000000105057824 */ /* 0x000fc400078e0207 */
[----:B------:R-:W-:Y:S01]  /*17410*/  IMAD R0, R207, UR4, RZ ;  /* 0x00000004cf007c24 */ /* 0x000fe2000f8e02ff */
[----:B------:R-:W-:Y:S01]  /*17420*/  ISETP.GE.AND P1, PT, R6, R3, PT ;  /* 0x000000030600720c */ /* 0x000fe20003f26270 */
[----:B------:R-:W-:-:S04]  /*17430*/  IMAD.WIDE.U32 R6, R201, UR4, R4 ;  /* 0x00000004c9067c25 */ /* 0x000fc8000f8e0004 */
[----:B------:R-:W-:Y:S02]  /*17440*/  IMAD R3, R201, UR5, R0 ;  /* 0x00000005c9037c24 */ /* 0x000fe4000f8e0200 */
[----:B------:R-:W-:-:S04]  /*17450*/  IMAD.WIDE R8, R206, 0x80, R8 ;  /* 0x00000080ce087825 */ /* 0x000fc800078e0208 */
[----:B------:R-:W-:Y:S01]  /*17460*/  IMAD.IADD R11, R7, 0x1, R3 ;  /* 0x00000001070b7824 */ /* 0x000fe200078e0203 */
[----:B------:R-:W-:Y:S06]  /*17470*/  @P2 BRA `(.L_x_654) ;  /* 0x0000000000402947 */ /* 0x000fec0003800000 */
        /* <DEDUP_REMOVED lines=14> */
[----:B------:R2:W-:Y:S04]  /*17560*/  @!P4 STG.E.128 desc[UR36][R12.64], RZ ;  /* 0x000000ff0c00c986 */ /* 0x0005e8000c101d24 */
[----:B------:R2:W-:Y:S02]  /*17570*/  @!P5 STG.E.128 desc[UR36][R12.64+0x80], RZ ;  /* 0x000080ff0c00d986 */ /* 0x0005e4000c101d24 */
.L_x_654:
[----:B------:R-:W-:Y:S05]  /*17580*/  BSYNC B1 ;  /* 0x0000000000017941 */ /* 0x000fea0003800000 */
.L_x_653:
[----:B------:R-:W-:Y:S04]  /*17590*/  BSSY B1, `(.L_x_655) ;  /* 0x0000014000017945 */ /* 0x000fe80003800000 */
[----:B------:R-:W-:Y:S05]  /*175a0*/  @P3 BRA `(.L_x_656) ;  /* 0x0000000000483947 */ /* 0x000fea0003800000 */
[----:B------:R-:W-:Y:S01]  /*175b0*/  IADD3 R3, P2, R8, 0x20, RZ ;  /* 0x0000002008037810 */ /* 0x000fe20007f5e0ff */
[----:B------:R-:W-:Y:S01]  /*175c0*/  ULDC.64 UR4, c[0x0][0xad8] ;  /* 0x0002b60000047ab9 */ /* 0x000fe20000000a00 */
[----:B------:R-:W-:Y:S01]  /*175d0*/  MOV R4, R6 ;  /* 0x0000000600047202 */ /* 0x000fe20000000f00 */
[----:B------:R-:W-:Y:S01]  /*175e0*/  IMAD.MOV.U32 R5, RZ, RZ, R11 ;  /* 0x000000ffff057224 */ /* 0x000fe200078e000b */
[----:B------:R-:W-:Y:S01]  /*175f0*/  IADD3.X R0, RZ, R9, RZ, P2, !PT ;  /* 0x00000009ff007210 */ /* 0x000fe200017fe4ff */
[----:B------:R-:W-:Y:S01]  /*17600*/  VIADD R10, R195, 0x40 ;  /* 0x00000040c30a7836 */ /* 0x000fe20000000000 */
[----:B------:R-:W-:Y:S01]  /*17610*/  ULDC.64 UR6, c[0x0][0xa80] ;  /* 0x0002a00000067ab9 */ /* 0x000fe20000000a00 */
[----:B------:R-:W-:-:S04]  /*17620*/  IMAD.WIDE.U32 R4, R3, UR4, R4 ;  /* 0x0000000403047c25 */ /* 0x000fc8000f8e0004 */
[----:B------:R-:W-:Y:S01]  /*17630*/  IMAD R0, R0, UR4, RZ ;  /* 0x0000000400007c24 */ /* 0x000fe2000f8e02ff */
[----:B------:R-:W-:Y:S01]  /*17640*/  ULDC UR4, c[0x0][0xa8c] ;  /* 0x0002a30000047ab9 */ /* 0x000fe20000000800 */
[----:B--2---:R-:W-:Y:S02]  /*17650*/  LEA R12, P2, R4, UR6, 0x1 ;  /* 0x00000006040c7c11 */ /* 0x004fe4000f8408ff */
[----:B------:R-:W-:Y:S01]  /*17660*/  IMAD R3, R3, UR5, R0 ;  /* 0x0000000503037c24 */ /* 0x000fe2000f8e0200 */
[----:B------:R-:W-:Y:S02]  /*17670*/  ISETP.GE.AND P3, PT, R195, UR4, PT ;  /* 0x00000004c3007c0c */ /* 0x000fe4000bf66270 */
[----:B------:R-:W-:Y:S02]  /*17680*/  ISETP.GE.AND P4, PT, R10, UR4, PT ;  /* 0x000000040a007c0c */ /* 0x000fe4000bf86270 */
[----:B------:R-:W-:-:S04]  /*17690*/  IADD3 R3, R5, R3, RZ ;  /* 0x0000000305037210 */ /* 0x000fc80007ffe0ff */
[----:B------:R-:W-:-:S05]  /*176a0*/  LEA.HI.X R13, R4, UR7, R3, 0x1, P2 ;  /* 0x00000007040d7c11 */ /* 0x000fca00090f0c03 */
[----:B------:R3:W-:Y:S04]  /*176b0*/  @!P3 STG.E.128 desc[UR36][R12.64], RZ ;  /* 0x000000ff0c00b986 */ /* 0x0007e8000c101d24 */
[----:B------:R3:W-:Y:S02]  /*176c0*/  @!P4 STG.E.128 desc[UR36][R12.64+0x80], RZ ;  /* 0x000080ff0c00c986 */ /* 0x0007e4000c101d24 */
.L_x_656:
[----:B------:R-:W-:Y:S05]  /*176d0*/  BSYNC B1 ;  /* 0x0000000000017941 */ /* 0x000fea0003800000 */
.L_x_655:
[----:B------:R-:W-:Y:S04]  /*176e0*/  BSSY B1, `(.L_x_657) ;  /* 0x0000014000017945 */ /* 0x000fe80003800000 */
[----:B------:R-:W-:Y:S05]  /*176f0*/  @P1 BRA `(.L_x_658) ;  /* 0x0000000000481947 */ /* 0x000fea0003800000 */
[----:B------:R-:W-:Y:S01]  /*17700*/  IADD3 R3, P1, R8, 0x40, RZ ;  /* 0x0000004008037810 */ /* 0x000fe20007f3e0ff */
[----:B------:R-:W-:Y:S01]  /*17710*/  ULDC.64 UR4, c[0x0][0xad8] ;  /* 0x0002b60000047ab9 */ /* 0x000fe20000000a00 */
[----:B------:R-:W-:Y:S01]  /*17720*/  MOV R5, R11 ;  /* 0x0000000b00057202 */ /* 0x000fe20000000f00 */
[----:B------:R-:W-:Y:S01]  /*17730*/  IMAD.MOV.U32 R4, RZ, RZ, R6 ;  /* 0x000000ffff047224 */ /* 0x000fe200078e0006 */
[----:B------:R-:W-:Y:S01]  /*17740*/  IADD3 R10, R195, 0x40, RZ ;  /* 0x00000040c30a7810 */ /* 0x000fe20007ffe0ff */
[----:B------:R-:W-:Y:S01]  /*17750*/  IMAD.X R0, RZ, RZ, R9, P1 ;  /* 0x000000ffff007224 */ /* 0x000fe200008e0609 */
[----:B------:R-:W-:Y:S01]  /*17760*/  ULDC.64 UR6, c[0x0][0xa80] ;  /* 0x0002a00000067ab9 */ /* 0x000fe20000000a00 */
[----:B------:R-:W-:-:S04]  /*17770*/  IMAD.WIDE.U32 R4, R3, UR4, R4 ;  /* 0x0000000403047c25 */ /* 0x000fc8000f8e0004 */
[----:B------:R-:W-:Y:S01]  /*17780*/  IMAD R0, R0, UR4, RZ ;  /* 0x0000000400007c24 */ /* 0x000fe2000f8e02ff */
[----:B------:R-:W-:Y:S01]  /*17790*/  ULDC UR4, c[0x0][0xa8c] ;  /* 0x0002a30000047ab9 */ /* 0x000fe20000000800 */
[----:B--23--:R-:W-:Y:S02]  /*177a0*/  LEA R12, P1, R4, UR6, 0x1 ;  /* 0x00000006040c7c11 */ /* 0x00cfe4000f8208ff */
[----:B------:R-:W-:Y:S01]  /*177b0*/  IMAD R3, R3, UR5, R0 ;  /* 0x0000000503037c24 */ /* 0x000fe2000f8e0200 */
[----:B------:R-:W-:Y:S02]  /*177c0*/  ISETP.GE.AND P2, PT, R195, UR4, PT ;  /* 0x00000004c3007c0c */ /* 0x000fe4000bf46270 */
[----:B------:R-:W-:Y:S01]  /*177d0*/  ISETP.GE.AND P3, PT, R10, UR4, PT ;  /* 0x000000040a007c0c */ /* 0x000fe2000bf66270 */
[----:B------:R-:W-:-:S05]  /*177e0*/  IMAD.IADD R3, R5, 0x1, R3 ;  /* 0x0000000105037824 */ /* 0x000fca00078e0203 */
[----:B------:R-:W-:-:S05]  /*177f0*/  LEA.HI.X R13, R4, UR7, R3, 0x1, P1 ;  /* 0x00000007040d7c11 */ /* 0x000fca00088f0c03 */
[----:B------:R4:W-:Y:S04]  /*17800*/  @!P2 STG.E.128 desc[UR36][R12.64], RZ ;  /* 0x000000ff0c00a986 */ /* 0x0009e8000c101d24 */
[----:B------:R4:W-:Y:S02]  /*17810*/  @!P3 STG.E.128 desc[UR36][R12.64+0x80], RZ ;  /* 0x000080ff0c00b986 */ /* 0x0009e4000c101d24 */
.L_x_658:
[----:B------:R-:W-:Y:S05]  /*17820*/  BSYNC B1 ;  /* 0x0000000000017941 */ /* 0x000fea0003800000 */
.L_x_657:
        /* <DEDUP_REMOVED lines=11> */
[----:B------:R-:W-:Y:S02]  /*178e0*/  LEA R6, P0, R4, UR6, 0x1 ;  /* 0x0000000604067c11 */ /* 0x000fe4000f8008ff */
[----:B------:R-:W-:Y:S01]  /*178f0*/  IMAD R3, R3, UR5, R8 ;  /* 0x0000000503037c24 */ /* 0x000fe2000f8e0208 */
[----:B------:R-:W-:Y:S02]  /*17900*/  ISETP.GE.AND P1, PT, R195, UR4, PT ;  /* 0x00000004c3007c0c */ /* 0x000fe4000bf26270 */
[----:B------:R-:W-:Y:S02]  /*17910*/  ISETP.GE.AND P2, PT, R0, UR4, PT ;  /* 0x0000000400007c0c */ /* 0x000fe4000bf46270 */
[----:B------:R-:W-:-:S04]  /*17920*/  IADD3 R3, R5, R3, RZ ;  /* 0x0000000305037210 */ /* 0x000fc80007ffe0ff */
[----:B------:R-:W-:-:S05]  /*17930*/  LEA.HI.X R7, R4, UR7, R3, 0x1, P0 ;  /* 0x0000000704077c11 */ /* 0x000fca00080f0c03 */
[----:B------:R0:W-:Y:S04]  /*17940*/  @!P1 STG.E.128 desc[UR36][R6.64], RZ ;  /* 0x000000ff06009986 */ /* 0x0001e8000c101d24 */
[----:B------:R0:W-:Y:S02]  /*17950*/  @!P2 STG.E.128 desc[UR36][R6.64+0x80], RZ ;  /* 0x000080ff0600a986 */ /* 0x0001e4000c101d24 */
.L_x_649:
[----:B------:R-:W-:Y:S05]  /*17960*/  BSYNC B0 ;  /* 0x0000000000007941 */ /* 0x000fea0003800000 */
.L_x_640:
[----:B------:R-:W-:Y:S02]  /*17970*/  ULDC UR4, c[0x0][0xc14] ;  /* 0x0003050000047ab9 */ /* 0x000fe40000000800 */
[----:B-1----:R-:W-:-:S13]  /*17980*/  ISETP.GE.AND P0, PT, R151, UR4, PT ;  /* 0x0000000497007c0c */ /* 0x002fda000bf06270 */
[----:B------:R-:W-:Y:S05]  /*17990*/  @!P0 BRA `(.L_x_659) ;  /* 0xfffffe9400f88947 */ /* 0x000fea000383ffff */
[----:B------:R-:W-:Y:S05]  /*179a0*/  BRA `(.L_x_448) ;  /* 0x0000005800fc7947 */ /* 0x000fea0003800000 */
.L_x_446:
[----:B------:R-:W-:-:S08]  /*179b0*/  NOP ;  /* 0x0000000000007918 */ /* 0x000fd00000000000 */
[----:B0-----:R-:W0:-:S00]  /*179c0*/  USETMAXREG.DEALLOC.CTAPOOL 0x18 ;  /* 0x00000018000079c8 */ /* 0x001e0000080e0500 */
[----:B0-----:R-:W-:-:S06]  /*179d0*/  LOP3.LUT R0, R0, 0x3, RZ, 0xc0, !PT ;  /* 0x0000000300007812 */ /* 0x001fcc00078ec0ff */
[----:B------:R-:W0:Y:S02]  /*179e0*/  SHFL.IDX PT, R0, R0, RZ, 0x1f ;  /* 0x00001fff00007589 */ /* 0x000e2400000e0000 */
[----:B0-----:R-:W-:-:S13]  /*179f0*/  ISETP.NE.AND P0, PT, R0, RZ, PT ;  /* 0x000000ff0000720c */ /* 0x001fda0003f05270 */
[----:B------:R-:W-:Y:S05]  /*17a00*/  @P0 BRA `(.L_x_448) ;  /* 0x0000005800e40947 */ /* 0x000fea0003800000 */
[----:B------:R-:W-:Y:S01]  /*17a10*/  LOP3.LUT R8, R3, 0x1f, RZ, 0xc0, !PT ;  /* 0x0000001f03087812 */ /* 0x000fe200078ec0ff */
[----:B------:R-:W-:Y:S01]  /*17a20*/  ULDC UR5, c[0x0][0xc14] ;  /* 0x0003050000057ab9 */ /* 0x000fe20000000800 */
[----:B------:R-:W-:Y:S01]  /*17a30*/  LOP3.LUT R4, R4, 0xffffffdf, RZ, 0xc0, !PT ;  /* 0xffffffdf04047812 */ /* 0x000fe200078ec0ff */
[----:B------:R-:W-:Y:S01]  /*17a40*/  IMAD.MOV.U32 R0, RZ, RZ, RZ ;  /* 0x000000ffff007224 */ /* 0x000fe200078e00ff */
[----:B------:R-:W-:Y:S01]  /*17a50*/  ISETP.NE.AND P0, PT, R8, 0x1f, PT ;  /* 0x0000001f0800780c */ /* 0x000fe20003f05270 */
[----:B------:R-:W0:Y:S01]  /*17a60*/  S2UR UR6, SR_CTAID.X ;  /* 0x00000000000679c3 */ /* 0x000e220000002500 */
[----:B------:R-:W-:-:S11]  /*17a70*/  ULDC UR4, c[0x0][0xc10] ;  /* 0x0003040000047ab9 */ /* 0x000fd60000000800 */
[----:B------:R-:W-:Y:S02]  /*17a80*/  @P0 LOP3.LUT R4, R4, 0x20, RZ, 0xfc, !PT ;  /* 0x0000002004040812 */ /* 0x000fe400078efcff */
[----:B------:R-:W-:-:S13]  /*17a90*/  ISETP.GE.OR P0, PT, R8, UR5, !P0 ;  /* 0x0000000508007c0c */ /* 0x000fda000c706670 */
[----:B------:R-:W1:Y:S02]  /*17aa0*/  @!P0 LDC.64 R2, c[0x0][0xc58] ;  /* 0x00031600ff028b82 */ /* 0x000e640000000a00 */
[----:B-1----:R-:W-:-:S05]  /*17ab0*/  @!P0 IMAD.WIDE.U32 R2, R8, 0x4, R2 ;  /* 0x0000000408028825 */ /* 0x002fca00078e0002 */
[----:B------:R-:W2:Y:S01]  /*17ac0*/  @!P0 LDG.E R0, desc[UR36][R2.64] ;  /* 0x0000002402008981 */ /* 0x000ea2000c1e1900 */
[C---:B------:R-:W-:Y:S01]  /*17ad0*/  ISETP.NE.AND P1, PT, R8.reuse, RZ, PT ;  /* 0x000000ff0800720c */ /* 0x040fe20003f25270 */
[----:B------:R-:W-:Y:S01]  /*17ae0*/  IMAD.MOV.U32 R16, RZ, RZ, RZ ;  /* 0x000000ffff107224 */ /* 0x000fe200078e00ff */
[----:B------:R-:W-:Y:S02]  /*17af0*/  ISETP.GE.U32.AND P0, PT, R8, 0x2, PT ;  /* 0x000000020800780c */ /* 0x000fe40003f06070 */
[----:B------:R-:W-:Y:S02]  /*17b00*/  LOP3.LUT R4, R4, 0xfffffffe, RZ, 0xc0, !PT ;  /* 0xfffffffe04047812 */ /* 0x000fe400078ec0ff */
[----:B------:R-:W-:-:S07]  /*17b10*/  MOV R19, RZ ;  /* 0x000000ff00137202 */ /* 0x000fce0000000f00 */
[----:B------:R-:W-:-:S04]  /*17b20*/  @P1 LOP3.LUT R4, R4, 0x1, RZ, 0xfc, !PT ;  /* 0x0000000104041812 */ /* 0x000fc800078efcff */
[----:B------:R-:W-:-:S04]  /*17b30*/  LOP3.LUT R4, R4, 0xffffffef, RZ, 0xc0, !PT ;  /* 0xffffffef04047812 */ /* 0x000fc800078ec0ff */
[----:B------:R-:W-:-:S04]  /*17b40*/  @P0 LOP3.LUT R4, R4, 0x10, RZ, 0xfc, !PT ;  /* 0x0000001004040812 */ /* 0x000fc800078efcff */
[----:B------:R-:W-:Y:S01]  /*17b50*/  LOP3.LUT R4, R4, 0xfffffff7, RZ, 0xc0, !PT ;  /* 0xfffffff704047812 */ /* 0x000fe200078ec0ff */
[----:B--2---:R-:W1:Y:S02]  /*17b60*/  SHFL.UP PT, R5, R0, 0x1, RZ ;  /* 0x0420000000057989 */ /* 0x004e6400000e00ff */
[----:B-1----:R-:W-:-:S04]  /*17b70*/  SEL R5, R5, RZ, P1 ;  /* 0x000000ff05057207 */ /* 0x002fc80000800000 */
[----:B------:R-:W-:-:S05]  /*17b80*/  IADD3 R5, R0, R5, RZ ;  /* 0x0000000500057210 */ /* 0x000fca0007ffe0ff */
        /* <DEDUP_REMOVED lines=8> */
[----:B------:R-:W-:Y:S02]  /*17c10*/  ISETP.GE.U32.AND P0, PT, R8, 0x8, PT ;  /* 0x000000080800780c */ /* 0x000fe40003f06070 */
[----:B------:R-:W-:-:S05]  /*17c20*/  IADD3 R7, R6, R7, RZ ;  /* 0x0000000706077210 */ /* 0x000fca0007ffe0ff */
[----:B------:R-:W1:Y:S06]  /*17c30*/  SHFL.UP PT, R2, R7, 0x8, RZ ;  /* 0x0500000007027989 */ /* 0x000e6c00000e00ff */
        /* <DEDUP_REMOVED lines=14> */
[----:B------:R-:W-:Y:S01]  /*17d20*/  MOV R5, R6 ;  /* 0x0000000600057202 */ /* 0x000fe20000000f00 */
[----:B------:R-:W-:Y:S01]  /*17d30*/  IMAD.MOV.U32 R19, RZ, RZ, RZ ;  /* 0x000000ffff137224 */ /* 0x000fe200078e00ff */
[----:B------:R-:W-:Y:S01]  /*17d40*/  ULDC UR5, c[0x0][0xc14] ;  /* 0x0003050000057ab9 */ /* 0x000fe20000000800 */
[----:B------:R-:W-:Y:S01]  /*17d50*/  ULDC UR7, c[0x0][0xc14] ;  /* 0x0003050000077ab9 */ /* 0x000fe20000000800 */
[----:B------:R-:W-:-:S05]  /*17d60*/  ULDC UR4, c[0x0][0xc10] ;  /* 0x0003040000047ab9 */ /* 0x000fca0000000800 */
.L_x_664:
[----:B------:R-:W-:Y:S01]  /*17d70*/  IADD3 R0, R19, 0x1f, RZ ;  /* 0x0000001f13007810 */ /* 0x000fe20007ffe0ff */
[----:B------:R-:W-:-:S03]  /*17d80*/  IMAD.U32 R19, RZ, RZ, UR7 ;  /* 0x00000007ff137e24 */ /* 0x000fc6000f8e00ff */
[----:B------:R-:W-:-:S13]  /*17d90*/  ISETP.GE.AND P0, PT, R0, UR5, PT ;  /* 0x0000000500007c0c */ /* 0x000fda000bf06270 */
[----:B------:R-:W-:Y:S05]  /*17da0*/  @P0 BRA `(.L_x_661) ;  /* 0x0000000400400947 */ /* 0x000fea0003800000 */
[----:B------:R-:W0:Y:S01]  /*17db0*/  S2R R8, SR_TID.X ;  /* 0x0000000000087919 */ /* 0x000e220000002100 */
[----:B------:R-:W-:Y:S01]  /*17dc0*/  MOV R19, R0 ;  /* 0x0000000000137202 */ /* 0x000fe20000000f00 */
[----:B------:R-:W-:Y:S01]  /*17dd0*/  BSSY B0, `(.L_x_662) ;  /* 0x000000a000007945 */ /* 0x000fe20003800000 */
[----:B------:R-:W-:Y:S02]  /*17de0*/  MOV R0, RZ ;  /* 0x000000ff00007202 */ /* 0x000fe40000000f00 */
[----:B0-----:R-:W-:-:S04]  /*17df0*/  LOP3.LUT R8, R8, 0x1f, RZ, 0xc0, !PT ;  /* 0x0000001f08087812 */ /* 0x001fc800078ec0ff */
[C---:B------:R-:W-:Y:S01]  /*17e00*/  ISETP.NE.AND P1, PT, R8.reuse, 0x1f, PT ;  /* 0x0000001f0800780c */ /* 0x040fe20003f25270 */
[----:B------:R-:W-:-:S05]  /*17e10*/  IMAD.IADD R7, R8, 0x1, R19 ;  /* 0x0000000108077824 */ /* 0x000fca00078e0213 */
[----:B------:R-:W-:-:S13]  /*17e20*/  ISETP.GE.OR P0, PT, R7, UR5, !P1 ;  /* 0x0000000507007c0c */ /* 0x000fda000cf06670 */
[----:B------:R-:W-:Y:S05]  /*17e30*/  @P0 BRA `(.L_x_663) ;  /* 0x00000000000c0947 */ /* 0x000fea0003800000 */
[----:B------:R-:W0:Y:S02]  /*17e40*/  LDC.64 R2, c[0x0][0xc58] ;  /* 0x00031600ff027b82 */ /* 0x000e240000000a00 */
[----:B0-----:R-:W-:-:S05]  /*17e50*/  IMAD.WIDE R2, R7, 0x4, R2 ;  /* 0x0000000407027825 */ /* 0x001fca00078e0202 */
[----:B------:R0:W5:Y:S02]  /*17e60*/  LDG.E R0, desc[UR36][R2.64] ;  /* 0x0000002402007981 */ /* 0x000164000c1e1900 */
.L_x_663:
[----:B------:R-:W-:Y:S05]  /*17e70*/  BSYNC B0 ;  /* 0x0000000000007941 */ /* 0x000fea0003800000 */
.L_x_662:
        /* <DEDUP_REMOVED lines=8> */
[----:B------:R-:W-:Y:S02]  /*17f00*/  ISETP.GE.U32.AND P1, PT, R8, 0x8, PT ;  /* 0x000000080800780c */ /* 0x000fe40003f26070 */
[----:B------:R-:W-:-:S05]  /*17f10*/  IADD3 R2, R3, R2, RZ ;  /* 0x0000000203027210 */ /* 0x000fca0007ffe0ff */
[----:B------:R-:W0:Y:S02]  /*17f20*/  SHFL.UP PT, R6, R2, 0x4, RZ ;  /* 0x0480000002067989 */ /* 0x000e2400000e00ff */
[----:B0-----:R-:W-:Y:S02]  /*17f30*/  SEL R7, R6, RZ, P0 ;  /* 0x000000ff06077207 */ /* 0x001fe40000000000 */
[----:B------:R-:W-:-:S03]  /*17f40*/  ISETP.GE.U32.AND P0, PT, R8, 0x10, PT ;  /* 0x000000100800780c */ /* 0x000fc60003f06070 */
[----:B------:R-:W-:-:S05]  /*17f50*/  IMAD.IADD R7, R2, 0x1, R7 ;  /* 0x0000000102077824 */ /* 0x000fca00078e0207 */
[----:B------:R-:W0:Y:S02]  /*17f60*/  SHFL.UP PT, R6, R7, 0x8, RZ ;  /* 0x0500000007067989 */ /* 0x000e2400000e00ff */
[----:B0-----:R-:W-:-:S04]  /*17f70*/  SEL R6, R6, RZ, P1 ;  /* 0x000000ff06067207 */ /* 0x001fc80000800000 */
[----:B------:R-:W-:-:S05]  /*17f80*/  IADD3 R6, R7, R6, RZ ;  /* 0x0000000607067210 */ /* 0x000fca0007ffe0ff */
[----:B------:R-:W0:Y:S02]  /*17f90*/  SHFL.UP PT, R8, R6, 0x10, RZ ;  /* 0x0600000006087989 */ /* 0x000e2400000e00ff */
[----:B0-----:R-:W-:-:S05]  /*17fa0*/  SEL R9, R8, RZ, P0 ;  /* 0x000000ff08097207 */ /* 0x001fca0000000000 */
[----:B------:R-:W-:-:S05]  /*17fb0*/  IMAD.IADD R9, R6, 0x1, R9 ;  /* 0x0000000106097824 */ /* 0x000fca00078e0209 */
[----:B------:R-:W0:Y:S02]  /*17fc0*/  SHFL.IDX PT, R3, R9, 0x1f, 0x1f ;  /* 0x03e01f0009037f89 */ /* 0x000e2400000e0000 */
[----:B0-----:R-:W-:-:S05]  /*17fd0*/  IMAD R6, R3, UR4, RZ ;  /* 0x0000000403067c24 */ /* 0x001fca000f8e02ff */
[----:B------:R-:W-:-:S04]  /*17fe0*/  IADD3 R5, R6, R5, RZ ;  /* 0x0000000506057210 */ /* 0x000fc80007ffe0ff */
[----:B------:R-:W-:-:S13]  /*17ff0*/  ISETP.GT.AND P0, PT, R5, UR6, PT ;  /* 0x0000000605007c0c */ /* 0x000fda000bf04270 */
[----:B------:R-:W-:Y:S05]  /*18000*/  @!P0 BRA `(.L_x_664) ;  /* 0xfffffffc00588947 */ /* 0x000fea000383ffff */
[----:B------:R-:W-:-:S07]  /*18010*/  IMAD.MOV.U32 R2, RZ, RZ, R9 ;  /* 0x000000ffff027224 */ /* 0x000fce00078e0009 */
.L_x_660:
[----:B------:R-:W-:-:S05]  /*18020*/  IADD3 R7, -R6, R5, RZ ;  /* 0x0000000506077210 */ /* 0x000fca0007ffe1ff */
        /* <DEDUP_REMOVED lines=11> */
[----:B0-----:R-:W-:Y:S01]  /*180e0*/  IADD3 R11, RZ, -R3, RZ ;  /* 0x80000003ff0b7210 */ /* 0x001fe20007ffe0ff */
[----:B------:R-:W-:Y:S06]  /*180f0*/  @!P0 BRA `(.L_x_665) ;  /* 0x0000000000088947 */ /* 0x000fec0003800000 */
[----:B------:R-:W-:-:S05]  /*18100*/  VIADD R9, R5, 0xffffffff ;  /* 0xffffffff05097836 */ /* 0x000fca0000000000 */
[----:B------:R0:W1:Y:S02]  /*18110*/  SHFL.IDX PT, R16, R2, R9, 0x1f ;  /* 0x00001f0902107589 */ /* 0x00006400000e0000 */
.L_x_665:
[----:B-1----:R-:W-:Y:S01]  /*18120*/  IMAD R16, R16, UR4, R7 ;  /* 0x0000000410107c24 */ /* 0x002fe2000f8e0207 */
[----:B0-----:R-:W-:Y:S01]  /*18130*/  MOV R2, RZ ;  /* 0x000000ff00027202 */ /* 0x001fe20000000f00 */
[----:B------:R-:W-:Y:S02]  /*18140*/  IMAD R7, R11, R6, RZ ;  /* 0x000000060b077224 */ /* 0x000fe400078e02ff */
[----:B------:R-:W-:Y:S01]  /*18150*/  IMAD.IADD R19, R5, 0x1, R19 ;  /* 0x0000000105137824 */ /* 0x000fe200078e0213 */
[----:B------:R-:W-:Y:S01]  /*18160*/  IADD3 R17, -R16, UR6, RZ ;  /* 0x0000000610117c10 */ /* 0x000fe2000fffe1ff */
[----:B------:R-:W-:Y:S01]  /*18170*/  IMAD.HI.U32 R2, R3, R7, R2 ;  /* 0x0000000703027227 */ /* 0x000fe200078e0002 */
[----:B------:R-:W-:Y:S02]  /*18180*/  IABS R7, R0 ;  /* 0x0000000000077213 */ /* 0x000fe40000000000 */
[----:B------:R-:W-:-:S03]  /*18190*/  IABS R3, R17 ;  /* 0x0000001100037213 */ /* 0x000fc60000000000 */
[----:B------:R-:W-:Y:S02]  /*181a0*/  IMAD.MOV R7, RZ, RZ, -R7 ;  /* 0x000000ffff077224 */ /* 0x000fe400078e0a07 */
[----:B------:R-:W-:-:S04]  /*181b0*/  IMAD.HI.U32 R2, R2, R3, RZ ;  /* 0x0000000302027227 */ /* 0x000fc800078e00ff */
[----:B------:R-:W-:-:S05]  /*181c0*/  IMAD R3, R2, R7, R3 ;  /* 0x0000000702037224 */ /* 0x000fca00078e0203 */
[----:B------:R-:W-:-:S13]  /*181d0*/  ISETP.GT.U32.AND P0, PT, R6, R3, PT ;  /* 0x000000030600720c */ /* 0x000fda0003f04070 */
[----:B------:R-:W-:Y:S01]  /*181e0*/  @!P0 IMAD.IADD R3, R3, 0x1, -R6 ;  /* 0x0000000103038824 */ /* 0x000fe200078e0a06 */
[----:B------:R-:W-:-:S04]  /*181f0*/  @!P0 IADD3 R2, R2, 0x1, RZ ;  /* 0x0000000102028810 */ /* 0x000fc80007ffe0ff */
[----:B------:R-:W-:Y:S02]  /*18200*/  ISETP.GE.U32.AND P0, PT, R3, R6, PT ;  /* 0x000000060300720c */ /* 0x000fe40003f06070 */
[----:B------:R-:W-:-:S11]  /*18210*/  LOP3.LUT R3, R17, R0, RZ, 0x3c, !PT ;  /* 0x0000000011037212 */ /* 0x000fd600078e3cff */
[----:B------:R-:W-:Y:S02]  /*18220*/  @P0 IADD3 R2, R2, 0x1, RZ ;  /* 0x0000000102020810 */ /* 0x000fe40007ffe0ff */
[----:B------:R-:W-:-:S13]  /*18230*/  ISETP.GE.AND P0, PT, R3, RZ, PT ;  /* 0x000000ff0300720c */ /* 0x000fda0003f06270 */
[----:B------:R-:W-:Y:S01]  /*18240*/  @!P0 IMAD.MOV R2, RZ, RZ, -R2 ;  /* 0x000000ffff028224 */ /* 0x000fe200078e0a02 */
[----:B------:R-:W-:-:S13]  /*18250*/  ISETP.NE.AND P0, PT, R0, RZ, PT ;  /* 0x000000ff0000720c */ /* 0x000fda0003f05270 */
[----:B------:R-:W-:-:S04]  /*18260*/  @!P0 LOP3.LUT R2, RZ, R0, RZ, 0x33, !PT ;  /* 0x00000000ff028212 */ /* 0x000fc800078e33ff */
[----:B------:R-:W-:Y:S02]  /*18270*/  IADD3 R3, -R2, RZ, RZ ;  /* 0x000000ff02037210 */ /* 0x000fe40007ffe1ff */
[----:B------:R-:W-:-:S03]  /*18280*/  MOV R18, R2 ;  /* 0x0000000200127202 */ /* 0x000fc60000000f00 */
[----:B------:R-:W-:Y:S01]  /*18290*/  IMAD R17, R0, R3, R17 ;  /* 0x0000000300117224 */ /* 0x000fe200078e0211 */
[----:B------:R-:W-:Y:S06]  /*182a0*/  BRA `(.L_x_666) ;  /* 0x00000000000c7947 */ /* 0x000fec0003800000 */
.L_x_661:
[----:B------:R-:W-:Y:S01]  /*182b0*/  IMAD.MOV.U32 R17, RZ, RZ, RZ ;  /* 0x000000ffff117224 */ /* 0x000fe200078e00ff */
[----:B------:R-:W-:Y:S01]  /*182c0*/  MOV R16, UR6 ;  /* 0x0000000600107c02 */ /* 0x000fe20008000f00 */
[----:B------:R-:W-:-:S07]  /*182d0*/  IMAD.MOV.U32 R18, RZ, RZ, RZ ;  /* 0x000000ffff127224 */ /* 0x000fce00078e00ff */
.L_x_666:
        /* <DEDUP_REMOVED lines=9> */
[----:B------:R-:W-:Y:S02]  /*18370*/  ISETP.GE.AND P0, PT, R19, UR5, PT ;  /* 0x0000000513007c0c */ /* 0x000fe4000bf06270 */
[----:B0-----:R-:W-:-:S05]  /*18380*/  MOV R0, 0x1 ;  /* 0x0000000100007802 */ /* 0x001fca0000000f00 */
[----:B------:R0:W-:Y:S04]  /*18390*/  STL [R1+0xc], R0 ;  /* 0x00000c0001007387 */ /* 0x0001e80000100800 */
[----:B------:R0:W-:Y:S02]  /*183a0*/  STL [R1], RZ ;  /* 0x000000ff01007387 */ /* 0x0001e40000100800 */
[----:B------:R-:W-:Y:S05]  /*183b0*/  @P0 BRA `(.L_x_667) ;  /* 0x0000004c00900947 */ /* 0x000fea0003800000 */
[----:B0-----:R-:W-:Y:S01]  /*183c0*/  IMAD.MOV.U32 R0, RZ, RZ, 0x1 ;  /* 0x00000001ff007424 */ /* 0x001fe200078e00ff */
[----:B------:R0:W-:Y:S01]  /*183d0*/  STL [R1], RZ ;  /* 0x000000ff01007387 */ /* 0x0001e20000100800 */
[----:B------:R-:W-:Y:S01]  /*183e0*/  ULDC.64 UR38, c[0x0][0x198] ;  /* 0x0000660000267ab9 */ /* 0x000fe20000000a00 */
[----:B------:R-:W-:Y:S02]  /*183f0*/  ULDC UR40, c[0x0][0xc] ;  /* 0x0000030000287ab9 */ /* 0x000fe40000000800 */
[----:B------:R0:W-:Y:S04]  /*18400*/  STL [R1+0xc], R0 ;  /* 0x00000c0001007387 */ /* 0x0001e80000100800 */
[----:B------:R0:W-:Y:S04]  /*18410*/  STL [R1+0x4], RZ ;  /* 0x000004ff01007387 */ /* 0x0001e80000100800 */
[----:B------:R0:W-:Y:S04]  /*18420*/  STL [R1+0x14], R0 ;  /* 0x0000140001007387 */ /* 0x0001e80000100800 */
[----:B------:R0:W-:Y:S02]  /*18430*/  STL [R1+0x30], RZ ;  /* 0x000030ff01007387 */ /* 0x0001e40000100800 */
.L_x_751:
[----:B-12---:R-:W1:Y:S02]  /*18440*/  LDC.64 R2, c[0x0][0xc60] ;  /* 0x00031800ff027b82 */ /* 0x006e640000000a00 */
[----:B-1----:R-:W-:-:S05]  /*18450*/  IMAD.WIDE R2, R19, 0x4, R2 ;  /* 0x0000000413027825 */ /* 0x002fca00078e0202 */
[----:B------:R-:W2:Y:S01]  /*18460*/  LDG.E R11, desc[UR36][R2.64] ;  /* 0x00000024020b7981 */ /* 0x000ea2000c1e1900 */
[----:B------:R-:W-:Y:S05]  /*18470*/  YIELD ;  /* 0x0000000000007946 */ /* 0x000fea0003800000 */
[----:B------:R-:W-:Y:S01]  /*18480*/  ULDC.64 UR4, c[0x0][0xa28] ;  /* 0x00028a0000047ab9 */ /* 0x000fe20000000a00 */
[----:B0-----:R-:W-:Y:S01]  /*18490*/  MOV R0, RZ ;  /* 0x000000ff00007202 */ /* 0x001fe20000000f00 */
[----:B------:R-:W-:Y:S01]  /*184a0*/  IMAD.MOV.U32 R5, RZ, RZ, RZ ;  /* 0x000000ffff057224 */ /* 0x000fe200078e00ff */
[----:B------:R-:W-:Y:S01]  /*184b0*/  ISETP.NE.U32.AND P0, PT, RZ, UR4, PT ;  /* 0x00000004ff007c0c */ /* 0x000fe2000bf05070 */
[----:B------:R-:W-:-:S03]  /*184c0*/  ULDC.64 UR6, c[0x0][0xa10] ;  /* 0x0002840000067ab9 */ /* 0x000fc60000000a00 */
[----:B------:R-:W-:Y:S02]  /*184d0*/  ISETP.NE.AND.EX P0, PT, RZ, UR5, PT, P0 ;  /* 0x00000005ff007c0c */ /* 0x000fe4000bf05300 */
[----:B--2---:R-:W-:Y:S01]  /*184e0*/  SHF.R.S32.HI R4, RZ, 0x1f, R11 ;  /* 0x0000001fff047819 */ /* 0x004fe2000001140b */
[----:B------:R-:W-:Y:S10]  /*184f0*/  STL [R1+0x20], R11 ;  /* 0x0000200b01007387 */ /* 0x000ff40000100800 */
[----:B------:R-:W-:-:S04]  /*18500*/  @P0 LEA R2, P1, R11, UR4, 0x2 ;  /* 0x000000040b020c11 */ /* 0x000fc8000f8210ff */
        /* <DEDUP_REMOVED lines=9> */
[----:B------:R-:W-:Y:S01]  /*185a0*/  ISETP.NE.U32.AND P1, PT, RZ, UR4, PT ;  /* 0x00000004ff007c0c */ /* 0x000fe2000bf25070 */
[----:B------:R-:W-:Y:S01]  /*185b0*/  IMAD.MOV.U32 R10, RZ, RZ, RZ ;  /* 0x000000ffff0a7224 */ /* 0x000fe200078e00ff */
[C---:B------:R-:W-:Y:S02]  /*185c0*/  SHF.L.U64.HI R4, R11.reuse, 0x2, R4 ;  /* 0x000000020b047819 */ /* 0x040fe40000010204 */
[----:B------:R-:W-:Y:S01]  /*185d0*/  ISETP.NE.AND.EX P1, PT, RZ, UR5, PT, P1 ;  /* 0x00000005ff007c0c */ /* 0x000fe2000bf25310 */
[----:B--2---:R0:W-:Y:S02]  /*185e0*/  STL [R1+0x38], R5 ;  /* 0x0000380501007387 */ /* 0x0041e40000100800 */
[----:B0-----:R-:W-:-:S10]  /*185f0*/  SHF.L.U32 R5, R11, 0x2, RZ ;  /* 0x000000020b057819 */ /* 0x001fd400000006ff */
[C---:B------:R-:W-:Y:S01]  /*18600*/  @P1 IADD3 R8, P0, R5.reuse, UR4, RZ ;  /* 0x0000000405081c10 */ /* 0x040fe2000ff1e0ff */
[----:B------:R0:W-:Y:S03]  /*18610*/  STL [R1+0x28], R5 ;  /* 0x0000280501007387 */ /* 0x0001e60000100800 */
[C---:B------:R-:W-:Y:S01]  /*18620*/  @P1 IADD3.X R9, R4.reuse, UR5, RZ, P0, !PT ;  /* 0x0000000504091c10 */ /* 0x040fe200087fe4ff */
[----:B------:R-:W-:Y:S01]  /*18630*/  ULDC.64 UR4, c[0x0][0xa08] ;  /* 0x0002820000047ab9 */ /* 0x000fe20000000a00 */
[----:B------:R1:W-:Y:S01]  /*18640*/  STL [R1+0x2c], R4 ;  /* 0x00002c0401007387 */ /* 0x0003e20000100800 */
[----:B------:R-:W-:Y:S02]  /*18650*/  IADD3 R2, P0, R5, UR4, RZ ;  /* 0x0000000405027c10 */ /* 0x000fe4000ff1e0ff */
[----:B------:R-:W-:Y:S02]  /*18660*/  ISETP.NE.U32.AND P2, PT, RZ, UR4, PT ;  /* 0x00000004ff007c0c */ /* 0x000fe4000bf45070 */
[----:B------:R-:W-:-:S02]  /*18670*/  IADD3.X R3, R4, UR5, RZ, P0, !PT ;  /* 0x0000000504037c10 */ /* 0x000fc400087fe4ff */
[----:B------:R-:W-:Y:S01]  /*18680*/  ISETP.NE.AND.EX P2, PT, RZ, UR5, PT, P2 ;  /* 0x00000005ff007c0c */ /* 0x000fe2000bf45320 */
[----:B------:R-:W-:Y:S01]  /*18690*/  ULDC.64 UR4, c[0x0][0x3f8] ;  /* 0x0000fe0000047ab9 */ /* 0x000fe20000000a00 */
[----:B------:R-:W-:Y:S01]  /*186a0*/  IADD3 R6, P0, R5, UR6, RZ ;  /* 0x0000000605067c10 */ /* 0x000fe2000ff1e0ff */
[----:B------:R-:W-:-:S03]  /*186b0*/  UISETP.NE.U32.AND UP0, UPT, UR4, URZ, UPT ;  /* 0x0000003f0400728c */ /* 0x000fc6000bf05070 */
[----:B------:R-:W-:Y:S01]  /*186c0*/  ULDC UR4, c[0x0][0x404] ;  /* 0x0001010000047ab9 */ /* 0x000fe20000000800 */
[----:B------:R-:W-:Y:S01]  /*186d0*/  UISETP.NE.AND.EX UP0, UPT, UR5, URZ, UPT, UP0 ;  /* 0x0000003f0500728c */ /* 0x000fe2000bf05300 */
[----:B------:R-:W-:Y:S02]  /*186e0*/  IADD3.X R7, R4, UR7, RZ, P0, !PT ;  /* 0x0000000704077c10 */ /* 0x000fe400087fe4ff */
[----:B------:R-:W-:Y:S01]  /*186f0*/  ULDC UR5, c[0x0][0x2e0] ;  /* 0x0000b80000057ab9 */ /* 0x000fe20000000800 */
[----:B------:R-:W-:Y:S02]  /*18700*/  USEL UR4, UR4, 0x1, UP0 ;  /* 0x0000000104047887 */ /* 0x000fe40008000000 */
[----:B------:R2:W5:Y:S02]  /*18710*/  @P2 LDG.E R10, desc[UR36][R2.64] ;  /* 0x00000024020a2981 */ /* 0x000564000c1e1900 */
[----:B------:R-:W-:-:S06]  /*18720*/  UIMAD UR4, UR4, UR5, URZ ;  /* 0x00000005040472a4 */ /* 0x000fcc000f8e023f */
[----:B0-----:R-:W-:-:S06]  /*18730*/  MOV R5, UR4 ;  /* 0x0000000400057c02 */ /* 0x001fcc0008000f00 */
[----:B------:R2:W5:Y:S01]  /*18740*/  @P1 LDG.E R5, desc[UR36][R8.64] ;  /* 0x0000002408051981 */ /* 0x000562000c1e1900 */
[----:B------:R-:W-:Y:S01]  /*18750*/  ISETP.NE.U32.AND P0, PT, RZ, UR6, PT ;  /* 0x00000006ff007c0c */ /* 0x000fe2000bf05070 */
[----:B------:R-:W-:Y:S02]  /*18760*/  ULDC UR4, c[0x0][0x338] ;  /* 0x0000ce0000047ab9 */ /* 0x000fe40000000800 */
[----:B-1----:R-:W-:Y:S01]  /*18770*/  IMAD.U32 R4, RZ, RZ, UR4 ;  /* 0x00000004ff047e24 */ /* 0x002fe2000f8e00ff */
[----:B------:R-:W-:Y:S01]  /*18780*/  ISETP.NE.AND.EX P0, PT, RZ, UR7, PT, P0 ;  /* 0x00000007ff007c0c */ /* 0x000fe2000bf05300 */
[----:B------:R-:W-:-:S12]  /*18790*/  @P1 BRA `(.L_x_668) ;  /* 0x0000000000101947 */ /* 0x000fd80003800000 */
[----:B------:R-:W-:Y:S05]  /*187a0*/  @!P2 BRA `(.L_x_668) ;  /* 0x00000000000ca947 */ /* 0x000fea0003800000 */
[----:B-----5:R-:W3:Y:S04]  /*187b0*/  LDG.E R5, desc[UR36][R2.64] ;  /* 0x0000002402057981 */ /* 0x020ee8000c1e1900 */
[----:B--2---:R-:W3:Y:S02]  /*187c0*/  LDG.E R2, desc[UR36][R2.64+0x4] ;  /* 0x0000042402027981 */ /* 0x004ee4000c1e1900 */
[----:B---3--:R-:W-:-:S07]  /*187d0*/  IADD3 R5, -R5, R2, RZ ;  /* 0x0000000205057210 */ /* 0x008fce0007ffe1ff */
.L_x_668:
[----:B--2---:R-:W2:Y:S04]  /*187e0*/  @P0 LDG.E R2, desc[UR36][R6.64] ;  /* 0x0000002406020981 */ /* 0x004ea8000c1e1900 */
[----:B------:R-:W2:Y:S01]  /*187f0*/  @P0 LDG.E R3, desc[UR36][R6.64+0x4] ;  /* 0x0000042406030981 */ /* 0x000ea2000c1e1900 */
[----:B-----5:R-:W-:Y:S01]  /*18800*/  IADD3 R5, -R0, R5, RZ ;  /* 0x0000000500057210 */ /* 0x020fe20007ffe1ff */
[----:B--2---:R-:W-:-:S04]  /*18810*/  @P0 IMAD.IADD R4, R3, 0x1, -R2 ;  /* 0x0000000103040824 */ /* 0x004fc800078e0a02 */
[----:B------:R-:W-:-:S05]  /*18820*/  IMAD.IADD R8, R5, 0x1, R4 ;  /* 0x0000000105087824 */ /* 0x000fca00078e0204 */
[----:B------:R0:W-:Y:S01]  /*18830*/  STL [R1+0x34], R8 ;  /* 0x0000340801007387 */ /* 0x0001e20000100800 */
[----:B------:R-:W-:-:S04]  /*18840*/  IADD3 R2, R8, 0x7f, RZ ;  /* 0x0000007f08027810 */ /* 0x000fc80007ffe0ff */
[----:B------:R-:W-:-:S04]  /*18850*/  SHF.R.S32.HI R3, RZ, 0x1f, R2 ;  /* 0x0000001fff037819 */ /* 0x000fc80000011402 */
[----:B------:R-:W-:Y:S02]  /*18860*/  LEA.HI R2, R3, R2, RZ, 0x7 ;  /* 0x0000000203027211 */ /* 0x000fe400078f38ff */
[----:B0-----:R-:W-:Y:S02]  /*18870*/  MOV R8, RZ ;  /* 0x000000ff00087202 */ /* 0x001fe40000000f00 */
[----:B------:R-:W-:-:S04]  /*18880*/  LOP3.LUT R3, R2, 0xffffff80, RZ, 0xc0, !PT ;  /* 0xffffff8002037812 */ /* 0x000fc800078ec0ff */
[----:B------:R0:W5:Y:S01]  /*18890*/  @P0 LDG.E R8, desc[UR36][R6.64] ;  /* 0x0000002406080981 */ /* 0x000162000c1e1900 */
[----:B------:R-:W-:Y:S01]  /*188a0*/  VIADDMNMX R4, R3, -R5, R4, PT ;  /* 0x8000000503047246 */ /* 0x000fe20003800104 */
[----:B------:R-:W-:-:S05]  /*188b0*/  IMAD.MOV R5, RZ, RZ, -R5 ;  /* 0x000000ffff057224 */ /* 0x000fca00078e0a05 */
[----:B------:R-:W-:-:S04]  /*188c0*/  VIMNMX R5, RZ, R5, !PT ;  /* 0x00000005ff057248 */ /* 0x000fc80007fe0100 */
[----:B------:R-:W-:-:S13]  /*188d0*/  ISETP.GT.AND P1, PT, R4, R5, PT ;  /* 0x000000050400720c */ /* 0x000fda0003f24270 */
[----:B------:R-:W-:Y:S02]  /*188e0*/  @P1 IADD3 R3, R4, 0x7f, RZ ;  /* 0x0000007f04031810 */ /* 0x000fe40007ffe0ff */
[----:B------:R-:W-:Y:S02]  /*188f0*/  SHF.R.U32.HI R4, RZ, 0x7, R5 ;  /* 0x00000007ff047819 */ /* 0x000fe40000011605 */
[----:B------:R-:W-:-:S04]  /*18900*/  @P1 SHF.R.S32.HI R5, RZ, 0x1f, R3 ;  /* 0x0000001fff051819 */ /* 0x000fc80000011403 */
[----:B------:R-:W-:Y:S01]  /*18910*/  @P1 LEA.HI R5, R5, R3, RZ, 0x7 ;  /* 0x0000000305051211 */ /* 0x000fe200078f38ff */
[----:B------:R-:W-:-:S03]  /*18920*/  IMAD.MOV.U32 R3, RZ, RZ, R4 ;  /* 0x000000ffff037224 */ /* 0x000fc600078e0004 */
[----:B------:R-:W-:Y:S01]  /*18930*/  @P1 SHF.R.S32.HI R3, RZ, 0x7, R5 ;  /* 0x00000007ff031819 */ /* 0x000fe20000011405 */
[----:B------:R-:W-:Y:S01]  /*18940*/  IMAD.IADD R5, R10, 0x1, R0 ;  /* 0x000000010a057824 */ /* 0x000fe200078e0200 */
[----:B------:R-:W-:-:S04]  /*18950*/  SHF.R.S32.HI R0, RZ, 0x7, R2 ;  /* 0x00000007ff007819 */ /* 0x000fc80000011402 */
[----:B------:R0:W-:Y:S04]  /*18960*/  STL [R1+0x8], R5 ;  /* 0x0000080501007387 */ /* 0x0001e80000100800 */
[----:B------:R0:W-:Y:S01]  /*18970*/  STL [R1+0x24], R0 ;  /* 0x0000240001007387 */ /* 0x0001e20000100800 */
[----:B------:R-:W-:Y:S01]  /*18980*/  ISETP.GT.AND P1, PT, R3, R4, PT ;  /* 0x000000040300720c */ /* 0x000fe20003f24270 */
[----:B------:R-:W-:Y:S01]  /*18990*/  BSSY B0, `(.L_x_669) ;  /* 0x00000dd000007945 */ /* 0x000fe20003800000 */
[----:B------:R-:W-:-:S11]  /*189a0*/  PLOP3.LUT P2, PT, PT, PT, PT, 0x80, 0x0 ;  /* 0x000000000000781c */ /* 0x000fd60003f4f070 */
[----:B0-----:R-:W-:Y:S05]  /*189b0*/  @!P1 BRA `(.L_x_670) ;  /* 0x0000000c00689947 */ /* 0x001fea0003800000 */
[----:B------:R-:W0:Y:S01]  /*189c0*/  LDC R0, c[0x0][0x428] ;  /* 0x00010a00ff007b82 */ /* 0x000e220000000800 */
[----:B------:R-:W-:Y:S01]  /*189d0*/  UMOV UR4, 0xffffffff ;  /* 0xffffffff00047882 */ /* 0x000fe20000000000 */
[----:B------:R-:W-:Y:S02]  /*189e0*/  MOV R2, R18 ;  /* 0x0000001200027202 */ /* 0x000fe40000000f00 */
[----:B0-----:R-:W-:-:S13]  /*189f0*/  ISETP.NE.AND P1, PT, R0, 0x1, PT ;  /* 0x000000010000780c */ /* 0x001fda0003f25270 */
[----:B------:R-:W0:Y:S08]  /*18a00*/  @P1 LDC R0, c[0x0][0x42c] ;  /* 0x00010b00ff001b82 */ /* 0x000e300000000800 */
[----:B------:R-:W1:Y:S01]  /*18a10*/  @P1 LDC R5, c[0x0][0x430] ;  /* 0x00010c00ff051b82 */ /* 0x000e620000000800 */
[----:B0-----:R-:W-:-:S05]  /*18a20*/  @P1 IMAD.HI.U32 R0, R18, R0, RZ ;  /* 0x0000000012001227 */ /* 0x001fca00078e00ff */
[----:B-1----:R-:W-:Y:S02]  /*18a30*/  @P1 SHF.R.U32.HI R2, RZ, R5, R0 ;  /* 0x00000005ff021219 */ /* 0x002fe40000011600 */
[----:B------:R-:W-:Y:S01]  /*18a40*/  SEL R0, R11, RZ, !P0 ;  /* 0x000000ff0b007207 */ /* 0x000fe20004000000 */
[----:B------:R-:W-:Y:S06]  /*18a50*/  BRA.DIV UR4, `(.L_x_671) ;  /* 0x0000005204e07947 */ /* 0x000fec000b800000 */
.L_x_794:
[----:B------:R-:W-:-:S03]  /*18a60*/  UMOV UR4, 0xffffffff ;  /* 0xffffffff00047882 */ /* 0x000fc60000000000 */
[----:B------:R-:W-:Y:S05]  /*18a70*/  BRA.DIV UR4, `(.L_x_672) ;  /* 0x00000056040c7947 */ /* 0x000fea000b800000 */
[----:B------:R-:W-:-:S13]  /*18a80*/  ELECT P6, URZ, PT ;  /* 0x00000000003f782f */ /* 0x000fda00038c0000 */
.L_x_797:
[----:B------:R-:W2:Y:S01]  /*18a90*/  LDL R5, [R1+0x30] ;  /* 0x0000300001057983 */ /* 0x000ea20000100800 */
[----:B------:R-:W-:Y:S01]  /*18aa0*/  MOV R7, 0x400 ;  /* 0x0000040000077802 */ /* 0x000fe20000000f00 */
[----:B------:R-:W-:Y:S01]  /*18ab0*/  BSSY B1, `(.L_x_673) ;  /* 0x000000a000017945 */ /* 0x000fe20003800000 */
[----:B--2---:R-:W-:-:S05]  /*18ac0*/  VIADD R5, R5, 0x1 ;  /* 0x0000000105057836 */ /* 0x004fca0000000000 */
[----:B------:R-:W-:-:S04]  /*18ad0*/  LEA.HI R6, R5, R5, RZ, 0x1 ;  /* 0x0000000505067211 */ /* 0x000fc800078f08ff */
[----:B------:R-:W-:-:S04]  /*18ae0*/  LOP3.LUT R6, R6, 0xfffffffe, RZ, 0xc0, !PT ;  /* 0xfffffffe06067812 */ /* 0x000fc800078ec0ff */
[----:B------:R-:W-:Y:S02]  /*18af0*/  IADD3 R6, R5, -R6, RZ ;  /* 0x8000000605067210 */ /* 0x000fe40007ffe0ff */
[----:B------:R-:W0:Y:S02]  /*18b00*/  S2R R5, SR_CgaCtaId ;  /* 0x0000000000057919 */ /* 0x000e240000008800 */
[----:B------:R-:W-:Y:S02]  /*18b10*/  SHF.L.U32 R6, R6, 0x1f, RZ ;  /* 0x0000001f06067819 */ /* 0x000fe400000006ff */
[----:B0-----:R-:W-:-:S04]  /*18b20*/  LEA R5, R5, R7, 0x18 ;  /* 0x0000000705057211 */ /* 0x001fc800078ec0ff */
[----:B------:R-:W0:Y:S02]  /*18b30*/  SYNCS.PHASECHK.TRANS64.TRYWAIT P0, [R5+URZ+0x34820], R6 ;  /* 0x03482006050075a7 */ /* 0x000e24000800017f */
[----:B0-----:R-:W-:Y:S05]  /*18b40*/  @!P0 BRA `(.L_x_674) ;  /* 0x0000005000f88947 */ /* 0x001fea0003800000 */
.L_x_798:
[----:B------:R-:W-:Y:S05]  /*18b50*/  BSYNC B1 ;  /* 0x0000000000017941 */ /* 0x000fea0003800000 */
.L_x_673:
[----:B------:R-:W-:Y:S04]  /*18b60*/  BSSY B1, `(.L_x_675) ;  /* 0x0000053000017945 */ /* 0x000fe80003800000 */
[----:B------:R-:W-:Y:S05]  /*18b70*/  @!P6 BRA `(.L_x_676) ;  /* 0x000000040044e947 */ /* 0x000fea0003800000 */
[----:B------:R-:W0:Y:S04]  /*18b80*/  LDL R9, [R1+0x4] ;  /* 0x0000040001097983 */ /* 0x000e280000100800 */
[----:B------:R-:W2:Y:S01]  /*18b90*/  LDL R7, [R1+0x14] ;  /* 0x0000140001077983 */ /* 0x000ea20000100800 */
[----:B0-----:R-:W-:Y:S01]  /*18ba0*/  IMAD R6, R9, 0x8, R5 ;  /* 0x0000000809067824 */ /* 0x001fe200078e0205 */
[----:B--2---:R-:W-:-:S04]  /*18bb0*/  SHF.L.U32 R9, R7, 0x1f, RZ ;  /* 0x0000001f07097819 */ /* 0x004fc800000006ff */
[----:B------:R-:W0:Y:S02]  /*18bc0*/  SYNCS.PHASECHK.TRANS64.TRYWAIT P0, [R6+URZ+0x348a0], R9 ;  /* 0x0348a009060075a7 */ /* 0x000e24000800017f */
[----:B0-----:R-:W-:Y:S05]  /*18bd0*/  @!P0 BRA `(.L_x_677) ;  /* 0x0000005000e88947 */ /* 0x001fea0003800000 */
.L_x_799:
[----:B------:R-:W1:Y:S02]  /*18be0*/  S2R R7, SR_TID.X ;  /* 0x0000000000077919 */ /* 0x000e640000002100 */
[----:B-1----:R-:W-:-:S04]  /*18bf0*/  LOP3.LUT R7, R7, 0x7f, RZ, 0xc0, !PT ;  /* 0x0000007f07077812 */ /* 0x002fc800078ec0ff */
[----:B------:R-:W-:-:S13]  /*18c00*/  ISETP.NE.AND P1, PT, R7, RZ, PT ;  /* 0x000000ff0700720c */ /* 0x000fda0003f25270 */
[----:B------:R-:W-:Y:S05]  /*18c10*/  @P1 BRA `(.L_x_678) ;  /* 0x00000000001c1947 */ /* 0x000fea0003800000 */
[----:B------:R-:W1:Y:S02]  /*18c20*/  S2R R7, SR_TID.X ;  /* 0x0000000000077919 */ /* 0x000e640000002100 */
[----:B-1----:R-:W-:-:S04]  /*18c30*/  LOP3.LUT R7, R7, 0x1f, RZ, 0xc0, !PT ;  /* 0x0000001f07077812 */ /* 0x002fc800078ec0ff */
[----:B------:R-:W-:Y:S02]  /*18c40*/  ISETP.NE.AND P0, PT, R7, RZ, PT ;  /* 0x000000ff0700720c */ /* 0x000fe40003f05270 */
[----:B------:R-:W-:-:S04]  /*18c50*/  MOV R7, 0xc000 ;  /* 0x0000c00000077802 */ /* 0x000fc80000000f00 */
[----:B------:R1:W-:Y:S07]  /*18c60*/  SYNCS.ARRIVE.TRANS64 RZ, [R6+URZ+0x34890], R7 ;  /* 0x0348900706ff79a7 */ /* 0x0003ee000800003f */
[----:B------:R-:W-:Y:S05]  /*18c70*/  @!P0 BRA `(.L_x_678) ;  /* 0x0000000000048947 */ /* 0x000fea0003800000 */
[----:B------:R-:W-:Y:S01]  /*18c80*/  BPT.TRAP 0x1 ;  /* 0x000000040000795c */ /* 0x000fe20000300000 */
.L_x_678:
[----:B-1----:R-:W2:Y:S01]  /*18c90*/  LDL R7, [R1+0x4] ;  /* 0x0000040001077983 */ /* 0x002ea20000100800 */
[----:B------:R-:W-:Y:S01]  /*18ca0*/  R2UR UR9, R6 ;  /* 0x00000000060972ca */ /* 0x000fe200000e0000 */
[----:B------:R-:W-:Y:S01]  /*18cb0*/  UIADD3 UR4, UP0, UR38, 0x570, URZ ;  /* 0x0000057026047890 */ /* 0x000fe2000ff1e03f */
[----:B------:R-:W-:Y:S01]  /*18cc0*/  R2UR UR12, R2 ;  /* 0x00000000020c72ca */ /* 0x000fe200000e0000 */
[----:B------:R-:W-:Y:S01]  /*18cd0*/  UMOV UR10, URZ ;  /* 0x0000003f000a7c82 */ /* 0x000fe20008000000 */
[----:B------:R-:W-:Y:S01]  /*18ce0*/  R2UR UR13, R0 ;  /* 0x00000000000d72ca */ /* 0x000fe200000e0000 */
[----:B------:R-:W-:Y:S01]  /*18cf0*/  UIADD3.X UR5, URZ, UR39, URZ, UP0, !UPT ;  /* 0x000000273f057290 */ /* 0x000fe200087fe43f */
[----:B------:R-:W-:Y:S01]  /*18d00*/  UMOV UR6, 0x0 ;  /* 0x0000000000067882 */ /* 0x000fe20000000000 */
[----:B------:R-:W-:Y:S01]  /*18d10*/  UMOV UR7, 0x12f00000 ;  /* 0x12f0000000077882 */ /* 0x000fe20000000000 */
[----:B------:R-:W-:-:S05]  /*18d20*/  UMOV UR17, 0x40 ;  /* 0x0000004000117882 */ /* 0x000fca0000000000 */
[----:B------:R-:W-:Y:S01]  /*18d30*/  UIADD3 UR9, UR9, 0x34890, URZ ;  /* 0x0003489009097890 */ /* 0x000fe2000fffe03f */
[----:B--2---:R-:W-:-:S05]  /*18d40*/  IMAD R7, R7, 0xc000, R5 ;  /* 0x0000c00007077824 */ /* 0x004fca00078e0205 */
[----:B------:R-:W-:Y:S01]  /*18d50*/  R2UR UR8, R7 ;  /* 0x00000000070872ca */ /* 0x000fe200000e0000 */
[----:B-----5:R-:W-:-:S05]  /*18d60*/  IMAD R7, R3, 0x80, R8 ;  /* 0x0000008003077824 */ /* 0x020fca00078e0208 */
[----:B------:R-:W-:-:S04]  /*18d70*/  IADD3 R7, R7, -0x80, RZ ;  /* 0xffffff8007077810 */ /* 0x000fc80007ffe0ff */
[----:B------:R-:W-:-:S03]  /*18d80*/  R2UR UR11, R7 ;  /* 0x00000000070b72ca */ /* 0x000fc600000e0000 */
[----:B------:R-:W-:Y:S02]  /*18d90*/  UIADD3 UR14, UR8, 0x1c400, URZ ;  /* 0x0001c400080e7890 */ /* 0x000fe4000fffe03f */
[----:B------:R-:W-:Y:S02]  /*18da0*/  UIADD3 UR15, UR8, 0x20400, URZ ;  /* 0x00020400080f7890 */ /* 0x000fe4000fffe03f */
[----:B------:R-:W-:-:S03]  /*18db0*/  UIADD3 UR16, UR8, 0x24400, URZ ;  /* 0x0002440008107890 */ /* 0x000fc6000fffe03f */
[----:B------:R-:W-:Y:S01]  /*18dc0*/  UMOV UR8, UR14 ;  /* 0x0000000e00087c82 */ /* 0x000fe20008000000 */
[----:B------:R-:W-:Y:S02]  /*18dd0*/  UMOV UR14, 0x80 ;  /* 0x00000080000e7882 */ /* 0x000fe40000000000 */
        /* <DEDUP_REMOVED lines=9> */
.L_x_800:
[----:B------:R-:W-:Y:S05]  /*18e70*/  @P1 BRA `(.L_x_680) ;  /* 0x00000000001c1947 */ /* 0x000fea0003800000 */
[----:B------:R-:W2:Y:S01]  /*18e80*/  S2R R10, SR_TID.X ;  /* 0x00000000000a7919 */ /* 0x000ea20000002100 */
[----:B01----:R-:W-:-:S04]  /*18e90*/  IMAD.MOV.U32 R9, RZ, RZ, 0x8000 ;  /* 0x00008000ff097424 */ /* 0x003fc800078e00ff */
[----:B------:R3:W-:Y:S01]  /*18ea0*/  SYNCS.ARRIVE.TRANS64 RZ, [R6+URZ+0x348b0], R9 ;  /* 0x0348b00906ff79a7 */ /* 0x0007e2000800003f */
[----:B--2---:R-:W-:-:S04]  /*18eb0*/  LOP3.LUT R10, R10, 0x1f, RZ, 0xc0, !PT ;  /* 0x0000001f0a0a7812 */ /* 0x004fc800078ec0ff */
[----:B------:R-:W-:-:S13]  /*18ec0*/  ISETP.NE.AND P0, PT, R10, RZ, PT ;  /* 0x000000ff0a00720c */ /* 0x000fda0003f05270 */
[----:B---3--:R-:W-:Y:S05]  /*18ed0*/  @!P0 BRA `(.L_x_680) ;  /* 0x0000000000048947 */ /* 0x008fea0003800000 */
[----:B------:R-:W-:Y:S01]  /*18ee0*/  BPT.TRAP 0x1 ;  /* 0x000000040000795c */ /* 0x000fe20000300000 */
.L_x_680:
[----:B01----:R-:W2:Y:S01]  /*18ef0*/  LDL R9, [R1+0x4] ;  /* 0x0000040001097983 */ /* 0x003ea20000100800 */
[----:B------:R-:W-:Y:S01]  /*18f00*/  R2UR UR11, R7 ;  /* 0x00000000070b72ca */ /* 0x000fe200000e0000 */
[----:B------:R-:W-:Y:S01]  /*18f10*/  UIADD3 UR4, UP0, UR38, 0x670, URZ ;  /* 0x0000067026047890 */ /* 0x000fe2000ff1e03f */
[----:B------:R-:W-:Y:S01]  /*18f20*/  IADD3 R7, R5, 0x400, RZ ;  /* 0x0000040005077810 */ /* 0x000fe20007ffe0ff */
[----:B------:R-:W-:Y:S01]  /*18f30*/  UMOV UR10, URZ ;  /* 0x0000003f000a7c82 */ /* 0x000fe20008000000 */
[----:B------:R-:W-:Y:S01]  /*18f40*/  R2UR UR9, R6 ;  /* 0x00000000060972ca */ /* 0x000fe200000e0000 */
[----:B------:R-:W-:Y:S01]  /*18f50*/  UIADD3.X UR5, URZ, UR39, URZ, UP0, !UPT ;  /* 0x000000273f057290 */ /* 0x000fe200087fe43f */
[----:B------:R-:W-:Y:S01]  /*18f60*/  R2UR UR15, R7 ;  /* 0x00000000070f72ca */ /* 0x000fe200000e0000 */
[----:B------:R-:W-:Y:S01]  /*18f70*/  UMOV UR6, 0x0 ;  /* 0x0000000000067882 */ /* 0x000fe20000000000 */
[----:B------:R-:W-:Y:S01]  /*18f80*/  R2UR UR12, R2 ;  /* 0x00000000020c72ca */ /* 0x000fe200000e0000 */
[----:B------:R-:W-:Y:S01]  /*18f90*/  UMOV UR7, 0x12f00000 ;  /* 0x12f0000000077882 */ /* 0x000fe20000000000 */
[----:B------:R-:W-:-:S07]  /*18fa0*/  R2UR UR13, R0 ;  /* 0x00000000000d72ca */ /* 0x000fce00000e0000 */
[----:B------:R-:W-:Y:S01]  /*18fb0*/  UIADD3 UR9, UR9, 0x348b0, URZ ;  /* 0x000348b009097890 */ /* 0x000fe2000fffe03f */
[----:B--2---:R-:W-:-:S05]  /*18fc0*/  IMAD R6, R9, 0x8000, R7 ;  /* 0x0000800009067824 */ /* 0x004fca00078e0207 */
[----:B------:R-:W-:Y:S02]  /*18fd0*/  R2UR UR8, R6 ;  /* 0x00000000060872ca */ /* 0x000fe400000e0000 */
[----:B------:R-:W-:-:S05]  /*18fe0*/  MOV R6, 0x6000 ;  /* 0x0000600000067802 */ /* 0x000fca0000000f00 */
[----:B------:R-:W-:-:S04]  /*18ff0*/  IMAD R6, R9, R6, 0x2000 ;  /* 0x0000200009067424 */ /* 0x000fc800078e0206 */
[----:B------:R-:W-:Y:S02]  /*19000*/  IMAD R6, R9, -0x2000, R6 ;  /* 0xffffe00009067824 */ /* 0x000fe400078e0206 */
[----:B------:R0:W-:Y:S03]  /*19010*/  UTMALDG.4D [UR8], [UR4], desc[UR6] ;  /* 0x00000608040075b4 */ /* 0x0001e60008019000 */
[----:B------:R-:W-:-:S13]  /*19020*/  R2UR UR14, R6 ;  /* 0x00000000060e72ca */ /* 0x000fda00000e0000 */
[----:B------:R-:W-:-:S03]  /*19030*/  ULEA UR14, UR14, UR15, 0x1 ;  /* 0x0000000f0e0e7291 */ /* 0x000fc6000f8e083f */
[----:B------:R-:W-:Y:S02]  /*19040*/  UMOV UR15, 0x40 ;  /* 0x00000040000f7882 */ /* 0x000fe40000000000 */
[----:B0-----:R-:W-:Y:S02]  /*19050*/  UMOV UR10, UR15 ;  /* 0x0000000f000a7c82 */ /* 0x001fe40008000000 */
[----:B------:R-:W-:Y:S02]  /*19060*/  UMOV UR8, UR14 ;  /* 0x0000000e00087c82 */ /* 0x000fe40008000000 */
[----:B------:R1:W-:Y:S02]  /*19070*/  UTMALDG.4D [UR8], [UR4], desc[UR6] ;  /* 0x00000608040075b4 */ /* 0x0003e40008019000 */
[----:B-1----:R-:W-:Y:S01]  /*19080*/  NOP ;  /* 0x0000000000007918 */ /* 0x002fe20000000000 */
.L_x_676:
[----:B------:R-:W-:Y:S05]  /*19090*/  BSYNC B1 ;  /* 0x0000000000017941 */ /* 0x000fea0003800000 */
.L_x_675:
[----:B0-----:R-:W2:Y:S04]  /*190a0*/  LDL.LU R6, [R1+0x4] ;  /* 0x0000040001067983 */ /* 0x001ea80000300800 */
[----:B------:R-:W3:Y:S01]  /*190b0*/  LDL.LU R9, [R1+0x14] ;  /* 0x0000140001097983 */ /* 0x000ee20000300800 */
[----:B------:R-:W-:Y:S01]  /*190c0*/  PLOP3.LUT P2, PT, PT, PT, PT, 0x8, 0x0 ;  /* 0x000000000000781c */ /* 0x000fe20003f4e170 */
[----:B--2---:R-:W-:-:S05]  /*190d0*/  VIADD R6, R6, 0x1 ;  /* 0x0000000106067836 */ /* 0x004fca0000000000 */
[----:B------:R-:W-:-:S04]  /*190e0*/  ISETP.NE.AND P0, PT, R6, 0x2, PT ;  /* 0x000000020600780c */ /* 0x000fc80003f05270 */
[----:B------:R-:W-:Y:S02]  /*190f0*/  SEL R7, RZ, 0x1, P0 ;  /* 0x00000001ff077807 */ /* 0x000fe40000000000 */
[----:B------:R-:W-:Y:S02]  /*19100*/  SEL R10, R6, RZ, P0 ;  /* 0x000000ff060a7207 */ /* 0x000fe40000000000 */
[----:B---3--:R-:W-:Y:S02]  /*19110*/  LOP3.LUT R9, R9, R7, RZ, 0x3c, !PT ;  /* 0x0000000709097212 */ /* 0x008fe400078e3cff */
[----:B------:R-:W-:Y:S01]  /*19120*/  IADD3 R6, R3, -0x2, RZ ;  /* 0xfffffffe03067810 */ /* 0x000fe20007ffe0ff */
[----:B------:R0:W-:Y:S03]  /*19130*/  STL [R1+0x4], R10 ;  /* 0x0000040a01007387 */ /* 0x0001e60000100800 */
[----:B------:R-:W-:Y:S01]  /*19140*/  ISETP.GE.AND P0, PT, R6, R4, PT ;  /* 0x000000040600720c */ /* 0x000fe20003f06270 */
[----:B------:R0:W-:-:S12]  /*19150*/  STL [R1+0x14], R9 ;  /* 0x0000140901007387 */ /* 0x0001d80000100800 */
[----:B0-----:R-:W-:Y:S05]  /*19160*/  @!P0 BRA `(.L_x_670) ;  /* 0x00000004007c8947 */ /* 0x001fea0003800000 */
[C---:B-----5:R-:W-:Y:S01]  /*19170*/  IMAD R6, R3.reuse, 0x80, R8 ;  /* 0x0000008003067824 */ /* 0x060fe200078e0208 */
[----:B------:R-:W-:-:S03]  /*19180*/  IADD3 R3, R3, -0x1, RZ ;  /* 0xffffffff03037810 */ /* 0x000fc60007ffe0ff */
[----:B------:R-:W-:-:S07]  /*19190*/  VIADD R6, R6, 0xffffff00 ;  /* 0xffffff0006067836 */ /* 0x000fce0000000000 */
.L_x_687:
[----:B------:R-:W-:Y:S05]  /*191a0*/  YIELD ;  /* 0x0000000000007946 */ /* 0x000fea0003800000 */
[----:B------:R-:W-:Y:S04]  /*191b0*/  BSSY B1, `(.L_x_681) ;  /* 0x000004d000017945 */ /* 0x000fe80003800000 */
[----:B0-----:R-:W-:Y:S05]  /*191c0*/  @!P6 BRA `(.L_x_682) ;  /* 0x00000004002ce947 */ /* 0x001fea0003800000 */
[----:B------:R-:W2:Y:S04]  /*191d0*/  LDL R7, [R1+0x4] ;  /* 0x0000040001077983 */ /* 0x000ea80000100800 */
[----:B------:R-:W3:Y:S01]  /*191e0*/  LDL R8, [R1+0x14] ;  /* 0x0000140001087983 */ /* 0x000ee20000100800 */
[----:B--2---:R-:W-:Y:S02]  /*191f0*/  LEA R7, R7, R5, 0x3 ;  /* 0x0000000507077211 */ /* 0x004fe400078e18ff */
[----:B---3--:R-:W-:-:S04]  /*19200*/  SHF.L.U32 R8, R8, 0x1f, RZ ;  /* 0x0000001f08087819 */ /* 0x008fc800000006ff */
[----:B------:R-:W0:Y:S02]  /*19210*/  SYNCS.PHASECHK.TRANS64.TRYWAIT P0, [R7+URZ+0x348a0], R8 ;  /* 0x0348a008070075a7 */ /* 0x000e24000800017f */
[----:B0-----:R-:W-:Y:S05]  /*19220*/  @!P0 BRA `(.L_x_683) ;  /* 0x0000004c007c8947 */ /* 0x001fea0003800000 */
.L_x_801:
[----:B------:R-:W1:Y:S02]  /*19230*/  S2R R9, SR_TID.X ;  /* 0x0000000000097919 */ /* 0x000e640000002100 */
[----:B-1----:R-:W-:-:S04]  /*19240*/  LOP3.LUT R9, R9, 0x7f, RZ, 0xc0, !PT ;  /* 0x0000007f09097812 */ /* 0x002fc800078ec0ff */
[----:B------:R-:W-:-:S13]  /*19250*/  ISETP.NE.AND P0, PT, R9, RZ, PT ;  /* 0x000000ff0900720c */ /* 0x000fda0003f05270 */
        /* <DEDUP_REMOVED lines=8> */
.L_x_684:
[----:B-1----:R-:W2:Y:S01]  /*192e0*/  LDL R9, [R1+0x4] ;  /* 0x0000040001097983 */ /* 0x002ea20000100800 */
[----:B------:R-:W-:Y:S01]  /*192f0*/  R2UR UR9, R7 ;  /* 0x00000000070972ca */ /* 0x000fe200000e0000 */
        /* <DEDUP_REMOVED lines=8> */
[----:B------:R-:W-:-:S04]  /*19380*/  UMOV UR17, 0x40 ;  /* 0x0000004000117882 */ /* 0x000fc80000000000 */
[----:B------:R-:W-:Y:S01]  /*19390*/  UIADD3 UR9, UR9, 0x34890, URZ ;  /* 0x0003489009097890 */ /* 0x000fe2000fffe03f */
[----:B--2---:R-:W-:-:S05]  /*193a0*/  IMAD R9, R9, 0xc000, R5 ;  /* 0x0000c00009097824 */ /* 0x004fca00078e0205 */
[----:B------:R-:W-:-:S13]  /*193b0*/  R2UR UR8, R9 ;  /* 0x00000000090872ca */ /* 0x000fda00000e0000 */
[----:B------:R-:W-:Y:S02]  /*193c0*/  UIADD3 UR14, UR8, 0x1c400, URZ ;  /* 0x0001c400080e7890 */ /* 0x000fe4000fffe03f */
[----:B------:R-:W-:Y:S02]  /*193d0*/  UIADD3 UR15, UR8, 0x20400, URZ ;  /* 0x00020400080f7890 */ /* 0x000fe4000fffe03f */
[----:B------:R-:W-:-:S03]  /*193e0*/  UIADD3 UR16, UR8, 0x24400, URZ ;  /* 0x0002440008107890 */ /* 0x000fc6000fffe03f */
[----:B------:R-:W-:Y:S01]  /*193f0*/  UMOV UR8, UR14 ;  /* 0x0000000e00087c82 */ /* 0x000fe20008000000 */
[----:B------:R-:W-:Y:S01]  /*19400*/  UMOV UR14, 0x80 ;  /* 0x00000080000e7882 */ /* 0x000fe20000000000 */
        /* <DEDUP_REMOVED lines=9> */
.L_x_802:
[----:B------:R-:W-:Y:S05]  /*194a0*/  @P0 BRA `(.L_x_686) ;  /* 0x00000000001c0947 */ /* 0x000fea0003800000 */
[----:B------:R-:W2:Y:S01]  /*194b0*/  S2R R9, SR_TID.X ;  /* 0x0000000000097919 */ /* 0x000ea20000002100 */
[----:B01----:R-:W-:-:S04]  /*194c0*/  MOV R8, 0x8000 ;  /* 0x0000800000087802 */ /* 0x003fc80000000f00 */
[----:B------:R3:W-:Y:S01]  /*194d0*/  SYNCS.ARRIVE.TRANS64 RZ, [R7+URZ+0x348b0], R8 ;  /* 0x0348b00807ff79a7 */ /* 0x0007e2000800003f */
[----:B--2---:R-:W-:-:S04]  /*194e0*/  LOP3.LUT R9, R9, 0x1f, RZ, 0xc0, !PT ;  /* 0x0000001f09097812 */ /* 0x004fc800078ec0ff */
[----:B------:R-:W-:-:S13]  /*194f0*/  ISETP.NE.AND P1, PT, R9, RZ, PT ;  /* 0x000000ff0900720c */ /* 0x000fda0003f25270 */
[----:B---3--:R-:W-:Y:S05]  /*19500*/  @!P1 BRA `(.L_x_686) ;  /* 0x0000000000049947 */ /* 0x008fea0003800000 */
[----:B------:R-:W-:Y:S01]  /*19510*/  BPT.TRAP 0x1 ;  /* 0x000000040000795c */ /* 0x000fe20000300000 */
.L_x_686:
[----:B01----:R-:W2:Y:S01]  /*19520*/  LDL R8, [R1+0x4] ;  /* 0x0000040001087983 */ /* 0x003ea20000100800 */
        /* <DEDUP_REMOVED lines=9> */
[----:B------:R-:W-:-:S04]  /*195c0*/  UMOV UR15, 0x40 ;  /* 0x00000040000f7882 */ /* 0x000fc80000000000 */
[----:B------:R-:W-:Y:S02]  /*195d0*/  UIADD3 UR8, UR8, 0x400, URZ ;  /* 0x0000040008087890 */ /* 0x000fe4000fffe03f */
[----:B------:R-:W-:Y:S01]  /*195e0*/  UIADD3 UR9, UR9, 0x348b0, URZ ;  /* 0x000348b009097890 */ /* 0x000fe2000fffe03f */
[----:B--2---:R-:W-:-:S13]  /*195f0*/  R2UR UR5, R8 ;  /* 0x00000000080572ca */ /* 0x004fda00000e0000 */
[----:B------:R-:W-:Y:S02]  /*19600*/  ULEA UR8, UR5, UR8, 0xf ;  /* 0x0000000805087291 */ /* 0x000fe4000f8e783f */
[----:B------:R-:W-:Y:S02]  /*19610*/  UIADD3.X UR5, URZ, UR39, URZ, UP0, !UPT ;  /* 0x000000273f057290 */ /* 0x000fe400087fe43f */
[----:B------:R-:W-:-:S07]  /*19620*/  UIADD3 UR14, UR8, 0x4000, URZ ;  /* 0x00004000080e7890 */ /* 0x000fce000fffe03f */
[----:B------:R0:W-:Y:S02]  /*19630*/  UTMALDG.4D [UR8], [UR4], desc[UR6] ;  /* 0x00000608040075b4 */ /* 0x0001e40008019000 */
[----:B0-----:R-:W-:Y:S01]  /*19640*/  UMOV UR8, UR14 ;  /* 0x0000000e00087c82 */ /* 0x001fe20008000000 */
[----:B------:R-:W-:Y:S02]  /*19650*/  UMOV UR10, UR15 ;  /* 0x0000000f000a7c82 */ /* 0x000fe40008000000 */
[----:B------:R0:W-:Y:S02]  /*19660*/  UTMALDG.4D [UR8], [UR4], desc[UR6] ;  /* 0x00000608040075b4 */ /* 0x0001e40008019000 */
[----:B0-----:R-:W-:Y:S01]  /*19670*/  NOP ;  /* 0x0000000000007918 */ /* 0x001fe20000000000 */
.L_x_682:
[----:B------:R-:W-:Y:S05]  /*19680*/  BSYNC B1 ;  /* 0x0000000000017941 */ /* 0x000fea0003800000 */
.L_x_681:
[----:B------:R-:W2:Y:S04]  /*19690*/  LDL.LU R7, [R1+0x4] ;  /* 0x0000040001077983 */ /* 0x000ea80000300800 */
[----:B------:R-:W3:Y:S01]  /*196a0*/  LDL.LU R8, [R1+0x14] ;  /* 0x0000140001087983 */ /* 0x000ee20000300800 */
[----:B------:R-:W-:Y:S01]  /*196b0*/  IADD3 R3, R3, -0x1, RZ ;  /* 0xffffffff03037810 */ /* 0x000fe20007ffe0ff */
[----:B------:R-:W-:Y:S02]  /*196c0*/  VIADD R6, R6, 0xffffff80 ;  /* 0xffffff8006067836 */ /* 0x000fe40000000000 */
[----:B--2---:R-:W-:-:S05]  /*196d0*/  VIADD R7, R7, 0x1 ;  /* 0x0000000107077836 */ /* 0x004fca0000000000 */
[----:B------:R-:W-:-:S04]  /*196e0*/  ISETP.NE.AND P0, PT, R7, 0x2, PT ;  /* 0x000000020700780c */ /* 0x000fc80003f05270 */
[----:B------:R-:W-:Y:S02]  /*196f0*/  SEL R9, R7, RZ, P0 ;  /* 0x000000ff07097207 */ /* 0x000fe40000000000 */
[----:B------:R-:W-:Y:S02]  /*19700*/  SEL R7, RZ, 0x1, P0 ;  /* 0x00000001ff077807 */ /* 0x000fe40000000000 */
[----:B------:R-:W-:Y:S01]  /*19710*/  ISETP.GT.AND P0, PT, R3, R4, PT ;  /* 0x000000040300720c */ /* 0x000fe20003f04270 */
[----:B------:R0:W-:Y:S01]  /*19720*/  STL [R1+0x4], R9 ;  /* 0x0000040901007387 */ /* 0x0001e20000100800 */
[----:B---3--:R-:W-:-:S05]  /*19730*/  LOP3.LUT R8, R8, R7, RZ, 0x3c, !PT ;  /* 0x0000000708087212 */ /* 0x008fca00078e3cff */
[----:B------:R0:W-:Y:S06]  /*19740*/  STL [R1+0x14], R8 ;  /* 0x0000140801007387 */ /* 0x0001ec0000100800 */
[----:B------:R-:W-:Y:S05]  /*19750*/  @P0 BRA `(.L_x_687) ;  /* 0xfffffff800900947 */ /* 0x000fea000383ffff */
.L_x_670:
[----:B------:R-:W-:Y:S05]  /*19760*/  BSYNC B0 ;  /* 0x0000000000007941 */ /* 0x000fea0003800000 */
.L_x_669:
[----:B------:R-:W2:Y:S01]  /*19770*/  LDL R7, [R1+0x34] ;  /* 0x0000340001077983 */ /* 0x000ea20000100800 */
[----:B------:R-:W-:Y:S05]  /*19780*/  @!P2 WARPSYNC.ALL ;  /* 0x000000000000a948 */ /* 0x000fea0003800000 */
[----:B------:R-:W-:Y:S01]  /*19790*/  BSSY B6, `(.L_x_688) ;  /* 0x0000309000067945 */ /* 0x000fe20003800000 */
[----:B------:R-:W-:Y:S01]  /*197a0*/  @!P2 BAR.SYNC.DEFER_BLOCKING 0xc, 0x120 ;  /* 0x030480000000ab1d */ /* 0x000fe20000010000 */
[----:B--2---:R-:W-:-:S13]  /*197b0*/  ISETP.GT.AND P0, PT, R7, RZ, PT ;  /* 0x000000ff0700720c */ /* 0x004fda0003f04270 */
        /* <DEDUP_REMOVED lines=8> */
[----:B------:R-:W1:Y:S08]  /*19840*/  FLO.U32 R0, UR4 ;  /* 0x0000000400007d00 */ /* 0x000e7000080e0000 */
[----:B------:R-:W2:Y:S01]  /*19850*/  POPC R5, UR4 ;  /* 0x0000000400057d09 */ /* 0x000ea20008000000 */
[----:B-1----:R-:W-:-:S13]  /*19860*/  ISETP.EQ.U32.AND P0, PT, R0, R7, PT ;  /* 0x000000070000720c */ /* 0x002fda0003f02070 */
[----:B--2---:R-:W2:Y:S01]  /*19870*/  @P0 ATOMG.E.ADD.STRONG.GPU PT, R3, desc[UR36][R2.64], R5 ;  /* 0x00000005020309a8 */ /* 0x004ea200081ee1e4 */
[----:B------:R-:W1:Y:S02]  /*19880*/  S2R R4, SR_LTMASK ;  /* 0x0000000000047919 */ /* 0x000e640000003900 */
[----:B-1----:R-:W-:-:S04]  /*19890*/  LOP3.LUT R4, R4, UR4, RZ, 0xc0, !PT ;  /* 0x0000000404047c12 */ /* 0x002fc8000f8ec0ff */
[----:B------:R-:W1:Y:S01]  /*198a0*/  POPC R7, R4 ;  /* 0x0000000400077309 */ /* 0x000e620000000000 */
[----:B--2---:R-:W1:Y:S02]  /*198b0*/  SHFL.IDX PT, R0, R3, R0, 0x1f ;  /* 0x00001f0003007589 */ /* 0x004e6400000e0000 */
[----:B-1----:R-:W-:Y:S01]  /*198c0*/  IADD3 R16, R0, UR40, R7 ;  /* 0x0000002800107c10 */ /* 0x002fe2000fffe007 */
[----:B------:R-:W-:Y:S06]  /*198d0*/  BRA `(.L_x_690) ;  /* 0x0000002c00d07947 */ /* 0x000fec0003800000 */
.L_x_689:
[----:B------:R-:W1:Y:S01]  /*198e0*/  S2R R0, SR_CgaCtaId ;  /* 0x0000000000007919 */ /* 0x000e620000008800 */
[----:B------:R-:W-:-:S04]  /*198f0*/  MOV R2, 0x400 ;  /* 0x0000040000027802 */ /* 0x000fc80000000f00 */
[----:B-1----:R-:W-:-:S04]  /*19900*/  LEA R3, R0, R2, 0x18 ;  /* 0x0000000200037211 */ /* 0x002fc800078ec0ff */
[----:B------:R-:W-:Y:S01]  /*19910*/  IADD3 R0, R3, 0x1c400, RZ ;  /* 0x0001c40003007810 */ /* 0x000fe20007ffe0ff */
[----:B------:R1:W-:Y:S03]  /*19920*/  STL [R1+0x18], R3 ;  /* 0x0000180301007387 */ /* 0x0003e60000100800 */
[----:B------:R-:W-:-:S13]  /*19930*/  LOP3.LUT P0, RZ, R0, 0x3ff, RZ, 0xc0, !PT ;  /* 0x000003ff00ff7812 */ /* 0x000fda000780c0ff */
[----:B-1----:R-:W-:Y:S05]  /*19940*/  @!P0 BRA `(.L_x_691) ;  /* 0x0000000000408947 */ /* 0x002fea0003800000 */
[----:B------:R-:W-:Y:S01]  /*19950*/  MOV R2, 0x0 ;  /* 0x0000000000027802 */ /* 0x000fe20000000f00 */
[----:B------:R-:W-:Y:S01]  /*19960*/  ULDC.64 UR6, c[0x4][0xb8] ;  /* 0x01002e0000067ab9 */ /* 0x000fe20000000a00 */
[----:B------:R-:W-:Y:S01]  /*19970*/  ULDC.64 UR8, c[0x4][0xc0] ;  /* 0x0100300000087ab9 */ /* 0x000fe20000000a00 */
[----:B------:R-:W-:Y:S01]  /*19980*/  ULDC.64 UR4, c[0x4][0x8] ;  /* 0x0100020000047ab9 */ /* 0x000fe20000000a00 */
[----:B------:R-:W-:Y:S01]  /*19990*/  IMAD.U32 R4, RZ, RZ, UR6 ;  /* 0x00000006ff047e24 */ /* 0x000fe2000f8e00ff */
[----:B------:R-:W-:Y:S01]  /*199a0*/  MOV R5, UR7 ;  /* 0x0000000700057c02 */ /* 0x000fe20008000f00 */
[----:B------:R-:W1:Y:S01]  /*199b0*/  LDC.64 R2, c[0x4][R2] ;  /* 0x0100000002027b82 */ /* 0x000e620000000a00 */
[----:B------:R-:W-:Y:S01]  /*199c0*/  IMAD.U32 R6, RZ, RZ, UR8 ;  /* 0x00000008ff067e24 */ /* 0x000fe2000f8e00ff */
[----:B------:R-:W-:Y:S01]  /*199d0*/  MOV R7, UR9 ;  /* 0x0000000900077c02 */ /* 0x000fe20008000f00 */
[----:B------:R-:W-:Y:S01]  /*199e0*/  IMAD.U32 R10, RZ, RZ, UR4 ;  /* 0x00000004ff0a7e24 */ /* 0x000fe2000f8e00ff */
[----:B------:R-:W-:Y:S01]  /*199f0*/  MOV R11, UR5 ;  /* 0x00000005000b7c02 */ /* 0x000fe20008000f00 */
[----:B0----5:R-:W-:Y:S01]  /*19a00*/  IMAD.MOV.U32 R8, RZ, RZ, 0x70 ;  /* 0x00000070ff087424 */ /* 0x021fe200078e00ff */
[----:B------:R-:W-:Y:S01]  /*19a10*/  MOV R12, 0x1 ;  /* 0x00000001000c7802 */ /* 0x000fe20000000f00 */
[----:B------:R-:W-:-:S07]  /*19a20*/  IMAD.MOV.U32 R13, RZ, RZ, RZ ;  /* 0x000000ffff0d7224 */ /* 0x000fce00078e00ff */
[----:B------:R-:W-:-:S07]  /*19a30*/  LEPC R20, `(.L_x_691) ;  /* 0x000000001014794e */ /* 0x000fce0000000000 */
[----:B-1----:R-:W-:Y:S05]  /*19a40*/  CALL.ABS.NOINC R2 ;  /* 0x0000000002007343 */ /* 0x002fea0003c00000 */
.L_x_691:
[----:B------:R-:W2:Y:S02]  /*19a50*/  LDL R2, [R1+0x18] ;  /* 0x0000180001027983 */ /* 0x000ea40000100800 */
[----:B--2---:R-:W-:-:S04]  /*19a60*/  IADD3 R0, R2, 0x400, RZ ;  /* 0x0000040002007810 */ /* 0x004fc80007ffe0ff */
        /* <DEDUP_REMOVED lines=8> */
[----:B------:R-:W-:Y:S01]  /*19af0*/  MOV R5, UR7 ;  /* 0x0000000700057c02 */ /* 0x000fe20008000f00 */
[----:B------:R-:W-:Y:S01]  /*19b00*/  IMAD.U32 R6, RZ, RZ, UR8 ;  /* 0x00000008ff067e24 */ /* 0x000fe2000f8e00ff */
[----:B------:R-:W-:Y:S01]  /*19b10*/  MOV R7, UR9 ;  /* 0x0000000900077c02 */ /* 0x000fe20008000f00 */
[----:B------:R-:W-:Y:S01]  /*19b20*/  IMAD.U32 R10, RZ, RZ, UR4 ;  /* 0x00000004ff0a7e24 */ /* 0x000fe2000f8e00ff */
[----:B------:R-:W-:Y:S01]  /*19b30*/  MOV R11, UR5 ;  /* 0x00000005000b7c02 */ /* 0x000fe20008000f00 */
[----:B0----5:R-:W-:Y:S01]  /*19b40*/  IMAD.MOV.U32 R8, RZ, RZ, 0x70 ;  /* 0x00000070ff087424 */ /* 0x021fe200078e00ff */
[----:B------:R-:W-:Y:S01]  /*19b50*/  MOV R12, 0x1 ;  /* 0x00000001000c7802 */ /* 0x000fe20000000f00 */
[----:B-1----:R-:W-:-:S07]  /*19b60*/  IMAD.MOV.U32 R13, RZ, RZ, RZ ;  /* 0x000000ffff0d7224 */ /* 0x002fce00078e00ff */
[----:B------:R-:W-:-:S07]  /*19b70*/  LEPC R20, `(.L_x_693) ;  /* 0x000000001014794e */ /* 0x000fce0000000000 */
[----:B--2---:R-:W-:Y:S05]  /*19b80*/  CALL.ABS.NOINC R2 ;  /* 0x0000000002007343 */ /* 0x004fea0003c00000 */
.L_x_693:
[----:B------:R-:W-:Y:S01]  /*19b90*/  MOV R2, 0x0 ;  /* 0x0000000000027802 */ /* 0x000fe20000000f00 */
[----:B------:R-:W-:Y:S01]  /*19ba0*/  ULDC.64 UR4, c[0x4][0xb8] ;  /* 0x01002e0000047ab9 */ /* 0x000fe20000000a00 */
[----:B------:R-:W-:Y:S01]  /*19bb0*/  ULDC.64 UR6, c[0x4][0xc0] ;  /* 0x0100300000067ab9 */ /* 0x000fe20000000a00 */
[----:B------:R-:W-:Y:S01]  /*19bc0*/  ULDC.64 UR8, c[0x4][0x18] ;  /* 0x0100060000087ab9 */ /* 0x000fe20000000a00 */
[----:B------:R-:W-:Y:S01]  /*19bd0*/  MOV R4, UR4 ;  /* 0x0000000400047c02 */ /* 0x000fe20008000f00 */
[----:B------:R-:W-:Y:S01]  /*19be0*/  IMAD.U32 R5, RZ, RZ, UR5 ;  /* 0x00000005ff057e24 */ /* 0x000fe2000f8e00ff */
[----:B------:R-:W0:Y:S01]  /*19bf0*/  LDC.64 R2, c[0x4][R2] ;  /* 0x0100000002027b82 */ /* 0x000e220000000a00 */
[----:B------:R-:W-:Y:S01]  /*19c00*/  MOV R6, UR6 ;  /* 0x0000000600067c02 */ /* 0x000fe20008000f00 */
[----:B------:R-:W-:Y:S01]  /*19c10*/  IMAD.U32 R7, RZ, RZ, UR7 ;  /* 0x00000007ff077e24 */ /* 0x000fe2000f8e00ff */
[----:B------:R-:W-:Y:S01]  /*19c20*/  MOV R10, UR8 ;  /* 0x00000008000a7c02 */ /* 0x000fe20008000f00 */
[----:B------:R-:W-:Y:S01]  /*19c30*/  IMAD.U32 R11, RZ, RZ, UR9 ;  /* 0x00000009ff0b7e24 */ /* 0x000fe2000f8e00ff */
[----:B------:R-:W-:Y:S01]  /*19c40*/  MOV R8, 0x70 ;  /* 0x0000007000087802 */ /* 0x000fe20000000f00 */
[----:B------:R-:W-:Y:S01]  /*19c50*/  IMAD.MOV.U32 R12, RZ, RZ, 0x1 ;  /* 0x00000001ff0c7424 */ /* 0x000fe200078e00ff */
[----:B------:R-:W-:-:S07]  /*19c60*/  MOV R13, RZ ;  /* 0x000000ff000d7202 */ /* 0x000fce0000000f00 */
[----:B------:R-:W-:-:S07]  /*19c70*/  LEPC R20, `(.L_x_692) ;  /* 0x000000001014794e */ /* 0x000fce0000000000 */
[----:B0-----:R-:W-:Y:S05]  /*19c80*/  CALL.ABS.NOINC R2 ;  /* 0x0000000002007343 */ /* 0x001fea0003c00000 */
.L_x_692:
[----:B------:R-:W2:Y:S01]  /*19c90*/  LDL.LU R2, [R1+0x28] ;  /* 0x0000280001027983 */ /* 0x000ea20000300800 */
[----:B------:R-:W-:-:S03]  /*19ca0*/  ULDC.64 UR4, c[0x0][0x9f8] ;  /* 0x00027e0000047ab9 */ /* 0x000fc60000000a00 */
[----:B------:R-:W3:Y:S04]  /*19cb0*/  LDL.LU R0, [R1+0x2c] ;  /* 0x00002c0001007983 */ /* 0x000ee80000300800 */
[----:B------:R-:W4:Y:S04]  /*19cc0*/  LDL.LU R4, [R1+0x38] ;  /* 0x0000380001047983 */ /* 0x000f280000300800 */
[----:B------:R-:W4:Y:S01]  /*19cd0*/  LDL.LU R5, [R1+0x20] ;  /* 0x0000200001057983 */ /* 0x000f220000300800 */
[----:B------:R-:W-:-:S04]  /*19ce0*/  ISETP.NE.U32.AND P0, PT, RZ, UR4, PT ;  /* 0x00000004ff007c0c */ /* 0x000fc8000bf05070 */
[----:B------:R-:W-:Y:S01]  /*19cf0*/  ISETP.NE.AND.EX P0, PT, RZ, UR5, PT, P0 ;  /* 0x00000005ff007c0c */ /* 0x000fe2000bf05300 */
[----:B------:R-:W1:Y:S02]  /*19d00*/  S2R R6, SR_TID.X ;  /* 0x0000000000067919 */ /* 0x000e640000002100 */
[----:B-1----:R-:W-:-:S04]  /*19d10*/  LOP3.LUT R6, R6, 0x1f, RZ, 0xc0, !PT ;  /* 0x0000001f06067812 */ /* 0x002fc800078ec0ff */
        /* <DEDUP_REMOVED lines=8> */
[----:B----4-:R-:W-:Y:S02]  /*19da0*/  LEA R17, R17, R4, 0x7 ;  /* 0x0000000411117211 */ /* 0x010fe400078e38ff */
[----:B------:R-:W1:Y:S01]  /*19db0*/  LDC R4, c[0x0][0x428] ;  /* 0x00010a00ff047b82 */ /* 0x000e620000000800 */
[----:B------:R-:W-:-:S06]  /*19dc0*/  IMAD.MOV.U32 R0, RZ, RZ, R5 ;  /* 0x000000ffff007224 */ /* 0x000fcc00078e0005 */
[----:B------:R2:W5:Y:S01]  /*19dd0*/  @P0 LDG.E R0, desc[UR36][R2.64] ;  /* 0x0000002402000981 */ /* 0x000562000c1e1900 */
[----:B------:R-:W-:Y:S02]  /*19de0*/  PLOP3.LUT P1, PT, P6, PT, PT, 0x8, 0x0 ;  /* 0x000000000000781c */ /* 0x000fe4000372e170 */
[----:B-1----:R-:W-:Y:S01]  /*19df0*/  ISETP.NE.AND P0, PT, R4, 0x1, PT ;  /* 0x000000010400780c */ /* 0x002fe20003f05270 */
[----:B------:R-:W-:-:S12]  /*19e00*/  IMAD.MOV.U32 R4, RZ, RZ, R18 ;  /* 0x000000ffff047224 */ /* 0x000fd800078e0012 */
[----:B--2---:R-:W1:Y:S08]  /*19e10*/  @P0 LDC R3, c[0x0][0x42c] ;  /* 0x00010b00ff030b82 */ /* 0x004e700000000800 */
[----:B------:R-:W2:Y:S01]  /*19e20*/  @P0 LDC R2, c[0x0][0x430] ;  /* 0x00010c00ff020b82 */ /* 0x000ea20000000800 */
[----:B-1----:R-:W-:-:S05]  /*19e30*/  @P0 IMAD.HI.U32 R3, R18, R3, RZ ;  /* 0x0000000312030227 */ /* 0x002fca00078e00ff */
[----:B--2---:R-:W-:Y:S02]  /*19e40*/  @P0 SHF.R.U32.HI R4, RZ, R2, R3 ;  /* 0x00000002ff040219 */ /* 0x004fe40000011603 */
[----:B------:R-:W-:-:S04]  /*19e50*/  ISETP.NE.U32.AND P0, PT, RZ, UR4, PT ;  /* 0x00000004ff007c0c */ /* 0x000fc8000bf05070 */
[----:B------:R-:W-:-:S04]  /*19e60*/  ISETP.NE.AND.EX P0, PT, RZ, UR5, PT, P0 ;  /* 0x00000005ff007c0c */ /* 0x000fc8000bf05300 */
[----:B------:R-:W-:-:S09]  /*19e70*/  SEL R2, R5, RZ, !P0 ;  /* 0x000000ff05027207 */ /* 0x000fd20004000000 */
.L_x_694:
        /* <DEDUP_REMOVED lines=9> */
[----:B-1----:R-:W-:Y:S05]  /*19f10*/  @P1 BRA.U.ANY `(.L_x_694) ;  /* 0xfffffffd00d81947 */ /* 0x002fea000393ffff */
[----:B------:R-:W1:Y:S01]  /*19f20*/  S2R R3, SR_TID.X ;  /* 0x0000000000037919 */ /* 0x000e620000002100 */
[----:B------:R-:W-:Y:S01]  /*19f30*/  UMOV UR4, 0x40 ;  /* 0x0000004000047882 */ /* 0x000fe20000000000 */
[----:B-1----:R-:W-:-:S04]  /*19f40*/  LOP3.LUT R3, R3, 0x1f, RZ, 0xc0, !PT ;  /* 0x0000001f03037812 */ /* 0x002fc800078ec0ff */
[----:B------:R-:W-:-:S04]  /*19f50*/  ISETP.NE.AND P2, PT, R3, RZ, PT ;  /* 0x000000ff0300720c */ /* 0x000fc80003f45270 */
[----:B------:R-:W-:-:S09]  /*19f60*/  PLOP3.LUT P1, PT, P2, PT, PT, 0x8, 0x0 ;  /* 0x000000000000781c */ /* 0x000fd2000172e170 */
[----:B------:R-:W-:-:S05]  /*19f70*/  VOTEU.ALL UP0, P2 ;  /* 0x00000000003f7886 */ /* 0x000fca0001000000 */
.L_x_695:
        /* <DEDUP_REMOVED lines=15> */
.L_x_696:
        /* <DEDUP_REMOVED lines=9> */
[----:B0----5:R-:W0:Y:S01]  /*1a100*/  LDC.64 R8, c[0x0][0x3f8] ;  /* 0x0000fe00ff087b82 */ /* 0x021e220000000a00 */
[----:B------:R-:W-:Y:S02]  /*1a110*/  ULDC.64 UR4, c[0x0][0xa08] ;  /* 0x0002820000047ab9 */ /* 0x000fe40000000a00 */
[----:B0-----:R-:W-:Y:S01]  /*1a120*/  LOP3.LUT P0, RZ, R8, UR4, RZ, 0xfc, !PT ;  /* 0x0000000408ff7c12 */ /* 0x001fe2000f80fcff */
[----:B------:R-:W-:-:S03]  /*1a130*/  UMOV UR4, 0xffffffff ;  /* 0xffffffff00047882 */ /* 0x000fc60000000000 */
[----:B------:R-:W-:-:S04]  /*1a140*/  LOP3.LUT P0, RZ, R9, UR5, RZ, 0xfc, P0 ;  /* 0x0000000509ff7c12 */ /* 0x000fc8000800fcff */
[----:B------:R-:W-:Y:S01]  /*1a150*/  SEL R5, R0, RZ, !P0 ;  /* 0x000000ff00057207 */ /* 0x000fe20004000000 */
[----:B------:R-:W-:Y:S08]  /*1a160*/  BRA.DIV UR4, `(.L_x_697) ;  /* 0x0000003e04d47947 */ /* 0x000ff0000b800000 */
.L_x_805:
[----:B------:R-:W2:Y:S01]  /*1a170*/  LDL R3, [R1+0x24] ;  /* 0x0000240001037983 */ /* 0x000ea20000100800 */
[----:B------:R-:W-:Y:S01]  /*1a180*/  UMOV UR4, 0xffffffff ;  /* 0xffffffff00047882 */ /* 0x000fe20000000000 */
[----:B------:R-:W-:Y:S02]  /*1a190*/  SHF.R.S32.HI R12, RZ, 0x1f, R0 ;  /* 0x0000001fff0c7819 */ /* 0x000fe40000011400 */
[----:B--2---:R-:W-:Y:S01]  /*1a1a0*/  IADD3 R3, R3, -0x1, RZ ;  /* 0xffffffff03037810 */ /* 0x004fe20007ffe0ff */
[----:B------:R-:W-:Y:S06]  /*1a1b0*/  BRA.DIV UR4, `(.L_x_698) ;  /* 0x0000003e04f47947 */ /* 0x000fec000b800000 */
[----:B------:R-:W-:-:S13]  /*1a1c0*/  ELECT P6, URZ, PT ;  /* 0x00000000003f782f */ /* 0x000fda00038c0000 */
.L_x_808:
        /* <DEDUP_REMOVED lines=8> */
[----:B0-----:R-:W-:-:S13]  /*1a250*/  ISETP.NE.AND P0, PT, R10, 0x1, PT ;  /* 0x000000010a00780c */ /* 0x001fda0003f05270 */
[----:B------:R-:W0:Y:S02]  /*1a260*/  @P0 LDC.64 R6, c[0x0][0x420] ;  /* 0x00010800ff060b82 */ /* 0x000e240000000a00 */
[----:B0-----:R-:W-:-:S05]  /*1a270*/  @P0 IMAD.HI.U32 R6, R3, R6, RZ ;  /* 0x0000000603060227 */ /* 0x001fca00078e00ff */
[----:B------:R-:W-:-:S04]  /*1a280*/  @P0 SHF.R.U32.HI R5, RZ, R7, R6 ;  /* 0x00000007ff050219 */ /* 0x000fc80000011606 */
[----:B------:R-:W-:-:S05]  /*1a290*/  IADD3 R6, -R5, RZ, RZ ;  /* 0x000000ff05067210 */ /* 0x000fca0007ffe1ff */
[----:B------:R-:W-:Y:S02]  /*1a2a0*/  IMAD R7, R10, R6, R3 ;  /* 0x000000060a077224 */ /* 0x000fe400078e0203 */
[----:B------:R-:W-:-:S03]  /*1a2b0*/  IMAD R6, R12, UR4, RZ ;  /* 0x000000040c067c24 */ /* 0x000fc6000f8e02ff */
[----:B------:R0:W-:Y:S01]  /*1a2c0*/  STL [R1+0x10], R7 ;  /* 0x0000100701007387 */ /* 0x0001e20000100800 */
[----:B------:R-:W-:Y:S02]  /*1a2d0*/  IMAD R10, R0, UR5, R6 ;  /* 0x00000005000a7c24 */ /* 0x000fe4000f8e0206 */
[--C-:B------:R-:W-:Y:S01]  /*1a2e0*/  IMAD.MOV.U32 R6, RZ, RZ, R5.reuse ;  /* 0x000000ffff067224 */ /* 0x100fe200078e0005 */
[----:B0-----:R-:W-:-:S03]  /*1a2f0*/  SHF.R.S32.HI R7, RZ, 0x1f, R5 ;  /* 0x0000001fff077819 */ /* 0x001fc60000011405 */
[----:B------:R-:W-:-:S05]  /*1a300*/  IMAD.WIDE.U32 R6, R0, UR4, R6 ;  /* 0x0000000400067c25 */ /* 0x000fca000f8e0006 */
[----:B------:R-:W-:Y:S02]  /*1a310*/  IADD3 R5, R7, R10, RZ ;  /* 0x0000000a07057210 */ /* 0x000fe40007ffe0ff */
[----:B------:R-:W-:-:S04]  /*1a320*/  LEA R10, P0, R6, R8, 0x2 ;  /* 0x00000008060a7211 */ /* 0x000fc800078010ff */
[----:B------:R-:W-:-:S05]  /*1a330*/  LEA.HI.X R11, R6, R9, R5, 0x2, P0 ;  /* 0x00000009060b7211 */ /* 0x000fca00000f1405 */
[----:B------:R0:W5:Y:S04]  /*1a340*/  LDG.E R5, desc[UR36][R10.64] ;  /* 0x000000240a057981 */ /* 0x000168000c1e1900 */
.L_x_700:
        /* <DEDUP_REMOVED lines=9> */
.L_x_809:
[----:B------:R-:W1:Y:S02]  /*1a3e0*/  S2R R10, SR_TID.X ;  /* 0x00000000000a7919 */ /* 0x000e640000002100 */
[----:B-1----:R-:W-:-:S04]  /*1a3f0*/  LOP3.LUT R10, R10, 0x7f, RZ, 0xc0, !PT ;  /* 0x0000007f0a0a7812 */ /* 0x002fc800078ec0ff */
[----:B------:R-:W-:-:S13]  /*1a400*/  ISETP.NE.AND P0, PT, R10, RZ, PT ;  /* 0x000000ff0a00720c */ /* 0x000fda0003f05270 */
[----:B------:R-:W-:Y:S05]  /*1a410*/  @P0 BRA `(.L_x_702) ;  /* 0x00000000001c0947 */ /* 0x000fea0003800000 */
[----:B------:R-:W1:Y:S01]  /*1a420*/  S2R R10, SR_TID.X ;  /* 0x00000000000a7919 */ /* 0x000e620000002100 */
[----:B0-----:R-:W-:-:S04]  /*1a430*/  MOV R7, 0xc000 ;  /* 0x0000c00000077802 */ /* 0x001fc80000000f00 */
[----:B------:R2:W-:Y:S01]  /*1a440*/  SYNCS.ARRIVE.TRANS64 RZ, [R6+URZ+0x34830], R7 ;  /* 0x0348300706ff79a7 */ /* 0x0005e2000800003f */
[----:B-1----:R-:W-:-:S04]  /*1a450*/  LOP3.LUT R10, R10, 0x1f, RZ, 0xc0, !PT ;  /* 0x0000001f0a0a7812 */ /* 0x002fc800078ec0ff */
[----:B------:R-:W-:-:S13]  /*1a460*/  ISETP.NE.AND P1, PT, R10, RZ, PT ;  /* 0x000000ff0a00720c */ /* 0x000fda0003f25270 */
[----:B--2---:R-:W-:Y:S05]  /*1a470*/  @!P1 BRA `(.L_x_702) ;  /* 0x0000000000049947 */ /* 0x004fea0003800000 */
[----:B------:R-:W-:Y:S01]  /*1a480*/  BPT.TRAP 0x1 ;  /* 0x000000040000795c */ /* 0x000fe20000300000 */
.L_x_702:
        /* <DEDUP_REMOVED lines=34> */
.L_x_699:
        /* <DEDUP_REMOVED lines=39> */
[----:B--2---:R-:W-:-:S04]  /*1a920*/  IADD3 R11, R11, 0x1, RZ ;  /* 0x000000010b0b7810 */ /* 0x004fc80007ffe0ff */
[----:B------:R-:W-:Y:S01]  /*1a930*/  LEA.HI R2, R11, R11, RZ, 0x1 ;  /* 0x0000000b0b027211 */ /* 0x000fe200078f08ff */
[----:B------:R0:W-:Y:S03]  /*1a940*/  STL [R1+0x30], R11 ;  /* 0x0000300b01007387 */ /* 0x0001e60000100800 */
[----:B------:R-:W-:-:S05]  /*1a950*/  LOP3.LUT R2, R2, 0xfffffffe, RZ, 0xc0, !PT ;  /* 0xfffffffe02027812 */ /* 0x000fca00078ec0ff */
[----:B------:R-:W-:-:S05]  /*1a960*/  IMAD.IADD R2, R11, 0x1, -R2 ;  /* 0x000000010b027824 */ /* 0x000fca00078e0a02 */
[----:B------:R-:W-:-:S04]  /*1a970*/  SHF.L.U32 R2, R2, 0x1f, RZ ;  /* 0x0000001f02027819 */ /* 0x000fc800000006ff */
[----:B------:R-:W1:Y:S02]  /*1a980*/  SYNCS.PHASECHK.TRANS64.TRYWAIT P0, [R7+URZ+0x34820], R2 ;  /* 0x03482002070075a7 */ /* 0x000e64000800017f */
[----:B01----:R-:W-:Y:S05]  /*1a990*/  @!P0 BRA `(.L_x_704) ;  /* 0x0000003800308947 */ /* 0x003fea0003800000 */
.L_x_810:
[----:B------:R-:W-:Y:S05]  /*1a9a0*/  BSYNC B0 ;  /* 0x0000000000007941 */ /* 0x000fea0003800000 */
.L_x_703:
[----:B0-----:R-:W2:Y:S01]  /*1a9b0*/  LDL.LU R6, [R1+0x34] ;  /* 0x0000340001067983 */ /* 0x001ea20000300800 */
[----:B------:R-:W-:Y:S01]  /*1a9c0*/  BSSY B0, `(.L_x_705) ;  /* 0x0000197000007945 */ /* 0x000fe20003800000 */
[----:B--2---:R-:W-:-:S13]  /*1a9d0*/  ISETP.GE.AND P0, PT, R6, 0x81, PT ;  /* 0x000000810600780c */ /* 0x004fda0003f06270 */
[----:B------:R-:W-:Y:S05]  /*1a9e0*/  @!P0 BRA `(.L_x_706) ;  /* 0x0000001800508947 */ /* 0x000fea0003800000 */
[----:B------:R-:W2:Y:S01]  /*1a9f0*/  LDL R6, [R1+0x24] ;  /* 0x0000240001067983 */ /* 0x000ea20000100800 */
[----:B------:R-:W-:Y:S01]  /*1aa00*/  IMAD.MOV.U32 R2, RZ, RZ, 0x1 ;  /* 0x00000001ff027424 */ /* 0x000fe200078e00ff */
[----:B------:R-:W-:Y:S01]  /*1aa10*/  BSSY B1, `(.L_x_707) ;  /* 0x000008f000017945 */ /* 0x000fe20003800000 */
[----:B--2---:R-:W-:-:S04]  /*1aa20*/  IADD3 R13, -R6, RZ, RZ ;  /* 0x000000ff060d7210 */ /* 0x004fc80007ffe1ff */
[----:B------:R-:W-:-:S04]  /*1aa30*/  VIADDMNMX R13, R13, R2, 0xffffffff, !PT ;  /* 0xffffffff0d0d7446 */ /* 0x000fc80007800102 */
[C---:B------:R-:W-:Y:S01]  /*1aa40*/  IADD3 R2, R6.reuse, R13, RZ ;  /* 0x0000000d06027210 */ /* 0x040fe20007ffe0ff */
[----:B------:R-:W-:-:S03]  /*1aa50*/  VIADD R6, R6, 0xfffffffe ;  /* 0xfffffffe06067836 */ /* 0x000fc60000000000 */
[----:B------:R-:W-:-:S04]  /*1aa60*/  LOP3.LUT R2, R2, 0x1, RZ, 0xc0, !PT ;  /* 0x0000000102027812 */ /* 0x000fc800078ec0ff */
[----:B------:R-:W-:-:S13]  /*1aa70*/  ISETP.NE.U32.AND P0, PT, R2, 0x1, PT ;  /* 0x000000010200780c */ /* 0x000fda0003f05070 */
[----:B------:R-:W-:Y:S05]  /*1aa80*/  @P0 BRA `(.L_x_708) ;  /* 0x00000008001c0947 */ /* 0x000fea0003800000 */
[----:B------:R-:W2:Y:S04]  /*1aa90*/  LDL R7, [R1] ;  /* 0x0000000001077983 */ /* 0x000ea80000100800 */
[----:B------:R-:W3:Y:S01]  /*1aaa0*/  LDL R10, [R1+0xc] ;  /* 0x00000c00010a7983 */ /* 0x000ee20000100800 */
[----:B------:R-:W-:Y:S01]  /*1aab0*/  BSSY B2, `(.L_x_709) ;  /* 0x0000080000027945 */ /* 0x000fe20003800000 */
[----:B--2---:R-:W-:-:S04]  /*1aac0*/  IADD3 R7, R7, 0x1, RZ ;  /* 0x0000000107077810 */ /* 0x004fc80007ffe0ff */
        /* <DEDUP_REMOVED lines=10> */
[----:B------:R-:W-:Y:S01]  /*1ab70*/  MOV R2, R6 ;  /* 0x0000000600027202 */ /* 0x000fe20000000f00 */
[----:B------:R-:W-:Y:S01]  /*1ab80*/  ULDC.64 UR4, c[0x0][0x408] ;  /* 0x0001020000047ab9 */ /* 0x000fe20000000a00 */
[----:B0-----:R-:W-:-:S13]  /*1ab90*/  ISETP.NE.AND P0, PT, R17, 0x1, PT ;  /* 0x000000011100780c */ /* 0x001fda0003f05270 */
[----:B------:R-:W0:Y:S02]  /*1aba0*/  @P0 LDC.64 R10, c[0x0][0x420] ;  /* 0x00010800ff0a0b82 */ /* 0x000e240000000a00 */
[----:B0-----:R-:W-:-:S05]  /*1abb0*/  @P0 IMAD.HI.U32 R10, R6, R10, RZ ;  /* 0x0000000a060a0227 */ /* 0x001fca00078e00ff */
[----:B------:R-:W-:Y:S01]  /*1abc0*/  @P0 SHF.R.U32.HI R2, RZ, R11, R10 ;  /* 0x0000000bff020219 */ /* 0x000fe2000001160a */
[----:B------:R-:W-:-:S03]  /*1abd0*/  IMAD R10, R12, UR4, RZ ;  /* 0x000000040c0a7c24 */ /* 0x000fc6000f8e02ff */
[----:B------:R-:W-:Y:S01]  /*1abe0*/  SHF.R.S32.HI R11, RZ, 0x1f, R2 ;  /* 0x0000001fff0b7819 */ /* 0x000fe20000011402 */
[C---:B------:R-:W-:Y:S02]  /*1abf0*/  IMAD R15, R0.reuse, UR5, R10 ;  /* 0x00000005000f7c24 */ /* 0x040fe4000f8e020a */
[--C-:B------:R-:W-:Y:S02]  /*1ac00*/  IMAD.MOV.U32 R10, RZ, RZ, R2.reuse ;  /* 0x000000ffff0a7224 */ /* 0x100fe400078e0002 */
[----:B------:R-:W-:Y:S02]  /*1ac10*/  IMAD.MOV R2, RZ, RZ, -R2 ;  /* 0x000000ffff027224 */ /* 0x000fe400078e0a02 */
[----:B------:R-:W-:-:S04]  /*1ac20*/  IMAD.WIDE.U32 R10, R0, UR4, R10 ;  /* 0x00000004000a7c25 */ /* 0x000fc8000f8e000a */
[----:B------:R-:W-:Y:S01]  /*1ac30*/  IMAD R6, R17, R2, R6 ;  /* 0x0000000211067224 */ /* 0x000fe200078e0206 */
[----:B------:R-:W-:Y:S02]  /*1ac40*/  IADD3 R15, R15, R11, RZ ;  /* 0x0000000b0f0f7210 */ /* 0x000fe40007ffe0ff */
[----:B------:R-:W-:-:S04]  /*1ac50*/  LEA R8, P0, R10, R8, 0x2 ;  /* 0x000000080a087211 */ /* 0x000fc800078010ff */
[----:B------:R-:W-:-:S05]  /*1ac60*/  LEA.HI.X R9, R10, R9, R15, 0x2, P0 ;  /* 0x000000090a097211 */ /* 0x000fca00000f140f */
[----:B------:R0:W5:Y:S04]  /*1ac70*/  LDG.E R2, desc[UR36][R8.64] ;  /* 0x0000002408027981 */ /* 0x000168000c1e1900 */
.L_x_711:
[----:B0-----:R-:W0:Y:S01]  /*1ac80*/  S2R R9, SR_CgaCtaId ;  /* 0x0000000000097919 */ /* 0x001e220000008800 */
[----:B------:R-:W-:-:S04]  /*1ac90*/  MOV R8, 0x400 ;  /* 0x0000040000087802 */ /* 0x000fc80000000f00 */
[----:B0-----:R-:W-:Y:S02]  /*1aca0*/  LEA R8, R9, R8, 0x18 ;  /* 0x0000000809087211 */ /* 0x001fe400078ec0ff */
[----:B------:R-:W-:Y:S02]  /*1acb0*/  SHF.L.U32 R9, R14, 0x1f, RZ ;  /* 0x0000001f0e097819 */ /* 0x000fe400000006ff */
[----:B------:R-:W-:-:S04]  /*1acc0*/  LEA R8, R7, R8, 0x3 ;  /* 0x0000000807087211 */ /* 0x000fc800078e18ff */
[----:B------:R-:W0:Y:S02]  /*1acd0*/  SYNCS.PHASECHK.TRANS64.TRYWAIT P0, [R8+URZ+0x34840], R9 ;  /* 0x03484009080075a7 */ /* 0x000e24000800017f */
[----:B0-----:R-:W-:Y:S05]  /*1ace0*/  @!P0 BRA `(.L_x_712) ;  /* 0x00000034007c8947 */ /* 0x001fea0003800000 */
.L_x_811:
        /* <DEDUP_REMOVED lines=11> */
.L_x_713:
        /* <DEDUP_REMOVED lines=14> */
[----:B------:R-:W-:Y:S01]  /*1ae80*/  IADD3 R9, R9, 0x34800, RZ ;  /* 0x0003480009097810 */ /* 0x000fe20007ffe0ff */
        /* <DEDUP_REMOVED lines=22> */
.L_x_812:
[----:B------:R-:W-:Y:S05]  /*1aff0*/  @P1 BRA `(.L_x_715) ;  /* 0x0000000000301947 */ /* 0x000fea0003800000 */
[----:B------:R-:W2:Y:S01]  /*1b000*/  LDL R10, [R1] ;  /* 0x00000000010a7983 */ /* 0x000ea20000100800 */
[----:B------:R-:W-:Y:S01]  /*1b010*/  MOV R11, 0x400 ;  /* 0x00000400000b7802 */ /* 0x000fe20000000f00 */
[----:B------:R-:W1:Y:S01]  /*1b020*/  S2R R17, SR_TID.X ;  /* 0x0000000000117919 */ /* 0x000e620000002100 */
[----:B------:R-:W3:Y:S01]  /*1b030*/  S2R R15, SR_CgaCtaId ;  /* 0x00000000000f7919 */ /* 0x000ee20000008800 */
[----:B0-----:R-:W-:Y:S01]  /*1b040*/  IMAD.MOV.U32 R9, RZ, RZ, 0x8000 ;  /* 0x00008000ff097424 */ /* 0x001fe200078e00ff */
[----:B-1----:R-:W-:-:S04]  /*1b050*/  LOP3.LUT R17, R17, 0x1f, RZ, 0xc0, !PT ;  /* 0x0000001f11117812 */ /* 0x002fc800078ec0ff */
[----:B------:R-:W-:Y:S02]  /*1b060*/  ISETP.NE.AND P0, PT, R17, RZ, PT ;  /* 0x000000ff1100720c */ /* 0x000fe40003f05270 */
[----:B---3--:R-:W-:-:S04]  /*1b070*/  LEA R11, R15, R11, 0x18 ;  /* 0x0000000b0f0b7211 */ /* 0x008fc800078ec0ff */
[----:B--2---:R-:W-:-:S04]  /*1b080*/  LEA R8, R10, R11, 0x3 ;  /* 0x0000000b0a087211 */ /* 0x004fc800078e18ff */
[----:B------:R1:W-:Y:S03]  /*1b090*/  SYNCS.ARRIVE.TRANS64 RZ, [R8+URZ+0x34850], R9 ;  /* 0x0348500908ff79a7 */ /* 0x0003e6000800003f */
[----:B------:R-:W-:Y:S05]  /*1b0a0*/  @!P0 BRA `(.L_x_715) ;  /* 0x0000000000048947 */ /* 0x000fea0003800000 */
[----:B------:R-:W-:Y:S01]  /*1b0b0*/  BPT.TRAP 0x1 ;  /* 0x000000040000795c */ /* 0x000fe20000300000 */
.L_x_715:
        /* <DEDUP_REMOVED lines=13> */
[----:B------:R-:W-:-:S02]  /*1b190*/  MOV R5, R2 ;  /* 0x0000000200057202 */ /* 0x000fc40000000f00 */
[----:B--2---:R-:W-:Y:S02]  /*1b1a0*/  R2UR UR11, R8 ;  /* 0x00000000080b72ca */ /* 0x004fe400000e0000 */
[----:B---3--:R-:W-:-:S04]  /*1b1b0*/  LEA R8, R10, R11, 0x3 ;  /* 0x0000000b0a087211 */ /* 0x008fc800078e18ff */
        /* <DEDUP_REMOVED lines=15> */
.L_x_710:
[----:B------:R-:W-:Y:S05]  /*1b2b0*/  BSYNC B2 ;  /* 0x0000000000027941 */ /* 0x000fea0003800000 */
.L_x_709:
[----:B------:R-:W2:Y:S04]  /*1b2c0*/  LDL.LU R2, [R1+0x24] ;  /* 0x0000240001027983 */ /* 0x000ea80000300800 */
[----:B------:R0:W-:Y:S04]  /*1b2d0*/  STL [R1], R7 ;  /* 0x0000000701007387 */ /* 0x0001e80000100800 */
[----:B------:R0:W-:Y:S02]  /*1b2e0*/  STL [R1+0xc], R14 ;  /* 0x00000c0e01007387 */ /* 0x0001e40000100800 */
[----:B0-2---:R-:W-:-:S07]  /*1b2f0*/  VIADD R6, R2, 0xfffffffd ;  /* 0xfffffffd02067836 */ /* 0x005fce0000000000 */
.L_x_708:
[----:B------:R-:W-:Y:S05]  /*1b300*/  BSYNC B1 ;  /* 0x0000000000017941 */ /* 0x000fea0003800000 */
.L_x_707:
[----:B------:R-:W-:-:S04]  /*1b310*/  IADD3 R2, -R13, RZ, RZ ;  /* 0x000000ff0d027210 */ /* 0x000fc80007ffe1ff */
[----:B------:R-:W-:-:S13]  /*1b320*/  ISETP.NE.AND P0, PT, R3, R2, PT ;  /* 0x000000020300720c */ /* 0x000fda0003f05270 */
[----:B------:R-:W-:Y:S05]  /*1b330*/  @!P0 BRA `(.L_x_706) ;  /* 0x0000000c00fc8947 */ /* 0x000fea0003800000 */
[----:B------:R-:W-:-:S07]  /*1b340*/  IMAD.MOV.U32 R10, RZ, RZ, R5 ;  /* 0x000000ffff0a7224 */ /* 0x000fce00078e0005 */
.L_x_730:
[----:B------:R-:W2:Y:S04]  /*1b350*/  LDL R3, [R1] ;  /* 0x0000000001037983 */ /* 0x000ea80000100800 */
[----:B------:R-:W3:Y:S01]  /*1b360*/  LDL R2, [R1+0xc] ;  /* 0x00000c0001027983 */ /* 0x000ee20000100800 */
[----:B------:R-:W-:Y:S05]  /*1b370*/  YIELD ;  /* 0x0000000000007946 */ /* 0x000fea0003800000 */
[----:B------:R-:W-:Y:S01]  /*1b380*/  BSSY B1, `(.L_x_716) ;  /* 0x000007a000017945 */ /* 0x000fe20003800000 */
[----:B--2---:R-:W-:-:S04]  /*1b390*/  IADD3 R7, R3, 0x1, RZ ;  /* 0x0000000103077810 */ /* 0x004fc80007ffe0ff */
        /* <DEDUP_REMOVED lines=12> */
[----:B0-----:R-:W-:-:S13]  /*1b460*/  ISETP.NE.AND P0, PT, R10, 0x1, PT ;  /* 0x000000010a00780c */ /* 0x001fda0003f05270 */
[----:B------:R-:W0:Y:S02]  /*1b470*/  @P0 LDC.64 R2, c[0x0][0x420] ;  /* 0x00010800ff020b82 */ /* 0x000e240000000a00 */
[----:B0-----:R-:W-:Y:S01]  /*1b480*/  @P0 IMAD.HI.U32 R9, R6, R2, RZ ;  /* 0x0000000206090227 */ /* 0x001fe200078e00ff */
[----:B------:R-:W-:-:S04]  /*1b490*/  MOV R2, R6 ;  /* 0x0000000600027202 */ /* 0x000fc80000000f00 */
[----:B------:R-:W-:-:S04]  /*1b4a0*/  @P0 SHF.R.U32.HI R2, RZ, R3, R9 ;  /* 0x00000003ff020219 */ /* 0x000fc80000011609 */
[--C-:B------:R-:W-:Y:S01]  /*1b4b0*/  SHF.R.S32.HI R3, RZ, 0x1f, R2.reuse ;  /* 0x0000001fff037819 */ /* 0x100fe20000011402 */
[----:B------:R-:W-:-:S04]  /*1b4c0*/  IMAD.MOV R9, RZ, RZ, -R2 ;  /* 0x000000ffff097224 */ /* 0x000fc800078e0a02 */
[----:B------:R-:W-:Y:S02]  /*1b4d0*/  IMAD R9, R10, R9, R6 ;  /* 0x000000090a097224 */ /* 0x000fe400078e0206 */
[----:B------:R-:W-:Y:S02]  /*1b4e0*/  IMAD R10, R12, UR6, RZ ;  /* 0x000000060c0a7c24 */ /* 0x000fe4000f8e02ff */
[----:B------:R-:W-:-:S04]  /*1b4f0*/  IMAD.WIDE.U32 R2, R0, UR6, R2 ;  /* 0x0000000600027c25 */ /* 0x000fc8000f8e0002 */
[----:B------:R-:W-:-:S05]  /*1b500*/  IMAD R10, R0, UR7, R10 ;  /* 0x00000007000a7c24 */ /* 0x000fca000f8e020a */
[----:B------:R-:W-:Y:S02]  /*1b510*/  IADD3 R3, R10, R3, RZ ;  /* 0x000000030a037210 */ /* 0x000fe40007ffe0ff */
[----:B------:R-:W-:-:S04]  /*1b520*/  LEA R10, P0, R2, UR4, 0x2 ;  /* 0x00000004020a7c11 */ /* 0x000fc8000f8010ff */
[----:B------:R-:W-:-:S05]  /*1b530*/  LEA.HI.X R11, R2, UR5, R3, 0x2, P0 ;  /* 0x00000005020b7c11 */ /* 0x000fca00080f1403 */
[----:B------:R0:W5:Y:S04]  /*1b540*/  LDG.E R10, desc[UR36][R10.64] ;  /* 0x000000240a0a7981 */ /* 0x000168000c1e1900 */
.L_x_718:
[----:B------:R-:W1:Y:S01]  /*1b550*/  S2R R3, SR_CgaCtaId ;  /* 0x0000000000037919 */ /* 0x000e620000008800 */
[----:B------:R-:W-:-:S04]  /*1b560*/  MOV R2, 0x400 ;  /* 0x0000040000027802 */ /* 0x000fc80000000f00 */
[----:B-1----:R-:W-:Y:S02]  /*1b570*/  LEA R2, R3, R2, 0x18 ;  /* 0x0000000203027211 */ /* 0x002fe400078ec0ff */
[----:B------:R-:W-:-:S03]  /*1b580*/  SHF.L.U32 R3, R8, 0x1f, RZ ;  /* 0x0000001f08037819 */ /* 0x000fc600000006ff */
[----:B------:R-:W-:-:S04]  /*1b590*/  IMAD R2, R7, 0x8, R2 ;  /* 0x0000000807027824 */ /* 0x000fc800078e0202 */
[----:B------:R-:W1:Y:S02]  /*1b5a0*/  SYNCS.PHASECHK.TRANS64.TRYWAIT P0, [R2+URZ+0x34840], R3 ;  /* 0x03484003020075a7 */ /* 0x000e64000800017f */
[----:B-1----:R-:W-:Y:S05]  /*1b5b0*/  @!P0 BRA `(.L_x_719) ;  /* 0x0000002c00708947 */ /* 0x002fea0003800000 */
.L_x_813:
[----:B0-----:R-:W0:Y:S02]  /*1b5c0*/  S2R R11, SR_TID.X ;  /* 0x00000000000b7919 */ /* 0x001e240000002100 */
[----:B0-----:R-:W-:-:S04]  /*1b5d0*/  LOP3.LUT R11, R11, 0x7f, RZ, 0xc0, !PT ;  /* 0x0000007f0b0b7812 */ /* 0x001fc800078ec0ff */
[----:B------:R-:W-:-:S13]  /*1b5e0*/  ISETP.NE.AND P0, PT, R11, RZ, PT ;  /* 0x000000ff0b00720c */ /* 0x000fda0003f05270 */
[----:B------:R-:W-:Y:S05]  /*1b5f0*/  @P0 BRA `(.L_x_720) ;  /* 0x00000000001c0947 */ /* 0x000fea0003800000 */
[----:B------:R-:W0:Y:S01]  /*1b600*/  S2R R11, SR_TID.X ;  /* 0x00000000000b7919 */ /* 0x000e220000002100 */
[----:B-1----:R-:W-:-:S04]  /*1b610*/  MOV R3, 0xc000 ;  /* 0x0000c00000037802 */ /* 0x002fc80000000f00 */
[----:B------:R2:W-:Y:S01]  /*1b620*/  SYNCS.ARRIVE.TRANS64 RZ, [R2+URZ+0x34830], R3 ;  /* 0x0348300302ff79a7 */ /* 0x0005e2000800003f */
[----:B0-----:R-:W-:-:S04]  /*1b630*/  LOP3.LUT R11, R11, 0x1f, RZ, 0xc0, !PT ;  /* 0x0000001f0b0b7812 */ /* 0x001fc800078ec0ff */
[----:B------:R-:W-:-:S13]  /*1b640*/  ISETP.NE.AND P1, PT, R11, RZ, PT ;  /* 0x000000ff0b00720c */ /* 0x000fda0003f25270 */
[----:B--2---:R-:W-:Y:S05]  /*1b650*/  @!P1 BRA `(.L_x_720) ;  /* 0x0000000000049947 */ /* 0x004fea0003800000 */
[----:B------:R-:W-:Y:S01]  /*1b660*/  BPT.TRAP 0x1 ;  /* 0x000000040000795c */ /* 0x000fe20000300000 */
.L_x_720:
[----:B------:R-:W2:Y:S04]  /*1b670*/  LDL R15, [R1+0x8] ;  /* 0x00000800010f7983 */ /* 0x000ea80000100800 */
[----:B------:R-:W3:Y:S01]  /*1b680*/  LDL.LU R14, [R1+0xc] ;  /* 0x00000c00010e7983 */ /* 0x000ee20000300800 */
[----:B-1----:R-:W-:-:S03]  /*1b690*/  MOV R3, 0x400 ;  /* 0x0000040000037802 */ /* 0x002fc60000000f00 */
        /* <DEDUP_REMOVED lines=23> */
[----:B---3--:R-:W-:Y:S02]  /*1b810*/  SHF.L.U32 R2, R14, 0x1f, RZ ;  /* 0x0000001f0e027819 */ /* 0x008fe400000006ff */
[----:B----4-:R-:W-:-:S06]  /*1b820*/  LEA R3, R11, R3, 0x3 ;  /* 0x000000030b037211 */ /* 0x010fcc00078e18ff */
        /* <DEDUP_REMOVED lines=9> */
.L_x_814:
        /* <DEDUP_REMOVED lines=8> */
.L_x_722:
        /* <DEDUP_REMOVED lines=16> */
[----:B--2---:R-:W-:Y:S02]  /*1ba40*/  R2UR UR11, R15 ;  /* 0x000000000f0b72ca */ /* 0x004fe400000e0000 */
[----:B---3--:R-:W-:Y:S02]  /*1ba50*/  LEA R2, R2, R13, 0xf ;  /* 0x0000000d02027211 */ /* 0x008fe400078e78ff */
[----:B----4-:R-:W-:-:S02]  /*1ba60*/  R2UR UR5, R11 ;  /* 0x000000000b0572ca */ /* 0x010fc400000e0000 */
[----:B------:R-:W-:-:S11]  /*1ba70*/  R2UR UR6, R2 ;  /* 0x00000000020672ca */ /* 0x000fd600000e0000 */
[----:B------:R-:W-:Y:S02]  /*1ba80*/  ULEA UR11, UR11, UR5, 0x7 ;  /* 0x000000050b0b7291 */ /* 0x000fe4000f8e383f */
        /* <DEDUP_REMOVED lines=9> */
.L_x_717:
[----:B------:R-:W-:Y:S05]  /*1bb20*/  BSYNC B1 ;  /* 0x0000000000017941 */ /* 0x000fea0003800000 */
.L_x_716:
[----:B------:R-:W-:Y:S01]  /*1bb30*/  IADD3 R3, R7, 0x1, RZ ;  /* 0x0000000107037810 */ /* 0x000fe20007ffe0ff */
[----:B------:R-:W-:Y:S03]  /*1bb40*/  BSSY B1, `(.L_x_723) ;  /* 0x000007b000017945 */ /* 0x000fe60003800000 */
        /* <DEDUP_REMOVED lines=14> */
[----:B-1----:R-:W-:-:S13]  /*1bc30*/  ISETP.NE.AND P0, PT, R11, 0x1, PT ;  /* 0x000000010b00780c */ /* 0x002fda0003f05270 */
[----:B------:R-:W1:Y:S02]  /*1bc40*/  @P0 LDC.64 R2, c[0x0][0x420] ;  /* 0x00010800ff020b82 */ /* 0x000e640000000a00 */
[----:B-1----:R-:W-:Y:S01]  /*1bc50*/  @P0 IMAD.HI.U32 R10, R9, R2, RZ ;  /* 0x00000002090a0227 */ /* 0x002fe200078e00ff */
[----:B------:R-:W-:-:S04]  /*1bc60*/  MOV R2, R9 ;  /* 0x0000000900027202 */ /* 0x000fc80000000f00 */
[----:B------:R-:W-:Y:S01]  /*1bc70*/  @P0 SHF.R.U32.HI R2, RZ, R3, R10 ;  /* 0x00000003ff020219 */ /* 0x000fe2000001160a */
[----:B------:R-:W-:-:S04]  /*1bc80*/  IMAD R10, R12, UR6, RZ ;  /* 0x000000060c0a7c24 */ /* 0x000fc8000f8e02ff */
[----:B------:R-:W-:Y:S02]  /*1bc90*/  IMAD.MOV R3, RZ, RZ, -R2 ;  /* 0x000000ffff037224 */ /* 0x000fe400078e0a02 */
[----:B------:R-:W-:Y:S02]  /*1bca0*/  IMAD R10, R0, UR7, R10 ;  /* 0x00000007000a7c24 */ /* 0x000fe4000f8e020a */
[----:B------:R-:W-:Y:S01]  /*1bcb0*/  IMAD R9, R11, R3, R9 ;  /* 0x000000030b097224 */ /* 0x000fe200078e0209 */
[----:B------:R-:W-:-:S03]  /*1bcc0*/  SHF.R.S32.HI R3, RZ, 0x1f, R2 ;  /* 0x0000001fff037819 */ /* 0x000fc60000011402 */
[----:B------:R-:W-:-:S05]  /*1bcd0*/  IMAD.WIDE.U32 R2, R0, UR6, R2 ;  /* 0x0000000600027c25 */ /* 0x000fca000f8e0002 */
[----:B------:R-:W-:Y:S02]  /*1bce0*/  IADD3 R3, R10, R3, RZ ;  /* 0x000000030a037210 */ /* 0x000fe40007ffe0ff */
[----:B------:R-:W-:-:S04]  /*1bcf0*/  LEA R10, P0, R2, UR4, 0x2 ;  /* 0x00000004020a7c11 */ /* 0x000fc8000f8010ff */
[----:B------:R-:W-:-:S05]  /*1bd00*/  LEA.HI.X R11, R2, UR5, R3, 0x2, P0 ;  /* 0x00000005020b7c11 */ /* 0x000fca00080f1403 */
[----:B------:R1:W5:Y:S04]  /*1bd10*/  LDG.E R10, desc[UR36][R10.64] ;  /* 0x000000240a0a7981 */ /* 0x000368000c1e1900 */
.L_x_725:
[----:B------:R-:W2:Y:S01]  /*1bd20*/  S2R R3, SR_CgaCtaId ;  /* 0x0000000000037919 */ /* 0x000ea20000008800 */
[----:B------:R-:W-:-:S04]  /*1bd30*/  MOV R2, 0x400 ;  /* 0x0000040000027802 */ /* 0x000fc80000000f00 */
[----:B--2---:R-:W-:Y:S02]  /*1bd40*/  LEA R2, R3, R2, 0x18 ;  /* 0x0000000203027211 */ /* 0x004fe400078ec0ff */
[----:B------:R-:W-:-:S03]  /*1bd50*/  SHF.L.U32 R3, R13, 0x1f, RZ ;  /* 0x0000001f0d037819 */ /* 0x000fc600000006ff */
[----:B------:R-:W-:-:S04]  /*1bd60*/  IMAD R2, R14, 0x8, R2 ;  /* 0x000000080e027824 */ /* 0x000fc800078e0202 */
[----:B------:R-:W2:Y:S02]  /*1bd70*/  SYNCS.PHASECHK.TRANS64.TRYWAIT P0, [R2+URZ+0x34840], R3 ;  /* 0x03484003020075a7 */ /* 0x000ea4000800017f */
[----:B--2---:R-:W-:Y:S05]  /*1bd80*/  @!P0 BRA `(.L_x_726) ;  /* 0x0000002400a48947 */ /* 0x004fea0003800000 */
.L_x_815:
[----:B-1----:R-:W1:Y:S02]  /*1bd90*/  S2R R11, SR_TID.X ;  /* 0x00000000000b7919 */ /* 0x002e640000002100 */
[----:B-1----:R-:W-:-:S04]  /*1bda0*/  LOP3.LUT R11, R11, 0x7f, RZ, 0xc0, !PT ;  /* 0x0000007f0b0b7812 */ /* 0x002fc800078ec0ff */
[----:B------:R-:W-:-:S13]  /*1bdb0*/  ISETP.NE.AND P0, PT, R11, RZ, PT ;  /* 0x000000ff0b00720c */ /* 0x000fda0003f05270 */
[----:B------:R-:W-:Y:S05]  /*1bdc0*/  @P0 BRA `(.L_x_727) ;  /* 0x00000000001c0947 */ /* 0x000fea0003800000 */
[----:B------:R-:W1:Y:S01]  /*1bdd0*/  S2R R11, SR_TID.X ;  /* 0x00000000000b7919 */ /* 0x000e620000002100 */
[----:B--2---:R-:W-:-:S04]  /*1bde0*/  MOV R3, 0xc000 ;  /* 0x0000c00000037802 */ /* 0x004fc80000000f00 */
[----:B------:R3:W-:Y:S01]  /*1bdf0*/  SYNCS.ARRIVE.TRANS64 RZ, [R2+URZ+0x34830], R3 ;  /* 0x0348300302ff79a7 */ /* 0x0007e2000800003f */
[----:B-1----:R-:W-:-:S04]  /*1be00*/  LOP3.LUT R11, R11, 0x1f, RZ, 0xc0, !PT ;  /* 0x0000001f0b0b7812 */ /* 0x002fc800078ec0ff */
[----:B------:R-:W-:-:S13]  /*1be10*/  ISETP.NE.AND P1, PT, R11, RZ, PT ;  /* 0x000000ff0b00720c */ /* 0x000fda0003f25270 */
[----:B---3--:R-:W-:Y:S05]  /*1be20*/  @!P1 BRA `(.L_x_727) ;  /* 0x0000000000049947 */ /* 0x008fea0003800000 */
[----:B------:R-:W-:Y:S01]  /*1be30*/  BPT.TRAP 0x1 ;  /* 0x000000040000795c */ /* 0x000fe20000300000 */
.L_x_727:
        /* <DEDUP_REMOVED lines=15> */
[----:B------:R-:W-:Y:S02]  /*1bf30*/  SHF.L.U32 R8, R8, 0x1f, RZ ;  /* 0x0000001f08087819 */ /* 0x000fe400000006ff */
        /* <DEDUP_REMOVED lines=22> */
.L_x_816:
        /* <DEDUP_REMOVED lines=8> */
.L_x_729:
        /* <DEDUP_REMOVED lines=8> */
[----:B0-----:R-:W-:-:S05]  /*1c1a0*/  LEA R8, R11, R8, 0x18 ;  /* 0x000000080b087211 */ /* 0x001fca00078ec0ff */
[----:B------:R-:W-:-:S05]  /*1c1b0*/  IMAD R7, R7, 0x8000, R8 ;  /* 0x0000800007077824 */ /* 0x000fca00078e0208 */
        /* <DEDUP_REMOVED lines=9> */
[----:B------:R-:W-:Y:S02]  /*1c250*/  MOV R5, R10 ;  /* 0x0000000a00057202 */ /* 0x000fe40000000f00 */
        /* <DEDUP_REMOVED lines=9> */
.L_x_724:
[----:B------:R-:W-:Y:S05]  /*1c2f0*/  BSYNC B1 ;  /* 0x0000000000017941 */ /* 0x000fea0003800000 */
.L_x_723:
[C---:B------:R-:W-:Y:S01]  /*1c300*/  ISETP.GT.AND P0, PT, R6.reuse, 0x1, PT ;  /* 0x000000010600780c */ /* 0x040fe20003f04270 */
[----:B------:R-:W-:-:S12]  /*1c310*/  VIADD R6, R6, 0xfffffffe ;  /* 0xfffffffe06067836 */ /* 0x000fd80000000000 */
[----:B------:R-:W-:Y:S05]  /*1c320*/  @P0 BRA `(.L_x_730) ;  /* 0xfffffff000080947 */ /* 0x000fea000383ffff */
.L_x_706:
[----:B------:R-:W-:Y:S05]  /*1c330*/  BSYNC B0 ;  /* 0x0000000000007941 */ /* 0x000fea0003800000 */
.L_x_705:
[----:B------:R-:W1:Y:S01]  /*1c340*/  S2R R2, SR_TID.X ;  /* 0x0000000000027919 */ /* 0x000e620000002100 */
[----:B------:R-:W-:Y:S01]  /*1c350*/  BSSY B0, `(.L_x_731) ;  /* 0x0000010000007945 */ /* 0x000fe20003800000 */
[----:B-1----:R-:W-:-:S04]  /*1c360*/  LOP3.LUT R2, R2, 0x1f, RZ, 0xc0, !PT ;  /* 0x0000001f02027812 */ /* 0x002fc800078ec0ff */
[----:B------:R-:W-:-:S13]  /*1c370*/  ISETP.NE.AND P0, PT, R2, RZ, PT ;  /* 0x000000ff0200720c */ /* 0x000fda0003f05270 */
[----:B------:R-:W-:Y:S05]  /*1c380*/  @P0 BRA `(.L_x_732) ;  /* 0x0000000000300947 */ /* 0x000fea0003800000 */
[----:B------:R-:W1:Y:S01]  /*1c390*/  S2R R3, SR_LANEID ;  /* 0x0000000000037919 */ /* 0x000e620000000000 */
[----:B------:R-:W-:Y:S02]  /*1c3a0*/  VOTEU.ANY UR4, UPT, PT ;  /* 0x0000000000047886 */ /* 0x000fe400038e0100 */
[----:B------:R-:W1:Y:S08]  /*1c3b0*/  FLO.U32 R0, UR4 ;  /* 0x0000000400007d00 */ /* 0x000e7000080e0000 */
[----:B------:R-:W2:Y:S01]  /*1c3c0*/  POPC R7, UR4 ;  /* 0x0000000400077d09 */ /* 0x000ea20008000000 */
[----:B-1----:R-:W-:-:S02]  /*1c3d0*/  ISETP.EQ.U32.AND P0, PT, R0, R3, PT ;  /* 0x000000030000720c */ /* 0x002fc40003f02070 */
[----:B------:R-:W2:Y:S11]  /*1c3e0*/  LDC.64 R2, c[0x0][0xc38] ;  /* 0x00030e00ff027b82 */ /* 0x000eb60000000a00 */
[----:B--2---:R-:W2:Y:S01]  /*1c3f0*/  @P0 ATOMG.E.ADD.STRONG.GPU PT, R3, desc[UR36][R2.64], R7 ;  /* 0x00000007020309a8 */ /* 0x004ea200081ee1e4 */
[----:B------:R-:W1:Y:S02]  /*1c400*/  S2R R6, SR_LTMASK ;  /* 0x0000000000067919 */ /* 0x000e640000003900 */
[----:B-1----:R-:W-:-:S04]  /*1c410*/  LOP3.LUT R6, R6, UR4, RZ, 0xc0, !PT ;  /* 0x0000000406067c12 */ /* 0x002fc8000f8ec0ff */
[----:B------:R-:W1:Y:S01]  /*1c420*/  POPC R9, R6 ;  /* 0x0000000600097309 */ /* 0x000e620000000000 */
[----:B--2---:R-:W1:Y:S02]  /*1c430*/  SHFL.IDX PT, R0, R3, R0, 0x1f ;  /* 0x00001f0003007589 */ /* 0x004e6400000e0000 */
[----:B-1----:R-:W-:-:S07]  /*1c440*/  IADD3 R16, R0, UR40, R9 ;  /* 0x0000002800107c10 */ /* 0x002fce000fffe009 */
.L_x_732:
[----:B------:R-:W-:Y:S05]  /*1c450*/  BSYNC B0 ;  /* 0x0000000000007941 */ /* 0x000fea0003800000 */
.L_x_731:
[----:B------:R-:W-:Y:S04]  /*1c460*/  BSSY B0, `(.L_x_733) ;  /* 0x0000032000007945 */ /* 0x000fe80003800000 */
[----:B------:R-:W-:Y:S05]  /*1c470*/  @!P6 BRA `(.L_x_734) ;  /* 0x0000000000c0e947 */ /* 0x000fea0003800000 */
[----:B------:R-:W2:Y:S01]  /*1c480*/  LDL R2, [R1] ;  /* 0x0000000001027983 */ /* 0x000ea20000100800 */
[----:B------:R-:W-:-:S03]  /*1c490*/  MOV R3, 0x400 ;  /* 0x0000040000037802 */ /* 0x000fc60000000f00 */
[----:B------:R-:W3:Y:S01]  /*1c4a0*/  LDL R0, [R1+0xc] ;  /* 0x00000c0001007983 */ /* 0x000ee20000100800 */
[----:B------:R-:W1:Y:S02]  /*1c4b0*/  S2R R6, SR_CgaCtaId ;  /* 0x0000000000067919 */ /* 0x000e640000008800 */
[----:B-1----:R-:W-:-:S04]  /*1c4c0*/  LEA R3, R6, R3, 0x18 ;  /* 0x0000000306037211 */ /* 0x002fc800078ec0ff */
[----:B--2---:R-:W-:Y:S02]  /*1c4d0*/  LEA R3, R2, R3, 0x3 ;  /* 0x0000000302037211 */ /* 0x004fe400078e18ff */
[----:B---3--:R-:W-:-:S04]  /*1c4e0*/  SHF.L.U32 R0, R0, 0x1f, RZ ;  /* 0x0000001f00007819 */ /* 0x008fc800000006ff */
[----:B------:R-:W1:Y:S02]  /*1c4f0*/  SYNCS.PHASECHK.TRANS64.TRYWAIT P0, [R3+URZ+0x34860], R0 ;  /* 0x03486000030075a7 */ /* 0x000e64000800017f */
[----:B-1----:R-:W-:Y:S05]  /*1c500*/  @!P0 BRA `(.L_x_735) ;  /* 0x0000001c00ec8947 */ /* 0x002fea0003800000 */
.L_x_817:
        /* <DEDUP_REMOVED lines=11> */
.L_x_736:
        /* <DEDUP_REMOVED lines=14> */
[----:B--2---:R-:W-:Y:S02]  /*1c6a0*/  R2UR UR5, R8 ;  /* 0x00000000080572ca */ /* 0x004fe400000e0000 */
[----:B---3--:R-:W-:Y:S02]  /*1c6b0*/  LEA R0, R0, R6, 0xf ;  /* 0x0000000600007211 */ /* 0x008fe400078e78ff */
[----:B----4-:R-:W-:Y:S02]  /*1c6c0*/  R2UR UR11, R2 ;  /* 0x00000000020b72ca */ /* 0x010fe400000e0000 */
        /* <DEDUP_REMOVED lines=11> */
.L_x_734:
[----:B------:R-:W-:Y:S05]  /*1c780*/  BSYNC B0 ;  /* 0x0000000000007941 */ /* 0x000fea0003800000 */
.L_x_733:
        /* <DEDUP_REMOVED lines=9> */
.L_x_690:
[----:B------:R-:W-:Y:S05]  /*1c820*/  BSYNC B6 ;  /* 0x0000000000067941 */ /* 0x000fea0003800000 */
.L_x_688:
[----:B------:R-:W-:-:S03]  /*1c830*/  UMOV UR4, 0xffffffff ;  /* 0xffffffff00047882 */ /* 0x000fc60000000000 */
[----:B------:R-:W-:Y:S05]  /*1c840*/  BRA.DIV UR4, `(.L_x_737) ;  /* 0x0000001e04307947 */ /* 0x000fea000b800000 */
[----:B------:R2:W3:Y:S04]  /*1c850*/  SHFL.IDX PT, R4, R16, RZ, 0x1f ;  /* 0x00001fff10047589 */ /* 0x0004e800000e0000 */
[----:B------:R2:W4:Y:S02]  /*1c860*/  SHFL.IDX PT, R6, R16, 0x1, 0x1f ;  /* 0x00201f0010067f89 */ /* 0x00052400000e0000 */
.L_x_821:
[----:B0----5:R-:W0:Y:S01]  /*1c870*/  S2R R8, SR_TID.X ;  /* 0x0000000000087919 */ /* 0x021e220000002100 */
[----:B------:R-:W-:Y:S01]  /*1c880*/  ULDC UR4, c[0x0][0xc14] ;  /* 0x0003050000047ab9 */ /* 0x000fe20000000800 */
[----:B------:R-:W-:Y:S01]  /*1c890*/  BSSY B0, `(.L_x_738) ;  /* 0x000000b000007945 */ /* 0x000fe20003800000 */
[----:B-1----:R-:W-:Y:S01]  /*1c8a0*/  IMAD.U32 R0, RZ, RZ, UR4 ;  /* 0x00000004ff007e24 */ /* 0x002fe2000f8e00ff */
[----:B------:R-:W-:Y:S02]  /*1c8b0*/  MOV R17, RZ ;  /* 0x000000ff00117202 */ /* 0x000fe40000000f00 */
[----:B0-----:R-:W-:-:S04]  /*1c8c0*/  LOP3.LUT R8, R8, 0x1f, RZ, 0xc0, !PT ;  /* 0x0000001f08087812 */ /* 0x001fc800078ec0ff */
[C---:B------:R-:W-:Y:S02]  /*1c8d0*/  ISETP.NE.AND P0, PT, R8.reuse, 0x1f, PT ;  /* 0x0000001f0800780c */ /* 0x040fe40003f05270 */
[----:B------:R-:W-:-:S04]  /*1c8e0*/  IADD3 R5, R8, R19, RZ ;  /* 0x0000001308057210 */ /* 0x000fc80007ffe0ff */
[----:B------:R-:W-:-:S13]  /*1c8f0*/  ISETP.GE.OR P0, PT, R5, R0, !P0 ;  /* 0x000000000500720c */ /* 0x000fda0004706670 */
[----:B------:R-:W-:Y:S05]  /*1c900*/  @P0 BRA `(.L_x_739) ;  /* 0x00000000000c0947 */ /* 0x000fea0003800000 */
[----:B------:R-:W0:Y:S02]  /*1c910*/  LDC.64 R2, c[0x0][0xc58] ;  /* 0x00031600ff027b82 */ /* 0x000e240000000a00 */
[----:B0-----:R-:W-:-:S05]  /*1c920*/  IMAD.WIDE R2, R5, 0x4, R2 ;  /* 0x0000000405027825 */ /* 0x001fca00078e0202 */
[----:B------:R0:W5:Y:S02]  /*1c930*/  LDG.E R17, desc[UR36][R2.64] ;  /* 0x0000002402117981 */ /* 0x000164000c1e1900 */
.L_x_739:
[----:B------:R-:W-:Y:S05]  /*1c940*/  BSYNC B0 ;  /* 0x0000000000007941 */ /* 0x000fea0003800000 */
.L_x_738:
        /* <DEDUP_REMOVED lines=8> */
[----:B------:R-:W1:Y:S02]  /*1c9d0*/  SHFL.UP PT, R14, R13, 0x2, RZ ;  /* 0x044000000d0e7989 */ /* 0x000e6400000e00ff */
[----:B-1----:R-:W-:Y:S02]  /*1c9e0*/  SEL R14, R14, RZ, P1 ;  /* 0x000000ff0e0e7207 */ /* 0x002fe40000800000 */
[----:B------:R-:W-:Y:S02]  /*1c9f0*/  ISETP.GE.U32.AND P1, PT, R8, 0x8, PT ;  /* 0x000000080800780c */ /* 0x000fe40003f26070 */
[----:B0-----:R-:W-:-:S05]  /*1ca00*/  IADD3 R3, R13, R14, RZ ;  /* 0x0000000e0d037210 */ /* 0x001fca0007ffe0ff */
        /* <DEDUP_REMOVED lines=10> */
[----:B------:R0:W1:Y:S02]  /*1cab0*/  SHFL.IDX PT, R14, R2, 0x1f, 0x1f ;  /* 0x03e01f00020e7f89 */ /* 0x00006400000e0000 */
.L_x_829:
[----:B------:R-:W-:Y:S02]  /*1cac0*/  ULDC UR4, c[0x0][0xc10] ;  /* 0x0003040000047ab9 */ /* 0x000fe40000000800 */
[----:B--2---:R-:W-:-:S05]  /*1cad0*/  MOV R16, UR4 ;  /* 0x0000000400107c02 */ /* 0x004fca0008000f00 */
[----:B-1----:R-:W-:-:S04]  /*1cae0*/  IMAD R3, R14, R16, RZ ;  /* 0x000000100e037224 */ /* 0x002fc800078e02ff */
[----:B----4-:R-:W-:-:S05]  /*1caf0*/  IMAD.IADD R6, R6, 0x1, R3 ;  /* 0x0000000106067824 */ /* 0x010fca00078e0203 */
[----:B---3--:R-:W-:-:S13]  /*1cb00*/  ISETP.GT.AND P0, PT, R6, R4, PT ;  /* 0x000000040600720c */ /* 0x008fda0003f04270 */
[----:B------:R-:W-:Y:S05]  /*1cb10*/  @P0 BRA `(.L_x_741) ;  /* 0x0000000000b40947 */ /* 0x000fea0003800000 */
[----:B------:R-:W1:Y:S02]  /*1cb20*/  LDC R0, c[0x0][0xc14] ;  /* 0x00030500ff007b82 */ /* 0x000e640000000800 */
.L_x_746:
[----:B------:R-:W-:-:S04]  /*1cb30*/  IADD3 R19, R19, 0x1f, RZ ;  /* 0x0000001f13137810 */ /* 0x000fc80007ffe0ff */
[----:B-1----:R-:W-:-:S13]  /*1cb40*/  ISETP.GE.AND P0, PT, R19, R0, PT ;  /* 0x000000001300720c */ /* 0x002fda0003f06270 */
[----:B------:R-:W-:Y:S05]  /*1cb50*/  @P0 BRA `(.L_x_742) ;  /* 0x00000004005c0947 */ /* 0x000fea0003800000 */
[----:B------:R-:W1:Y:S01]  /*1cb60*/  S2R R8, SR_TID.X ;  /* 0x0000000000087919 */ /* 0x000e620000002100 */
[----:B------:R-:W-:Y:S01]  /*1cb70*/  BSSY B0, `(.L_x_743) ;  /* 0x000000a000007945 */ /* 0x000fe20003800000 */
[----:B------:R-:W-:Y:S02]  /*1cb80*/  MOV R17, RZ ;  /* 0x000000ff00117202 */ /* 0x000fe40000000f00 */
[----:B-1----:R-:W-:-:S04]  /*1cb90*/  LOP3.LUT R8, R8, 0x1f, RZ, 0xc0, !PT ;  /* 0x0000001f08087812 */ /* 0x002fc800078ec0ff */
[C---:B------:R-:W-:Y:S01]  /*1cba0*/  ISETP.NE.AND P1, PT, R8.reuse, 0x1f, PT ;  /* 0x0000001f0800780c */ /* 0x040fe20003f25270 */
[----:B------:R-:W-:-:S05]  /*1cbb0*/  IMAD.IADD R5, R8, 0x1, R19 ;  /* 0x0000000108057824 */ /* 0x000fca00078e0213 */
[----:B------:R-:W-:-:S13]  /*1cbc0*/  ISETP.GE.OR P0, PT, R5, R0, !P1 ;  /* 0x000000000500720c */ /* 0x000fda0004f06670 */
[----:B------:R-:W-:Y:S05]  /*1cbd0*/  @P0 BRA `(.L_x_744) ;  /* 0x00000000000c0947 */ /* 0x000fea0003800000 */
[----:B0-----:R-:W0:Y:S02]  /*1cbe0*/  LDC.64 R2, c[0x0][0xc58] ;  /* 0x00031600ff027b82 */ /* 0x001e240000000a00 */
[----:B0-----:R-:W-:-:S05]  /*1cbf0*/  IMAD.WIDE R2, R5, 0x4, R2 ;  /* 0x0000000405027825 */ /* 0x001fca00078e0202 */
[----:B------:R1:W5:Y:S02]  /*1cc00*/  LDG.E R17, desc[UR36][R2.64] ;  /* 0x0000002402117981 */ /* 0x000364000c1e1900 */
.L_x_744:
[----:B------:R-:W-:Y:S05]  /*1cc10*/  BSYNC B0 ;  /* 0x0000000000007941 */ /* 0x000fea0003800000 */
.L_x_743:
[----:B------:R-:W-:-:S03]  /*1cc20*/  UMOV UR4, 0xffffffff ;  /* 0xffffffff00047882 */ /* 0x000fc60000000000 */
[----:B------:R-:W-:Y:S05]  /*1cc30*/  BRA.DIV UR4, `(.L_x_745) ;  /* 0x0000001e04507947 */ /* 0x000fea000b800000 */
[----:B-----5:R-:W2:Y:S01]  /*1cc40*/  SHFL.UP PT, R14, R17, 0x1, RZ ;  /* 0x04200000110e7989 */ /* 0x020ea200000e00ff */
[C---:B------:R-:W-:Y:S02]  /*1cc50*/  ISETP.NE.AND P0, PT, R8.reuse, RZ, PT ;  /* 0x000000ff0800720c */ /* 0x040fe40003f05270 */
[----:B------:R-:W-:Y:S02]  /*1cc60*/  ISETP.GE.U32.AND P1, PT, R8, 0x2, PT ;  /* 0x000000020800780c */ /* 0x000fe40003f26070 */
[----:B--2---:R-:W-:Y:S02]  /*1cc70*/  SEL R14, R14, RZ, P0 ;  /* 0x000000ff0e0e7207 */ /* 0x004fe40000000000 */
[----:B------:R-:W-:-:S03]  /*1cc80*/  ISETP.GE.U32.AND P0, PT, R8, 0x4, PT ;  /* 0x000000040800780c */ /* 0x000fc60003f06070 */
[----:B------:R-:W-:-:S05]  /*1cc90*/  IMAD.IADD R13, R17, 0x1, R14 ;  /* 0x00000001110d7824 */ /* 0x000fca00078e020e */
[----:B------:R-:W2:Y:S02]  /*1cca0*/  SHFL.UP PT, R14, R13, 0x2, RZ ;  /* 0x044000000d0e7989 */ /* 0x000ea400000e00ff */
[----:B--2---:R-:W-:Y:S02]  /*1ccb0*/  SEL R14, R14, RZ, P1 ;  /* 0x000000ff0e0e7207 */ /* 0x004fe40000800000 */
[----:B------:R-:W-:Y:S02]  /*1ccc0*/  ISETP.GE.U32.AND P1, PT, R8, 0x8, PT ;  /* 0x000000080800780c */ /* 0x000fe40003f26070 */
[----:B-1----:R-:W-:-:S05]  /*1ccd0*/  IADD3 R3, R13, R14, RZ ;  /* 0x0000000e0d037210 */ /* 0x002fca0007ffe0ff */
[----:B------:R-:W1:Y:S02]  /*1cce0*/  SHFL.UP PT, R14, R3, 0x4, RZ ;  /* 0x04800000030e7989 */ /* 0x000e6400000e00ff */
[----:B-1----:R-:W-:Y:S02]  /*1ccf0*/  SEL R14, R14, RZ, P0 ;  /* 0x000000ff0e0e7207 */ /* 0x002fe40000000000 */
[----:B------:R-:W-:-:S03]  /*1cd00*/  ISETP.GE.U32.AND P0, PT, R8, 0x10, PT ;  /* 0x000000100800780c */ /* 0x000fc60003f06070 */
[----:B------:R-:W-:-:S05]  /*1cd10*/  IMAD.IADD R5, R3, 0x1, R14 ;  /* 0x0000000103057824 */ /* 0x000fca00078e020e */
[----:B------:R-:W1:Y:S02]  /*1cd20*/  SHFL.UP PT, R14, R5, 0x8, RZ ;  /* 0x05000000050e7989 */ /* 0x000e6400000e00ff */
[----:B-1----:R-:W-:-:S04]  /*1cd30*/  SEL R14, R14, RZ, P1 ;  /* 0x000000ff0e0e7207 */ /* 0x002fc80000800000 */
[----:B------:R-:W-:-:S05]  /*1cd40*/  IADD3 R7, R5, R14, RZ ;  /* 0x0000000e05077210 */ /* 0x000fca0007ffe0ff */
[----:B------:R-:W0:Y:S02]  /*1cd50*/  SHFL.UP PT, R14, R7, 0x10, RZ ;  /* 0x06000000070e7989 */ /* 0x000e2400000e00ff */
[----:B0-----:R-:W-:-:S05]  /*1cd60*/  SEL R2, R14, RZ, P0 ;  /* 0x000000ff0e027207 */ /* 0x001fca0000000000 */
[----:B------:R-:W-:-:S05]  /*1cd70*/  IMAD.IADD R2, R7, 0x1, R2 ;  /* 0x0000000107027824 */ /* 0x000fca00078e0202 */
[----:B------:R0:W1:Y:S02]  /*1cd80*/  SHFL.IDX PT, R14, R2, 0x1f, 0x1f ;  /* 0x03e01f00020e7f89 */ /* 0x00006400000e0000 */
.L_x_837:
[----:B------:R-:W-:Y:S02]  /*1cd90*/  ULDC UR4, c[0x0][0xc10] ;  /* 0x0003040000047ab9 */ /* 0x000fe40000000800 */
[----:B------:R-:W-:-:S05]  /*1cda0*/  MOV R16, UR4 ;  /* 0x0000000400107c02 */ /* 0x000fca0008000f00 */
[----:B-1----:R-:W-:-:S04]  /*1cdb0*/  IMAD R3, R14, R16, RZ ;  /* 0x000000100e037224 */ /* 0x002fc800078e02ff */
[----:B------:R-:W-:-:S05]  /*1cdc0*/  IMAD.IADD R6, R3, 0x1, R6 ;  /* 0x0000000103067824 */ /* 0x000fca00078e0206 */
[----:B------:R-:W-:-:S13]  /*1cdd0*/  ISETP.GT.AND P0, PT, R6, R4, PT ;  /* 0x000000040600720c */ /* 0x000fda0003f04270 */
[----:B------:R-:W-:Y:S05]  /*1cde0*/  @!P0 BRA `(.L_x_746) ;  /* 0xfffffffc00508947 */ /* 0x000fea000383ffff */
.L_x_741:
[----:B------:R-:W-:Y:S01]  /*1cdf0*/  IADD3 R6, -R3, R6, RZ ;  /* 0x0000000603067210 */ /* 0x000fe20007ffe1ff */
[----:B------:R-:W-:-:S04]  /*1ce00*/  UMOV UR4, 0xffffffff ;  /* 0xffffffff00047882 */ /* 0x000fc80000000000 */
[----:B------:R-:W-:-:S05]  /*1ce10*/  IMAD R3, R2, R16, R6 ;  /* 0x0000001002037224 */ /* 0x000fca00078e0206 */
[----:B------:R-:W-:Y:S01]  /*1ce20*/  ISETP.GT.AND P6, PT, R3, R4, PT ;  /* 0x000000040300720c */ /* 0x000fe20003fc4270 */
[----:B------:R-:W-:-:S12]  /*1ce30*/  BRA.DIV UR4, `(.L_x_747) ;  /* 0x0000001e04a07947 */ /* 0x000fd8000b800000 */
[----:B------:R-:W-:-:S04]  /*1ce40*/  VOTE.ANY R3, PT, !P6 ;  /* 0x0000000000037806 */ /* 0x000fc800070e0100 */
[----:B------:R-:W1:Y:S02]  /*1ce50*/  POPC R5, R3 ;  /* 0x0000000300057309 */ /* 0x000e640000000000 */
[----:B-1----:R1:W2:Y:S02]  /*1ce60*/  SHFL.IDX PT, R17, R17, R5, 0x1f ;  /* 0x00001f0511117589 */ /* 0x0022a400000e0000 */
.L_x_841:
[----:B------:R-:W-:Y:S01]  /*1ce70*/  ISETP.NE.AND P0, PT, R3, RZ, PT ;  /* 0x000000ff0300720c */ /* 0x000fe20003f05270 */
[----:B------:R-:W-:-:S12]  /*1ce80*/  IMAD.MOV.U32 R14, RZ, RZ, RZ ;  /* 0x000000ffff0e7224 */ /* 0x000fd800078e00ff */
[----:B------:R-:W-:Y:S05]  /*1ce90*/  @!P0 BRA `(.L_x_748) ;  /* 0x0000000000108947 */ /* 0x000fea0003800000 */
[----:B------:R-:W-:Y:S01]  /*1cea0*/  UMOV UR4, 0xffffffff ;  /* 0xffffffff00047882 */ /* 0x000fe20000000000 */
[----:B------:R-:W-:Y:S02]  /*1ceb0*/  IADD3 R12, R5, -0x1, RZ ;  /* 0xffffffff050c7810 */ /* 0x000fe40007ffe0ff */
[----:B------:R-:W-:Y:S05]  /*1cec0*/  BRA.DIV UR4, `(.L_x_749) ;  /* 0x0000001e04c47947 */ /* 0x000fea000b800000 */
[----:B------:R3:W4:Y:S02]  /*1ced0*/  SHFL.IDX PT, R14, R2, R12, 0x1f ;  /* 0x00001f0c020e7589 */ /* 0x00072400000e0000 */
.L_x_748:
[----:B----4-:R-:W-:Y:S01]  /*1cee0*/  IMAD R16, R14, R16, R6 ;  /* 0x000000100e107224 */ /* 0x010fe200078e0206 */
[----:B--2---:R-:W-:Y:S01]  /*1cef0*/  IABS R6, R17 ;  /* 0x0000001100067213 */ /* 0x004fe20000000000 */
[----:B0--3--:R-:W-:Y:S02]  /*1cf00*/  IMAD.MOV.U32 R2, RZ, RZ, RZ ;  /* 0x000000ffff027224 */ /* 0x009fe400078e00ff */
[----:B------:R-:W-:Y:S01]  /*1cf10*/  IMAD.IADD R19, R5, 0x1, R19 ;  /* 0x0000000105137824 */ /* 0x000fe200078e0213 */
[----:B------:R-:W0:Y:S08]  /*1cf20*/  I2F.RP R7, R6 ;  /* 0x0000000600077306 */ /* 0x000e300000209400 */
[----:B0-----:R-:W0:Y:S02]  /*1cf30*/  MUFU.RCP R7, R7 ;  /* 0x0000000700077308 */ /* 0x001e240000001000 */
[----:B0-----:R-:W-:-:S06]  /*1cf40*/  VIADD R8, R7, 0xffffffe ;  /* 0x0ffffffe07087836 */ /* 0x001fcc0000000000 */
[----:B------:R-:W0:Y:S02]  /*1cf50*/  F2I.FTZ.U32.TRUNC.NTZ R3, R8 ;  /* 0x0000000800037305 */ /* 0x000e24000021f000 */
[----:B0-----:R-:W-:-:S05]  /*1cf60*/  IADD3 R9, RZ, -R3, RZ ;  /* 0x80000003ff097210 */ /* 0x001fca0007ffe0ff */
[----:B------:R-:W-:-:S04]  /*1cf70*/  IMAD R9, R9, R6, RZ ;  /* 0x0000000609097224 */ /* 0x000fc800078e02ff */
[----:B------:R-:W-:Y:S01]  /*1cf80*/  IMAD.HI.U32 R3, R3, R9, R2 ;  /* 0x0000000903037227 */ /* 0x000fe200078e0002 */
[----:B------:R-:W-:Y:S02]  /*1cf90*/  IADD3 R2, R4, -R16, RZ ;  /* 0x8000001004027210 */ /* 0x000fe40007ffe0ff */
[----:B------:R-:W-:Y:S02]  /*1cfa0*/  IABS R9, R17 ;  /* 0x0000001100097213 */ /* 0x000fe40000000000 */
[----:B------:R-:W-:-:S03]  /*1cfb0*/  IABS R4, R2 ;  /* 0x0000000200047213 */ /* 0x000fc60000000000 */
[----:B------:R-:W-:Y:S02]  /*1cfc0*/  IMAD.MOV R7, RZ, RZ, -R9 ;  /* 0x000000ffff077224 */ /* 0x000fe400078e0a09 */
[----:B------:R-:W-:-:S04]  /*1cfd0*/  IMAD.HI.U32 R3, R3, R4, RZ ;  /* 0x0000000403037227 */ /* 0x000fc800078e00ff */
[----:B------:R-:W-:Y:S01]  /*1cfe0*/  IMAD R7, R3, R7, R4 ;  /* 0x0000000703077224 */ /* 0x000fe200078e0204 */
[----:B------:R-:W-:-:S04]  /*1cff0*/  LOP3.LUT R4, R2, R17, RZ, 0x3c, !PT ;  /* 0x0000001102047212 */ /* 0x000fc800078e3cff */
[----:B------:R-:W-:-:S13]  /*1d000*/  ISETP.GT.U32.AND P0, PT, R6, R7, PT ;  /* 0x000000070600720c */ /* 0x000fda0003f04070 */
[----:B------:R-:W-:Y:S01]  /*1d010*/  @!P0 IADD3 R7, R7, -R6, RZ ;  /* 0x8000000607078210 */ /* 0x000fe20007ffe0ff */
[----:B------:R-:W-:-:S03]  /*1d020*/  @!P0 VIADD R3, R3, 0x1 ;  /* 0x0000000103038836 */ /* 0x000fc60000000000 */
[----:B------:R-:W-:-:S13]  /*1d030*/  ISETP.GE.U32.AND P0, PT, R7, R6, PT ;  /* 0x000000060700720c */ /* 0x000fda0003f06070 */
        /* <DEDUP_REMOVED lines=9> */
.L_x_742:
[----:B------:R-:W-:Y:S01]  /*1d0d0*/  UMOV UR4, URZ ;  /* 0x0000003f00047c82 */ /* 0x000fe20008000000 */
[----:B------:R-:W-:Y:S01]  /*1d0e0*/  UMOV UR5, URZ ;  /* 0x0000003f00057c82 */ /* 0x000fe20008000000 */
[----:B------:R-:W-:Y:S01]  /*1d0f0*/  ULDC UR6, c[0x0][0xc14] ;  /* 0x0003050000067ab9 */ /* 0x000fe20000000800 */
[----:B------:R-:W-:Y:S01]  /*1d100*/  IMAD.MOV.U32 R16, RZ, RZ, R4 ;  /* 0x000000ffff107224 */ /* 0x000fe200078e0004 */
[----:B------:R-:W-:Y:S01]  /*1d110*/  MOV R17, UR4 ;  /* 0x0000000400117c02 */ /* 0x000fe20008000f00 */
[----:B------:R-:W-:Y:S01]  /*1d120*/  IMAD.U32 R18, RZ, RZ, UR5 ;  /* 0x00000005ff127e24 */ /* 0x000fe2000f8e00ff */
[----:B------:R-:W-:-:S07]  /*1d130*/  MOV R19, UR6 ;  /* 0x0000000600137c02 */ /* 0x000fce0008000f00 */
.L_x_750:
        /* <DEDUP_REMOVED lines=12> */
.L_x_667:
[----:B0-----:R-:W3:Y:S01]  /*1d200*/  LDL.LU R0, [R1+0x30] ;  /* 0x0000300001007983 */ /* 0x001ee20000300800 */
[----:B------:R-:W-:Y:S01]  /*1d210*/  BSSY B0, `(.L_x_752) ;  /* 0x000000b000007945 */ /* 0x000fe20003800000 */
[----:B-1----:R-:W0:Y:S01]  /*1d220*/  S2R R5, SR_CgaCtaId ;  /* 0x0000000000057919 */ /* 0x002e220000008800 */
[----:B---3--:R-:W-:-:S05]  /*1d230*/  VIADD R0, R0, 0x1 ;  /* 0x0000000100007836 */ /* 0x008fca0000000000 */
[----:B--2---:R-:W-:-:S04]  /*1d240*/  LEA.HI R2, R0, R0, RZ, 0x1 ;  /* 0x0000000000027211 */ /* 0x004fc800078f08ff */
[----:B------:R-:W-:-:S04]  /*1d250*/  LOP3.LUT R3, R2, 0xfffffffe, RZ, 0xc0, !PT ;  /* 0xfffffffe02037812 */ /* 0x000fc800078ec0ff */
[----:B------:R-:W-:Y:S02]  /*1d260*/  IADD3 R3, R0, -R3, RZ ;  /* 0x8000000300037210 */ /* 0x000fe40007ffe0ff */
[----:B------:R-:W-:Y:S02]  /*1d270*/  MOV R0, 0x400 ;  /* 0x0000040000007802 */ /* 0x000fe40000000f00 */
[----:B------:R-:W-:Y:S02]  /*1d280*/  SHF.L.U32 R3, R3, 0x1f, RZ ;  /* 0x0000001f03037819 */ /* 0x000fe400000006ff */
[----:B0-----:R-:W-:-:S04]  /*1d290*/  LEA R0, R5, R0, 0x18 ;  /* 0x0000000005007211 */ /* 0x001fc800078ec0ff */
[----:B------:R-:W0:Y:S02]  /*1d2a0*/  SYNCS.PHASECHK.TRANS64.TRYWAIT P0, [R0+URZ+0x34820], R3 ;  /* 0x03482003000075a7 */ /* 0x000e24000800017f */
[----:B0-----:R-:W-:Y:S05]  /*1d2b0*/  @!P0 BRA `(.L_x_753) ;  /* 0x0000001800ec8947 */ /* 0x001fea0003800000 */
.L_x_844:
[----:B------:R-:W-:Y:S05]  /*1d2c0*/  BSYNC B0 ;  /* 0x0000000000007941 */ /* 0x000fea0003800000 */
.L_x_752:
[----:B------:R-:W-:-:S03]  /*1d2d0*/  UMOV UR4, 0xffffffff ;  /* 0xffffffff00047882 */ /* 0x000fc60000000000 */
[----:B------:R-:W-:Y:S05]  /*1d2e0*/  BRA.DIV UR4, `(.L_x_754) ;  /* 0x0000001a04f47947 */ /* 0x000fea000b800000 */
[----:B------:R-:W1:Y:S02]  /*1d2f0*/  S2R R2, SR_TID.X ;  /* 0x0000000000027919 */ /* 0x000e640000002100 */
[----:B-1----:R-:W-:-:S04]  /*1d300*/  SHF.R.U32.HI R2, RZ, 0x5, R2 ;  /* 0x00000005ff027819 */ /* 0x002fc80000011602 */
[----:B------:R-:W-:-:S05]  /*1d310*/  LOP3.LUT R2, R2, 0x3, RZ, 0xc0, !PT ;  /* 0x0000000302027812 */ /* 0x000fca00078ec0ff */
[----:B------:R1:W2:Y:S02]  /*1d320*/  SHFL.IDX PT, R14, R2, RZ, 0x1f ;  /* 0x00001fff020e7589 */ /* 0x0002a400000e0000 */
.L_x_847:
[----:B--2---:R-:W-:-:S13]  /*1d330*/  ISETP.NE.AND P0, PT, R14, RZ, PT ;  /* 0x000000ff0e00720c */ /* 0x004fda0003f05270 */
[----:B------:R-:W-:Y:S05]  /*1d340*/  @P0 BRA `(.L_x_448) ;  /* 0x0000000000940947 */ /* 0x000fea0003800000 */
[----:B------:R-:W-:-:S03]  /*1d350*/  UMOV UR4, 0xffffffff ;  /* 0xffffffff00047882 */ /* 0x000fc60000000000 */
[----:B------:R-:W-:Y:S05]  /*1d360*/  BRA.DIV UR4, `(.L_x_755) ;  /* 0x0000001e04087947 */ /* 0x000fea000b800000 */
[----:B------:R-:W-:-:S13]  /*1d370*/  ELECT P6, URZ, PT ;  /* 0x00000000003f782f */ /* 0x000fda00038c0000 */
.L_x_850:
[----:B------:R-:W-:Y:S05]  /*1d380*/  @!P6 BRA `(.L_x_448) ;  /* 0x000000000084e947 */ /* 0x000fea0003800000 */
[----:B-1----:R-:W2:Y:S02]  /*1d390*/  LDL.LU R2, [R1+0x3c] ;  /* 0x00003c0001027983 */ /* 0x002ea40000300800 */
[----:B--2---:R-:W-:-:S04]  /*1d3a0*/  LOP3.LUT R2, R2, 0x2, RZ, 0xfc, !PT ;  /* 0x0000000202027812 */ /* 0x004fc800078efcff */
[----:B------:R-:W-:-:S13]  /*1d3b0*/  ISETP.NE.AND P2, PT, R2, 0x3, PT ;  /* 0x000000030200780c */ /* 0x000fda0003f45270 */
[----:B------:R-:W-:Y:S05]  /*1d3c0*/  @!P2 BRA `(.L_x_756) ;  /* 0x000000000004a947 */ /* 0x000fea0003800000 */
[----:B------:R-:W-:Y:S01]  /*1d3d0*/  BPT.TRAP 0x1 ;  /* 0x000000040000795c */ /* 0x000fe20000300000 */
.L_x_756:
[----:B0-----:R-:W2:Y:S04]  /*1d3e0*/  LDL R3, [R1] ;  /* 0x0000000001037983 */ /* 0x001ea80000100800 */
[----:B------:R-:W3:Y:S01]  /*1d3f0*/  LDL.LU R7, [R1+0xc] ;  /* 0x00000c0001077983 */ /* 0x000ee20000300800 */
[----:B------:R-:W-:-:S05]  /*1d400*/  VIADD R2, R0, 0x34840 ;  /* 0x0003484000027836 */ /* 0x000fca0000000000 */
[C---:B--2---:R-:W-:Y:S01]  /*1d410*/  LEA R6, R3.reuse, R2, 0x3 ;  /* 0x0000000203067211 */ /* 0x044fe200078e18ff */
[----:B------:R-:W-:Y:S01]  /*1d420*/  VIADD R3, R3, 0x1 ;  /* 0x0000000103037836 */ /* 0x000fe20000000000 */
[----:B---3--:R-:W-:-:S04]  /*1d430*/  SHF.L.U32 R5, R7, 0x1f, RZ ;  /* 0x0000001f07057819 */ /* 0x008fc800000006ff */
[C---:B------:R-:W-:Y:S01]  /*1d440*/  ISETP.NE.AND P1, PT, R3.reuse, 0x2, PT ;  /* 0x000000020300780c */ /* 0x040fe20003f25270 */
[----:B------:R-:W0:Y:S03]  /*1d450*/  SYNCS.PHASECHK.TRANS64.TRYWAIT P0, [R6+URZ], R5 ;  /* 0x00000005060075a7 */ /* 0x000e26000800017f */
[----:B------:R-:W-:Y:S02]  /*1d460*/  SEL R4, RZ, 0x1, P1 ;  /* 0x00000001ff047807 */ /* 0x000fe40000800000 */
[----:B------:R-:W-:Y:S02]  /*1d470*/  SEL R3, R3, RZ, P1 ;  /* 0x000000ff03037207 */ /* 0x000fe40000800000 */
[----:B------:R-:W-:Y:S02]  /*1d480*/  LOP3.LUT R4, R7, R4, RZ, 0x3c, !PT ;  /* 0x0000000407047212 */ /* 0x000fe400078e3cff */
[----:B------:R-:W-:-:S02]  /*1d490*/  LEA R7, R3, R2, 0x3 ;  /* 0x0000000203077211 */ /* 0x000fc400078e18ff */
[----:B------:R-:W-:Y:S01]  /*1d4a0*/  SHF.L.U32 R2, R4, 0x1f, RZ ;  /* 0x0000001f04027819 */ /* 0x000fe200000006ff */
[----:B0-----:R-:W-:Y:S06]  /*1d4b0*/  @!P0 BRA `(.L_x_757) ;  /* 0x0000001800d48947 */ /* 0x001fec0003800000 */
.L_x_851:
[----:B------:R-:W1:Y:S02]  /*1d4c0*/  SYNCS.PHASECHK.TRANS64.TRYWAIT P0, [R7+URZ], R2 ;  /* 0x00000002070075a7 */ /* 0x000e64000800017f */
[----:B-1----:R-:W-:Y:S05]  /*1d4d0*/  @!P0 BRA `(.L_x_758) ;  /* 0x0000001800e08947 */ /* 0x002fea0003800000 */
.L_x_852:
[----:B------:R-:W-:Y:S05]  /*1d4e0*/  @!P2 BRA `(.L_x_759) ;  /* 0x000000000004a947 */ /* 0x000fea0003800000 */
[----:B------:R-:W-:Y:S01]  /*1d4f0*/  BPT.TRAP 0x1 ;  /* 0x000000040000795c */ /* 0x000fe20000300000 */
.L_x_759:
[----:B------:R-:W2:Y:S01]  /*1d500*/  LDL.LU R4, [R1] ;  /* 0x0000000001047983 */ /* 0x000ea20000300800 */
[----:B------:R-:W-:-:S05]  /*1d510*/  VIADD R0, R0, 0x34860 ;  /* 0x0003486000007836 */ /* 0x000fca0000000000 */
[----:B--2---:R-:W-:-:S04]  /*1d520*/  LEA R4, R4, R0, 0x3 ;  /* 0x0000000004047211 */ /* 0x004fc800078e18ff */
[----:B------:R-:W2:Y:S02]  /*1d530*/  SYNCS.PHASECHK.TRANS64.TRYWAIT P0, [R4+URZ], R5 ;  /* 0x00000005040075a7 */ /* 0x000ea4000800017f */
[----:B--2---:R-:W-:Y:S05]  /*1d540*/  @!P0 BRA `(.L_x_760) ;  /* 0x0000001800d88947 */ /* 0x004fea0003800000 */
.L_x_853:
[----:B------:R-:W-:-:S07]  /*1d550*/  IMAD R3, R3, 0x8, R0 ;  /* 0x0000000803037824 */ /* 0x000fce00078e0200 */
.L_x_761:
[----:B---3--:R3:W4:Y:S02]  /*1d560*/  SYNCS.PHASECHK.TRANS64.TRYWAIT P0, [R3+URZ], R2 ;  /* 0x00000002030075a7 */ /* 0x008724000800017f */
[----:B----4-:R-:W-:Y:S05]  /*1d570*/  @!P0 NANOSLEEP.SYNCS 0x989680 ;  /* 0x009896800000895d */ /* 0x010fea0003900000 */
[----:B------:R-:W4:Y:S02]  /*1d580*/  @!P0 SYNCS.PHASECHK.TRANS64 P0, [R3+URZ], R2 ;  /* 0x00000002030085a7 */ /* 0x000f24000800007f */
[----:B----4-:R-:W-:Y:S05]  /*1d590*/  @!P0 BRA `(.L_x_761) ;  /* 0xfffffffc00f08947 */ /* 0x010fea000383ffff */
.L_x_448:
[----:B------:R-:W-:Y:S05]  /*1d5a0*/  BSYNC B7 ;  /* 0x0000000000077941 */ /* 0x000fea0003800000 */
.L_x_445:
[----:B------:R-:W-:Y:S05]  /*1d5b0*/  EXIT ;  /* 0x000000000000794d */ /* 0x000fea0003800000 */
.L_x_466:
[----:B0-----:R0:W1:Y:S02]  /*1d5c0*/  SYNCS.PHASECHK.TRANS64.TRYWAIT P5, [R3+URZ+0x34890], R0 ;  /* 0x03489000030075a7 */ /* 0x00106400080a017f */
[----:B-1----:R-:W-:Y:S05]  /*1d5d0*/  @!P5 NANOSLEEP.SYNCS 0x989680 ;  /* 0x009896800000d95d */ /* 0x002fea0003900000 */
[----:B------:R-:W1:Y:S02]  /*1d5e0*/  @!P5 SYNCS.PHASECHK.TRANS64 P5, [R3+URZ+0x34890], R0 ;  /* 0x034890000300d5a7 */ /* 0x000e6400080a007f */
[----:B-1----:R-:W-:Y:S05]  /*1d5f0*/  @!P5 BRA `(.L_x_466) ;  /* 0xfffffffc00f0d947 */ /* 0x002fea000383ffff */
[----:B------:R-:W-:Y:S05]  /*1d600*/  BRA `(.L_x_762) ;  /* 0xfffffe5c00c87947 */ /* 0x000fea000383ffff */
.L_x_520:
[----:B-1----:R1:W3:Y:S02]  /*1d610*/  SYNCS.PHASECHK.TRANS64.TRYWAIT P5, [R3+URZ+0x34890], R0 ;  /* 0x03489000030075a7 */ /* 0x0022e400080a017f */
[----:B---3--:R-:W-:Y:S05]  /*1d620*/  @!P5 NANOSLEEP.SYNCS 0x989680 ;  /* 0x009896800000d95d */ /* 0x008fea0003900000 */
[----:B------:R-:W3:Y:S02]  /*1d630*/  @!P5 SYNCS.PHASECHK.TRANS64 P5, [R3+URZ+0x34890], R0 ;  /* 0x034890000300d5a7 */ /* 0x000ee400080a007f */
[----:B---3--:R-:W-:Y:S05]  /*1d640*/  @!P5 BRA `(.L_x_520) ;  /* 0xfffffffc00f0d947 */ /* 0x008fea000383ffff */
[----:B------:R-:W-:Y:S05]  /*1d650*/  BRA `(.L_x_763) ;  /* 0xfffffe9000507947 */ /* 0x000fea000383ffff */
.L_x_545:
[----:B0-----:R0:W1:Y:S02]  /*1d660*/  SYNCS.PHASECHK.TRANS64.TRYWAIT P4, [R3+URZ+0x34890], R0 ;  /* 0x03489000030075a7 */ /* 0x001064000808017f */
[----:B-1----:R-:W-:Y:S05]  /*1d670*/  @!P4 NANOSLEEP.SYNCS 0x989680 ;  /* 0x009896800000c95d */ /* 0x002fea0003900000 */
[----:B------:R-:W1:Y:S02]  /*1d680*/  @!P4 SYNCS.PHASECHK.TRANS64 P4, [R3+URZ+0x34890], R0 ;  /* 0x034890000300c5a7 */ /* 0x000e64000808007f */
[----:B-1----:R-:W-:Y:S05]  /*1d690*/  @!P4 BRA `(.L_x_545) ;  /* 0xfffffffc00f0c947 */ /* 0x002fea000383ffff */
[----:B------:R-:W-:Y:S05]  /*1d6a0*/  BRA `(.L_x_764) ;  /* 0xfffffec000307947 */ /* 0x000fea000383ffff */
.L_x_551:
[----:B--2---:R2:W3:Y:S02]  /*1d6b0*/  SYNCS.PHASECHK.TRANS64.TRYWAIT P4, [R3+URZ+0x348b0], R0 ;  /* 0x0348b000030075a7 */ /* 0x0044e4000808017f */
[----:B---3--:R-:W-:Y:S05]  /*1d6c0*/  @!P4 NANOSLEEP.SYNCS 0x989680 ;  /* 0x009896800000c95d */ /* 0x008fea0003900000 */
[----:B------:R-:W3:Y:S02]  /*1d6d0*/  @!P4 SYNCS.PHASECHK.TRANS64 P4, [R3+URZ+0x348b0], R0 ;  /* 0x0348b0000300c5a7 */ /* 0x000ee4000808007f */
[----:B---3--:R-:W-:Y:S05]  /*1d6e0*/  @!P4 BRA `(.L_x_551) ;  /* 0xfffffffc00f0c947 */ /* 0x008fea000383ffff */
[----:B------:R-:W-:Y:S05]  /*1d6f0*/  BRA `(.L_x_765) ;  /* 0xfffffec400307947 */ /* 0x000fea000383ffff */
.L_x_571:
[----:B------:R-:W-:Y:S01]  /*1d700*/  BSSY B1, `(.L_x_766) ;  /* 0x0000008000017945 */ /* 0x000fe20003800000 */
[----:B------:R-:W-:Y:S01]  /*1d710*/  MOV R13, R38 ;  /* 0x00000026000d7202 */ /* 0x000fe20000000f00 */
[----:B------:R-:W-:Y:S01]  /*1d720*/  IMAD.MOV.U32 R12, RZ, RZ, RZ ;  /* 0x000000ffff0c7224 */ /* 0x000fe200078e00ff */
[----:B------:R-:W-:Y:S01]  /*1d730*/  MOV R11, 0x1c1f ;  /* 0x00001c1f000b7802 */ /* 0x000fe20000000f00 */
[----:B------:R-:W-:-:S07]  /*1d740*/  IMAD.MOV.U32 R15, RZ, RZ, -0x1 ;  /* 0xffffffffff0f7424 */ /* 0x000fce00078e00ff */
[----:B------:R-:W-:Y:S05]  /*1d750*/  WARPSYNC.COLLECTIVE R15, `(.L_x_767) ;  /* 0x000000000f087348 */ /* 0x000fea0003c00000 */
[----:B------:R0:W1:Y:S02]  /*1d760*/  SHFL.IDX P6, R14, R13, R12, R11 ;  /* 0x0000000c0d0e7389 */ /* 0x00006400000c000b */
[----:B01----:R-:W-:Y:S01]  /*1d770*/  ENDCOLLECTIVE ;  /* 0x000000000000791b */ /* 0x003fe20003800000 */
.L_x_767:
[----:B------:R-:W-:Y:S05]  /*1d780*/  BSYNC B1 ;  /* 0x0000000000017941 */ /* 0x000fea0003800000 */
.L_x_766:
[----:B------:R-:W-:Y:S05]  /*1d790*/  BRA `(.L_x_768) ;  /* 0xfffffed800587947 */ /* 0x000fea000383ffff */
.L_x_572:
        /* <DEDUP_REMOVED lines=8> */
.L_x_770:
[----:B------:R-:W-:Y:S05]  /*1d820*/  BSYNC B1 ;  /* 0x0000000000017941 */ /* 0x000fea0003800000 */
.L_x_769:
[----:B------:R-:W-:Y:S05]  /*1d830*/  BRA `(.L_x_771) ;  /* 0xfffffed8003c7947 */ /* 0x000fea000383ffff */
.L_x_573:
        /* <DEDUP_REMOVED lines=8> */
.L_x_773:
[----:B------:R-:W-:Y:S05]  /*1d8c0*/  BSYNC B1 ;  /* 0x0000000000017941 */ /* 0x000fea0003800000 */
.L_x_772:
[----:B------:R-:W-:Y:S05]  /*1d8d0*/  BRA `(.L_x_774) ;  /* 0xfffffed800207947 */ /* 0x000fea000383ffff */
.L_x_574:
        /* <DEDUP_REMOVED lines=8> */
.L_x_776:
[----:B------:R-:W-:Y:S05]  /*1d960*/  BSYNC B1 ;  /* 0x0000000000017941 */ /* 0x000fea0003800000 */
.L_x_775:
[----:B------:R-:W-:Y:S05]  /*1d970*/  BRA `(.L_x_777) ;  /* 0xfffffed800047947 */ /* 0x000fea000383ffff */
.L_x_576:
[----:B0-----:R0:W1:Y:S02]  /*1d980*/  SYNCS.PHASECHK.TRANS64.TRYWAIT P1, [R2+URZ+0x34800], R5 ;  /* 0x03480005020075a7 */ /* 0x001064000802017f */
[----:B-1----:R-:W-:Y:S05]  /*1d990*/  @!P1 NANOSLEEP.SYNCS 0x989680 ;  /* 0x009896800000995d */ /* 0x002fea0003900000 */
[----:B------:R-:W1:Y:S02]  /*1d9a0*/  @!P1 SYNCS.PHASECHK.TRANS64 P1, [R2+URZ+0x34800], R5 ;  /* 0x03480005020095a7 */ /* 0x000e64000802007f */
[----:B-1----:R-:W-:Y:S05]  /*1d9b0*/  @!P1 BRA `(.L_x_576) ;  /* 0xfffffffc00f09947 */ /* 0x002fea000383ffff */
[----:B------:R-:W-:Y:S05]  /*1d9c0*/  BRA `(.L_x_778) ;  /* 0xfffffed800407947 */ /* 0x000fea000383ffff */
.L_x_602:
        /* <DEDUP_REMOVED lines=8> */
.L_x_780:
[----:B------:R-:W-:Y:S05]  /*1da50*/  BSYNC B1 ;  /* 0x0000000000017941 */ /* 0x000fea0003800000 */
.L_x_779:
[----:B------:R-:W-:Y:S05]  /*1da60*/  BRA `(.L_x_781) ;  /* 0xfffffefc00b47947 */ /* 0x000fea000383ffff */
.L_x_603:
        /* <DEDUP_REMOVED lines=8> */
.L_x_783:
[----:B------:R-:W-:Y:S05]  /*1daf0*/  BSYNC B1 ;  /* 0x0000000000017941 */ /* 0x000fea0003800000 */
.L_x_782:
[----:B------:R-:W-:Y:S05]  /*1db00*/  BRA `(.L_x_784) ;  /* 0xfffffefc00987947 */ /* 0x000fea000383ffff */
.L_x_604:
        /* <DEDUP_REMOVED lines=8> */
.L_x_786:
[----:B------:R-:W-:Y:S05]  /*1db90*/  BSYNC B1 ;  /* 0x0000000000017941 */ /* 0x000fea0003800000 */
.L_x_785:
[----:B------:R-:W-:Y:S05]  /*1dba0*/  BRA `(.L_x_787) ;  /* 0xfffffefc007c7947 */ /* 0x000fea000383ffff */
.L_x_605:
        /* <DEDUP_REMOVED lines=8> */
.L_x_789:
[----:B------:R-:W-:Y:S05]  /*1dc30*/  BSYNC B1 ;  /* 0x0000000000017941 */ /* 0x000fea0003800000 */
.L_x_788:
[----:B------:R-:W-:Y:S05]  /*1dc40*/  BRA `(.L_x_790) ;  /* 0xfffffefc00607947 */ /* 0x000fea000383ffff */
.L_x_607:
[----:B0-----:R0:W1:Y:S02]  /*1dc50*/  SYNCS.PHASECHK.TRANS64.TRYWAIT P0, [R2+URZ+0x34800], R5 ;  /* 0x03480005020075a7 */ /* 0x001064000800017f */
[----:B-1----:R-:W-:Y:S05]  /*1dc60*/  @!P0 NANOSLEEP.SYNCS 0x989680 ;  /* 0x009896800000895d */ /* 0x002fea0003900000 */
[----:B------:R-:W1:Y:S02]  /*1dc70*/  @!P0 SYNCS.PHASECHK.TRANS64 P0, [R2+URZ+0x34800], R5 ;  /* 0x03480005020085a7 */ /* 0x000e64000800007f */
[----:B-1----:R-:W-:Y:S05]  /*1dc80*/  @!P0 BRA `(.L_x_607) ;  /* 0xfffffffc00f08947 */ /* 0x002fea000383ffff */
[----:B------:R-:W-:Y:S05]  /*1dc90*/  BRA `(.L_x_791) ;  /* 0xfffffefc009c7947 */ /* 0x000fea000383ffff */
.L_x_621:
[----:B-1----:R1:W2:Y:S02]  /*1dca0*/  SYNCS.PHASECHK.TRANS64.TRYWAIT P2, [R4+URZ+0x34830], R3 ;  /* 0x03483003040075a7 */ /* 0x0022a4000804017f */
[----:B--2---:R-:W-:Y:S05]  /*1dcb0*/  @!P2 NANOSLEEP.SYNCS 0x989680 ;  /* 0x009896800000a95d */ /* 0x004fea0003900000 */
[----:B------:R-:W2:Y:S02]  /*1dcc0*/  @!P2 SYNCS.PHASECHK.TRANS64 P2, [R4+URZ+0x34830], R3 ;  /* 0x034830030400a5a7 */ /* 0x000ea4000804007f */
[----:B--2---:R-:W-:Y:S05]  /*1dcd0*/  @!P2 BRA `(.L_x_621) ;  /* 0xfffffffc00f0a947 */ /* 0x004fea000383ffff */
[----:B------:R-:W-:Y:S05]  /*1dce0*/  BRA `(.L_x_620) ;  /* 0xffffff2000887947 */ /* 0x000fea000383ffff */
.L_x_628:
[----:B-1----:R1:W2:Y:S02]  /*1dcf0*/  SYNCS.PHASECHK.TRANS64.TRYWAIT P2, [R21+URZ+0x34830], R0 ;  /* 0x03483000150075a7 */ /* 0x0022a4000804017f */
[----:B--2---:R-:W-:Y:S05]  /*1dd00*/  @!P2 NANOSLEEP.SYNCS 0x989680 ;  /* 0x009896800000a95d */ /* 0x004fea0003900000 */
[----:B------:R-:W2:Y:S02]  /*1dd10*/  @!P2 SYNCS.PHASECHK.TRANS64 P2, [R21+URZ+0x34830], R0 ;  /* 0x034830001500a5a7 */ /* 0x000ea4000804007f */
[----:B--2---:R-:W-:Y:S05]  /*1dd20*/  @!P2 BRA `(.L_x_628) ;  /* 0xfffffffc00f0a947 */ /* 0x004fea000383ffff */
[----:B------:R-:W-:Y:S05]  /*1dd30*/  BRA `(.L_x_627) ;  /* 0xffffff4c00147947 */ /* 0x000fea000383ffff */
.L_x_633:
[----:B---3--:R3:W4:Y:S02]  /*1dd40*/  SYNCS.PHASECHK.TRANS64.TRYWAIT P2, [R202+URZ+0x34850], R3 ;  /* 0x03485003ca0075a7 */ /* 0x008724000804017f */
[----:B----4-:R-:W-:Y:S05]  /*1dd50*/  @!P2 NANOSLEEP.SYNCS 0x989680 ;  /* 0x009896800000a95d */ /* 0x010fea0003900000 */
[----:B------:R-:W4:Y:S02]  /*1dd60*/  @!P2 SYNCS.PHASECHK.TRANS64 P2, [R202+URZ+0x34850], R3 ;  /* 0x03485003ca00a5a7 */ /* 0x000f24000804007f */
[----:B----4-:R-:W-:Y:S05]  /*1dd70*/  @!P2 BRA `(.L_x_633) ;  /* 0xfffffffc00f0a947 */ /* 0x010fea000383ffff */
[----:B------:R-:W-:Y:S05]  /*1dd80*/  BRA `(.L_x_632) ;  /* 0xffffff5400f47947 */ /* 0x000fea000383ffff */
.L_x_639:
[----:B-1----:R1:W2:Y:S02]  /*1dd90*/  SYNCS.PHASECHK.TRANS64.TRYWAIT P0, [R13+URZ+0x34850], R4 ;  /* 0x034850040d0075a7 */ /* 0x0022a4000800017f */
[----:B--2---:R-:W-:Y:S05]  /*1dda0*/  @!P0 NANOSLEEP.SYNCS 0x989680 ;  /* 0x009896800000895d */ /* 0x004fea0003900000 */
[----:B------:R-:W2:Y:S02]  /*1ddb0*/  @!P0 SYNCS.PHASECHK.TRANS64 P0, [R13+URZ+0x34850], R4 ;  /* 0x034850040d0085a7 */ /* 0x000ea4000800007f */
[----:B--2---:R-:W-:Y:S05]  /*1ddc0*/  @!P0 BRA `(.L_x_639) ;  /* 0xfffffffc00f08947 */ /* 0x004fea000383ffff */
[----:B------:R-:W-:Y:S05]  /*1ddd0*/  BRA `(.L_x_638) ;  /* 0xffffff7400147947 */ /* 0x000fea000383ffff */
.L_x_671:
[----:B------:R-:W0:Y:S01]  /*1dde0*/  S2R R9, SR_TID.X ;  /* 0x0000000000097919 */ /* 0x000e220000002100 */
[----:B------:R-:W-:Y:S01]  /*1ddf0*/  BSSY B1, `(.L_x_792) ;  /* 0x000000a000017945 */ /* 0x000fe20003800000 */
[----:B------:R-:W-:Y:S01]  /*1de00*/  IMAD.MOV.U32 R12, RZ, RZ, RZ ;  /* 0x000000ffff0c7224 */ /* 0x000fe200078e00ff */
[----:B------:R-:W-:Y:S01]  /*1de10*/  MOV R11, 0x1f ;  /* 0x0000001f000b7802 */ /* 0x000fe20000000f00 */
[----:B------:R-:W-:Y:S01]  /*1de20*/  IMAD.MOV.U32 R15, RZ, RZ, -0x1 ;  /* 0xffffffffff0f7424 */ /* 0x000fe200078e00ff */
[----:B0-----:R-:W-:-:S04]  /*1de30*/  SHF.R.U32.HI R9, RZ, 0x5, R9 ;  /* 0x00000005ff097819 */ /* 0x001fc80000011609 */
[----:B------:R-:W-:-:S04]  /*1de40*/  LOP3.LUT R9, R9, 0x3, RZ, 0xc0, !PT ;  /* 0x0000000309097812 */ /* 0x000fc800078ec0ff */
[----:B------:R-:W-:-:S07]  /*1de50*/  MOV R13, R9 ;  /* 0x00000009000d7202 */ /* 0x000fce0000000f00 */
[----:B-----5:R-:W-:Y:S05]  /*1de60*/  WARPSYNC.COLLECTIVE R15, `(.L_x_793) ;  /* 0x000000000f087348 */ /* 0x020fea0003c00000 */
[----:B------:R0:W1:Y:S02]  /*1de70*/  SHFL.IDX P6, R14, R13, R12, R11 ;  /* 0x0000000c0d0e7389 */ /* 0x00006400000c000b */
[----:B01---5:R-:W-:Y:S01]  /*1de80*/  ENDCOLLECTIVE ;  /* 0x000000000000791b */ /* 0x023fe20003800000 */
.L_x_793:
[----:B------:R-:W-:Y:S05]  /*1de90*/  BSYNC B1 ;  /* 0x0000000000017941 */ /* 0x000fea0003800000 */
.L_x_792:
[----:B------:R-:W-:Y:S05]  /*1dea0*/  BRA `(.L_x_794) ;  /* 0xffffffa800ec7947 */ /* 0x000fea000383ffff */
.L_x_672:
[----:B------:R-:W-:Y:S01]  /*1deb0*/  BSSY B1, `(.L_x_795) ;  /* 0x0000006000017945 */ /* 0x000fe20003800000 */
[----:B------:R-:W-:-:S07]  /*1dec0*/  MOV R15, 0xffffffff ;  /* 0xffffffff000f7802 */ /* 0x000fce0000000f00 */
[----:B-----5:R-:W-:Y:S05]  /*1ded0*/  WARPSYNC.COLLECTIVE R15, `(.L_x_796) ;  /* 0x000000000f0c7348 */ /* 0x020fea0003c00000 */
[----:B------:R-:W-:Y:S02]  /*1dee0*/  ELECT P6, UR62, PT ;  /* 0x00000000003e782f */ /* 0x000fe400038c0000 */
[----:B------:R-:W-:Y:S01]  /*1def0*/  MOV R14, UR62 ;  /* 0x0000003e000e7c02 */ /* 0x000fe20008000f00 */
[----:B-----5:R-:W-:Y:S10]  /*1df00*/  ENDCOLLECTIVE ;  /* 0x000000000000791b */ /* 0x020ff40003800000 */
.L_x_796:
[----:B------:R-:W-:Y:S05]  /*1df10*/  BSYNC B1 ;  /* 0x0000000000017941 */ /* 0x000fea0003800000 */
.L_x_795:
[----:B------:R-:W-:Y:S05]  /*1df20*/  BRA `(.L_x_797) ;  /* 0xffffffa800d87947 */ /* 0x000fea000383ffff */
.L_x_674:
[----:B0-----:R0:W1:Y:S02]  /*1df30*/  SYNCS.PHASECHK.TRANS64.TRYWAIT P0, [R5+URZ+0x34820], R6 ;  /* 0x03482006050075a7 */ /* 0x001064000800017f */
[----:B-1----:R-:W-:Y:S05]  /*1df40*/  @!P0 NANOSLEEP.SYNCS 0x989680 ;  /* 0x009896800000895d */ /* 0x002fea0003900000 */
[----:B------:R-:W1:Y:S02]  /*1df50*/  @!P0 SYNCS.PHASECHK.TRANS64 P0, [R5+URZ+0x34820], R6 ;  /* 0x03482006050085a7 */ /* 0x000e64000800007f */
[----:B-1----:R-:W-:Y:S05]  /*1df60*/  @!P0 BRA `(.L_x_674) ;  /* 0xfffffffc00f08947 */ /* 0x002fea000383ffff */
[----:B------:R-:W-:Y:S05]  /*1df70*/  BRA `(.L_x_798) ;  /* 0xffffffa800f47947 */ /* 0x000fea000383ffff */
.L_x_677:
[----:B0-----:R0:W1:Y:S02]  /*1df80*/  SYNCS.PHASECHK.TRANS64.TRYWAIT P0, [R6+URZ+0x348a0], R9 ;  /* 0x0348a009060075a7 */ /* 0x001064000800017f */
[----:B-1----:R-:W-:Y:S05]  /*1df90*/  @!P0 NANOSLEEP.SYNCS 0x989680 ;  /* 0x009896800000895d */ /* 0x002fea0003900000 */
[----:B------:R-:W1:Y:S02]  /*1dfa0*/  @!P0 SYNCS.PHASECHK.TRANS64 P0, [R6+URZ+0x348a0], R9 ;  /* 0x0348a009060085a7 */ /* 0x000e64000800007f */
[----:B-1----:R-:W-:Y:S05]  /*1dfb0*/  @!P0 BRA `(.L_x_677) ;  /* 0xfffffffc00f08947 */ /* 0x002fea000383ffff */
[----:B------:R-:W-:Y:S05]  /*1dfc0*/  BRA `(.L_x_799) ;  /* 0xffffffac00047947 */ /* 0x000fea000383ffff */
.L_x_679:
[----:B-1----:R1:W2:Y:S02]  /*1dfd0*/  SYNCS.PHASECHK.TRANS64.TRYWAIT P0, [R6+URZ+0x348c0], R9 ;  /* 0x0348c009060075a7 */ /* 0x0022a4000800017f */
[----:B--2---:R-:W-:Y:S05]  /*1dfe0*/  @!P0 NANOSLEEP.SYNCS 0x989680 ;  /* 0x009896800000895d */ /* 0x004fea0003900000 */
[----:B------:R-:W2:Y:S02]  /*1dff0*/  @!P0 SYNCS.PHASECHK.TRANS64 P0, [R6+URZ+0x348c0], R9 ;  /* 0x0348c009060085a7 */ /* 0x000ea4000800007f */
[----:B--2---:R-:W-:Y:S05]  /*1e000*/  @!P0 BRA `(.L_x_679) ;  /* 0xfffffffc00f08947 */ /* 0x004fea000383ffff */
[----:B------:R-:W-:Y:S05]  /*1e010*/  BRA `(.L_x_800) ;  /* 0xffffffac00947947 */ /* 0x000fea000383ffff */
.L_x_683:
[----:B0-----:R0:W1:Y:S02]  /*1e020*/  SYNCS.PHASECHK.TRANS64.TRYWAIT P0, [R7+URZ+0x348a0], R8 ;  /* 0x0348a008070075a7 */ /* 0x001064000800017f */
[----:B-1----:R-:W-:Y:S05]  /*1e030*/  @!P0 NANOSLEEP.SYNCS 0x989680 ;  /* 0x009896800000895d */ /* 0x002fea0003900000 */
[----:B------:R-:W1:Y:S02]  /*1e040*/  @!P0 SYNCS.PHASECHK.TRANS64 P0, [R7+URZ+0x348a0], R8 ;  /* 0x0348a008070085a7 */ /* 0x000e64000800007f */
[----:B-1----:R-:W-:Y:S05]  /*1e050*/  @!P0 BRA `(.L_x_683) ;  /* 0xfffffffc00f08947 */ /* 0x002fea000383ffff */
[----:B------:R-:W-:Y:S05]  /*1e060*/  BRA `(.L_x_801) ;  /* 0xffffffb000707947 */ /* 0x000fea000383ffff */
.L_x_685:
[----:B-1----:R1:W2:Y:S02]  /*1e070*/  SYNCS.PHASECHK.TRANS64.TRYWAIT P1, [R7+URZ+0x348c0], R8 ;  /* 0x0348c008070075a7 */ /* 0x0022a4000802017f */
[----:B--2---:R-:W-:Y:S05]  /*1e080*/  @!P1 NANOSLEEP.SYNCS 0x989680 ;  /* 0x009896800000995d */ /* 0x004fea0003900000 */
[----:B------:R-:W2:Y:S02]  /*1e090*/  @!P1 SYNCS.PHASECHK.TRANS64 P1, [R7+URZ+0x348c0], R8 ;  /* 0x0348c008070095a7 */ /* 0x000ea4000802007f */
[----:B--2---:R-:W-:Y:S05]  /*1e0a0*/  @!P1 BRA `(.L_x_685) ;  /* 0xfffffffc00f09947 */ /* 0x004fea000383ffff */
[----:B------:R-:W-:Y:S05]  /*1e0b0*/  BRA `(.L_x_802) ;  /* 0xffffffb000f87947 */ /* 0x000fea000383ffff */
.L_x_697:
[----:B------:R-:W0:Y:S01]  /*1e0c0*/  S2R R3, SR_TID.X ;  /* 0x0000000000037919 */ /* 0x000e220000002100 */
[----:B------:R-:W-:Y:S01]  /*1e0d0*/  BSSY B0, `(.L_x_803) ;  /* 0x000000a000007945 */ /* 0x000fe20003800000 */
[----:B------:R-:W-:Y:S01]  /*1e0e0*/  MOV R12, RZ ;  /* 0x000000ff000c7202 */ /* 0x000fe20000000f00 */
[----:B------:R-:W-:Y:S01]  /*1e0f0*/  IMAD.MOV.U32 R11, RZ, RZ, 0x1f ;  /* 0x0000001fff0b7424 */ /* 0x000fe200078e00ff */
[----:B------:R-:W-:Y:S02]  /*1e100*/  MOV R15, 0xffffffff ;  /* 0xffffffff000f7802 */ /* 0x000fe40000000f00 */
[----:B0-----:R-:W-:-:S04]  /*1e110*/  SHF.R.U32.HI R3, RZ, 0x5, R3 ;  /* 0x00000005ff037819 */ /* 0x001fc80000011603 */
[----:B------:R-:W-:-:S05]  /*1e120*/  LOP3.LUT R3, R3, 0x3, RZ, 0xc0, !PT ;  /* 0x0000000303037812 */ /* 0x000fca00078ec0ff */
[----:B------:R-:W-:-:S07]  /*1e130*/  IMAD.MOV.U32 R13, RZ, RZ, R3 ;  /* 0x000000ffff0d7224 */ /* 0x000fce00078e0003 */
[----:B------:R-:W-:Y:S05]  /*1e140*/  WARPSYNC.COLLECTIVE R15, `(.L_x_804) ;  /* 0x000000000f087348 */ /* 0x000fea0003c00000 */
[----:B------:R0:W1:Y:S02]  /*1e150*/  SHFL.IDX P6, R14, R13, R12, R11 ;  /* 0x0000000c0d0e7389 */ /* 0x00006400000c000b */
[----:B01----:R-:W-:Y:S01]  /*1e160*/  ENDCOLLECTIVE ;  /* 0x000000000000791b */ /* 0x003fe20003800000 */
.L_x_804:
[----:B------:R-:W-:Y:S05]  /*1e170*/  BSYNC B0 ;  /* 0x0000000000007941 */ /* 0x000fea0003800000 */
.L_x_803:
[----:B------:R-:W-:Y:S05]  /*1e180*/  BRA `(.L_x_805) ;  /* 0xffffffbc00f87947 */ /* 0x000fea000383ffff */
.L_x_698:
[----:B------:R-:W-:Y:S01]  /*1e190*/  BSSY B0, `(.L_x_806) ;  /* 0x0000006000007945 */ /* 0x000fe20003800000 */
[----:B------:R-:W-:-:S07]  /*1e1a0*/  IMAD.MOV.U32 R15, RZ, RZ, -0x1 ;  /* 0xffffffffff0f7424 */ /* 0x000fce00078e00ff */
[----:B------:R-:W-:Y:S05]  /*1e1b0*/  WARPSYNC.COLLECTIVE R15, `(.L_x_807) ;  /* 0x000000000f0c7348 */ /* 0x000fea0003c00000 */
[----:B------:R-:W-:Y:S02]  /*1e1c0*/  ELECT P6, UR62, PT ;  /* 0x00000000003e782f */ /* 0x000fe400038c0000 */
[----:B------:R-:W-:Y:S01]  /*1e1d0*/  MOV R14, UR62 ;  /* 0x0000003e000e7c02 */ /* 0x000fe20008000f00 */
[----:B------:R-:W-:Y:S10]  /*1e1e0*/  ENDCOLLECTIVE ;  /* 0x000000000000791b */ /* 0x000ff40003800000 */
.L_x_807:
[----:B------:R-:W-:Y:S05]  /*1e1f0*/  BSYNC B0 ;  /* 0x0000000000007941 */ /* 0x000fea0003800000 */
.L_x_806:
[----:B------:R-:W-:Y:S05]  /*1e200*/  BRA `(.L_x_808) ;  /* 0xffffffbc00f07947 */ /* 0x000fea000383ffff */
.L_x_701:
[----:B0-----:R0:W1:Y:S02]  /*1e210*/  SYNCS.PHASECHK.TRANS64.TRYWAIT P0, [R6+URZ+0x34840], R7 ;  /* 0x03484007060075a7 */ /* 0x001064000800017f */
[----:B-1----:R-:W-:Y:S05]  /*1e220*/  @!P0 NANOSLEEP.SYNCS 0x989680 ;  /* 0x009896800000895d */ /* 0x002fea0003900000 */
[----:B------:R-:W1:Y:S02]  /*1e230*/  @!P0 SYNCS.PHASECHK.TRANS64 P0, [R6+URZ+0x34840], R7 ;  /* 0x03484007060085a7 */ /* 0x000e64000800007f */
[----:B-1----:R-:W-:Y:S05]  /*1e240*/  @!P0 BRA `(.L_x_701) ;  /* 0xfffffffc00f08947 */ /* 0x002fea000383ffff */
[----:B------:R-:W-:Y:S05]  /*1e250*/  BRA `(.L_x_809) ;  /* 0xffffffc000607947 */ /* 0x000fea000383ffff */
.L_x_704:
        /* <DEDUP_REMOVED lines=8> */
.L_x_712:
[----:B0-----:R0:W1:Y:S02]  /*1e2e0*/  SYNCS.PHASECHK.TRANS64.TRYWAIT P0, [R8+URZ+0x34840], R9 ;  /* 0x03484009080075a7 */ /* 0x001064000800017f */
[----:B-1----:R-:W-:Y:S05]  /*1e2f0*/  @!P0 NANOSLEEP.SYNCS 0x989680 ;  /* 0x009896800000895d */ /* 0x002fea0003900000 */
[----:B------:R-:W1:Y:S02]  /*1e300*/  @!P0 SYNCS.PHASECHK.TRANS64 P0, [R8+URZ+0x34840], R9 ;  /* 0x03484009080085a7 */ /* 0x000e64000800007f */
[----:B-1----:R-:W-:Y:S05]  /*1e310*/  @!P0 BRA `(.L_x_712) ;  /* 0xfffffffc00f08947 */ /* 0x002fea000383ffff */
[----:B------:R-:W-:Y:S05]  /*1e320*/  BRA `(.L_x_811) ;  /* 0xffffffc800707947 */ /* 0x000fea000383ffff */
.L_x_714:
[----:B0-----:R0:W1:Y:S02]  /*1e330*/  SYNCS.PHASECHK.TRANS64.TRYWAIT P0, [R9+URZ+0x60], R8 ;  /* 0x00006008090075a7 */ /* 0x001064000800017f */
[----:B-1----:R-:W-:Y:S05]  /*1e340*/  @!P0 NANOSLEEP.SYNCS 0x989680 ;  /* 0x009896800000895d */ /* 0x002fea0003900000 */
[----:B------:R-:W1:Y:S02]  /*1e350*/  @!P0 SYNCS.PHASECHK.TRANS64 P0, [R9+URZ+0x60], R8 ;  /* 0x00006008090085a7 */ /* 0x000e64000800007f */
[----:B-1----:R-:W-:Y:S05]  /*1e360*/  @!P0 BRA `(.L_x_714) ;  /* 0xfffffffc00f08947 */ /* 0x002fea000383ffff */
[----:B------:R-:W-:Y:S05]  /*1e370*/  BRA `(.L_x_812) ;  /* 0xffffffcc001c7947 */ /* 0x000fea000383ffff */
.L_x_719:
[----:B-1----:R1:W2:Y:S02]  /*1e380*/  SYNCS.PHASECHK.TRANS64.TRYWAIT P0, [R2+URZ+0x34840], R3 ;  /* 0x03484003020075a7 */ /* 0x0022a4000800017f */
[----:B--2---:R-:W-:Y:S05]  /*1e390*/  @!P0 NANOSLEEP.SYNCS 0x989680 ;  /* 0x009896800000895d */ /* 0x004fea0003900000 */
[----:B------:R-:W2:Y:S02]  /*1e3a0*/  @!P0 SYNCS.PHASECHK.TRANS64 P0, [R2+URZ+0x34840], R3 ;  /* 0x03484003020085a7 */ /* 0x000ea4000800007f */
[----:B--2---:R-:W-:Y:S05]  /*1e3b0*/  @!P0 BRA `(.L_x_719) ;  /* 0xfffffffc00f08947 */ /* 0x004fea000383ffff */
[----:B------:R-:W-:Y:S05]  /*1e3c0*/  BRA `(.L_x_813) ;  /* 0xffffffd0007c7947 */ /* 0x000fea000383ffff */
.L_x_721:
[----:B0-----:R0:W1:Y:S02]  /*1e3d0*/  SYNCS.PHASECHK.TRANS64.TRYWAIT P1, [R3+URZ+0x60], R2 ;  /* 0x00006002030075a7 */ /* 0x001064000802017f */
[----:B-1----:R-:W-:Y:S05]  /*1e3e0*/  @!P1 NANOSLEEP.SYNCS 0x989680 ;  /* 0x009896800000995d */ /* 0x002fea0003900000 */
[----:B------:R-:W1:Y:S02]  /*1e3f0*/  @!P1 SYNCS.PHASECHK.TRANS64 P1, [R3+URZ+0x60], R2 ;  /* 0x00006002030095a7 */ /* 0x000e64000802007f */
[----:B-1----:R-:W-:Y:S05]  /*1e400*/  @!P1 BRA `(.L_x_721) ;  /* 0xfffffffc00f09947 */ /* 0x002fea000383ffff */
[----:B------:R-:W-:Y:S05]  /*1e410*/  BRA `(.L_x_814) ;  /* 0xffffffd400287947 */ /* 0x000fea000383ffff */
.L_x_726:
[----:B--2---:R2:W3:Y:S02]  /*1e420*/  SYNCS.PHASECHK.TRANS64.TRYWAIT P0, [R2+URZ+0x34840], R3 ;  /* 0x03484003020075a7 */ /* 0x0044e4000800017f */
[----:B---3--:R-:W-:Y:S05]  /*1e430*/  @!P0 NANOSLEEP.SYNCS 0x989680 ;  /* 0x009896800000895d */ /* 0x008fea0003900000 */
[----:B------:R-:W3:Y:S02]  /*1e440*/  @!P0 SYNCS.PHASECHK.TRANS64 P0, [R2+URZ+0x34840], R3 ;  /* 0x03484003020085a7 */ /* 0x000ee4000800007f */
[----:B---3--:R-:W-:Y:S05]  /*1e450*/  @!P0 BRA `(.L_x_726) ;  /* 0xfffffffc00f08947 */ /* 0x008fea000383ffff */
[----:B------:R-:W-:Y:S05]  /*1e460*/  BRA `(.L_x_815) ;  /* 0xffffffd800487947 */ /* 0x000fea000383ffff */
.L_x_728:
[----:B0-----:R0:W1:Y:S02]  /*1e470*/  SYNCS.PHASECHK.TRANS64.TRYWAIT P1, [R2+URZ+0x60], R8 ;  /* 0x00006008020075a7 */ /* 0x001064000802017f */
[----:B-1----:R-:W-:Y:S05]  /*1e480*/  @!P1 NANOSLEEP.SYNCS 0x989680 ;  /* 0x009896800000995d */ /* 0x002fea0003900000 */
[----:B------:R-:W1:Y:S02]  /*1e490*/  @!P1 SYNCS.PHASECHK.TRANS64 P1, [R2+URZ+0x60], R8 ;  /* 0x00006008020095a7 */ /* 0x000e64000802007f */
[----:B-1----:R-:W-:Y:S05]  /*1e4a0*/  @!P1 BRA `(.L_x_728) ;  /* 0xfffffffc00f09947 */ /* 0x002fea000383ffff */
[----:B------:R-:W-:Y:S05]  /*1e4b0*/  BRA `(.L_x_816) ;  /* 0xffffffd800f87947 */ /* 0x000fea000383ffff */
.L_x_735:
[----:B-1----:R1:W2:Y:S02]  /*1e4c0*/  SYNCS.PHASECHK.TRANS64.TRYWAIT P0, [R3+URZ+0x34860], R0 ;  /* 0x03486000030075a7 */ /* 0x0022a4000800017f */
[----:B--2---:R-:W-:Y:S05]  /*1e4d0*/  @!P0 NANOSLEEP.SYNCS 0x989680 ;  /* 0x009896800000895d */ /* 0x004fea0003900000 */
[----:B------:R-:W2:Y:S02]  /*1e4e0*/  @!P0 SYNCS.PHASECHK.TRANS64 P0, [R3+URZ+0x34860], R0 ;  /* 0x03486000030085a7 */ /* 0x000ea4000800007f */
[----:B--2---:R-:W-:Y:S05]  /*1e4f0*/  @!P0 BRA `(.L_x_735) ;  /* 0xfffffffc00f08947 */ /* 0x004fea000383ffff */
[----:B------:R-:W-:Y:S05]  /*1e500*/  BRA `(.L_x_817) ;  /* 0xffffffe000007947 */ /* 0x000fea000383ffff */
.L_x_737:
[----:B------:R-:W-:Y:S01]  /*1e510*/  BSSY B0, `(.L_x_818) ;  /* 0x0000008000007945 */ /* 0x000fe20003800000 */
[----:B0-----:R-:W-:Y:S01]  /*1e520*/  MOV R13, R16 ;  /* 0x00000010000d7202 */ /* 0x001fe20000000f00 */
[----:B------:R-:W-:Y:S01]  /*1e530*/  IMAD.MOV.U32 R12, RZ, RZ, RZ ;  /* 0x000000ffff0c7224 */ /* 0x000fe200078e00ff */
[----:B------:R-:W-:Y:S01]  /*1e540*/  MOV R11, 0x1f ;  /* 0x0000001f000b7802 */ /* 0x000fe20000000f00 */
[----:B------:R-:W-:-:S07]  /*1e550*/  IMAD.MOV.U32 R15, RZ, RZ, -0x1 ;  /* 0xffffffffff0f7424 */ /* 0x000fce00078e00ff */
[----:B-1---5:R-:W-:Y:S05]  /*1e560*/  WARPSYNC.COLLECTIVE R15, `(.L_x_819) ;  /* 0x000000000f087348 */ /* 0x022fea0003c00000 */
[----:B------:R0:W2:Y:S02]  /*1e570*/  SHFL.IDX P6, R14, R13, R12, R11 ;  /* 0x0000000c0d0e7389 */ /* 0x0000a400000c000b */
[----:B012--5:R-:W-:Y:S01]  /*1e580*/  ENDCOLLECTIVE ;  /* 0x000000000000791b */ /* 0x027fe20003800000 */
.L_x_819:
[----:B------:R-:W-:Y:S05]  /*1e590*/  BSYNC B0 ;  /* 0x0000000000007941 */ /* 0x000fea0003800000 */
.L_x_818:
[----:B------:R-:W-:Y:S01]  /*1e5a0*/  IMAD.MOV.U32 R13, RZ, RZ, R16 ;  /* 0x000000ffff0d7224 */ /* 0x000fe200078e0010 */
[----:B------:R-:W-:Y:S01]  /*1e5b0*/  MOV R12, 0x1 ;  /* 0x00000001000c7802 */ /* 0x000fe20000000f00 */
[----:B------:R-:W-:Y:S01]  /*1e5c0*/  IMAD.MOV.U32 R11, RZ, RZ, 0x1f ;  /* 0x0000001fff0b7424 */ /* 0x000fe200078e00ff */
[----:B------:R-:W-:Y:S02]  /*1e5d0*/  MOV R15, 0xffffffff ;  /* 0xffffffff000f7802 */ /* 0x000fe40000000f00 */
[----:B------:R-:W-:-:S07]  /*1e5e0*/  MOV R4, R14 ;  /* 0x0000000e00047202 */ /* 0x000fce0000000f00 */
[----:B------:R-:W-:Y:S05]  /*1e5f0*/  WARPSYNC.COLLECTIVE R15, `(.L_x_820) ;  /* 0x000000000f087348 */ /* 0x000fea0003c00000 */
[----:B------:R0:W1:Y:S02]  /*1e600*/  SHFL.IDX P6, R14, R13, R12, R11 ;  /* 0x0000000c0d0e7389 */ /* 0x00006400000c000b */
[----:B01----:R-:W-:Y:S01]  /*1e610*/  ENDCOLLECTIVE ;  /* 0x000000000000791b */ /* 0x003fe20003800000 */
.L_x_820:
[----:B------:R-:W-:Y:S01]  /*1e620*/  IMAD.MOV.U32 R6, RZ, RZ, R14 ;  /* 0x000000ffff067224 */ /* 0x000fe200078e000e */
[----:B------:R-:W-:Y:S06]  /*1e630*/  BRA `(.L_x_821) ;  /* 0xffffffe0008c7947 */ /* 0x000fec000383ffff */
.L_x_740:
[----:B------:R-:W-:Y:S01]  /*1e640*/  BSSY B0, `(.L_x_822) ;  /* 0x0000008000007945 */ /* 0x000fe20003800000 */
[----:B-----5:R-:W-:Y:S01]  /*1e650*/  MOV R13, R17 ;  /* 0x00000011000d7202 */ /* 0x020fe20000000f00 */
[----:B------:R-:W-:Y:S01]  /*1e660*/  IMAD.MOV.U32 R12, RZ, RZ, 0x1 ;  /* 0x00000001ff0c7424 */ /* 0x000fe200078e00ff */
[----:B------:R-:W-:Y:S01]  /*1e670*/  MOV R11, RZ ;  /* 0x000000ff000b7202 */ /* 0x000fe20000000f00 */
[----:B------:R-:W-:-:S07]  /*1e680*/  IMAD.MOV.U32 R15, RZ, RZ, -0x1 ;  /* 0xffffffffff0f7424 */ /* 0x000fce00078e00ff */
[----:B0-234-:R-:W-:Y:S05]  /*1e690*/  WARPSYNC.COLLECTIVE R15, `(.L_x_823) ;  /* 0x000000000f087348 */ /* 0x01dfea0003c00000 */
[----:B------:R1:W0:Y:S02]  /*1e6a0*/  SHFL.UP P6, R14, R13, R12, R11 ;  /* 0x0400000c0d0e7389 */ /* 0x00022400000c000b */
[----:B01234-:R-:W-:Y:S01]  /*1e6b0*/  ENDCOLLECTIVE ;  /* 0x000000000000791b */ /* 0x01ffe20003800000 */
.L_x_823:
[----:B------:R-:W-:Y:S05]  /*1e6c0*/  BSYNC B0 ;  /* 0x0000000000007941 */ /* 0x000fea0003800000 */
.L_x_822:
[----:B------:R-:W-:Y:S01]  /*1e6d0*/  ISETP.NE.AND P0, PT, R8, RZ, PT ;  /* 0x000000ff0800720c */ /* 0x000fe20003f05270 */
[----:B------:R-:W-:Y:S01]  /*1e6e0*/  IMAD.MOV.U32 R12, RZ, RZ, 0x2 ;  /* 0x00000002ff0c7424 */ /* 0x000fe200078e00ff */
[----:B------:R-:W-:Y:S01]  /*1e6f0*/  MOV R11, RZ ;  /* 0x000000ff000b7202 */ /* 0x000fe20000000f00 */
[----:B------:R-:W-:Y:S01]  /*1e700*/  IMAD.MOV.U32 R15, RZ, RZ, -0x1 ;  /* 0xffffffffff0f7424 */ /* 0x000fe200078e00ff */
[----:B------:R-:W-:Y:S02]  /*1e710*/  SEL R14, R14, RZ, P0 ;  /* 0x000000ff0e0e7207 */ /* 0x000fe40000000000 */
[----:B------:R-:W-:Y:S02]  /*1e720*/  ISETP.GE.U32.AND P0, PT, R8, 0x2, PT ;  /* 0x000000020800780c */ /* 0x000fe40003f06070 */
[----:B------:R-:W-:-:S11]  /*1e730*/  IADD3 R13, R17, R14, RZ ;  /* 0x0000000e110d7210 */ /* 0x000fd60007ffe0ff */
[----:B------:R-:W-:Y:S05]  /*1e740*/  WARPSYNC.COLLECTIVE R15, `(.L_x_824) ;  /* 0x000000000f087348 */ /* 0x000fea0003c00000 */
[----:B------:R0:W1:Y:S02]  /*1e750*/  SHFL.UP P6, R14, R13, R12, R11 ;  /* 0x0400000c0d0e7389 */ /* 0x00006400000c000b */
[----:B01----:R-:W-:Y:S01]  /*1e760*/  ENDCOLLECTIVE ;  /* 0x000000000000791b */ /* 0x003fe20003800000 */
.L_x_824:
[----:B------:R-:W-:Y:S02]  /*1e770*/  MOV R12, 0x4 ;  /* 0x00000004000c7802 */ /* 0x000fe40000000f00 */
[----:B------:R-:W-:Y:S02]  /*1e780*/  SEL R14, R14, RZ, P0 ;  /* 0x000000ff0e0e7207 */ /* 0x000fe40000000000 */
[----:B------:R-:W-:Y:S02]  /*1e790*/  ISETP.GE.U32.AND P0, PT, R8, 0x4, PT ;  /* 0x000000040800780c */ /* 0x000fe40003f06070 */
[----:B------:R-:W-:-:S05]  /*1e7a0*/  IADD3 R3, R13, R14, RZ ;  /* 0x0000000e0d037210 */ /* 0x000fca0007ffe0ff */
[----:B------:R-:W-:-:S07]  /*1e7b0*/  IMAD.MOV.U32 R13, RZ, RZ, R3 ;  /* 0x000000ffff0d7224 */ /* 0x000fce00078e0003 */
[----:B------:R-:W-:Y:S05]  /*1e7c0*/  WARPSYNC.COLLECTIVE R15, `(.L_x_825) ;  /* 0x000000000f087348 */ /* 0x000fea0003c00000 */
[----:B------:R0:W1:Y:S02]  /*1e7d0*/  SHFL.UP P6, R14, R13, R12, R11 ;  /* 0x0400000c0d0e7389 */ /* 0x00006400000c000b */
[----:B01----:R-:W-:Y:S01]  /*1e7e0*/  ENDCOLLECTIVE ;  /* 0x000000000000791b */ /* 0x003fe20003800000 */
.L_x_825:
[----:B------:R-:W-:Y:S01]  /*1e7f0*/  IMAD.MOV.U32 R12, RZ, RZ, 0x8 ;  /* 0x00000008ff0c7424 */ /* 0x000fe200078e00ff */
[----:B------:R-:W-:Y:S02]  /*1e800*/  SEL R14, R14, RZ, P0 ;  /* 0x000000ff0e0e7207 */ /* 0x000fe40000000000 */
[----:B------:R-:W-:-:S03]  /*1e810*/  ISETP.GE.U32.AND P0, PT, R8, 0x8, PT ;  /* 0x000000080800780c */ /* 0x000fc60003f06070 */
[----:B------:R-:W-:-:S05]  /*1e820*/  IMAD.IADD R5, R3, 0x1, R14 ;  /* 0x0000000103057824 */ /* 0x000fca00078e020e */
[----:B------:R-:W-:-:S07]  /*1e830*/  MOV R13, R5 ;  /* 0x00000005000d7202 */ /* 0x000fce0000000f00 */
[----:B------:R-:W-:Y:S05]  /*1e840*/  WARPSYNC.COLLECTIVE R15, `(.L_x_826) ;  /* 0x000000000f087348 */ /* 0x000fea0003c00000 */
[----:B------:R0:W1:Y:S02]  /*1e850*/  SHFL.UP P6, R14, R13, R12, R11 ;  /* 0x0400000c0d0e7389 */ /* 0x00006400000c000b */
[----:B01----:R-:W-:Y:S01]  /*1e860*/  ENDCOLLECTIVE ;  /* 0x000000000000791b */ /* 0x003fe20003800000 */
.L_x_826:
        /* <DEDUP_REMOVED lines=8> */
.L_x_827:
[----:B------:R-:W-:Y:S01]  /*1e8f0*/  IMAD.MOV.U32 R12, RZ, RZ, 0x1f ;  /* 0x0000001fff0c7424 */ /* 0x000fe200078e00ff */
[----:B------:R-:W-:Y:S02]  /*1e900*/  MOV R11, 0x1f ;  /* 0x0000001f000b7802 */ /* 0x000fe40000000f00 */
[----:B------:R-:W-:-:S05]  /*1e910*/  SEL R2, R14, RZ, P0 ;  /* 0x000000ff0e027207 */ /* 0x000fca0000000000 */
[----:B------:R-:W-:-:S05]  /*1e920*/  IMAD.IADD R2, R7, 0x1, R2 ;  /* 0x0000000107027824 */ /* 0x000fca00078e0202 */
[----:B------:R-:W-:-:S07]  /*1e930*/  MOV R13, R2 ;  /* 0x00000002000d7202 */ /* 0x000fce0000000f00 */
[----:B------:R-:W-:Y:S05]  /*1e940*/  WARPSYNC.COLLECTIVE R15, `(.L_x_828) ;  /* 0x000000000f087348 */ /* 0x000fea0003c00000 */
[----:B------:R0:W1:Y:S02]  /*1e950*/  SHFL.IDX P6, R14, R13, R12, R11 ;  /* 0x0000000c0d0e7389 */ /* 0x00006400000c000b */
[----:B01----:R-:W-:Y:S01]  /*1e960*/  ENDCOLLECTIVE ;  /* 0x000000000000791b */ /* 0x003fe20003800000 */
.L_x_828:
[----:B------:R-:W-:Y:S05]  /*1e970*/  BRA `(.L_x_829) ;  /* 0xffffffe000507947 */ /* 0x000fea000383ffff */
.L_x_745:
[----:B------:R-:W-:Y:S01]  /*1e980*/  BSSY B0, `(.L_x_830) ;  /* 0x0000008000007945 */ /* 0x000fe20003800000 */
[----:B-----5:R-:W-:Y:S01]  /*1e990*/  IMAD.MOV.U32 R13, RZ, RZ, R17 ;  /* 0x000000ffff0d7224 */ /* 0x020fe200078e0011 */
[----:B------:R-:W-:Y:S01]  /*1e9a0*/  MOV R12, 0x1 ;  /* 0x00000001000c7802 */ /* 0x000fe20000000f00 */
[----:B------:R-:W-:Y:S01]  /*1e9b0*/  IMAD.MOV.U32 R11, RZ, RZ, RZ ;  /* 0x000000ffff0b7224 */ /* 0x000fe200078e00ff */
[----:B------:R-:W-:-:S07]  /*1e9c0*/  MOV R15, 0xffffffff ;  /* 0xffffffff000f7802 */ /* 0x000fce0000000f00 */
[----:B01----:R-:W-:Y:S05]  /*1e9d0*/  WARPSYNC.COLLECTIVE R15, `(.L_x_831) ;  /* 0x000000000f087348 */ /* 0x003fea0003c00000 */
[----:B------:R2:W3:Y:S02]  /*1e9e0*/  SHFL.UP P6, R14, R13, R12, R11 ;  /* 0x0400000c0d0e7389 */ /* 0x0004e400000c000b */
[----:B0123--:R-:W-:Y:S01]  /*1e9f0*/  ENDCOLLECTIVE ;  /* 0x000000000000791b */ /* 0x00ffe20003800000 */
.L_x_831:
[----:B------:R-:W-:Y:S05]  /*1ea00*/  BSYNC B0 ;  /* 0x0000000000007941 */ /* 0x000fea0003800000 */
.L_x_830:
[----:B------:R-:W-:Y:S01]  /*1ea10*/  ISETP.NE.AND P0, PT, R8, RZ, PT ;  /* 0x000000ff0800720c */ /* 0x000fe20003f05270 */
[----:B------:R-:W-:Y:S01]  /*1ea20*/  IMAD.MOV.U32 R11, RZ, RZ, RZ ;  /* 0x000000ffff0b7224 */ /* 0x000fe200078e00ff */
[----:B------:R-:W-:Y:S02]  /*1ea30*/  MOV R12, 0x2 ;  /* 0x00000002000c7802 */ /* 0x000fe40000000f00 */
[----:B------:R-:W-:Y:S02]  /*1ea40*/  SEL R14, R14, RZ, P0 ;  /* 0x000000ff0e0e7207 */ /* 0x000fe40000000000 */
[----:B------:R-:W-:Y:S02]  /*1ea50*/  MOV R15, 0xffffffff ;  /* 0xffffffff000f7802 */ /* 0x000fe40000000f00 */
[----:B------:R-:W-:Y:S01]  /*1ea60*/  ISETP.GE.U32.AND P0, PT, R8, 0x2, PT ;  /* 0x000000020800780c */ /* 0x000fe20003f06070 */
[----:B------:R-:W-:-:S12]  /*1ea70*/  IMAD.IADD R13, R17, 0x1, R14 ;  /* 0x00000001110d7824 */ /* 0x000fd800078e020e */
[----:B------:R-:W-:Y:S05]  /*1ea80*/  WARPSYNC.COLLECTIVE R15, `(.L_x_832) ;  /* 0x000000000f087348 */ /* 0x000fea0003c00000 */
[----:B------:R0:W1:Y:S02]  /*1ea90*/  SHFL.UP P6, R14, R13, R12, R11 ;  /* 0x0400000c0d0e7389 */ /* 0x00006400000c000b */
[----:B01----:R-:W-:Y:S01]  /*1eaa0*/  ENDCOLLECTIVE ;  /* 0x000000000000791b */ /* 0x003fe20003800000 */
.L_x_832:
        /* <DEDUP_REMOVED lines=8> */
.L_x_833:
        /* <DEDUP_REMOVED lines=8> */
.L_x_834:
        /* <DEDUP_REMOVED lines=8> */
.L_x_835:
[----:B------:R-:W-:Y:S01]  /*1ec30*/  MOV R12, 0x1f ;  /* 0x0000001f000c7802 */ /* 0x000fe20000000f00 */
[----:B------:R-:W-:Y:S01]  /*1ec40*/  IMAD.MOV.U32 R11, RZ, RZ, 0x1f ;  /* 0x0000001fff0b7424 */ /* 0x000fe200078e00ff */
[----:B------:R-:W-:-:S04]  /*1ec50*/  SEL R2, R14, RZ, P0 ;  /* 0x000000ff0e027207 */ /* 0x000fc80000000000 */
[----:B------:R-:W-:-:S05]  /*1ec60*/  IADD3 R2, R7, R2, RZ ;  /* 0x0000000207027210 */ /* 0x000fca0007ffe0ff */
[----:B------:R-:W-:-:S07]  /*1ec70*/  IMAD.MOV.U32 R13, RZ, RZ, R2 ;  /* 0x000000ffff0d7224 */ /* 0x000fce00078e0002 */
[----:B------:R-:W-:Y:S05]  /*1ec80*/  WARPSYNC.COLLECTIVE R15, `(.L_x_836) ;  /* 0x000000000f087348 */ /* 0x000fea0003c00000 */
[----:B------:R0:W1:Y:S02]  /*1ec90*/  SHFL.IDX P6, R14, R13, R12, R11 ;  /* 0x0000000c0d0e7389 */ /* 0x00006400000c000b */
[----:B01----:R-:W-:Y:S01]  /*1eca0*/  ENDCOLLECTIVE ;  /* 0x000000000000791b */ /* 0x003fe20003800000 */
.L_x_836:
[----:B------:R-:W-:Y:S05]  /*1ecb0*/  BRA `(.L_x_837) ;  /* 0xffffffe000347947 */ /* 0x000fea000383ffff */
.L_x_747:
[----:B------:R-:W-:Y:S01]  /*1ecc0*/  BSSY B0, `(.L_x_838) ;  /* 0x0000006000007945 */ /* 0x000fe20003800000 */
[----:B------:R-:W-:Y:S02]  /*1ecd0*/  PLOP3.LUT P6, PT, P6, PT, PT, 0x8, 0x0 ;  /* 0x000000000000781c */ /* 0x000fe400037ce170 */
[----:B------:R-:W-:-:S11]  /*1ece0*/  MOV R15, 0xffffffff ;  /* 0xffffffff000f7802 */ /* 0x000fd60000000f00 */
[----:B0-----:R-:W-:Y:S05]  /*1ecf0*/  WARPSYNC.COLLECTIVE R15, `(.L_x_839) ;  /* 0x000000000f087348 */ /* 0x001fea0003c00000 */
[----:B------:R-:W-:Y:S01]  /*1ed00*/  VOTE.ANY R14, PT, P6 ;  /* 0x00000000000e7806 */ /* 0x000fe200030e0100 */
[----:B0-----:R-:W-:Y:S06]  /*1ed10*/  ENDCOLLECTIVE ;  /* 0x000000000000791b */ /* 0x001fec0003800000 */
.L_x_839:
[----:B------:R-:W-:Y:S05]  /*1ed20*/  BSYNC B0 ;  /* 0x0000000000007941 */ /* 0x000fea0003800000 */
.L_x_838:
[----:B------:R-:W-:Y:S01]  /*1ed30*/  IMAD.MOV.U32 R3, RZ, RZ, R14 ;  /* 0x000000ffff037224 */ /* 0x000fe200078e000e */
[----:B------:R-:W-:Y:S01]  /*1ed40*/  MOV R13, R17 ;  /* 0x00000011000d7202 */ /* 0x000fe20000000f00 */
[----:B------:R-:W-:Y:S01]  /*1ed50*/  IMAD.MOV.U32 R15, RZ, RZ, -0x1 ;  /* 0xffffffffff0f7424 */ /* 0x000fe200078e00ff */
[----:B------:R-:W-:Y:S01]  /*1ed60*/  MOV R11, 0x1f ;  /* 0x0000001f000b7802 */ /* 0x000fe20000000f00 */
[----:B------:R-:W0:Y:S02]  /*1ed70*/  POPC R5, R3 ;  /* 0x0000000300057309 */ /* 0x000e240000000000 */
[----:B0-----:R-:W-:-:S07]  /*1ed80*/  IMAD.MOV.U32 R12, RZ, RZ, R5 ;  /* 0x000000ffff0c7224 */ /* 0x001fce00078e0005 */
[----:B------:R-:W-:Y:S05]  /*1ed90*/  WARPSYNC.COLLECTIVE R15, `(.L_x_840) ;  /* 0x000000000f087348 */ /* 0x000fea0003c00000 */
[----:B------:R0:W1:Y:S02]  /*1eda0*/  SHFL.IDX P6, R14, R13, R12, R11 ;  /* 0x0000000c0d0e7389 */ /* 0x00006400000c000b */
[----:B01----:R-:W-:Y:S01]  /*1edb0*/  ENDCOLLECTIVE ;  /* 0x000000000000791b */ /* 0x003fe20003800000 */
.L_x_840:
[----:B------:R-:W-:Y:S01]  /*1edc0*/  MOV R17, R14 ;  /* 0x0000000e00117202 */ /* 0x000fe20000000f00 */
[----:B------:R-:W-:Y:S06]  /*1edd0*/  BRA `(.L_x_841) ;  /* 0xffffffe000247947 */ /* 0x000fec000383ffff */
.L_x_749:
[----:B------:R-:W-:Y:S01]  /*1ede0*/  BSSY B0, `(.L_x_842) ;  /* 0x0000007000007945 */ /* 0x000fe20003800000 */
[----:B------:R-:W-:Y:S01]  /*1edf0*/  IMAD.MOV.U32 R13, RZ, RZ, R2 ;  /* 0x000000ffff0d7224 */ /* 0x000fe200078e0002 */
[----:B------:R-:W-:Y:S01]  /*1ee00*/  MOV R11, 0x1f ;  /* 0x0000001f000b7802 */ /* 0x000fe20000000f00 */
[----:B------:R-:W-:-:S07]  /*1ee10*/  IMAD.MOV.U32 R15, RZ, RZ, -0x1 ;  /* 0xffffffffff0f7424 */ /* 0x000fce00078e00ff */
[----:B012---:R-:W-:Y:S05]  /*1ee20*/  WARPSYNC.COLLECTIVE R15, `(.L_x_843) ;  /* 0x000000000f087348 */ /* 0x007fea0003c00000 */
[----:B------:R3:W4:Y:S02]  /*1ee30*/  SHFL.IDX P6, R14, R13, R12, R11 ;  /* 0x0000000c0d0e7389 */ /* 0x00072400000c000b */
[----:B01234-:R-:W-:Y:S01]  /*1ee40*/  ENDCOLLECTIVE ;  /* 0x000000000000791b */ /* 0x01ffe20003800000 */
.L_x_843:
[----:B------:R-:W-:Y:S05]  /*1ee50*/  BSYNC B0 ;  /* 0x0000000000007941 */ /* 0x000fea0003800000 */
.L_x_842:
[----:B------:R-:W-:Y:S05]  /*1ee60*/  BRA `(.L_x_748) ;  /* 0xffffffe0001c7947 */ /* 0x000fea000383ffff */
.L_x_753:
[----:B0-----:R0:W1:Y:S02]  /*1ee70*/  SYNCS.PHASECHK.TRANS64.TRYWAIT P0, [R0+URZ+0x34820], R3 ;  /* 0x03482003000075a7 */ /* 0x001064000800017f */
[----:B-1----:R-:W-:Y:S05]  /*1ee80*/  @!P0 NANOSLEEP.SYNCS 0x989680 ;  /* 0x009896800000895d */ /* 0x002fea0003900000 */
[----:B------:R-:W1:Y:S02]  /*1ee90*/  @!P0 SYNCS.PHASECHK.TRANS64 P0, [R0+URZ+0x34820], R3 ;  /* 0x03482003000085a7 */ /* 0x000e64000800007f */
[----:B-1----:R-:W-:Y:S05]  /*1eea0*/  @!P0 BRA `(.L_x_753) ;  /* 0xfffffffc00f08947 */ /* 0x002fea000383ffff */
[----:B------:R-:W-:Y:S05]  /*1eeb0*/  BRA `(.L_x_844) ;  /* 0xffffffe400007947 */ /* 0x000fea000383ffff */
.L_x_754:
[----:B------:R-:W1:Y:S01]  /*1eec0*/  S2R R2, SR_TID.X ;  /* 0x0000000000027919 */ /* 0x000e620000002100 */
[----:B------:R-:W-:Y:S01]  /*1eed0*/  BSSY B0, `(.L_x_845) ;  /* 0x000000a000007945 */ /* 0x000fe20003800000 */
[----:B------:R-:W-:Y:S01]  /*1eee0*/  IMAD.MOV.U32 R12, RZ, RZ, RZ ;  /* 0x000000ffff0c7224 */ /* 0x000fe200078e00ff */
[----:B------:R-:W-:Y:S01]  /*1eef0*/  MOV R11, 0x1f ;  /* 0x0000001f000b7802 */ /* 0x000fe20000000f00 */
[----:B------:R-:W-:Y:S01]  /*1ef00*/  IMAD.MOV.U32 R15, RZ, RZ, -0x1 ;  /* 0xffffffffff0f7424 */ /* 0x000fe200078e00ff */
[----:B-1----:R-:W-:-:S04]  /*1ef10*/  SHF.R.U32.HI R2, RZ, 0x5, R2 ;  /* 0x00000005ff027819 */ /* 0x002fc80000011602 */
[----:B------:R-:W-:-:S04]  /*1ef20*/  LOP3.LUT R2, R2, 0x3, RZ, 0xc0, !PT ;  /* 0x0000000302027812 */ /* 0x000fc800078ec0ff */
[----:B------:R-:W-:-:S07]  /*1ef30*/  MOV R13, R2 ;  /* 0x00000002000d7202 */ /* 0x000fce0000000f00 */
[----:B0-----:R-:W-:Y:S05]  /*1ef40*/  WARPSYNC.COLLECTIVE R15, `(.L_x_846) ;  /* 0x000000000f087348 */ /* 0x001fea0003c00000 */
[----:B------:R1:W2:Y:S02]  /*1ef50*/  SHFL.IDX P6, R14, R13, R12, R11 ;  /* 0x0000000c0d0e7389 */ /* 0x0002a400000c000b */
[----:B012---:R-:W-:Y:S01]  /*1ef60*/  ENDCOLLECTIVE ;  /* 0x000000000000791b */ /* 0x007fe20003800000 */
.L_x_846:
[----:B------:R-:W-:Y:S05]  /*1ef70*/  BSYNC B0 ;  /* 0x0000000000007941 */ /* 0x000fea0003800000 */
.L_x_845:
[----:B------:R-:W-:Y:S05]  /*1ef80*/  BRA `(.L_x_847) ;  /* 0xffffffe000e87947 */ /* 0x000fea000383ffff */
.L_x_755:
[----:B------:R-:W-:Y:S01]  /*1ef90*/  BSSY B0, `(.L_x_848) ;  /* 0x0000006000007945 */ /* 0x000fe20003800000 */
[----:B------:R-:W-:-:S07]  /*1efa0*/  MOV R15, 0xffffffff ;  /* 0xffffffff000f7802 */ /* 0x000fce0000000f00 */
[----:B01----:R-:W-:Y:S05]  /*1efb0*/  WARPSYNC.COLLECTIVE R15, `(.L_x_849) ;  /* 0x000000000f0c7348 */ /* 0x003fea0003c00000 */
[----:B------:R-:W-:Y:S02]  /*1efc0*/  ELECT P6, UR62, PT ;  /* 0x00000000003e782f */ /* 0x000fe400038c0000 */
[----:B------:R-:W-:Y:S01]  /*1efd0*/  MOV R14, UR62 ;  /* 0x0000003e000e7c02 */ /* 0x000fe20008000f00 */
[----:B01----:R-:W-:Y:S10]  /*1efe0*/  ENDCOLLECTIVE ;  /* 0x000000000000791b */ /* 0x003ff40003800000 */
.L_x_849:
[----:B------:R-:W-:Y:S05]  /*1eff0*/  BSYNC B0 ;  /* 0x0000000000007941 */ /* 0x000fea0003800000 */
.L_x_848:
[----:B------:R-:W-:Y:S05]  /*1f000*/  BRA `(.L_x_850) ;  /* 0xffffffe000dc7947 */ /* 0x000fea000383ffff */
.L_x_757:
[----:B0-----:R0:W1:Y:S02]  /*1f010*/  SYNCS.PHASECHK.TRANS64.TRYWAIT P0, [R6+URZ], R5 ;  /* 0x00000005060075a7 */ /* 0x001064000800017f */
[----:B-1----:R-:W-:Y:S05]  /*1f020*/  @!P0 NANOSLEEP.SYNCS 0x989680 ;  /* 0x009896800000895d */ /* 0x002fea0003900000 */
[----:B------:R-:W1:Y:S02]  /*1f030*/  @!P0 SYNCS.PHASECHK.TRANS64 P0, [R6+URZ], R5 ;  /* 0x00000005060085a7 */ /* 0x000e64000800007f */
[----:B-1----:R-:W-:Y:S05]  /*1f040*/  @!P0 BRA `(.L_x_757) ;  /* 0xfffffffc00f08947 */ /* 0x002fea000383ffff */
[----:B------:R-:W-:Y:S05]  /*1f050*/  BRA `(.L_x_851) ;  /* 0xffffffe400187947 */ /* 0x000fea000383ffff */
.L_x_758:
[----:B-1----:R1:W2:Y:S02]  /*1f060*/  SYNCS.PHASECHK.TRANS64.TRYWAIT P0, [R7+URZ], R2 ;  /* 0x00000002070075a7 */ /* 0x0022a4000800017f */
[----:B--2---:R-:W-:Y:S05]  /*1f070*/  @!P0 NANOSLEEP.SYNCS 0x989680 ;  /* 0x009896800000895d */ /* 0x004fea0003900000 */
[----:B------:R-:W2:Y:S02]  /*1f080*/  @!P0 SYNCS.PHASECHK.TRANS64 P0, [R7+URZ], R2 ;  /* 0x00000002070085a7 */ /* 0x000ea4000800007f */
[----:B--2---:R-:W-:Y:S05]  /*1f090*/  @!P0 BRA `(.L_x_758) ;  /* 0xfffffffc00f08947 */ /* 0x004fea000383ffff */
[----:B------:R-:W-:Y:S05]  /*1f0a0*/  BRA `(.L_x_852) ;  /* 0xffffffe4000c7947 */ /* 0x000fea000383ffff */
.L_x_760:
[----:B--2---:R2:W3:Y:S02]  /*1f0b0*/  SYNCS.PHASECHK.TRANS64.TRYWAIT P0, [R4+URZ], R5 ;  /* 0x00000005040075a7 */ /* 0x0044e4000800017f */
[----:B---3--:R-:W-:Y:S05]  /*1f0c0*/  @!P0 NANOSLEEP.SYNCS 0x989680 ;  /* 0x009896800000895d */ /* 0x008fea0003900000 */
[----:B------:R-:W3:Y:S02]  /*1f0d0*/  @!P0 SYNCS.PHASECHK.TRANS64 P0, [R4+URZ], R5 ;  /* 0x00000005040085a7 */ /* 0x000ee4000800007f */
[----:B---3--:R-:W-:Y:S05]  /*1f0e0*/  @!P0 BRA `(.L_x_760) ;  /* 0xfffffffc00f08947 */ /* 0x008fea000383ffff */
[----:B------:R-:W-:Y:S05]  /*1f0f0*/  BRA `(.L_x_853) ;  /* 0xffffffe400147947 */ /* 0x000fea000383ffff */
.L_x_854:
        /* <DEDUP_REMOVED lines=16> */
.L_x_2658:


//--------------------- .text._ZN7cutlass13device_kernelIN5flash11enable_sm90INS1_16FlashAttnFwdSm90INS1_25CollectiveMainloopFwdSm90ILi2EN4cute5tupleIJNS5_1CILi1EEES8_S8_EEENS6_IJNS7_ILi128EEENS7_ILi96EEENS7_ILi192EEEEEELi128ENS_6half_tEfNS_4arch4Sm90ELb0ELb1ELb0ELb0ELb0ELb0ELb0ELb1ELb1ELb0ELb0ELb0EEENS1_21CollectiveEpilogueFwdINS6_IJSA_SA_SB_EEES9_SE_SG_Li256ELb0ELb0ELb0ELb0EEENS1_30DynamicPersistentTileSchedulerILi256ELi32ELb0ELb0ELb1EEEEEEEEEvNT_6ParamsE --------------------------
	.section	.text._ZN7cutlass13device_kernelIN5flash11enable_sm90INS1_16FlashAttnFwdSm90INS1_25CollectiveMainloopFwdSm90ILi2EN4cute5tupleIJNS5_1CILi1EEES8_S8_EEENS6_IJNS7_ILi128EEENS7_ILi96EEENS7_ILi192EEEEEELi128ENS_6half_tEfNS_4arch4Sm90ELb0ELb1ELb0ELb0ELb0ELb0ELb0ELb1ELb1ELb0ELb0ELb0EEENS1_21CollectiveEpilogueFwdINS6_IJSA_SA_SB_EEES9_SE_SG_Li256ELb0ELb0ELb0ELb0EEENS1_30DynamicPersistentTileSchedulerILi256ELi32ELb0ELb0ELb1EEEEEEEEEvNT_6ParamsE,"ax",@progbits
	.align	128
.text._ZN7cutlass13device_kernelIN5flash11enable_sm90INS1_16FlashAttnFwdSm90INS1_25CollectiveMainloopFwdSm90ILi2EN4cute5tupleIJNS5_1CILi1EEES8_S8_EEENS6_IJNS7_ILi128EEENS7_ILi96EEENS7_ILi192EEEEEELi128ENS_6half_tEfNS_4arch4Sm90ELb0ELb1ELb0ELb0ELb0ELb0ELb0ELb1ELb1ELb0ELb0ELb0EEENS1_21CollectiveEpilogueFwdINS6_IJSA_SA_SB_EEES9_SE_SG_Li256ELb0ELb0ELb0ELb0EEENS1_30DynamicPersistentTileSchedulerILi256ELi32ELb0ELb0ELb1EEEEEEEEEvNT_6ParamsE:
        .type           _ZN7cutlass13device_kernelIN5flash11enable_sm90INS1_16FlashAttnFwdSm90INS1_25CollectiveMainloopFwdSm90ILi2EN4cute5tupleIJNS5_1CILi1EEES8_S8_EEENS6_IJNS7_ILi128EEENS7_ILi96EEENS7_ILi192EEEEEELi128ENS_6half_tEfNS_4arch4Sm90ELb0ELb1ELb0ELb0ELb0ELb0ELb0ELb1ELb1ELb0ELb0ELb0EEENS1_21CollectiveEpilogueFwdINS6_IJSA_SA_SB_EEES9_SE_SG_Li256ELb0ELb0ELb0ELb0EEENS1_30DynamicPersistentTileSchedulerILi256ELi32ELb0ELb0ELb1EEEEEEEEEvNT_6ParamsE,@function
        .size           _ZN7cutlass13device_kernelIN5flash11enable_sm90INS1_16FlashAttnFwdSm90INS1_25CollectiveMainloopFwdSm90ILi2EN4cute5tupleIJNS5_1CILi1EEES8_S8_EEENS6_IJNS7_ILi128EEENS7_ILi96EEENS7_ILi192EEEEEELi128ENS_6half_tEfNS_4arch4Sm90ELb0ELb1ELb0ELb0ELb0ELb0ELb0ELb1ELb1ELb0ELb0ELb0EEENS1_21CollectiveEpilogueFwdINS6_IJSA_SA_SB_EEES9_SE_SG_Li256ELb0ELb0ELb0ELb0EEENS1_30DynamicPersistentTileSchedulerILi256ELi32ELb0ELb0ELb1EEEEEEEEEvNT_6ParamsE,(.L_x_2659 - _ZN7cutlass13device_kernelIN5flash11enable_sm90INS1_16FlashAttnFwdSm90INS1_25CollectiveMainloopFwdSm90ILi2EN4cute5tupleIJNS5_1CILi1EEES8_S8_EEENS6_IJNS7_ILi128EEENS7_ILi96EEENS7_ILi192EEEEEELi128ENS_6half_tEfNS_4arch4Sm90ELb0ELb1ELb0ELb0ELb0ELb0ELb0ELb1ELb1ELb0ELb0ELb0EEENS1_21CollectiveEpilogueFwdINS6_IJSA_SA_SB_EEES9_SE_SG_Li256ELb0ELb0ELb0ELb0EEENS1_30DynamicPersistentTileSchedulerILi256ELi32ELb0ELb0ELb1EEEEEEEEEvNT_6ParamsE)
        .other          _ZN7cutlass13device_kernelIN5flash11enable_sm90INS1_16FlashAttnFwdSm90INS1_25CollectiveMainloopFwdSm90ILi2EN4cute5tupleIJNS5_1CILi1EEES8_S8_EEENS6_IJNS7_ILi128EEENS7_ILi96EEENS7_ILi192EEEEEELi128ENS_6half_tEfNS_4arch4Sm90ELb0ELb1ELb0ELb0ELb0ELb0ELb0ELb1ELb1ELb0ELb0ELb0EEENS1_21CollectiveEpilogueFwdINS6_IJSA_SA_SB_EEES9_SE_SG_Li256ELb0ELb0ELb0ELb0EEENS1_30DynamicPersistentTileSchedulerILi256ELi32ELb0ELb0ELb1EEEEEEEEEvNT_6ParamsE,@"STO_CUDA_ENTRY STV_DEFAULT"
_ZN7cutlass13device_kernelIN5flash11enable_sm90INS1_16FlashAttnFwdSm90INS1_25CollectiveMainloopFwdSm90ILi2EN4cute5tupleIJNS5_1CILi1EEES8_S8_EEENS6_IJNS7_ILi128EEENS7_ILi96EEENS7_ILi192EEEEEELi128ENS_6half_tEfNS_4arch4Sm90ELb0ELb1ELb0ELb0ELb0ELb0ELb0ELb1ELb1ELb0ELb0ELb0EEENS1_21CollectiveEpilogueFwdINS6_IJSA_SA_SB_EEES9_SE_SG_Li256ELb0ELb0ELb0ELb0EEENS1_30DynamicPersistentTileSchedulerILi256ELi32ELb0ELb0ELb1EEEEEEEEEvNT_6ParamsE:
        /* <DEDUP_REMOVED lines=24> */
.L_x_856:
[----:B------:R-:W-:Y:S05]  /*0180*/  BSYNC B0 ;  /* 0x0000000000007941 */ /* 0x000fea0003800000 */
.L_x_855:
[----:B------:R-:W-:Y:S01]  /*0190*/  VOTEU.ANY UP0, P0 ;  /* 0x00000000003f7886 */ /* 0x000fe20000000100 */
[----:B------:R-:W1:Y:S01]  /*01a0*/  SHFL.IDX PT, R2, R2, RZ, 0x1f ;  /* 0x00001fff02027589 */ /* 0x000e6200000e0000 */
[----:B------:R-:W-:Y:S01]  /*01b0*/  UMOV UR4, 0x1 ;  /* 0x0000000100047882 */ /* 0x000fe20000000000 */
[----:B------:R-:W-:Y:S01]  /*01c0*/  VOTEU.ANY UP1, P0 ;  /* 0x00000000003f7886 */ /* 0x000fe20000020100 */
[----:B------:R-:W-:Y:S01]  /*01d0*/  VOTEU.ANY UP2, P0 ;  /* 0x00000000003f7886 */ /* 0x000fe20000040100 */
[----:B------:R-:W2:Y:S01]  /*01e0*/  @UP0 S2UR UR7, SR_CgaCtaId ;  /* 0x00000000000709c3 */ /* 0x000ea20000008800 */
[----:B------:R-:W3:Y:S01]  /*01f0*/  SHFL.IDX PT, R3, R0, RZ, 0x1f ;  /* 0x00001fff00037589 */ /* 0x000ee200000e0000 */
[----:B------:R-:W-:Y:S01]  /*0200*/  @UP0 UMOV UR6, 0x400 ;  /* 0x0000040000060882 */ /* 0x000fe20000000000 */
[----:B------:R-:W-:-:S04]  /*0210*/  @UP0 UIADD3 UR4, -UR4, 0x100000, URZ ;  /* 0x0010000004040890 */ /* 0x000fc8000fffe13f */
[----:B------:R-:W-:Y:S02]  /*0220*/  @UP0 USHF.L.U32 UR5, UR4, 0xb, URZ ;  /* 0x0000000b04050899 */ /* 0x000fe4000800063f */
[----:B------:R-:W-:Y:S01]  /*0230*/  @UP0 USHF.L.U32 UR4, UR4, 0x1, URZ ;  /* 0x0000000104040899 */ /* 0x000fe2000800063f */
[----:B-1----:R-:W-:Y:S01]  /*0240*/  R2UR UR8, R2 ;  /* 0x00000000020872ca */ /* 0x002fe200000e0000 */
[----:B--2---:R-:W-:Y:S01]  /*0250*/  @UP0 ULEA UR6, UR7, UR6, 0x18 ;  /* 0x0000000607060291 */ /* 0x004fe2000f8ec03f */
[----:B---3--:R-:W-:-:S11]  /*0260*/  ISETP.NE.AND P1, PT, R3, RZ, PT ;  /* 0x000000ff0300720c */ /* 0x008fd60003f25270 */
[----:B------:R-:W-:Y:S01]  /*0270*/  UISETP.NE.AND UP0, UPT, UR8, URZ, UPT ;  /* 0x0000003f0800728c */ /* 0x000fe2000bf05270 */
[----:B------:R-:W1:Y:S02]  /*0280*/  FENCE.VIEW.ASYNC.S ;  /* 0x00000000000073c6 */ /* 0x000e640000000000 */
[----:B-1----:R1:W2:Y:S01]  /*0290*/  @UP1 SYNCS.EXCH.64 URZ, [UR6+0x2a800], UR4 ;  /* 0x02a80004063f15b2 */ /* 0x0022a20008000100 */
[----:B------:R1:W3:Y:S01]  /*02a0*/  @UP2 SYNCS.EXCH.64 URZ, [UR6+0x2a820], UR4 ;  /* 0x02a82004063f25b2 */ /* 0x0002e20008000100 */
[----:B------:R-:W-:Y:S06]  /*02b0*/  @P1 BRA `(.L_x_857) ;  /* 0x0000000000481947 */ /* 0x000fec0003800000 */
        /* <DEDUP_REMOVED lines=18> */
.L_x_857:
        /* <DEDUP_REMOVED lines=22> */
.L_x_858:
        /* <DEDUP_REMOVED lines=14> */
[----:B------:R4:W1:Y:S01]  /*0620*/  SYNCS.EXCH.64 URZ, [UR6+0x2a880], UR4 ;  /* 0x02a88004063f75b2 */ /* 0x0008620008000100 */
[----:B------:R4:W1:Y:S01]  /*0630*/  SYNCS.EXCH.64 URZ, [UR6+0x2a878], UR4 ;  /* 0x02a87804063f75b2 */ /* 0x0008620008000100 */
[----:B------:R4:W1:Y:S02]  /*0640*/  SYNCS.EXCH.64 URZ, [UR6+0x2a888], UR4 ;  /* 0x02a88804063f75b2 */ /* 0x0008640008000100 */
[----:B----4-:R-:W-:Y:S01]  /*0650*/  NOP ;  /* 0x0000000000007918 */ /* 0x010fe20000000000 */
.L_x_859:
        /* <DEDUP_REMOVED lines=22> */
.L_x_860:
        /* <DEDUP_REMOVED lines=22> */
.L_x_861:
[----:B-1----:R-:W-:Y:S01]  /*0920*/  UMOV UR4, 0x1 ;  /* 0x0000000100047882 */ /* 0x002fe20000000000 */
[----:B------:R-:W-:Y:S01]  /*0930*/  PLOP3.LUT P0, PT, PT, PT, UP0, 0x80, 0x0 ;  /* 0x000000000000781c */ /* 0x000fe20003f0f008 */
[----:B------:R-:W-:Y:S01]  /*0940*/  USEL UR4, UR4, 0x2, !UP0 ;  /* 0x0000000204047887 */ /* 0x000fe2000c000000 */
[----:B------:R-:W-:Y:S01]  /*0950*/  NOP ;  /* 0x0000000000007918 */ /* 0x000fe20000000000 */
[----:B------:R-:W-:-:S04]  /*0960*/  ULDC.64 UR60, c[0x0][0x208] ;  /* 0x00008200003c7ab9 */ /* 0x000fc80000000a00 */
[----:B------:R-:W-:-:S05]  /*0970*/  IMAD.U32 R2, RZ, RZ, UR4 ;  /* 0x00000004ff027e24 */ /* 0x000fca000f8e00ff */
[----:B------:R1:W-:Y:S01]  /*0980*/  STL [R1], R2 ;  /* 0x0000000201007387 */ /* 0x0003e20000100800 */
[----:B--23--:R-:W-:Y:S06]  /*0990*/  BAR.SYNC.DEFER_BLOCKING 0x0 ;  /* 0x0000000000007b1d */ /* 0x00cfec0000010000 */
[----:B------:R-:W-:Y:S05]  /*09a0*/  @!P0 BRA `(.L_x_862) ;  /* 0x000000d000a48947 */ /* 0x000fea0003800000 */
.L_x_863:
[----:B------:R-:W-:-:S08]  /*09b0*/  NOP ;  /* 0x0000000000007918 */ /* 0x000fd00000000000 */
[----:B------:R-:W2:Y:S02]  /*09c0*/  USETMAXREG.TRY_ALLOC.CTAPOOL UP0, 0xf0 ;  /* 0x000000f0000079c8 */ /* 0x000ea40008000600 */
[----:B--2---:R-:W-:-:S13]  /*09d0*/  PLOP3.LUT P0, PT, PT, PT, UP0, 0x80, 0x0 ;  /* 0x000000000000781c */ /* 0x004fda0003f0f008 */
[----:B------:R-:W-:Y:S05]  /*09e0*/  @!P0 BRA `(.L_x_863) ;  /* 0xfffffffc00f08947 */ /* 0x000fea000383ffff */
[----:B------:R-:W2:Y:S08]  /*09f0*/  S2UR UR7, SR_CTAID.X ;  /* 0x00000000000779c3 */ /* 0x000eb00000002500 */
[----:B------:R-:W-:Y:S08]  /*0a00*/  BAR.ARV 0x4, 0x120 ;  /* 0x0104800000007b1d */ /* 0x000ff00000002000 */
[----:B------:R-:W2:Y:S08]  /*0a10*/  LDC R0, c[0x0][0xda8] ;  /* 0x00036a00ff007b82 */ /* 0x000eb00000000800 */
[----:B------:R-:W-:Y:S06]  /*0a20*/  BAR.ARV 0x8, 0x120 ;  /* 0x0204800000007b1d */ /* 0x000fec0000002000 */
[----:B--2---:R-:W-:-:S13]  /*0a30*/  ISETP.LE.AND P0, PT, R0, UR7, PT ;  /* 0x0000000700007c0c */ /* 0x004fda000bf03270 */
[----:B------:R-:W-:Y:S05]  /*0a40*/  @P0 EXIT ;  /* 0x000000000000094d */ /* 0x000fea0003800000 */
[----:B------:R-:W2:Y:S01]  /*0a50*/  LDL R3, [R1] ;  /* 0x0000000001037983 */ /* 0x000ea20000100800 */
[----:B------:R-:W3:Y:S01]  /*0a60*/  S2UR UR4, SR_CgaCtaId ;  /* 0x00000000000479c3 */ /* 0x000ee20000008800 */
[----:B------:R-:W-:Y:S01]  /*0a70*/  UMOV UR37, 0x400 ;  /* 0x0000040000257882 */ /* 0x000fe20000000000 */
[----:B------:R-:W-:Y:S01]  /*0a80*/  IMAD.MOV.U32 R164, RZ, RZ, RZ ;  /* 0x000000ffffa47224 */ /* 0x000fe200078e00ff */
[----:B-1----:R-:W1:Y:S01]  /*0a90*/  S2R R2, SR_TID.X ;  /* 0x0000000000027919 */ /* 0x002e620000002100 */
[----:B------:R-:W-:Y:S01]  /*0aa0*/  UMOV UR46, URZ ;  /* 0x0000003f002e7c82 */ /* 0x000fe20008000000 */
[----:B------:R-:W-:-:S03]  /*0ab0*/  UMOV UR36, URZ ;  /* 0x0000003f00247c82 */ /* 0x000fc60008000000 */
[----:B------:R-:W4:Y:S01]  /*0ac0*/  S2UR UR6, SR_SWINHI ;  /* 0x00000000000679c3 */ /* 0x000f220000002f00 */
[----:B---3--:R-:W-:-:S07]  /*0ad0*/  ULEA UR37, UR4, UR37, 0x18 ;  /* 0x0000002504257291 */ /* 0x008fce000f8ec03f */
[----:B------:R-:W-:Y:S01]  /*0ae0*/  UMOV UR4, UR37 ;  /* 0x0000002500047c82 */ /* 0x000fe20008000000 */
[----:B----4-:R-:W-:Y:S01]  /*0af0*/  UMOV UR5, UR6 ;  /* 0x0000000600057c82 */ /* 0x010fe20008000000 */
[----:B------:R-:W-:Y:S01]  /*0b00*/  IMAD.U32 R22, RZ, RZ, UR4 ;  /* 0x00000004ff167e24 */ /* 0x000fe2000f8e00ff */
[----:B------:R-:W-:Y:S01]  /*0b10*/  UMOV UR4, UR7 ;  /* 0x0000000700047c82 */ /* 0x000fe20008000000 */
[----:B-1----:R-:W-:Y:S02]  /*0b20*/  VIADD R171, R2, 0xffffff80 ;  /* 0xffffff8002ab7836 */ /* 0x002fe40000000000 */
[----:B------:R-:W-:-:S03]  /*0b30*/  IMAD.U32 R23, RZ, RZ, UR5 ;  /* 0x00000005ff177e24 */ /* 0x000fc6000f8e00ff */
[----:B------:R-:W-:-:S04]  /*0b40*/  SHF.R.S32.HI R0, RZ, 0x1f, R171 ;  /* 0x0000001fff007819 */ /* 0x000fc800000114ab */
[CC--:B------:R-:W-:Y:S02]  /*0b50*/  LEA.HI R2, R0.reuse, R171.reuse, RZ, 0x4 ;  /* 0x000000ab00027211 */ /* 0x0c0fe400078f20ff */
[----:B------:R-:W-:Y:S02]  /*0b60*/  LEA.HI R169, R0, R171, RZ, 0x5 ;  /* 0x000000ab00a97211 */ /* 0x000fe400078f28ff */
[----:B------:R-:W-:Y:S02]  /*0b70*/  SHF.R.S32.HI R5, RZ, 0x4, R2 ;  /* 0x00000004ff057819 */ /* 0x000fe40000011402 */
[----:B------:R-:W-:Y:S02]  /*0b80*/  SHF.R.S32.HI R169, RZ, 0x5, R169 ;  /* 0x00000005ffa97819 */ /* 0x000fe400000114a9 */
[C---:B------:R-:W-:Y:S02]  /*0b90*/  LEA.HI R4, R2.reuse, R5, RZ, 0x1 ;  /* 0x0000000502047211 */ /* 0x040fe400078f08ff */
[----:B------:R-:W-:-:S02]  /*0ba0*/  LOP3.LUT R2, R2, 0x3fffff0, RZ, 0xc0, !PT ;  /* 0x03fffff002027812 */ /* 0x000fc400078ec0ff */
[----:B------:R-:W-:-:S03]  /*0bb0*/  LOP3.LUT R4, R4, 0x1ffffffe, RZ, 0xc0, !PT ;  /* 0x1ffffffe04047812 */ /* 0x000fc600078ec0ff */
[----:B------:R-:W-:Y:S02]  /*0bc0*/  IMAD.IADD R2, R171, 0x1, -R2 ;  /* 0x00000001ab027824 */ /* 0x000fe400078e0a02 */
[----:B------:R-:W-:Y:S02]  /*0bd0*/  IMAD.IADD R4, R5, 0x1, -R4 ;  /* 0x0000000105047824 */ /* 0x000fe400078e0a04 */
[----:B------:R-:W-:-:S04]  /*0be0*/  IMAD R9, R169, 0x10, R2 ;  /* 0x00000010a9097824 */ /* 0x000fc800078e0202 */
[----:B------:R-:W-:Y:S01]  /*0bf0*/  IMAD R4, R9, 0x8, R4 ;  /* 0x0000000809047824 */ /* 0x000fe200078e0204 */
[----:B--2---:R-:W-:Y:S02]  /*0c00*/  R2UR UR8, R3 ;  /* 0x00000000030872ca */ /* 0x004fe400000e0000 */
[CC--:B------:R-:W-:Y:S02]  /*0c10*/  LEA.HI R3, R0.reuse, R171.reuse, RZ, 0x7 ;  /* 0x000000ab00037211 */ /* 0x0c0fe400078f38ff */
[----:B------:R-:W-:Y:S02]  /*0c20*/  LEA.HI R0, R0, R171, RZ, 0x3 ;  /* 0x000000ab00007211 */ /* 0x000fe400078f18ff */
[----:B------:R-:W-:Y:S02]  /*0c30*/  LOP3.LUT R166, R3, 0xffffff80, RZ, 0xc0, !PT ;  /* 0xffffff8003a67812 */ /* 0x000fe400078ec0ff */
[----:B------:R-:W-:Y:S02]  /*0c40*/  SHF.R.S32.HI R168, RZ, 0x7, R3 ;  /* 0x00000007ffa87819 */ /* 0x000fe40000011403 */
[----:B------:R-:W-:Y:S01]  /*0c50*/  LOP3.LUT R2, R0, 0x1ffffff8, RZ, 0xc0, !PT ;  /* 0x1ffffff800027812 */ /* 0x000fe200078ec0ff */
[----:B------:R-:W-:Y:S01]  /*0c60*/  IMAD.IADD R166, R171, 0x1, -R166 ;  /* 0x00000001aba67824 */ /* 0x000fe200078e0aa6 */
[----:B------:R-:W-:Y:S01]  /*0c70*/  LEA.HI R3, R3, R168, RZ, 0x1 ;  /* 0x000000a803037211 */ /* 0x000fe200078f08ff */
[----:B------:R-:W-:Y:S01]  /*0c80*/  ULOP3.LUT UR5, UR8, 0x1, URZ, 0xfc, !UPT ;  /* 0x0000000108057892 */ /* 0x000fe2000f8efc3f */
[----:B------:R-:W-:Y:S01]  /*0c90*/  SHF.R.S32.HI R162, RZ, 0x3, R0 ;  /* 0x00000003ffa27819 */ /* 0x000fe20000011400 */
[----:B------:R-:W-:Y:S01]  /*0ca0*/  IMAD.IADD R2, R171, 0x1, -R2 ;  /* 0x00000001ab027824 */ /* 0x000fe200078e0a02 */
[----:B------:R-:W-:-:S03]  /*0cb0*/  SHF.R.S32.HI R7, RZ, 0x1f, R166 ;  /* 0x0000001fff077819 */ /* 0x000fc600000114a6 */
[----:B------:R-:W-:Y:S01]  /*0cc0*/  IMAD.U32 R170, RZ, RZ, UR5 ;  /* 0x00000005ffaa7e24 */ /* 0x000fe2000f8e00ff */
[CC--:B------:R-:W-:Y:S01]  /*0cd0*/  LEA.HI R6, R7.reuse, R166.reuse, RZ, 0x2 ;  /* 0x000000a607067211 */ /* 0x0c0fe200078f10ff */
[----:B------:R-:W-:Y:S01]  /*0ce0*/  IMAD.SHL.U32 R160, R2, 0x8, RZ ;  /* 0x0000000802a07824 */ /* 0x000fe200078e00ff */
[----:B------:R-:W-:Y:S02]  /*0cf0*/  LEA.HI R7, R7, R166, RZ, 0x5 ;  /* 0x000000a607077211 */ /* 0x000fe400078f28ff */
[--C-:B------:R-:W-:Y:S02]  /*0d00*/  SHF.R.S32.HI R5, RZ, 0x2, R6.reuse ;  /* 0x00000002ff057819 */ /* 0x100fe40000011406 */
[----:B------:R-:W-:Y:S02]  /*0d10*/  SHF.R.S32.HI R8, RZ, 0x1f, R6 ;  /* 0x0000001fff087819 */ /* 0x000fe40000011406 */
[----:B------:R-:W-:Y:S02]  /*0d20*/  SHF.R.S32.HI R7, RZ, 0x5, R7 ;  /* 0x00000005ff077819 */ /* 0x000fe40000011407 */
[----:B------:R-:W-:-:S04]  /*0d30*/  LEA.HI R8, R8, R5, RZ, 0x3 ;  /* 0x0000000508087211 */ /* 0x000fc800078f18ff */
[----:B------:R-:W-:-:S05]  /*0d40*/  LOP3.LUT R8, R8, 0xfffffff8, RZ, 0xc0, !PT ;  /* 0xfffffff808087812 */ /* 0x000fca00078ec0ff */
[----:B------:R-:W-:Y:S01]  /*0d50*/  IMAD.IADD R8, R5, 0x1, -R8 ;  /* 0x0000000105087824 */ /* 0x000fe200078e0a08 */
[----:B------:R-:W-:Y:S01]  /*0d60*/  LOP3.LUT R5, R3, 0x3fffffe, RZ, 0xc0, !PT ;  /* 0x03fffffe03057812 */ /* 0x000fe200078ec0ff */
[----:B------:R-:W-:Y:S02]  /*0d70*/  IMAD.SHL.U32 R3, R4, 0x8, RZ ;  /* 0x0000000804037824 */ /* 0x000fe400078e00ff */
[----:B------:R-:W-:Y:S02]  /*0d80*/  IMAD R8, R7, 0x10, R8 ;  /* 0x0000001007087824 */ /* 0x000fe400078e0208 */
[----:B------:R-:W-:Y:S01]  /*0d90*/  IMAD.WIDE R22, R3, 0x2, R22 ;  /* 0x0000000203167825 */ /* 0x000fe200078e0216 */
[----:B------:R-:W-:-:S03]  /*0da0*/  LOP3.LUT R3, R6, 0x7ffffffc, RZ, 0xc0, !PT ;  /* 0x7ffffffc06037812 */ /* 0x000fc600078ec0ff */
[----:B------:R-:W-:Y:S02]  /*0db0*/  IMAD.IADD R5, R168, 0x1, -R5 ;  /* 0x00000001a8057824 */ /* 0x000fe400078e0a05 */
[----:B------:R-:W-:Y:S02]  /*0dc0*/  IMAD.IADD R16, R166, 0x1, -R3 ;  /* 0x00000001a6107824 */ /* 0x000fe400078e0a03 */
[----:B------:R-:W-:-:S07]  /*0dd0*/  IMAD R167, R5, 0x40, R8 ;  /* 0x0000004005a77824 */ /* 0x000fce00078e0208 */
.L_x_956:
[----:B------:R-:W-:Y:S01]  /*0de0*/  ULDC UR5, c[0x0][0xdd0] ;  /* 0x0003740000057ab9 */ /* 0x000fe20000000800 */
[----:B-1----:R-:W1:Y:S01]  /*0df0*/  LDC R0, c[0x0][0xde8] ;  /* 0x00037a00ff007b82 */ /* 0x002e620000000800 */
[----:B------:R-:W-:Y:S01]  /*0e00*/  UISETP.NE.AND UP0, UPT, UR5, 0x1, UPT ;  /* 0x000000010500788c */ /* 0x000fe2000bf05270 */
[----:B------:R-:W-:-:S10]  /*0e10*/  UMOV UR8, UR4 ;  /* 0x0000000400087c82 */ /* 0x000fd40008000000 */
[----:B------:R-:W-:Y:S01]  /*0e20*/  @UP0 ULDC UR6, c[0x0][0xdd4] ;  /* 0x0003750000060ab9 */ /* 0x000fe20000000800 */
[----:B------:R-:W-:Y:S01]  /*0e30*/  @UP0 ULDC UR9, c[0x0][0xdd8] ;  /* 0x0003760000090ab9 */ /* 0x000fe20000000800 */
[----:B------:R-:W-:-:S04]  /*0e40*/  UIMAD.WIDE.U32 UR6, UR4, UR6, URZ ;  /* 0x00000006040672a5 */ /* 0x000fc8000f8e003f */
[----:B------:R-:W-:-:S04]  /*0e50*/  @UP0 USHF.R.U32.HI UR8, URZ, UR9, UR7 ;  /* 0x000000093f080299 */ /* 0x000fc80008011607 */
[----:B------:R-:W-:Y:S02]  /*0e60*/  UIADD3 UR6, -UR8, URZ, URZ ;  /* 0x0000003f08067290 */ /* 0x000fe4000fffe13f */
[----:B-1----:R-:W-:Y:S02]  /*0e70*/  ISETP.LE.AND P0, PT, R0, UR8, PT ;  /* 0x0000000800007c0c */ /* 0x002fe4000bf03270 */
[----:B------:R-:W-:-:S11]  /*0e80*/  UIMAD UR7, UR5, UR6, UR4 ;  /* 0x00000006050772a4 */ /* 0x000fd6000f8e0204 */
[----:B--234-:R-:W-:Y:S05]  /*0e90*/  @!P0 BRA `(.L_x_864) ;  /* 0x0000000000208947 */ /* 0x01cfea0003800000 */
[----:B------:R-:W-:Y:S01]  /*0ea0*/  ULDC UR6, c[0x0][0xddc] ;  /* 0x0003770000067ab9 */ /* 0x000fe20000000800 */
[----:B------:R-:W-:Y:S01]  /*0eb0*/  UMOV UR45, UR7 ;  /* 0x00000007002d7c82 */ /* 0x000fe20008000000 */
[----:B------:R-:W-:-:S11]  /*0ec0*/  UISETP.NE.AND UP0, UPT, UR6, 0x1, UPT ;  /* 0x000000010600788c */ /* 0x000fd6000bf05270 */
[----:B------:R-:W-:Y:S02]  /*0ed0*/  @UP0 ULDC.64 UR10, c[0x0][0xde0] ;  /* 0x00037800000a0ab9 */ /* 0x000fe40000000a00 */
[----:B------:R-:W-:-:S04]  /*0ee0*/  UIMAD.WIDE.U32 UR4, UR7, UR10, URZ ;  /* 0x0000000a070472a5 */ /* 0x000fc8000f8e003f */
[----:B------:R-:W-:-:S04]  /*0ef0*/  @UP0 USHF.R.U32.HI UR45, URZ, UR11, UR5 ;  /* 0x0000000b3f2d0299 */ /* 0x000fc80008011605 */
[----:B------:R-:W-:Y:S01]  /*0f00*/  UIMAD UR4, UR45, UR6, URZ ;  /* 0x000000062d0472a4 */ /* 0x000fe2000f8e023f */
[----:B------:R-:W-:Y:S11]  /*0f10*/  BRA `(.L_x_865) ;  /* 0x00000000001c7947 */ /* 0x000ff60003800000 */
.L_x_864:
[----:B------:R-:W-:Y:S01]  /*0f20*/  ULDC UR6, c[0x0][0xdc4] ;  /* 0x0003710000067ab9 */ /* 0x000fe20000000800 */
[----:B------:R-:W-:Y:S01]  /*0f30*/  UMOV UR45, UR7 ;  /* 0x00000007002d7c82 */ /* 0x000fe20008000000 */
[----:B------:R-:W-:-:S11]  /*0f40*/  UISETP.NE.AND UP0, UPT, UR6, 0x1, UPT ;  /* 0x000000010600788c */ /* 0x000fd6000bf05270 */
[----:B------:R-:W-:Y:S02]  /*0f50*/  @UP0 ULDC.64 UR10, c[0x0][0xdc8] ;  /* 0x00037200000a0ab9 */ /* 0x000fe40000000a00 */
[----:B------:R-:W-:-:S04]  /*0f60*/  UIMAD.WIDE.U32 UR4, UR7, UR10, URZ ;  /* 0x0000000a070472a5 */ /* 0x000fc8000f8e003f */
[----:B------:R-:W-:-:S04]  /*0f70*/  @UP0 USHF.R.U32.HI UR45, URZ, UR11, UR5 ;  /* 0x0000000b3f2d0299 */ /* 0x000fc80008011605 */
[----:B------:R-:W-:-:S12]  /*0f80*/  UIMAD UR4, UR45, UR6, URZ ;  /* 0x000000062d0472a4 */ /* 0x000fd8000f8e023f */
.L_x_865:
[----:B------:R-:W1:Y:S01]  /*0f90*/  LDC.64 R10, c[0x0][0x9e0] ;  /* 0x00027800ff0a7b82 */ /* 0x000e620000000a00 */
[----:B------:R-:W-:Y:S01]  /*0fa0*/  ULDC UR43, c[0x0][0xdb8] ;  /* 0x00036e00002b7ab9 */ /* 0x000fe20000000800 */
[----:B------:R-:W-:Y:S02]  /*0fb0*/  ULOP3.LUT UR5, URZ, UR45, URZ, 0x33, !UPT ;  /* 0x0000002d3f057292 */ /* 0x000fe4000f8e333f */
[----:B------:R-:W-:Y:S01]  /*0fc0*/  UISETP.NE.AND UP0, UPT, UR43, 0x1, UPT ;  /* 0x000000012b00788c */ /* 0x000fe2000bf05270 */
[----:B------:R-:W-:Y:S01]  /*0fd0*/  ULDC UR6, c[0x0][0xdac] ;  /* 0x00036b0000067ab9 */ /* 0x000fe20000000800 */
[----:B------:R-:W-:Y:S02]  /*0fe0*/  UIADD3 UR4, UR7, -UR4, URZ ;  /* 0x8000000407047290 */ /* 0x000fe4000fffe03f */
[----:B------:R-:W2:Y:S01]  /*0ff0*/  LDC R17, c[0x0][0x404] ;  /* 0x00010100ff117b82 */ /* 0x000ea20000000800 */
[----:B------:R-:W-:Y:S01]  /*1000*/  UIADD3 UR5, UR5, UR6, URZ ;  /* 0x0000000605057290 */ /* 0x000fe2000fffe03f */
[----:B------:R-:W-:Y:S01]  /*1010*/  ULDC UR7, c[0x0][0xdc4] ;  /* 0x0003710000077ab9 */ /* 0x000fe20000000800 */
[----:B------:R-:W-:-:S02]  /*1020*/  ULDC.64 UR10, c[0x0][0x3f8] ;  /* 0x0000fe00000a7ab9 */ /* 0x000fc40000000a00 */
[----:B------:R-:W-:Y:S01]  /*1030*/  USHF.L.U32 UR42, UR5, 0x7, URZ ;  /* 0x00000007052a7899 */ /* 0x000fe2000800063f */
[----:B------:R-:W-:Y:S01]  /*1040*/  ISETP.NE.U32.AND P0, PT, RZ, UR10, PT ;  /* 0x0000000aff007c0c */ /* 0x000fe2000bf05070 */
[----:B------:R-:W-:Y:S01]  /*1050*/  UIMAD UR8, UR8, UR7, UR4 ;  /* 0x00000007080872a4 */ /* 0x000fe2000f8e0204 */
[----:B------:R-:W3:Y:S01]  /*1060*/  LDC R8, c[0x0][0x288] ;  /* 0x0000a200ff087b82 */ /* 0x000ee20000000800 */
[----:B------:R-:W-:Y:S01]  /*1070*/  @UP0 ULDC UR6, c[0x0][0xdc0] ;  /* 0x0003700000060ab9 */ /* 0x000fe20000000800 */
[----:B------:R-:W-:Y:S01]  /*1080*/  @UP0 ULDC UR4, c[0x0][0xdbc] ;  /* 0x00036f0000040ab9 */ /* 0x000fe20000000800 */
[----:B------:R-:W-:Y:S01]  /*1090*/  IMAD.U32 R165, RZ, RZ, UR42 ;  /* 0x0000002affa57e24 */ /* 0x000fe2000f8e00ff */
[----:B------:R-:W-:Y:S01]  /*10a0*/  UIMAD.WIDE.U32 UR4, UR8, UR4, URZ ;  /* 0x00000004080472a5 */ /* 0x000fe2000f8e003f */
[----:B------:R-:W-:Y:S01]  /*10b0*/  ISETP.NE.AND.EX P0, PT, RZ, UR11, PT, P0 ;  /* 0x0000000bff007c0c */ /* 0x000fe2000bf05300 */
[----:B------:R-:W-:Y:S02]  /*10c0*/  UMOV UR44, UR8 ;  /* 0x00000008002c7c82 */ /* 0x000fe40008000000 */
[----:B------:R-:W4:Y:S01]  /*10d0*/  LDC R6, c[0x0][0x2e0] ;  /* 0x0000b800ff067b82 */ /* 0x000f220000000800 */
[----:B-1----:R-:W-:Y:S01]  /*10e0*/  ISETP.GE.AND P1, PT, R11, 0x1, PT ;  /* 0x000000010b00780c */ /* 0x002fe20003f26270 */
[----:B------:R-:W-:-:S04]  /*10f0*/  @UP0 USHF.R.U32.HI UR44, URZ, UR6, UR5 ;  /* 0x000000063f2c0299 */ /* 0x000fc80008011605 */
[----:B------:R-:W-:Y:S01]  /*1100*/  UIADD3 UR4, -UR44, URZ, URZ ;  /* 0x0000003f2c047290 */ /* 0x000fe2000fffe13f */
[----:B--2---:R-:W-:-:S03]  /*1110*/  SEL R17, R17, 0x1, P0 ;  /* 0x0000000111117807 */ /* 0x004fc60000000000 */
[----:B------:R-:W-:Y:S01]  /*1120*/  UIMAD UR43, UR43, UR4, UR8 ;  /* 0x000000042b2b72a4 */ /* 0x000fe2000f8e0208 */
[----:B---3--:R-:W-:-:S05]  /*1130*/  IADD3 R0, R165, 0x80, -R8 ;  /* 0x00000080a5007810 */ /* 0x008fca0007ffe808 */
[CC--:B----4-:R-:W-:Y:S02]  /*1140*/  IMAD R173, R17.reuse, R6.reuse, R0 ;  /* 0x0000000611ad7224 */ /* 0x0d0fe400078e0200 */
[----:B------:R-:W-:Y:S02]  /*1150*/  IMAD R73, R17, R6, RZ ;  /* 0x0000000611497224 */ /* 0x000fe400078e02ff */
[----:B------:R-:W-:Y:S01]  /*1160*/  IMAD.IADD R0, R173, 0x1, R10 ;  /* 0x00000001ad007824 */ /* 0x000fe200078e020a */
[----:B------:R-:W-:Y:S06]  /*1170*/  @!P1 BRA `(.L_x_866) ;  /* 0x0000000000409947 */ /* 0x000fec0003800000 */
[C---:B------:R-:W-:Y:S01]  /*1180*/  ISETP.GT.AND P0, PT, R173.reuse, RZ, PT ;  /* 0x000000ffad00720c */ /* 0x040fe20003f04270 */
[----:B------:R-:W-:-:S12]  /*1190*/  VIADD R2, R173, 0xffffffff ;  /* 0xffffffffad027836 */ /* 0x000fd80000000000 */
[----:B------:R-:W-:Y:S05]  /*11a0*/  @P0 BRA `(.L_x_867) ;  /* 0x00000000001c0947 */ /* 0x000fea0003800000 */
[----:B------:R-:W-:Y:S01]  /*11b0*/  ISETP.NE.AND P0, PT, R11, 0x1, PT ;  /* 0x000000010b00780c */ /* 0x000fe20003f05270 */
[----:B------:R-:W-:-:S12]  /*11c0*/  IMAD.MOV R3, RZ, RZ, -R173 ;  /* 0x000000ffff037224 */ /* 0x000fd800078e0aad */
[----:B------:R-:W1:Y:S02]  /*11d0*/  @P0 LDC.64 R4, c[0x0][0x9e8] ;  /* 0x00027a00ff040b82 */ /* 0x000e640000000a00 */
[----:B-1----:R-:W-:-:S05]  /*11e0*/  @P0 IMAD.HI.U32 R2, R3, R4, RZ ;  /* 0x0000000403020227 */ /* 0x002fca00078e00ff */
[----:B------:R-:W-:-:S04]  /*11f0*/  @P0 SHF.R.U32.HI R3, RZ, R5, R2 ;  /* 0x00000005ff030219 */ /* 0x000fc80000011602 */
[----:B------:R-:W-:Y:S01]  /*1200*/  LOP3.LUT R2, RZ, R3, RZ, 0x33, !PT ;  /* 0x00000003ff027212 */ /* 0x000fe200078e33ff */
[----:B------:R-:W-:Y:S06]  /*1210*/  BRA `(.L_x_868) ;  /* 0x0000000000107947 */ /* 0x000fec0003800000 */
.L_x_867:
[----:B------:R-:W-:-:S13]  /*1220*/  ISETP.NE.AND P0, PT, R11, 0x1, PT ;  /* 0x000000010b00780c */ /* 0x000fda0003f05270 */
[----:B------:R-:W1:Y:S02]  /*1230*/  @P0 LDC.64 R4, c[0x0][0x9e8] ;  /* 0x00027a00ff040b82 */ /* 0x000e640000000a00 */
[----:B-1----:R-:W-:-:S05]  /*1240*/  @P0 IMAD.HI.U32 R4, R2, R4, RZ ;  /* 0x0000000402040227 */ /* 0x002fca00078e00ff */
[----:B------:R-:W-:-:S07]  /*1250*/  @P0 SHF.R.U32.HI R2, RZ, R5, R4 ;  /* 0x00000005ff020219 */ /* 0x000fce0000011604 */
.L_x_868:
[----:B------:R-:W-:-:S05]  /*1260*/  IMAD R3, R2, R11, R11 ;  /* 0x0000000b02037224 */ /* 0x000fca00078e020b */
[----:B------:R-:W-:-:S07]  /*1270*/  VIMNMX R0, R0, R3, PT ;  /* 0x0000000300007248 */ /* 0x000fce0003fe0100 */
.L_x_866:
[----:B------:R-:W-:Y:S01]  /*1280*/  VIADD R2, R0, 0x5f ;  /* 0x0000005f00027836 */ /* 0x000fe20000000000 */
[----:B------:R-:W-:Y:S01]  /*1290*/  IADD3 R4, -R8, UR42, RZ ;  /* 0x0000002a08047c10 */ /* 0x000fe2000fffe1ff */
[----:B------:R-:W-:Y:S01]  /*12a0*/  IMAD R0, R17, R6, 0x5f ;  /* 0x0000005f11007424 */ /* 0x000fe200078e0206 */
[----:B------:R-:W-:Y:S01]  /*12b0*/  ULDC UR4, c[0x0][0x9dc] ;  /* 0x0002770000047ab9 */ /* 0x000fe20000000800 */
[----:B------:R-:W-:-:S04]  /*12c0*/  IMAD.HI R2, R2, 0x2aaaaaab, RZ ;  /* 0x2aaaaaab02027827 */ /* 0x000fc800078e02ff */
[----:B------:R-:W-:Y:S01]  /*12d0*/  IMAD.HI R0, R0, 0x2aaaaaab, RZ ;  /* 0x2aaaaaab00007827 */ /* 0x000fe200078e02ff */
[----:B------:R-:W-:-:S03]  /*12e0*/  SHF.R.U32.HI R5, RZ, 0x1f, R2 ;  /* 0x0000001fff057819 */ /* 0x000fc60000011602 */
[----:B------:R-:W-:Y:S01]  /*12f0*/  IMAD R4, R17, R6, R4 ;  /* 0x0000000611047224 */ /* 0x000fe200078e0204 */
[----:B------:R-:W-:Y:S02]  /*1300*/  SHF.R.U32.HI R3, RZ, 0x1f, R0 ;  /* 0x0000001fff037819 */ /* 0x000fe40000011600 */
[----:B------:R-:W-:Y:S02]  /*1310*/  LEA.HI.SX32 R72, R2, R5, 0x1c ;  /* 0x0000000502487211 */ /* 0x000fe400078fe2ff */
[----:B------:R-:W-:Y:S01]  /*1320*/  LEA.HI.SX32 R3, R0, R3, 0x1c ;  /* 0x0000000300037211 */ /* 0x000fe200078fe2ff */
[----:B------:R-:W-:-:S03]  /*1330*/  VIADD R0, R4, -UR4 ;  /* 0x8000000404007c36 */ /* 0x000fc60008000000 */
[----:B------:R-:W-:Y:S01]  /*1340*/  VIMNMX R72, R3, R72, PT ;  /* 0x0000004803487248 */ /* 0x000fe20003fe0100 */
[----:B------:R-:W-:Y:S06]  /*1350*/  @!P1 BRA `(.L_x_869) ;  /* 0x00000000003c9947 */ /* 0x000fec0003800000 */
[----:B------:R-:W-:-:S13]  /*1360*/  ISETP.GT.AND P0, PT, R4, -0x1, PT ;  /* 0xffffffff0400780c */ /* 0x000fda0003f04270 */
[----:B------:R-:W-:Y:S05]  /*1370*/  @P0 BRA `(.L_x_870) ;  /* 0x00000000001c0947 */ /* 0x000fea0003800000 */
[----:B------:R-:W-:Y:S02]  /*1380*/  ISETP.NE.AND P0, PT, R11, 0x1, PT ;  /* 0x000000010b00780c */ /* 0x000fe40003f05270 */
[----:B------:R-:W-:-:S11]  /*1390*/  LOP3.LUT R3, RZ, R4, RZ, 0x33, !PT ;  /* 0x00000004ff037212 */ /* 0x000fd600078e33ff */
[----:B------:R-:W1:Y:S02]  /*13a0*/  @P0 LDC.64 R6, c[0x0][0x9e8] ;  /* 0x00027a00ff060b82 */ /* 0x000e640000000a00 */
[----:B-1----:R-:W-:-:S05]  /*13b0*/  @P0 IMAD.HI.U32 R2, R3, R6, RZ ;  /* 0x0000000603020227 */ /* 0x002fca00078e00ff */
[----:B------:R-:W-:-:S04]  /*13c0*/  @P0 SHF.R.U32.HI R3, RZ, R7, R2 ;  /* 0x00000007ff030219 */ /* 0x000fc80000011602 */
[----:B------:R-:W-:Y:S01]  /*13d0*/  LOP3.LUT R4, RZ, R3, RZ, 0x33, !PT ;  /* 0x00000003ff047212 */ /* 0x000fe200078e33ff */
[----:B------:R-:W-:Y:S06]  /*13e0*/  BRA `(.L_x_871) ;  /* 0x0000000000107947 */ /* 0x000fec0003800000 */
.L_x_870:
[----:B------:R-:W-:-:S13]  /*13f0*/  ISETP.NE.AND P0, PT, R11, 0x1, PT ;  /* 0x000000010b00780c */ /* 0x000fda0003f05270 */
[----:B------:R-:W1:Y:S02]  /*1400*/  @P0 LDC.64 R2, c[0x0][0x9e8] ;  /* 0x00027a00ff020b82 */ /* 0x000e640000000a00 */
[----:B-1----:R-:W-:-:S05]  /*1410*/  @P0 IMAD.HI.U32 R2, R4, R2, RZ ;  /* 0x0000000204020227 */ /* 0x002fca00078e00ff */
[----:B------:R-:W-:-:S07]  /*1420*/  @P0 SHF.R.U32.HI R4, RZ, R3, R2 ;  /* 0x00000003ff040219 */ /* 0x000fce0000011602 */
.L_x_871:
[----:B------:R-:W-:-:S05]  /*1430*/  IMAD R3, R4, R11, RZ ;  /* 0x0000000b04037224 */ /* 0x000fca00078e02ff */
[----:B------:R-:W-:-:S07]  /*1440*/  VIMNMX R0, R0, R3, !PT ;  /* 0x0000000300007248 */ /* 0x000fce0007fe0100 */
.L_x_869:
[----:B------:R-:W-:Y:S01]  /*1450*/  IMAD.HI R2, R0, 0x2aaaaaab, RZ ;  /* 0x2aaaaaab00027827 */ /* 0x000fe200078e02ff */
[----:B------:R-:W-:Y:S02]  /*1460*/  PLOP3.LUT P0, PT, PT, PT, PT, 0x80, 0x0 ;  /* 0x000000000000781c */ /* 0x000fe40003f0f070 */
[----:B------:R-:W-:Y:S02]  /*1470*/  CS2R R86, SRZ ;  /* 0x0000000000567805 */ /* 0x000fe4000001ff00 */
[----:B------:R-:W-:Y:S01]  /*1480*/  CS2R R84, SRZ ;  /* 0x0000000000547805 */ /* 0x000fe2000001ff00 */
[----:B------:R-:W-:Y:S01]  /*1490*/  IMAD.MOV.U32 R0, RZ, RZ, RZ ;  /* 0x000000ffff007224 */ /* 0x000fe200078e00ff */
[----:B------:R-:W-:Y:S02]  /*14a0*/  SHF.R.U32.HI R3, RZ, 0x1f, R2 ;  /* 0x0000001fff037819 */ /* 0x000fe40000011602 */
[----:B------:R-:W-:Y:S02]  /*14b0*/  CS2R R82, SRZ ;  /* 0x0000000000527805 */ /* 0x000fe4000001ff00 */
[----:B------:R-:W-:-:S02]  /*14c0*/  CS2R R80, SRZ ;  /* 0x0000000000507805 */ /* 0x000fc4000001ff00 */
[----:B------:R-:W-:Y:S02]  /*14d0*/  CS2R R78, SRZ ;  /* 0x00000000004e7805 */ /* 0x000fe4000001ff00 */
[----:B------:R-:W-:Y:S02]  /*14e0*/  LEA.HI.SX32 R3, R2, R3, 0x1c ;  /* 0x0000000302037211 */ /* 0x000fe400078fe2ff */
[----:B------:R-:W-:Y:S02]  /*14f0*/  CS2R R76, SRZ ;  /* 0x00000000004c7805 */ /* 0x000fe4000001ff00 */
[----:B------:R-:W-:Y:S02]  /*1500*/  CS2R R74, SRZ ;  /* 0x00000000004a7805 */ /* 0x000fe4000001ff00 */
[----:B------:R-:W-:Y:S02]  /*1510*/  CS2R R28, SRZ ;  /* 0x00000000001c7805 */ /* 0x000fe4000001ff00 */
[----:B------:R-:W-:-:S02]  /*1520*/  VIMNMX R19, RZ, R3, !PT ;  /* 0x00000003ff137248 */ /* 0x000fc40007fe0100 */
[----:B------:R-:W-:Y:S02]  /*1530*/  CS2R R70, SRZ ;  /* 0x0000000000467805 */ /* 0x000fe4000001ff00 */
[----:B------:R-:W-:Y:S02]  /*1540*/  CS2R R68, SRZ ;  /* 0x0000000000447805 */ /* 0x000fe4000001ff00 */
[----:B------:R-:W-:Y:S02]  /*1550*/  CS2R R66, SRZ ;  /* 0x0000000000427805 */ /* 0x000fe4000001ff00 */
[----:B------:R-:W-:Y:S02]  /*1560*/  ISETP.GT.AND P1, PT, R72, R19, PT ;  /* 0x000000134800720c */ /* 0x000fe40003f24270 */
        /* <DEDUP_REMOVED lines=17> */
[----:B------:R-:W-:Y:S01]  /*1680*/  CS2R R6, SRZ ;  /* 0x0000000000067805 */ /* 0x000fe2000001ff00 */
[----:B------:R-:W-:Y:S01]  /*1690*/  IMAD.MOV.U32 R30, RZ, RZ, RZ ;  /* 0x000000ffff1e7224 */ /* 0x000fe200078e00ff */
[----:B------:R-:W-:Y:S02]  /*16a0*/  CS2R R2, SRZ ;  /* 0x0000000000027805 */ /* 0x000fe4000001ff00 */
[----:B------:R-:W-:Y:S01]  /*16b0*/  CS2R R8, SRZ ;  /* 0x0000000000087805 */ /* 0x000fe2000001ff00 */
[----:B------:R-:W-:-:S02]  /*16c0*/  IMAD.MOV.U32 R25, RZ, RZ, RZ ;  /* 0x000000ffff197224 */ /* 0x000fc400078e00ff */
[----:B------:R-:W-:Y:S01]  /*16d0*/  IMAD.MOV.U32 R10, RZ, RZ, RZ ;  /* 0x000000ffff0a7224 */ /* 0x000fe200078e00ff */
[----:B------:R-:W-:Y:S06]  /*16e0*/  @!P1 BRA `(.L_x_872) ;  /* 0x000000b000bc9947 */ /* 0x000fec0003800000 */
[----:B------:R-:W1:Y:S01]  /*16f0*/  SHFL.IDX PT, R0, R168, RZ, 0x1f ;  /* 0x00001fffa8007589 */ /* 0x000e6200000e0000 */
[----:B------:R-:W-:-:S04]  /*1700*/  UIADD3 UR6, UR37, 0xc400, URZ ;  /* 0x0000c40025067890 */ /* 0x000fc8000fffe03f */
[----:B------:R-:W-:-:S06]  /*1710*/  ULOP3.LUT UP0, URZ, UR6, 0x1bf, URZ, 0xc0, !UPT ;  /* 0x000001bf063f7892 */ /* 0x000fcc000f80c03f */
[----:B------:R-:W-:Y:S02]  /*1720*/  PLOP3.LUT P0, PT, PT, PT, UP0, 0x80, 0x0 ;  /* 0x000000000000781c */ /* 0x000fe40003f0f008 */
[----:B-1----:R-:W-:-:S13]  /*1730*/  R2UR UR4, R0 ;  /* 0x00000000000472ca */ /* 0x002fda00000e0000 */
[----:B------:R-:W-:-:S04]  /*1740*/  ULEA.HI UR5, UR4, UR4, URZ, 0x1 ;  /* 0x0000000404057291 */ /* 0x000fc8000f8f083f */
        /* <DEDUP_REMOVED lines=22> */
.L_x_873:
[----:B------:R-:W-:Y:S02]  /*18b0*/  LEA.HI R0, R164, R164, RZ, 0x1 ;  /* 0x000000a4a4007211 */ /* 0x000fe400078f08ff */
[----:B------:R-:W-:Y:S02]  /*18c0*/  R2UR UR4, R170 ;  /* 0x00000000aa0472ca */ /* 0x000fe400000e0000 */
[----:B------:R-:W-:-:S05]  /*18d0*/  LOP3.LUT R3, R0, 0xfffffffe, RZ, 0xc0, !PT ;  /* 0xfffffffe00037812 */ /* 0x000fca00078ec0ff */
[----:B------:R-:W-:-:S05]  /*18e0*/  IMAD.IADD R0, R164, 0x1, -R3 ;  /* 0x00000001a4007824 */ /* 0x000fca00078e0a03 */
[----:B------:R-:W-:Y:S01]  /*18f0*/  SHF.L.U32 R0, R0, 0x1f, RZ ;  /* 0x0000001f00007819 */ /* 0x000fe200000006ff */
[----:B------:R-:W-:-:S03]  /*1900*/  IMAD.U32 R2, RZ, RZ, UR4 ;  /* 0x00000004ff027e24 */ /* 0x000fc6000f8e00ff */
[----:B------:R-:W1:Y:S02]  /*1910*/  SYNCS.PHASECHK.TRANS64.TRYWAIT P1, [UR37+0x2a800], R0 ;  /* 0x02a80000ff0075a7 */ /* 0x000e640008020165 */
[----:B------:R-:W-:Y:S01]  /*1920*/  ISETP.NE.AND P0, PT, R2, 0x3, PT ;  /* 0x000000030200780c */ /* 0x000fe20003f05270 */
[----:B-1----:R-:W-:-:S12]  /*1930*/  @!P1 BRA `(.L_x_874) ;  /* 0x000000f400c09947 */ /* 0x002fd80003800000 */
.L_x_1021:
[----:B------:R-:W-:Y:S05]  /*1940*/  @!P0 BRA `(.L_x_875) ;  /* 0x0000000000048947 */ /* 0x000fea0003800000 */
[----:B------:R-:W-:Y:S01]  /*1950*/  BPT.TRAP 0x1 ;  /* 0x000000040000795c */ /* 0x000fe20000300000 */
.L_x_875:
[----:B-1----:R-:W-:Y:S02]  /*1960*/  IMAD.U32 R3, RZ, RZ, UR36 ;  /* 0x00000024ff037e24 */ /* 0x002fe4000f8e00ff */
[----:B------:R-:W-:-:S03]  /*1970*/  IMAD.U32 R0, RZ, RZ, UR46 ;  /* 0x0000002eff007e24 */ /* 0x000fc6000f8e00ff */
[----:B------:R-:W-:Y:S02]  /*1980*/  LEA R3, R3, UR37, 0x3 ;  /* 0x0000002503037c11 */ /* 0x000fe4000f8e18ff */
[----:B------:R-:W-:-:S04]  /*1990*/  SHF.L.U32 R0, R0, 0x1f, RZ ;  /* 0x0000001f00007819 */ /* 0x000fc800000006ff */
[----:B------:R1:W2:Y:S01]  /*19a0*/  SYNCS.PHASECHK.TRANS64.TRYWAIT P1, [R3+URZ+0x2a830], R0 ;  /* 0x02a83000030075a7 */ /* 0x0002a2000802017f */
[----:B------:R-:W-:Y:S05]  /*19b0*/  @!P0 BRA `(.L_x_876) ;  /* 0x0000000000048947 */ /* 0x000fea0003800000 */
[----:B------:R-:W-:Y:S01]  /*19c0*/  BPT.TRAP 0x1 ;  /* 0x000000040000795c */ /* 0x000fe20000300000 */
.L_x_876:
[----:B------:R-:W3:Y:S01]  /*19d0*/  S2R R2, SR_TID.X ;  /* 0x0000000000027919 */ /* 0x000ee20000002100 */
[----:B------:R-:W-:Y:S02]  /*19e0*/  LOP3.LUT R18, R18, 0xffefffff, RZ, 0xc0, !PT ;  /* 0xffefffff12127812 */ /* 0x000fe400078ec0ff */
[----:B---3--:R-:W-:-:S13]  /*19f0*/  LOP3.LUT P2, RZ, R2, 0x7f, RZ, 0xc0, !PT ;  /* 0x0000007f02ff7812 */ /* 0x008fda000784c0ff */
[----:B------:R-:W-:Y:S01]  /*1a00*/  @P2 LOP3.LUT R18, R18, 0x100000, RZ, 0xfc, !PT ;  /* 0x0010000012122812 */ /* 0x000fe200078efcff */
[----:B--2---:R-:W-:Y:S06]  /*1a10*/  @P1 BRA `(.L_x_877) ;  /* 0x0000000000081947 */ /* 0x004fec0003800000 */
[----:B------:R-:W2:Y:S02]  /*1a20*/  SYNCS.PHASECHK.TRANS64.TRYWAIT P1, [R3+URZ+0x2a830], R0 ;  /* 0x02a83000030075a7 */ /* 0x000ea4000802017f */
[----:B--2---:R-:W-:Y:S05]  /*1a30*/  @!P1 BRA `(.L_x_878) ;  /* 0x000000f400989947 */ /* 0x004fea0003800000 */
.L_x_877:
[----:B------:R-:W-:Y:S05]  /*1a40*/  WARPSYNC.ALL ;  /* 0x0000000000007948 */ /* 0x000fea0003800000 */
[----:B------:R-:W-:Y:S01]  /*1a50*/  UIADD3 UR4, UR37, 0x18400, URZ ;  /* 0x0001840025047890 */ /* 0x000fe2000fffe03f */
[----:B------:R-:W-:Y:S01]  /*1a60*/  WARPGROUP.ARRIVE ;  /* 0x00000000000079c5 */ /* 0x000fe20000000000 */
[----:B------:R-:W-:-:S05]  /*1a70*/  ULOP3.LUT UR38, UR38, 0x10000, URZ, 0xfc, !UPT ;  /* 0x0001000026267892 */ /* 0x000fca000f8efc3f */
[----:B------:R-:W3:Y:S01]  /*1a80*/  S2R R2, SR_TID.X ;  /* 0x0000000000027919 */ /* 0x000ee20000002100 */
[----:B------:R-:W-:Y:S01]  /*1a90*/  USHF.R.U32.HI UR4, URZ, 0x4, UR4 ;  /* 0x000000043f047899 */ /* 0x000fe20008011604 */
[----:B-12---:R-:W1:Y:S01]  /*1aa0*/  LDC R0, c[0x0][0x288] ;  /* 0x0000a200ff007b82 */ /* 0x006e620000000800 */
[----:B------:R-:W-:Y:S01]  /*1ab0*/  UMOV UR9, 0x40000040 ;  /* 0x4000004000097882 */ /* 0x000fe20000000000 */
[----:B------:R-:W-:Y:S01]  /*1ac0*/  UMOV UR11, 0x40000040 ;  /* 0x40000040000b7882 */ /* 0x000fe20000000000 */
[----:B------:R-:W-:Y:S01]  /*1ad0*/  ULOP3.LUT UR4, UR4, 0x3fff, URZ, 0xc0, !UPT ;  /* 0x00003fff04047892 */ /* 0x000fe2000f8ec03f */
[----:B------:R-:W-:Y:S01]  /*1ae0*/  IMAD.U32 R9, RZ, RZ, UR9 ;  /* 0x00000009ff097e24 */ /* 0x000fe2000f8e00ff */
[----:B------:R-:W-:Y:S01]  /*1af0*/  UMOV UR8, UR38 ;  /* 0x0000002600087c82 */ /* 0x000fe20008000000 */
[----:B------:R-:W-:Y:S01]  /*1b00*/  UMOV UR5, 0x40000040 ;  /* 0x4000004000057882 */ /* 0x000fe20000000000 */
[----:B------:R-:W-:Y:S01]  /*1b10*/  ULOP3.LUT UR39, UR4, 0x10000, URZ, 0xfc, !UPT ;  /* 0x0001000004277892 */ /* 0x000fe2000f8efc3f */
[----:B------:R-:W-:Y:S01]  /*1b20*/  IMAD.U32 R8, RZ, RZ, UR8 ;  /* 0x00000008ff087e24 */ /* 0x000fe2000f8e00ff */
[----:B------:R-:W-:Y:S01]  /*1b30*/  UIADD3 UR4, UR38, 0x2, URZ ;  /* 0x0000000226047890 */ /* 0x000fe2000fffe03f */
[----:B------:R-:W2:Y:S01]  /*1b40*/  LDC.64 R74, c[0x0][0x9e0] ;  /* 0x00027800ff4a7b82 */ /* 0x000ea20000000a00 */
[----:B------:R-:W-:Y:S01]  /*1b50*/  UIMAD UR40, UR36, 0x900, UR39 ;  /* 0x00000900242878a4 */ /* 0x000fe2000f8e0227 */
[----:B------:R-:W-:Y:S01]  /*1b60*/  IMAD.MOV.U32 R5, RZ, RZ, -0x60 ;  /* 0xffffffa0ff057424 */ /* 0x000fe200078e00ff */
[----:B------:R-:W-:Y:S01]  /*1b70*/  UMOV UR7, 0x40000040 ;  /* 0x4000004000077882 */ /* 0x000fe20000000000 */
[----:B------:R-:W-:Y:S01]  /*1b80*/  UIADD3 UR12, UR38, 0x6, URZ ;  /* 0x00000006260c7890 */ /* 0x000fe2000fffe03f */
[----:B------:R-:W-:Y:S01]  /*1b90*/  LOP3.LUT R18, R18, 0xfff7ffff, RZ, 0xc0, !PT ;  /* 0xfff7ffff12127812 */ /* 0x000fe200078ec0ff */
[----:B------:R-:W-:Y:S01]  /*1ba0*/  UIADD3 UR6, UR40, 0x2, URZ ;  /* 0x0000000228067890 */ /* 0x000fe2000fffe03f */
[----:B------:R-:W-:Y:S01]  /*1bb0*/  IMAD R10, R72, R5, 0x60 ;  /* 0x00000060480a7424 */ /* 0x000fe200078e0205 */
[----:B------:R-:W-:Y:S01]  /*1bc0*/  UMOV UR10, UR40 ;  /* 0x00000028000a7c82 */ /* 0x000fe20008000000 */
[----:B------:R-:W-:Y:S01]  /*1bd0*/  UIADD3 UR14, UR40, 0x6, URZ ;  /* 0x00000006280e7890 */ /* 0x000fe2000fffe03f */
[----:B------:R-:W-:Y:S01]  /*1be0*/  HGMMA.64x96x16.F32 R24, gdesc[UR8], RZ, !UPT, gsb0 ;  /* 0x01600000081879f0 */ /* 0x000fe2000c0008ff */
[----:B------:R-:W-:Y:S01]  /*1bf0*/  UIADD3 UR8, UR38, 0x4, URZ ;  /* 0x0000000426087890 */ /* 0x000fe2000fffe03f */
[----:B------:R-:W4:Y:S01]  /*1c00*/  LDC R94, c[0x0][0x2e0] ;  /* 0x0000b800ff5e7b82 */ /* 0x000f220000000800 */
[----:B------:R-:W-:Y:S01]  /*1c10*/  UIADD3 UR10, UR40, 0x4, URZ ;  /* 0x00000004280a7890 */ /* 0x000fe2000fffe03f */
[----:B------:R-:W-:Y:S01]  /*1c20*/  VIADD R5, R167, UR42 ;  /* 0x0000002aa7057c36 */ /* 0x000fe20008000000 */
[----:B------:R-:W-:Y:S01]  /*1c30*/  UMOV UR9, 0x40000040 ;  /* 0x4000004000097882 */ /* 0x000fe20000000000 */
[----:B------:R-:W-:Y:S01]  /*1c40*/  UMOV UR11, 0x40000040 ;  /* 0x40000040000b7882 */ /* 0x000fe20000000000 */
[----:B------:R-:W-:Y:S01]  /*1c50*/  UMOV UR13, 0x40000040 ;  /* 0x40000040000d7882 */ /* 0x000fe20000000000 */
[----:B------:R-:W-:Y:S01]  /*1c60*/  UMOV UR15, 0x40000040 ;  /* 0x40000040000f7882 */ /* 0x000fe20000000000 */
[----:B------:R-:W-:Y:S01]  /*1c70*/  UIADD3 UR16, UR38, 0x400, URZ ;  /* 0x0000040026107890 */ /* 0x000fe2000fffe03f */
[----:B---3--:R-:W-:Y:S01]  /*1c80*/  LOP3.LUT P1, RZ, R2, 0x7f, RZ, 0xc0, !PT ;  /* 0x0000007f02ff7812 */ /* 0x008fe2000782c0ff */
[----:B------:R-:W-:Y:S01]  /*1c90*/  UIADD3 UR18, UR40, 0x300, URZ ;  /* 0x0000030028127890 */ /* 0x000fe2000fffe03f */
[----:B------:R-:W-:Y:S01]  /*1ca0*/  IMAD R20, R16, -0x2, R10 ;  /* 0xfffffffe10147824 */ /* 0x000fe200078e020a */
        /* <DEDUP_REMOVED lines=8> */
[----:B------:R-:W-:Y:S01]  /*1d30*/  @!P1 VIADD R2, R3, 0x2a840 ;  /* 0x0002a84003029836 */ /* 0x000fe20000000000 */
[----:B------:R-:W-:Y:S01]  /*1d40*/  UMOV UR25, 0x40000040 ;  /* 0x4000004000197882 */ /* 0x000fe20000000000 */
[----:B------:R-:W-:Y:S01]  /*1d50*/  UMOV UR27, 0x40000040 ;  /* 0x40000040001b7882 */ /* 0x000fe20000000000 */
[----:B------:R-:W-:Y:S01]  /*1d60*/  UIADD3 UR28, UR38, 0x406, URZ ;  /* 0x00000406261c7890 */ /* 0x000fe2000fffe03f */
[----:B------:R-:W-:Y:S01]  /*1d70*/  IMAD R3, R72, -0x60, R73 ;  /* 0xffffffa048037824 */ /* 0x000fe200078e0249 */
[----:B------:R-:W-:Y:S01]  /*1d80*/  UIADD3 UR30, UR40, 0x306, URZ ;  /* 0x00000306281e7890 */ /* 0x000fe2000fffe03f */
[----:B------:R-:W-:Y:S01]  /*1d90*/  @!P1 PRMT R2, RZ, 0x654, R2 ;  /* 0x00000654ff029816 */ /* 0x000fe20000000002 */
[----:B------:R-:W-:Y:S01]  /*1da0*/  UMOV UR29, 0x40000040 ;  /* 0x40000040001d7882 */ /* 0x000fe20000000000 */
[----:B------:R-:W-:Y:S01]  /*1db0*/  UMOV UR31, 0x40000040 ;  /* 0x40000040001f7882 */ /* 0x000fe20000000000 */
[----:B------:R-:W-:Y:S01]  /*1dc0*/  UIADD3 UR32, UR38, 0x800, URZ ;  /* 0x0000080026207890 */ /* 0x000fe2000fffe03f */
[----:B-1----:R-:W-:Y:S01]  /*1dd0*/  IADD3 R3, -R0, 0x61, R3 ;  /* 0x0000006100037810 */ /* 0x002fe20007ffe103 */
[----:B------:R-:W-:Y:S01]  /*1de0*/  UIADD3 UR34, UR40, 0x600, URZ ;  /* 0x0000060028227890 */ /* 0x000fe2000fffe03f */
[----:B------:R-:W-:Y:S01]  /*1df0*/  UMOV UR33, 0x40000040 ;  /* 0x4000004000217882 */ /* 0x000fe20000000000 */
[----:B------:R-:W-:Y:S01]  /*1e00*/  UMOV UR35, 0x40000040 ;  /* 0x4000004000237882 */ /* 0x000fe20000000000 */
[----:B------:R-:W-:Y:S01]  /*1e10*/  UIADD3 UR48, UR38, 0x802, URZ ;  /* 0x0000080226307890 */ /* 0x000fe2000fffe03f */
[C---:B------:R-:W-:Y:S01]  /*1e20*/  IMAD R11, R16.reuse, -0x2, R3 ;  /* 0xfffffffe100b7824 */ /* 0x040fe200078e0203 */
[----:B------:R-:W-:Y:S01]  /*1e30*/  UIADD3 UR50, UR40, 0x602, URZ ;  /* 0x0000060228327890 */ /* 0x000fe2000fffe03f */
[----:B----4-:R-:W-:Y:S01]  /*1e40*/  IMAD R3, R17, R94, R10 ;  /* 0x0000005e11037224 */ /* 0x010fe200078e020a */
[----:B------:R-:W-:Y:S01]  /*1e50*/  UMOV UR49, 0x40000040 ;  /* 0x4000004000317882 */ /* 0x000fe20000000000 */
[----:B------:R-:W-:Y:S01]  /*1e60*/  UMOV UR51, 0x40000040 ;  /* 0x4000004000337882 */ /* 0x000fe20000000000 */
[----:B------:R-:W-:Y:S01]  /*1e70*/  UIADD3 UR52, UR38, 0x804, URZ ;  /* 0x0000080426347890 */ /* 0x000fe2000fffe03f */
[----:B------:R-:W-:Y:S01]  /*1e80*/  IMAD R12, R16, -0x2, R3 ;  /* 0xfffffffe100c7824 */ /* 0x000fe200078e0203 */
[----:B------:R-:W-:Y:S01]  /*1e90*/  UIADD3 UR54, UR40, 0x604, URZ ;  /* 0x0000060428367890 */ /* 0x000fe2000fffe03f */
[----:B--2---:R-:W-:Y:S01]  /*1ea0*/  IMAD.IADD R13, R11, 0x1, R74 ;  /* 0x000000010b0d7824 */ /* 0x004fe200078e024a */
[----:B------:R-:W-:Y:S01]  /*1eb0*/  UMOV UR53, 0x40000040 ;  /* 0x4000004000357882 */ /* 0x000fe20000000000 */
[----:B------:R-:W-:Y:S01]  /*1ec0*/  UMOV UR55, 0x40000040 ;  /* 0x4000004000377882 */ /* 0x000fe20000000000 */
[----:B------:R-:W-:Y:S01]  /*1ed0*/  UIADD3 UR40, UR40, 0x606, URZ ;  /* 0x0000060628287890 */ /* 0x000fe2000fffe03f */
[----:B------:R-:W-:Y:S01]  /*1ee0*/  UMOV UR57, 0x40000040 ;  /* 0x4000004000397882 */ /* 0x000fe20000000000 */
[----:B------:R-:W-:Y:S01]  /*1ef0*/  UMOV UR59, 0x40000040 ;  /* 0x40000040003b7882 */ /* 0x000fe20000000000 */
[----:B------:R-:W-:Y:S01]  /*1f00*/  ULDC UR47, c[0x0][0x9dc] ;  /* 0x00027700002f7ab9 */ /* 0x000fe20000000800 */
[----:B------:R-:W-:-:S03]  /*1f10*/  IMAD.U32 R7, RZ, RZ, UR57 ;  /* 0x00000039ff077e24 */ /* 0x000fc6000f8e00ff */
[----:B------:R-:W-:Y:S01]  /*1f20*/  UMOV UR58, UR40 ;  /* 0x00000028003a7c82 */ /* 0x000fe20008000000 */
[----:B------:R-:W-:Y:S02]  /*1f30*/  WARPGROUP.DEPBAR.LE gsb0, 0x0 ;  /* 0x00008000000079c5 */ /* 0x000fe40000010000 */
[----:B------:R-:W-:-:S06]  /*1f40*/  WARPGROUP.ARRIVE ;  /* 0x00000000000079c5 */ /* 0x000fcc0000000000 */
[----:B------:R-:W-:Y:S01]  /*1f50*/  HGMMA.64x96x16.F32 R24, gdesc[UR4], R24, gsb0 ;  /* 0x01600000041879f0 */ /* 0x000fe20008000818 */
[----:B------:R-:W-:-:S07]  /*1f60*/  UIADD3 UR6, UR38, 0x806, URZ ;  /* 0x0000080626067890 */ /* 0x000fce000fffe03f */
[----:B------:R-:W-:Y:S01]  /*1f70*/  UMOV UR56, UR6 ;  /* 0x0000000600387c82 */ /* 0x000fe20008000000 */
[----:B------:R-:W-:Y:S01]  /*1f80*/  ULOP3.LUT UR6, URZ, UR47, URZ, 0x33, !UPT ;  /* 0x0000002f3f067292 */ /* 0x000fe2000f8e333f */
[----:B------:R-:W-:-:S05]  /*1f90*/  IMAD.U32 R6, RZ, RZ, UR56 ;  /* 0x00000038ff067e24 */ /* 0x000fca000f8e00ff */
[----:B------:R-:W-:-:S04]  /*1fa0*/  VIADD R14, R11, UR6 ;  /* 0x000000060b0e7c36 */ /* 0x000fc80008000000 */
[----:B------:R-:W-:Y:S01]  /*1fb0*/  IMAD.IADD R3, R14, 0x1, R5 ;  /* 0x000000010e037824 */ /* 0x000fe200078e0205 */
[----:B------:R-:W-:Y:S02]  /*1fc0*/  WARPGROUP.DEPBAR.LE gsb0, 0x0 ;  /* 0x00008000000079c5 */ /* 0x000fe40000010000 */
[----:B------:R-:W-:-:S06]  /*1fd0*/  WARPGROUP.ARRIVE ;  /* 0x00000000000079c5 */ /* 0x000fcc0000000000 */
[----:B------:R-:W-:Y:S03]  /*1fe0*/  HGMMA.64x96x16.F32 R24, gdesc[UR8], R24, gsb0 ;  /* 0x01600000081879f0 */ /* 0x000fe60008000818 */
        /* <DEDUP_REMOVED lines=28> */
[----:B------:R1:W-:Y:S01]  /*21b0*/  @!P1 SYNCS.ARRIVE.TRANS64.RED.A1T0 RZ, [R2+URZ], RZ ;  /* 0x000000ff02ff99a7 */ /* 0x0003e2000810043f */
[----:B------:R-:W-:Y:S02]  /*21c0*/  ISETP.GE.AND P1, PT, R75, 0x1, PT ;  /* 0x000000014b00780c */ /* 0x000fe40003f26270 */
[----:B-1----:R-:W-:-:S11]  /*21d0*/  VIADDMNMX R2, R5, R13, R12, PT ;  /* 0x0000000d05027246 */ /* 0x002fd6000380010c */
[----:B------:R-:W-:Y:S01]  /*21e0*/  @P1 LOP3.LUT R18, R18, 0x80000, RZ, 0xfc, !PT ;  /* 0x0008000012121812 */ /* 0x000fe200078efcff */
[----:B------:R-:W-:Y:S06]  /*21f0*/  @!P1 BRA `(.L_x_879) ;  /* 0x0000000000509947 */ /* 0x000fec0003800000 */
[----:B------:R-:W-:Y:S01]  /*2200*/  IMAD R11, R17, R94, R5 ;  /* 0x0000005e110b7224 */ /* 0x000fe200078e0205 */
[----:B------:R-:W-:Y:S03]  /*2210*/  BSSY B0, `(.L_x_880) ;  /* 0x000000f000007945 */ /* 0x000fe60003800000 */
[----:B------:R-:W-:-:S05]  /*2220*/  IMAD.IADD R11, R11, 0x1, -R0 ;  /* 0x000000010b0b7824 */ /* 0x000fca00078e0a00 */
        /* <DEDUP_REMOVED lines=9> */
.L_x_881:
[----:B------:R-:W-:-:S13]  /*22c0*/  ISETP.NE.AND P1, PT, R75, 0x1, PT ;  /* 0x000000014b00780c */ /* 0x000fda0003f25270 */
[----:B------:R-:W1:Y:S02]  /*22d0*/  @P1 LDC.64 R76, c[0x0][0x9e8] ;  /* 0x00027a00ff4c1b82 */ /* 0x000e640000000a00 */
[----:B-1----:R-:W-:-:S05]  /*22e0*/  @P1 IMAD.HI.U32 R4, R11, R76, RZ ;  /* 0x0000004c0b041227 */ /* 0x002fca00078e00ff */
[----:B------:R-:W-:-:S07]  /*22f0*/  @P1 SHF.R.U32.HI R11, RZ, R77, R4 ;  /* 0x0000004dff0b1219 */ /* 0x000fce0000011604 */
.L_x_882:
[----:B------:R-:W-:Y:S05]  /*2300*/  BSYNC B0 ;  /* 0x0000000000007941 */ /* 0x000fea0003800000 */
.L_x_880:
[----:B------:R-:W-:-:S05]  /*2310*/  IMAD R4, R11, R75, R20 ;  /* 0x0000004b0b047224 */ /* 0x000fca00078e0214 */
[----:B------:R-:W-:Y:S02]  /*2320*/  VIMNMX R3, R3, R4, !PT ;  /* 0x0000000403037248 */ /* 0x000fe40007fe0100 */
[----:B------:R-:W-:-:S07]  /*2330*/  VIADDMNMX R2, R4, R75, R2, PT ;  /* 0x0000004b04027246 */ /* 0x000fce0003800102 */
.L_x_879:
[C---:B------:R-:W-:Y:S01]  /*2340*/  ISETP.GE.AND P6, PT, R10.reuse, 0x9, PT ;  /* 0x000000090a00780c */ /* 0x040fe20003fc6270 */
[----:B------:R-:W-:Y:S01]  /*2350*/  VIADD R4, R5, 0x8 ;  /* 0x0000000805047836 */ /* 0x000fe20000000000 */
[----:B------:R-:W-:Y:S02]  /*2360*/  ISETP.GE.AND P1, PT, R10, 0x2, PT ;  /* 0x000000020a00780c */ /* 0x000fe40003f26270 */
[C---:B------:R-:W-:Y:S02]  /*2370*/  ISETP.GT.AND P2, PT, R3.reuse, 0x8, !P6 ;  /* 0x000000080300780c */ /* 0x040fe40007744270 */
[----:B------:R-:W-:Y:S02]  /*2380*/  ISETP.GT.AND P3, PT, R3, 0x1, !P1 ;  /* 0x000000010300780c */ /* 0x000fe40004f64270 */
[----:B------:R-:W-:Y:S02]  /*2390*/  ISETP.LT.OR P2, PT, R2, 0x9, P2 ;  /* 0x000000090200780c */ /* 0x000fe40001741670 */
[----:B------:R-:W-:-:S02]  /*23a0*/  ISETP.GE.AND P4, PT, R10, 0xa, PT ;  /* 0x0000000a0a00780c */ /* 0x000fc40003f86270 */
[----:B------:R-:W-:Y:S02]  /*23b0*/  FSEL R78, R28, -INF , !P2 ;  /* 0xff8000001c4e7808 */ /* 0x000fe40005000000 */
[C---:B------:R-:W-:Y:S02]  /*23c0*/  ISETP.LT.OR P3, PT, R2.reuse, 0x2, P3 ;  /* 0x000000020200780c */ /* 0x040fe40001f61670 */
[----:B------:R-:W-:Y:S02]  /*23d0*/  ISETP.GT.AND P2, PT, R3, 0x9, !P4 ;  /* 0x000000090300780c */ /* 0x000fe40006744270 */
[----:B------:R-:W-:Y:S02]  /*23e0*/  FSEL R76, R25, -INF , !P3 ;  /* 0xff800000194c7808 */ /* 0x000fe40005800000 */
[----:B------:R-:W-:Y:S02]  /*23f0*/  ISETP.LT.OR P2, PT, R2, 0xa, P2 ;  /* 0x0000000a0200780c */ /* 0x000fe40001741670 */
[----:B------:R-:W-:-:S02]  /*2400*/  ISETP.GE.AND P3, PT, R10, 0x11, PT ;  /* 0x000000110a00780c */ /* 0x000fc40003f66270 */
[----:B------:R-:W-:Y:S02]  /*2410*/  FSEL R80, R29, -INF , !P2 ;  /* 0xff8000001d507808 */ /* 0x000fe40005000000 */
[----:B------:R-:W-:Y:S02]  /*2420*/  ISETP.GT.AND P2, PT, R3, 0x10, !P3 ;  /* 0x000000100300780c */ /* 0x000fe40005f44270 */
[----:B------:R-:W-:Y:S02]  /*2430*/  P2R R77, PR, RZ, 0x8 ;  /* 0x00000008ff4d7803 */ /* 0x000fe40000000000 */
[----:B------:R-:W-:Y:S02]  /*2440*/  ISETP.LT.OR P2, PT, R2, 0x11, P2 ;  /* 0x000000110200780c */ /* 0x000fe40001741670 */
[----:B------:R-:W-:Y:S02]  /*2450*/  ISETP.GE.AND P3, PT, R10, 0x12, PT ;  /* 0x000000120a00780c */ /* 0x000fe40003f66270 */
[----:B------:R-:W-:-:S02]  /*2460*/  FSEL R32, R32, -INF , !P2 ;  /* 0xff80000020207808 */ /* 0x000fc40005000000 */
[----:B------:R-:W-:Y:S02]  /*2470*/  ISETP.GT.AND P2, PT, R3, 0x11, !P3 ;  /* 0x000000110300780c */ /* 0x000fe40005f44270 */
[----:B------:R-:W-:Y:S02]  /*2480*/  P2R R79, PR, RZ, 0x8 ;  /* 0x00000008ff4f7803 */ /* 0x000fe40000000000 */
[----:B------:R-:W-:Y:S02]  /*2490*/  ISETP.LT.OR P2, PT, R2, 0x12, P2 ;  /* 0x000000120200780c */ /* 0x000fe40001741670 */
[----:B------:R-:W-:Y:S02]  /*24a0*/  ISETP.GE.AND P3, PT, R10, 0x19, PT ;  /* 0x000000190a00780c */ /* 0x000fe40003f66270 */
[----:B------:R-:W-:Y:S02]  /*24b0*/  FSEL R82, R33, -INF , !P2 ;  /* 0xff80000021527808 */ /* 0x000fe40005000000 */
[----:B------:R-:W-:-:S02]  /*24c0*/  ISETP.GT.AND P2, PT, R3, 0x18, !P3 ;  /* 0x000000180300780c */ /* 0x000fc40005f44270 */
[----:B------:R-:W-:Y:S02]  /*24d0*/  P2R R33, PR, RZ, 0x8 ;  /* 0x00000008ff217803 */ /* 0x000fe40000000000 */
[----:B------:R-:W-:Y:S02]  /*24e0*/  ISETP.LT.OR P2, PT, R2, 0x19, P2 ;  /* 0x000000190200780c */ /* 0x000fe40001741670 */
[----:B------:R-:W-:Y:S02]  /*24f0*/  ISETP.GE.AND P3, PT, R10, 0x1a, PT ;  /* 0x0000001a0a00780c */ /* 0x000fe40003f66270 */
[----:B------:R-:W-:Y:S02]  /*2500*/  FSEL R36, R36, -INF , !P2 ;  /* 0xff80000024247808 */ /* 0x000fe40005000000 */
[----:B------:R-:W-:Y:S02]  /*2510*/  ISETP.GT.AND P2, PT, R3, 0x19, !P3 ;  /* 0x000000190300780c */ /* 0x000fe40005f44270 */
[----:B------:R-:W-:-:S02]  /*2520*/  P2R R29, PR, RZ, 0x8 ;  /* 0x00000008ff1d7803 */ /* 0x000fc40000000000 */
[----:B------:R-:W-:Y:S02]  /*2530*/  ISETP.LT.OR P2, PT, R2, 0x1a, P2 ;  /* 0x0000001a0200780c */ /* 0x000fe40001741670 */
[----:B------:R-:W-:Y:S02]  /*2540*/  ISETP.GE.AND P3, PT, R10, 0x21, PT ;  /* 0x000000210a00780c */ /* 0x000fe40003f66270 */
[----:B------:R-:W-:Y:S02]  /*2550*/  FSEL R84, R37, -INF , !P2 ;  /* 0xff80000025547808 */ /* 0x000fe40005000000 */
[----:B------:R-:W-:Y:S02]  /*2560*/  ISETP.GT.AND P2, PT, R3, 0x20, !P3 ;  /* 0x000000200300780c */ /* 0x000fe40005f44270 */
[----:B------:R-:W-:Y:S02]  /*2570*/  P2R R81, PR, RZ, 0x8 ;  /* 0x00000008ff517803 */ /* 0x000fe40000000000 */
[----:B------:R-:W-:-:S02]  /*2580*/  ISETP.LT.OR P2, PT, R2, 0x21, P2 ;  /* 0x000000210200780c */ /* 0x000fc40001741670 */
[----:B------:R-:W-:Y:S02]  /*2590*/  ISETP.GE.AND P3, PT, R10, 0x22, PT ;  /* 0x000000220a00780c */ /* 0x000fe40003f66270 */
[----:B------:R-:W-:Y:S02]  /*25a0*/  FSEL R40, R40, -INF , !P2 ;  /* 0xff80000028287808 */ /* 0x000fe40005000000 */
[----:B------:R-:W-:Y:S02]  /*25b0*/  ISETP.GT.AND P2, PT, R3, 0x21, !P3 ;  /* 0x000000210300780c */ /* 0x000fe40005f44270 */
[----:B------:R-:W-:Y:S02]  /*25c0*/  P2R R83, PR, RZ, 0x8 ;  /* 0x00000008ff537803 */ /* 0x000fe40000000000 */
        /* <DEDUP_REMOVED lines=56> */
[----:B------:R-:W-:Y:S02]  /*2950*/  P2R R11, PR, RZ, 0x10 ;  /* 0x00000010ff0b7803 */ /* 0x000fe40000000000 */
[----:B------:R-:W-:Y:S02]  /*2960*/  FSEL R21, R64, -INF , !P2 ;  /* 0xff80000040157808 */ /* 0x000fe40005000000 */
[----:B------:R-:W-:-:S04]  /*2970*/  ISETP.GE.AND P2, PT, R10, 0x52, PT ;  /* 0x000000520a00780c */ /* 0x000fc80003f46270 */
[----:B------:R-:W-:-:S04]  /*2980*/  ISETP.GT.AND P3, PT, R3, 0x51, !P2 ;  /* 0x000000510300780c */ /* 0x000fc80005764270 */
[----:B------:R-:W-:-:S04]  /*2990*/  ISETP.LT.OR P3, PT, R2, 0x52, P3 ;  /* 0x000000520200780c */ /* 0x000fc80001f61670 */
[----:B------:R-:W-:Y:S02]  /*29a0*/  FSEL R65, R65, -INF , !P3 ;  /* 0xff80000041417808 */ /* 0x000fe40005800000 */
[----:B------:R-:W-:-:S04]  /*29b0*/  ISETP.GE.AND P3, PT, R10, 0x59, PT ;  /* 0x000000590a00780c */ /* 0x000fc80003f66270 */
[----:B------:R-:W-:-:S04]  /*29c0*/  ISETP.GT.AND P4, PT, R3, 0x58, !P3 ;  /* 0x000000580300780c */ /* 0x000fc80005f84270 */
[----:B------:R-:W-:-:S04]  /*29d0*/  ISETP.LT.OR P4, PT, R2, 0x59, P4 ;  /* 0x000000590200780c */ /* 0x000fc80002781670 */
[----:B------:R-:W-:Y:S02]  /*29e0*/  FSEL R15, R68, -INF , !P4 ;  /* 0xff800000440f7808 */ /* 0x000fe40006000000 */
[----:B------:R-:W-:-:S04]  /*29f0*/  ISETP.GE.AND P4, PT, R10, 0x1, PT ;  /* 0x000000010a00780c */ /* 0x000fc80003f86270 */
[----:B------:R-:W-:-:S04]  /*2a00*/  ISETP.GT.AND P5, PT, R3, RZ, !P4 ;  /* 0x000000ff0300720c */ /* 0x000fc800067a4270 */
[----:B------:R-:W-:-:S04]  /*2a10*/  ISETP.LT.OR P5, PT, R2, 0x1, P5 ;  /* 0x000000010200780c */ /* 0x000fc80002fa1670 */
[----:B------:R-:W-:Y:S02]  /*2a20*/  FSEL R28, R24, -INF , !P5 ;  /* 0xff800000181c7808 */ /* 0x000fe40006800000 */
[----:B------:R-:W-:Y:S01]  /*2a30*/  ISETP.GE.AND P5, PT, R10, 0x5a, PT ;  /* 0x0000005a0a00780c */ /* 0x000fe20003fa6270 */
[----:B------:R-:W-:-:S03]  /*2a40*/  IMAD.IADD R10, R14, 0x1, R4 ;  /* 0x000000010e0a7824 */ /* 0x000fc600078e0204 */
[----:B------:R-:W-:Y:S02]  /*2a50*/  P2R R64, PR, RZ, 0x20 ;  /* 0x00000020ff407803 */ /* 0x000fe40000000000 */
[----:B------:R-:W-:-:S04]  /*2a60*/  ISETP.GT.AND P5, PT, R3, 0x59, !P5 ;  /* 0x000000590300780c */ /* 0x000fc80006fa4270 */
[----:B------:R-:W-:Y:S02]  /*2a70*/  ISETP.LT.OR P5, PT, R2, 0x5a, P5 ;  /* 0x0000005a0200780c */ /* 0x000fe40002fa1670 */
[----:B------:R-:W-:Y:S02]  /*2a80*/  VIADDMNMX R2, R4, R13, R12, PT ;  /* 0x0000000d04027246 */ /* 0x000fe4000380010c */
[----:B------:R-:W-:Y:S02]  /*2a90*/  FSEL R69, R69, -INF , !P5 ;  /* 0xff80000045457808 */ /* 0x000fe40006800000 */
[----:B------:R-:W-:-:S13]  /*2aa0*/  ISETP.GE.AND P5, PT, R75, 0x1, PT ;  /* 0x000000014b00780c */ /* 0x000fda0003fa6270 */
[----:B------:R-:W-:Y:S05]  /*2ab0*/  @!P5 BRA `(.L_x_883) ;  /* 0x000000000050d947 */ /* 0x000fea0003800000 */
        /* <DEDUP_REMOVED lines=12> */
.L_x_885:
[----:B------:R-:W-:-:S13]  /*2b80*/  ISETP.NE.AND P5, PT, R75, 0x1, PT ;  /* 0x000000014b00780c */ /* 0x000fda0003fa5270 */
[----:B------:R-:W1:Y:S02]  /*2b90*/  @P5 LDC.64 R12, c[0x0][0x9e8] ;  /* 0x00027a00ff0c5b82 */ /* 0x000e640000000a00 */
[----:B-1----:R-:W-:-:S05]  /*2ba0*/  @P5 IMAD.HI.U32 R12, R3, R12, RZ ;  /* 0x0000000c030c5227 */ /* 0x002fca00078e00ff */
[----:B------:R-:W-:-:S07]  /*2bb0*/  @P5 SHF.R.U32.HI R3, RZ, R13, R12 ;  /* 0x0000000dff035219 */ /* 0x000fce000001160c */
.L_x_886:
[----:B------:R-:W-:Y:S05]  /*2bc0*/  BSYNC B0 ;  /* 0x0000000000007941 */ /* 0x000fea0003800000 */
.L_x_884:
[----:B------:R-:W-:-:S05]  /*2bd0*/  IMAD R3, R3, R75, R20 ;  /* 0x0000004b03037224 */ /* 0x000fca00078e0214 */
[----:B------:R-:W-:Y:S02]  /*2be0*/  VIMNMX R10, R10, R3, !PT ;  /* 0x000000030a0a7248 */ /* 0x000fe40007fe0100 */
[----:B------:R-:W-:-:S07]  /*2bf0*/  VIADDMNMX R2, R3, R75, R2, PT ;  /* 0x0000004b03027246 */ /* 0x000fce0003800102 */
.L_x_883:
[C---:B------:R-:W-:Y:S01]  /*2c00*/  ISETP.GT.AND P1, PT, R10.reuse, 0x1, !P1 ;  /* 0x000000010a00780c */ /* 0x040fe20004f24270 */
[----:B------:R-:W-:Y:S01]  /*2c10*/  ULDC UR6, c[0x0][0x988] ;  /* 0x0002620000067ab9 */ /* 0x000fe20000000800 */
[----:B------:R-:W-:Y:S01]  /*2c20*/  ISETP.GT.AND P6, PT, R10, 0x8, !P6 ;  /* 0x000000080a00780c */ /* 0x000fe200077c4270 */
[----:B------:R-:W-:Y:S01]  /*2c30*/  IMAD.U32 R14, RZ, RZ, UR6 ;  /* 0x00000006ff0e7e24 */ /* 0x000fe2000f8e00ff */
[C---:B------:R-:W-:Y:S02]  /*2c40*/  ISETP.LT.OR P1, PT, R2.reuse, 0x2, P1 ;  /* 0x000000020200780c */ /* 0x040fe40000f21670 */
[----:B------:R-:W-:Y:S02]  /*2c50*/  ISETP.LT.OR P6, PT, R2, 0x9, P6 ;  /* 0x000000090200780c */ /* 0x000fe400037c1670 */
[----:B------:R-:W-:Y:S02]  /*2c60*/  FSEL R20, R27, -INF , !P1 ;  /* 0xff8000001b147808 */ /* 0x000fe40004800000 */
[----:B------:R-:W-:-:S02]  /*2c70*/  ISETP.NE.AND P1, PT, R11, RZ, PT ;  /* 0x000000ff0b00720c */ /* 0x000fc40003f25270 */
[----:B------:R-:W-:Y:S02]  /*2c80*/  ISETP.NE.AND P5, PT, R29, RZ, PT ;  /* 0x000000ff1d00720c */ /* 0x000fe40003fa5270 */
[----:B------:R-:W-:Y:S02]  /*2c90*/  ISETP.GT.AND P1, PT, R10, 0x9, !P1 ;  /* 0x000000090a00780c */ /* 0x000fe40004f24270 */
[----:B------:R-:W-:Y:S02]  /*2ca0*/  FSEL R29, R30, -INF , !P6 ;  /* 0xff8000001e1d7808 */ /* 0x000fe40007000000 */
[----:B------:R-:W-:Y:S02]  /*2cb0*/  ISETP.LT.OR P1, PT, R2, 0xa, P1 ;  /* 0x0000000a0200780c */ /* 0x000fe40000f21670 */
[----:B------:R-:W-:Y:S02]  /*2cc0*/  ISETP.NE.AND P6, PT, R33, RZ, PT ;  /* 0x000000ff2100720c */ /* 0x000fe40003fc5270 */
[----:B------:R-:W-:-:S02]  /*2cd0*/  FSEL R31, R31, -INF , !P1 ;  /* 0xff8000001f1f7808 */ /* 0x000fc40004800000 */
[----:B------:R-:W-:Y:S02]  /*2ce0*/  ISETP.NE.AND P1, PT, R77, RZ, PT ;  /* 0x000000ff4d00720c */ /* 0x000fe40003f25270 */
[----:B------:R-:W-:Y:S02]  /*2cf0*/  FMNMX.FTZ R3, R28, R76, !PT ;  /* 0x0000004c1c037209 */ /* 0x000fe40007810000 */
[----:B------:R-:W-:Y:S02]  /*2d00*/  ISETP.GT.AND P1, PT, R10, 0x10, !P1 ;  /* 0x000000100a00780c */ /* 0x000fe40004f24270 */
[----:B------:R-:W-:Y:S02]  /*2d10*/  FMNMX.FTZ R3, R78, R3, !PT ;  /* 0x000000034e037209 */ /* 0x000fe40007810000 */
[----:B------:R-:W-:Y:S02]  /*2d20*/  ISETP.LT.OR P1, PT, R2, 0x11, P1 ;  /* 0x000000110200780c */ /* 0x000fe40000f21670 */
[----:B------:R-:W-:-:S02]  /*2d30*/  FMNMX.FTZ R3, R80, R3, !PT ;  /* 0x0000000350037209 */ /* 0x000fc40007810000 */
[----:B------:R-:W-:Y:S02]  /*2d40*/  FSEL R33, R34, -INF , !P1 ;  /* 0xff80000022217808 */ /* 0x000fe40004800000 */
[----:B------:R-:W-:Y:S02]  /*2d50*/  ISETP.NE.AND P1, PT, R79, RZ, PT ;  /* 0x000000ff4f00720c */ /* 0x000fe40003f25270 */
[----:B------:R-:W-:Y:S02]  /*2d60*/  FMNMX.FTZ R3, R32, R3, !PT ;  /* 0x0000000320037209 */ /* 0x000fe40007810000 */
[----:B------:R-:W-:Y:S02]  /*2d70*/  ISETP.GT.AND P1, PT, R10, 0x11, !P1 ;  /* 0x000000110a00780c */ /* 0x000fe40004f24270 */
[----:B------:R-:W-:Y:S02]  /*2d80*/  FMNMX.FTZ R3, R82, R3, !PT ;  /* 0x0000000352037209 */ /* 0x000fe40007810000 */
[----:B------:R-:W-:-:S02]  /*2d90*/  ISETP.LT.OR P1, PT, R2, 0x12, P1 ;  /* 0x000000120200780c */ /* 0x000fc40000f21670 */
[----:B------:R-:W-:Y:S02]  /*2da0*/  FMNMX.FTZ R3, R36, R3, !PT ;  /* 0x0000000324037209 */ /* 0x000fe40007810000 */
[----:B------:R-:W-:Y:S02]  /*2db0*/  FSEL R35, R35, -INF , !P1 ;  /* 0xff80000023237808 */ /* 0x000fe40004800000 */
[----:B------:R-:W-:Y:S02]  /*2dc0*/  ISETP.GT.AND P1, PT, R10, 0x18, !P6 ;  /* 0x000000180a00780c */ /* 0x000fe40007724270 */
[----:B------:R-:W-:Y:S02]  /*2dd0*/  FMNMX.FTZ R3, R84, R3, !PT ;  /* 0x0000000354037209 */ /* 0x000fe40007810000 */
[----:B------:R-:W-:Y:S02]  /*2de0*/  ISETP.LT.OR P1, PT, R2, 0x19, P1 ;  /* 0x000000190200780c */ /* 0x000fe40000f21670 */
[----:B------:R-:W-:-:S02]  /*2df0*/  FMNMX.FTZ R3, R40, R3, !PT ;  /* 0x0000000328037209 */ /* 0x000fc40007810000 */
[----:B------:R-:W-:Y:S02]  /*2e00*/  FSEL R37, R38, -INF , !P1 ;  /* 0xff80000026257808 */ /* 0x000fe40004800000 */
[----:B------:R-:W-:Y:S02]  /*2e10*/  ISETP.GT.AND P1, PT, R10, 0x19, !P5 ;  /* 0x000000190a00780c */ /* 0x000fe40006f24270 */
[----:B------:R-:W-:Y:S02]  /*2e20*/  FMNMX.FTZ R3, R86, R3, !PT ;  /* 0x0000000356037209 */ /* 0x000fe40007810000 */
[----:B------:R-:W-:Y:S02]  /*2e30*/  ISETP.LT.OR P1, PT, R2, 0x1a, P1 ;  /* 0x0000001a0200780c */ /* 0x000fe40000f21670 */
[----:B------:R-:W-:Y:S02]  /*2e40*/  FMNMX.FTZ R3, R44, R3, !PT ;  /* 0x000000032c037209 */ /* 0x000fe40007810000 */
[----:B------:R-:W-:-:S02]  /*2e50*/  FSEL R39, R39, -INF , !P1 ;  /* 0xff80000027277808 */ /* 0x000fc40004800000 */
[----:B------:R-:W-:Y:S02]  /*2e60*/  ISETP.NE.AND P1, PT, R81, RZ, PT ;  /* 0x000000ff5100720c */ /* 0x000fe40003f25270 */
[----:B------:R-:W-:Y:S02]  /*2e70*/  FMNMX.FTZ R3, R88, R3, !PT ;  /* 0x0000000358037209 */ /* 0x000fe40007810000 */
[----:B------:R-:W-:Y:S02]  /*2e80*/  ISETP.GT.AND P1, PT, R10, 0x20, !P1 ;  /* 0x000000200a00780c */ /* 0x000fe40004f24270 */
[----:B------:R-:W-:Y:S02]  /*2e90*/  ISETP.NE.AND P6, PT, R41, RZ, PT ;  /* 0x000000ff2900720c */ /* 0x000fe40003fc5270 */
        /* <DEDUP_REMOVED lines=10> */
[----:B------:R-:W-:Y:S02]  /*2f40*/  ISETP.NE.AND P1, PT, R85, RZ, PT ;  /* 0x000000ff5500720c */ /* 0x000fe40003f25270 */
[----:B------:R-:W-:Y:S02]  /*2f50*/  FMNMX.FTZ R12, R56, R3, !PT ;  /* 0x00000003380c7209 */ /* 0x000fe40007810000 */
[----:B------:R-:W-:Y:S02]  /*2f60*/  ISETP.GT.AND P1, PT, R10, 0x28, !P1 ;  /* 0x000000280a00780c */ /* 0x000fe40004f24270 */
[----:B------:R-:W-:-:S02]  /*2f70*/  FMNMX.FTZ R12, R57, R12, !PT ;  /* 0x0000000c390c7209 */ /* 0x000fc40007810000 */
[----:B------:R-:W-:Y:S02]  /*2f80*/  ISETP.LT.OR P1, PT, R2, 0x29, P1 ;  /* 0x000000290200780c */ /* 0x000fe40000f21670 */
[----:B------:R-:W-:Y:S02]  /*2f90*/  FMNMX.FTZ R12, R25, R12, !PT ;  /* 0x0000000c190c7209 */ /* 0x000fe40007810000 */
[----:B------:R-:W-:Y:S02]  /*2fa0*/  ISETP.NE.AND P5, PT, R45, RZ, PT ;  /* 0x000000ff2d00720c */ /* 0x000fe40003fa5270 */
[----:B------:R-:W-:Y:S02]  /*2fb0*/  FSEL R45, R46, -INF , !P1 ;  /* 0xff8000002e2d7808 */ /* 0x000fe40004800000 */
[----:B------:R-:W-:Y:S02]  /*2fc0*/  ISETP.NE.AND P1, PT, R87, RZ, PT ;  /* 0x000000ff5700720c */ /* 0x000fe40003f25270 */
[----:B------:R-:W-:-:S02]  /*2fd0*/  FMNMX.FTZ R12, R61, R12, !PT ;  /* 0x0000000c3d0c7209 */ /* 0x000fc40007810000 */
[----:B------:R-:W-:Y:S02]  /*2fe0*/  ISETP.GT.AND P1, PT, R10, 0x29, !P1 ;  /* 0x000000290a00780c */ /* 0x000fe40004f24270 */
[----:B------:R-:W-:Y:S02]  /*2ff0*/  FMNMX.FTZ R12, R21, R12, !PT ;  /* 0x0000000c150c7209 */ /* 0x000fe40007810000 */
[----:B------:R-:W-:Y:S02]  /*3000*/  ISETP.LT.OR P1, PT, R2, 0x2a, P1 ;  /* 0x0000002a0200780c */ /* 0x000fe40000f21670 */
[----:B------:R-:W-:Y:S02]  /*3010*/  FMNMX.FTZ R12, R65, R12, !PT ;  /* 0x0000000c410c7209 */ /* 0x000fe40007810000 */
[----:B------:R-:W-:Y:S02]  /*3020*/  FSEL R47, R47, -INF , !P1 ;  /* 0xff8000002f2f7808 */ /* 0x000fe40004800000 */
[----:B------:R-:W-:-:S02]  /*3030*/  FMNMX.FTZ R12, R15, R12, !PT ;  /* 0x0000000c0f0c7209 */ /* 0x000fc40007810000 */
[----:B------:R-:W-:Y:S02]  /*3040*/  ISETP.NE.AND P1, PT, R89, RZ, PT ;  /* 0x000000ff5900720c */ /* 0x000fe40003f25270 */
[----:B------:R-:W-:Y:S02]  /*3050*/  FMNMX.FTZ R12, R69, R12, !PT ;  /* 0x0000000c450c7209 */ /* 0x000fe40007810000 */
[C---:B------:R-:W-:Y:S02]  /*3060*/  ISETP.GT.AND P1, PT, R10.reuse, 0x30, !P1 ;  /* 0x000000300a00780c */ /* 0x040fe40004f24270 */
[----:B------:R-:W-:Y:S01]  /*3070*/  ISETP.GT.AND P4, PT, R10, RZ, !P4 ;  /* 0x000000ff0a00720c */ /* 0x000fe20006784270 */
[----:B------:R-:W1:Y:S01]  /*3080*/  SHFL.BFLY PT, R3, R12, 0x2, 0x1f ;  /* 0x0c401f000c037f89 */ /* 0x000e6200000e0000 */
[C---:B------:R-:W-:Y:S02]  /*3090*/  ISETP.LT.OR P1, PT, R2.reuse, 0x31, P1 ;  /* 0x000000310200780c */ /* 0x040fe40000f21670 */
[----:B------:R-:W-:-:S02]  /*30a0*/  ISETP.LT.OR P4, PT, R2, 0x1, P4 ;  /* 0x000000010200780c */ /* 0x000fc40002781670 */
[----:B------:R-:W-:Y:S02]  /*30b0*/  FSEL R49, R50, -INF , !P1 ;  /* 0xff80000032317808 */ /* 0x000fe40004800000 */
[----:B------:R-:W-:Y:S02]  /*30c0*/  ISETP.NE.AND P1, PT, R91, RZ, PT ;  /* 0x000000ff5b00720c */ /* 0x000fe40003f25270 */
[----:B------:R-:W-:Y:S02]  /*30d0*/  FSEL R27, R26, -INF , !P4 ;  /* 0xff8000001a1b7808 */ /* 0x000fe40006000000 */
[C---:B------:R-:W-:Y:S02]  /*30e0*/  ISETP.GT.AND P1, PT, R10.reuse, 0x31, !P1 ;  /* 0x000000310a00780c */ /* 0x040fe40004f24270 */
[----:B------:R-:W-:Y:S02]  /*30f0*/  ISETP.GT.AND P2, PT, R10, 0x51, !P2 ;  /* 0x000000510a00780c */ /* 0x000fe40005744270 */
[----:B------:R-:W-:-:S02]  /*3100*/  ISETP.LT.OR P1, PT, R2, 0x32, P1 ;  /* 0x000000320200780c */ /* 0x000fc40000f21670 */
[----:B------:R-:W-:Y:S02]  /*3110*/  ISETP.GT.AND P3, PT, R10, 0x58, !P3 ;  /* 0x000000580a00780c */ /* 0x000fe40005f64270 */
[----:B------:R-:W-:Y:S02]  /*3120*/  FSEL R51, R51, -INF , !P1 ;  /* 0xff80000033337808 */ /* 0x000fe40004800000 */
[----:B------:R-:W-:Y:S02]  /*3130*/  ISETP.NE.AND P1, PT, R93, RZ, PT ;  /* 0x000000ff5d00720c */ /* 0x000fe40003f25270 */
[----:B------:R-:W-:Y:S02]  /*3140*/  ISETP.LT.OR P2, PT, R2, 0x52, P2 ;  /* 0x000000520200780c */ /* 0x000fe40001741670 */
[----:B------:R-:W-:Y:S02]  /*3150*/  ISETP.GT.AND P1, PT, R10, 0x38, !P1 ;  /* 0x000000380a00780c */ /* 0x000fe40004f24270 */
[----:B-1----:R-:W-:-:S02]  /*3160*/  FMNMX.FTZ R24, R12, R3, !PT ;  /* 0x000000030c187209 */ /* 0x002fc40007810000 */
[----:B------:R-:W-:Y:S02]  /*3170*/  FMNMX.FTZ R12, R27, R20, !PT ;  /* 0x000000141b0c7209 */ /* 0x000fe40007810000 */
[----:B------:R-:W-:Y:S01]  /*3180*/  ISETP.LT.OR P1, PT, R2, 0x39, P1 ;  /* 0x000000390200780c */ /* 0x000fe20000f21670 */
[----:B------:R-:W1:Y:S01]  /*3190*/  SHFL.BFLY PT, R3, R24, 0x1, 0x1f ;  /* 0x0c201f0018037f89 */ /* 0x000e6200000e0000 */
[----:B------:R-:W-:Y:S02]  /*31a0*/  FMNMX.FTZ R12, R29, R12, !PT ;  /* 0x0000000c1d0c7209 */ /* 0x000fe40007810000 */
        /* <DEDUP_REMOVED lines=8> */
[----:B------:R-:W-:-:S02]  /*3230*/  ISETP.NE.AND P1, PT, R96, RZ, PT ;  /* 0x000000ff6000720c */ /* 0x000fc40003f25270 */
[----:B------:R-:W-:Y:S02]  /*3240*/  FMNMX.FTZ R12, R37, R12, !PT ;  /* 0x0000000c250c7209 */ /* 0x000fe40007810000 */
[----:B------:R-:W-:Y:S02]  /*3250*/  ISETP.GT.AND P1, PT, R10, 0x40, !P1 ;  /* 0x000000400a00780c */ /* 0x000fe40004f24270 */
[----:B------:R-:W-:Y:S02]  /*3260*/  FMNMX.FTZ R12, R39, R12, !PT ;  /* 0x0000000c270c7209 */ /* 0x000fe40007810000 */
[----:B------:R-:W-:Y:S02]  /*3270*/  ISETP.LT.OR P1, PT, R2, 0x41, P1 ;  /* 0x000000410200780c */ /* 0x000fe40000f21670 */
[----:B------:R-:W-:Y:S02]  /*3280*/  FMNMX.FTZ R12, R41, R12, !PT ;  /* 0x0000000c290c7209 */ /* 0x000fe40007810000 */
[----:B------:R-:W-:-:S02]  /*3290*/  FSEL R13, R58, -INF , !P1 ;  /* 0xff8000003a0d7808 */ /* 0x000fc40004800000 */
[----:B------:R-:W-:Y:S02]  /*32a0*/  ISETP.GT.AND P1, PT, R10, 0x41, !P6 ;  /* 0x000000410a00780c */ /* 0x000fe40007724270 */
[----:B------:R-:W-:Y:S02]  /*32b0*/  FMNMX.FTZ R12, R43, R12, !PT ;  /* 0x0000000c2b0c7209 */ /* 0x000fe40007810000 */
[----:B------:R-:W-:Y:S02]  /*32c0*/  ISETP.LT.OR P1, PT, R2, 0x42, P1 ;  /* 0x000000420200780c */ /* 0x000fe40000f21670 */
[----:B------:R-:W-:Y:S02]  /*32d0*/  FMNMX.FTZ R12, R45, R12, !PT ;  /* 0x0000000c2d0c7209 */ /* 0x000fe40007810000 */
[----:B------:R-:W-:Y:S02]  /*32e0*/  FSEL R59, R59, -INF , !P1 ;  /* 0xff8000003b3b7808 */ /* 0x000fe40004800000 */
[----:B------:R-:W-:-:S02]  /*32f0*/  FMNMX.FTZ R12, R47, R12, !PT ;  /* 0x0000000c2f0c7209 */ /* 0x000fc40007810000 */
[----:B------:R-:W-:Y:S02]  /*3300*/  ISETP.GT.AND P1, PT, R10, 0x48, !P5 ;  /* 0x000000480a00780c */ /* 0x000fe40006f24270 */
[----:B-1----:R-:W-:Y:S02]  /*3310*/  FMNMX.FTZ R3, R24, R3, !PT ;  /* 0x0000000318037209 */ /* 0x002fe40007810000 */
[----:B------:R-:W-:Y:S02]  /*3320*/  FMNMX.FTZ R12, R49, R12, !PT ;  /* 0x0000000c310c7209 */ /* 0x000fe40007810000 */
[----:B------:R-:W-:Y:S01]  /*3330*/  ISETP.LT.OR P1, PT, R2, 0x49, P1 ;  /* 0x000000490200780c */ /* 0x000fe20000f21670 */
[----:B------:R-:W-:Y:S01]  /*3340*/  FMUL.FTZ R26, R3, R14 ;  /* 0x0000000e031a7220 */ /* 0x000fe20000410000 */
[----:B------:R-:W-:Y:S02]  /*3350*/  FMNMX.FTZ R12, R51, R12, !PT ;  /* 0x0000000c330c7209 */ /* 0x000fe40007810000 */
[----:B------:R-:W-:-:S02]  /*3360*/  FSEL R11, R62, -INF , !P1 ;  /* 0xff8000003e0b7808 */ /* 0x000fc40004800000 */
[----:B------:R-:W-:Y:S02]  /*3370*/  FSETP.NEU.FTZ.AND P1, PT, R3, -INF , PT ;  /* 0xff8000000300780b */ /* 0x000fe40003f3d000 */
[----:B------:R-:W-:Y:S02]  /*3380*/  ISETP.NE.AND P5, PT, R60, RZ, PT ;  /* 0x000000ff3c00720c */ /* 0x000fe40003fa5270 */
[----:B------:R-:W-:Y:S02]  /*3390*/  FMNMX.FTZ R12, R53, R12, !PT ;  /* 0x0000000c350c7209 */ /* 0x000fe40007810000 */
[----:B------:R-:W-:Y:S02]  /*33a0*/  FSEL R83, R26, RZ, P1 ;  /* 0x000000ff1a537208 */ /* 0x000fe40000800000 */
[----:B------:R-:W-:Y:S02]  /*33b0*/  ISETP.GT.AND P1, PT, R10, 0x49, !P5 ;  /* 0x000000490a00780c */ /* 0x000fe40006f24270 */
[----:B------:R-:W-:Y:S01]  /*33c0*/  FMNMX.FTZ R12, R55, R12, !PT ;  /* 0x0000000c370c7209 */ /* 0x000fe20007810000 */
[-CC-:B------:R-:W-:Y:S01]  /*33d0*/  FFMA.FTZ R26, R76, R14.reuse, -R83.reuse ;  /* 0x0000000e4c1a7223 */ /* 0x180fe20000010853 */
[----:B------:R-:W-:Y:S01]  /*33e0*/  ISETP.LT.OR P1, PT, R2, 0x4a, P1 ;  /* 0x0000004a0200780c */ /* 0x000fe20000f21670 */
[--C-:B------:R-:W-:Y:S01]  /*33f0*/  FFMA.FTZ R24, R28, R14, -R83.reuse ;  /* 0x0000000e1c187223 */ /* 0x100fe20000010853 */
[----:B------:R-:W-:Y:S01]  /*3400*/  ISETP.NE.AND P6, PT, R97, RZ, PT ;  /* 0x000000ff6100720c */ /* 0x000fe20003fc5270 */
[----:B------:R1:W-:Y:S01]  /*3410*/  MUFU.EX2 R85, R26 ;  /* 0x0000001a00557308 */ /* 0x0003e20000000800 */
[----:B------:R-:W-:Y:S01]  /*3420*/  FMNMX.FTZ R12, R13, R12, !PT ;  /* 0x0000000c0d0c7209 */ /* 0x000fe20007810000 */
[-CC-:B------:R-:W-:Y:S01]  /*3430*/  FFMA.FTZ R28, R78, R14.reuse, -R83.reuse ;  /* 0x0000000e4e1c7223 */ /* 0x180fe20000010853 */
[----:B------:R-:W-:Y:S01]  /*3440*/  FSEL R63, R63, -INF , !P1 ;  /* 0xff8000003f3f7808 */ /* 0x000fe20004800000 */
[-CC-:B------:R-:W-:Y:S01]  /*3450*/  FFMA.FTZ R30, R80, R14.reuse, -R83.reuse ;  /* 0x0000000e501e7223 */ /* 0x180fe20000010853 */
[----:B------:R-:W-:Y:S01]  /*3460*/  ISETP.GT.AND P1, PT, R10, 0x50, !P6 ;  /* 0x000000500a00780c */ /* 0x000fe20007724270 */
[--C-:B------:R-:W-:Y:S01]  /*3470*/  FFMA.FTZ R32, R32, R14, -R83.reuse ;  /* 0x0000000e20207223 */ /* 0x100fe20000010853 */
[----:B------:R-:W-:Y:S01]  /*3480*/  FMNMX.FTZ R12, R59, R12, !PT ;  /* 0x0000000c3b0c7209 */ /* 0x000fe20007810000 */
[----:B------:R-:W2:Y:S01]  /*3490*/  MUFU.EX2 R24, R24 ;  /* 0x0000001800187308 */ /* 0x000ea20000000800 */
[----:B------:R-:W-:Y:S01]  /*34a0*/  ISETP.LT.OR P1, PT, R2, 0x51, P1 ;  /* 0x000000510200780c */ /* 0x000fe20000f21670 */
[--C-:B-1----:R-:W-:Y:S01]  /*34b0*/  FFMA.FTZ R26, R82, R14, -R83.reuse ;  /* 0x0000000e521a7223 */ /* 0x102fe20000010853 */
[----:B------:R-:W-:Y:S01]  /*34c0*/  FMNMX.FTZ R12, R11, R12, !PT ;  /* 0x0000000c0b0c7209 */ /* 0x000fe20007810000 */
[-CC-:B------:R-:W-:Y:S01]  /*34d0*/  FFMA.FTZ R34, R36, R14.reuse, -R83.reuse ;  /* 0x0000000e24227223 */ /* 0x180fe20000010853 */
[----:B------:R-:W-:Y:S01]  /*34e0*/  ISETP.NE.AND P5, PT, R64, RZ, PT ;  /* 0x000000ff4000720c */ /* 0x000fe20003fa5270 */
[--C-:B------:R-:W-:Y:S01]  /*34f0*/  FFMA.FTZ R38, R52, R14, -R83.reuse ;  /* 0x0000000e34267223 */ /* 0x100fe20000010853 */
[----:B------:R-:W-:Y:S01]  /*3500*/  FSEL R77, R66, -INF , !P1 ;  /* 0xff800000424d7808 */ /* 0x000fe20004800000 */
[----:B------:R1:W-:Y:S01]  /*3510*/  MUFU.EX2 R89, R26 ;  /* 0x0000001a00597308 */ /* 0x0003e20000000800 */
[----:B------:R-:W-:Y:S01]  /*3520*/  FMNMX.FTZ R12, R63, R12, !PT ;  /* 0x0000000c3f0c7209 */ /* 0x000fe20007810000 */
[-CC-:B------:R-:W-:Y:S01]  /*3530*/  FFMA.FTZ R36, R48, R14.reuse, -R83.reuse ;  /* 0x0000000e30247223 */ /* 0x180fe20000010853 */
[----:B------:R-:W-:Y:S01]  /*3540*/  ISETP.GT.AND P4, PT, R10, 0x59, !P5 ;  /* 0x000000590a00780c */ /* 0x000fe20006f84270 */
[-CC-:B------:R-:W-:Y:S01]  /*3550*/  FFMA.FTZ R10, R40, R14.reuse, -R83.reuse ;  /* 0x0000000e280a7223 */ /* 0x180fe20000010853 */
[----:B------:R-:W-:Y:S01]  /*3560*/  ISETP.LT.OR P3, PT, R2, 0x59, P3 ;  /* 0x000000590200780c */ /* 0x000fe20001f61670 */
[--C-:B------:R-:W-:Y:S01]  /*3570*/  FFMA.FTZ R40, R92, R14, -R83.reuse ;  /* 0x0000000e5c287223 */ /* 0x100fe20000010853 */
[----:B------:R-:W-:Y:S01]  /*3580*/  FSEL R67, R67, -INF , !P2 ;  /* 0xff80000043437808 */ /* 0x000fe20005000000 */
[----:B------:R-:W-:Y:S01]  /*3590*/  MUFU.EX2 R28, R28 ;  /* 0x0000001c001c7308 */ /* 0x000fe20000000800 */
[----:B------:R-:W-:Y:S01]  /*35a0*/  FMNMX.FTZ R12, R77, R12, !PT ;  /* 0x0000000c4d0c7209 */ /* 0x000fe20007810000 */
[-CC-:B-1----:R-:W-:Y:S01]  /*35b0*/  FFMA.FTZ R26, R86, R14.reuse, -R83.reuse ;  /* 0x0000000e561a7223 */ /* 0x182fe20000010853 */
[----:B------:R-:W-:Y:S01]  /*35c0*/  ISETP.LT.OR P4, PT, R2, 0x5a, P4 ;  /* 0x0000005a0200780c */ /* 0x000fe20002781670 */
[-CC-:B------:R-:W-:Y:S01]  /*35d0*/  FFMA.FTZ R2, R44, R14.reuse, -R83.reuse ;  /* 0x0000000e2c027223 */ /* 0x180fe20000010853 */
[----:B------:R-:W-:Y:S01]  /*35e0*/  FSEL R79, R70, -INF , !P3 ;  /* 0xff800000464f7808 */ /* 0x000fe20005800000 */
[--C-:B------:R-:W-:Y:S01]  /*35f0*/  FFMA.FTZ R42, R56, R14, -R83.reuse ;  /* 0x0000000e382a7223 */ /* 0x100fe20000010853 */
[----:B------:R-:W-:Y:S01]  /*3600*/  FMNMX.FTZ R12, R67, R12, !PT ;  /* 0x0000000c430c7209 */ /* 0x000fe20007810000 */
[----:B------:R1:W-:Y:S01]  /*3610*/  MUFU.EX2 R93, R26 ;  /* 0x0000001a005d7308 */ /* 0x0003e20000000800 */
[----:B------:R-:W-:Y:S01]  /*3620*/  FSEL R71, R71, -INF , !P4 ;  /* 0xff80000047477808 */ /* 0x000fe20006000000 */
[--C-:B------:R-:W-:Y:S01]  /*3630*/  FFMA.FTZ R57, R57, R14, -R83.reuse ;  /* 0x0000000e39397223 */ /* 0x100fe20000010853 */
[----:B------:R-:W-:Y:S01]  /*3640*/  FMNMX.FTZ R12, R79, R12, !PT ;  /* 0x0000000c4f0c7209 */ /* 0x000fe20007810000 */
[-CC-:B------:R-:W-:Y:S01]  /*3650*/  FFMA.FTZ R25, R25, R14.reuse, -R83.reuse ;  /* 0x0000000e19197223 */ /* 0x180fe20000010853 */
[-CC-:B------:R-:W-:Y:S01]  /*3660*/  FFMA.FTZ R61, R61, R14.reuse, -R83.reuse ;  /* 0x0000000e3d3d7223 */ /* 0x180fe20000010853 */
[--C-:B------:R-:W-:Y:S01]  /*3670*/  FFMA.FTZ R21, R21, R14, -R83.reuse ;  /* 0x0000000e15157223 */ /* 0x100fe20000010853 */
[----:B------:R-:W-:Y:S01]  /*3680*/  FMNMX.FTZ R12, R71, R12, !PT ;  /* 0x0000000c470c7209 */ /* 0x000fe20007810000 */
[----:B------:R3:W4:Y:S01]  /*3690*/  MUFU.EX2 R87, R30 ;  /* 0x0000001e00577308 */ /* 0x0007220000000800 */
[-CC-:B-1----:R-:W-:Y:S01]  /*36a0*/  FFMA.FTZ R26, R90, R14.reuse, -R83.reuse ;  /* 0x0000000e5a1a7223 */ /* 0x182fe20000010853 */
[-CC-:B------:R-:W-:Y:S01]  /*36b0*/  FFMA.FTZ R65, R65, R14.reuse, -R83.reuse ;  /* 0x0000000e41417223 */ /* 0x180fe20000010853 */
[--C-:B------:R-:W-:Y:S01]  /*36c0*/  FFMA.FTZ R15, R15, R14, -R83.reuse ;  /* 0x0000000e0f0f7223 */ /* 0x100fe20000010853 */
[----:B------:R-:W1:Y:S01]  /*36d0*/  SHFL.BFLY PT, R81, R12, 0x2, 0x1f ;  /* 0x0c401f000c517f89 */ /* 0x000e6200000e0000 */
[----:B--2---:R-:W-:Y:S01]  /*36e0*/  F2FP.F16.F32.PACK_AB R156, R85, R24 ;  /* 0x00000018559c723e */ /* 0x004fe200000000ff */
[-CC-:B------:R-:W-:Y:S01]  /*36f0*/  FFMA.FTZ R69, R69, R14.reuse, -R83.reuse ;  /* 0x0000000e45457223 */ /* 0x180fe20000010853 */
[----:B------:R-:W-:Y:S01]  /*3700*/  ISETP.GE.AND P5, PT, R75, 0x1, PT ;  /* 0x000000014b00780c */ /* 0x000fe20003fa6270 */
[----:B------:R-:W-:Y:S01]  /*3710*/  MUFU.EX2 R97, R26 ;  /* 0x0000001a00617308 */ /* 0x000fe20000000800 */
[----:B---3--:R-:W-:-:S07]  /*3720*/  FFMA.FTZ R30, R84, R14, -R83 ;  /* 0x0000000e541e7223 */ /* 0x008fce0000010853 */
[----:B------:R2:W-:Y:S01]  /*3730*/  MUFU.EX2 R91, R30 ;  /* 0x0000001e005b7308 */ /* 0x0005e20000000800 */
[----:B----4-:R-:W-:-:S07]  /*3740*/  F2FP.F16.F32.PACK_AB R158, R87, R28 ;  /* 0x0000001c579e723e */ /* 0x010fce00000000ff */
[----:B------:R-:W3:Y:S01]  /*3750*/  MUFU.EX2 R32, R32 ;  /* 0x0000002000207308 */ /* 0x000ee20000000800 */
[----:B--2---:R-:W-:Y:S01]  /*3760*/  FFMA.FTZ R30, R88, R14, -R83 ;  /* 0x0000000e581e7223 */ /* 0x004fe20000010853 */
[----:B-1----:R-:W-:-:S06]  /*3770*/  FMNMX.FTZ R81, R12, R81, !PT ;  /* 0x000000510c517209 */ /* 0x002fcc0007810000 */
[----:B------:R-:W-:Y:S01]  /*3780*/  MUFU.EX2 R95, R30 ;  /* 0x0000001e005f7308 */ /* 0x000fe20000000800 */
[----:B------:R-:W1:Y:S07]  /*3790*/  SHFL.BFLY PT, R12, R81, 0x1, 0x1f ;  /* 0x0c201f00510c7f89 */ /* 0x000e6e00000e0000 */
[----:B------:R-:W2:Y:S01]  /*37a0*/  MUFU.EX2 R34, R34 ;  /* 0x0000002200227308 */ /* 0x000ea20000000800 */
[----:B---3--:R-:W-:-:S07]  /*37b0*/  F2FP.F16.F32.PACK_AB R152, R89, R32 ;  /* 0x000000205998723e */ /* 0x008fce00000000ff */
[----:B------:R-:W3:Y:S08]  /*37c0*/  MUFU.EX2 R10, R10 ;  /* 0x0000000a000a7308 */ /* 0x000ef00000000800 */
[----:B------:R-:W-:Y:S01]  /*37d0*/  MUFU.EX2 R99, R40 ;  /* 0x0000002800637308 */ /* 0x000fe20000000800 */
[----:B-1----:R-:W-:Y:S02]  /*37e0*/  FMNMX.FTZ R12, R81, R12, !PT ;  /* 0x0000000c510c7209 */ /* 0x002fe40007810000 */
[----:B--2---:R-:W-:-:S02]  /*37f0*/  F2FP.F16.F32.PACK_AB R154, R91, R34 ;  /* 0x000000225b9a723e */ /* 0x004fc400000000ff */
[C---:B------:R-:W-:Y:S01]  /*3800*/  FSETP.NEU.FTZ.AND P1, PT, R12.reuse, -INF , PT ;  /* 0xff8000000c00780b */ /* 0x040fe20003f3d000 */
[----:B------:R-:W-:Y:S02]  /*3810*/  FMUL.FTZ R26, R12, R14 ;  /* 0x0000000e0c1a7220 */ /* 0x000fe40000410000 */
[----:B------:R-:W1:Y:S01]  /*3820*/  MUFU.EX2 R2, R2 ;  /* 0x0000000200027308 */ /* 0x000e620000000800 */
[----:B---3--:R-:W-:Y:S02]  /*3830*/  F2FP.F16.F32.PACK_AB R148, R93, R10 ;  /* 0x0000000a5d94723e */ /* 0x008fe400000000ff */
[----:B------:R-:W-:-:S05]  /*3840*/  FSEL R26, R26, RZ, P1 ;  /* 0x000000ff1a1a7208 */ /* 0x000fca0000800000 */
        /* <DEDUP_REMOVED lines=23> */
[----:B------:R-:W-:Y:S01]  /*39c0*/  FADD.FTZ R31, R87, R50 ;  /* 0x00000032571f7221 */ /* 0x000fe20000010000 */
[-CC-:B------:R-:W-:Y:S01]  /*39d0*/  FFMA.FTZ R63, R63, R14.reuse, -R26.reuse ;  /* 0x0000000e3f3f7223 */ /* 0x180fe2000001081a */
[-CC-:B------:R-:W-:Y:S01]  /*39e0*/  FFMA.FTZ R77, R77, R14.reuse, -R26.reuse ;  /* 0x0000000e4d4d7223 */ /* 0x180fe2000001081a */
[-CC-:B------:R-:W-:Y:S01]  /*39f0*/  FFMA.FTZ R67, R67, R14.reuse, -R26.reuse ;  /* 0x0000000e43437223 */ /* 0x180fe2000001081a */
[----:B------:R-:W-:Y:S01]  /*3a00*/  FADD.FTZ R52, R32, R31 ;  /* 0x0000001f20347221 */ /* 0x000fe20000010000 */
[-CC-:B------:R-:W-:Y:S01]  /*3a10*/  FFMA.FTZ R79, R79, R14.reuse, -R26.reuse ;  /* 0x0000000e4f4f7223 */ /* 0x180fe2000001081a */
[----:B------:R-:W-:Y:S01]  /*3a20*/  FFMA.FTZ R71, R71, R14, -R26 ;  /* 0x0000000e47477223 */ /* 0x000fe2000001081a */
[----:B------:R-:W3:Y:S01]  /*3a30*/  MUFU.EX2 R29, R29 ;  /* 0x0000001d001d7308 */ /* 0x000ee20000000800 */
[----:B------:R-:W-:Y:S01]  /*3a40*/  FADD.FTZ R31, R89, R52 ;  /* 0x00000034591f7221 */ /* 0x000fe20000010000 */
[----:B-1----:R-:W-:-:S03]  /*3a50*/  F2FP.F16.F32.PACK_AB R150, R95, R2 ;  /* 0x000000025f96723e */ /* 0x002fc600000000ff */
[----:B------:R-:W-:-:S03]  /*3a60*/  FADD.FTZ R54, R34, R31 ;  /* 0x0000001f22367221 */ /* 0x000fc60000010000 */
[----:B------:R-:W1:Y:S01]  /*3a70*/  MUFU.EX2 R33, R33 ;  /* 0x0000002100217308 */ /* 0x000e620000000800 */
[----:B--2---:R-:W-:Y:S01]  /*3a80*/  FADD.FTZ R52, R27, R20 ;  /* 0x000000141b347221 */ /* 0x004fe20000010000 */
[----:B------:R-:W-:Y:S01]  /*3a90*/  F2FP.F16.F32.PACK_AB R157, R20, R27 ;  /* 0x0000001b149d723e */ /* 0x000fe200000000ff */
[----:B------:R-:W-:-:S05]  /*3aa0*/  VIADD R20, R72, 0xfffffffe ;  /* 0xfffffffe48147836 */ /* 0x000fca0000000000 */
[----:B------:R2:W4:Y:S01]  /*3ab0*/  MUFU.EX2 R40, R35 ;  /* 0x0000002300287308 */ /* 0x0005220000000800 */
[----:B---3--:R-:W-:Y:S01]  /*3ac0*/  FADD.FTZ R31, R29, R52 ;  /* 0x000000341d1f7221 */ /* 0x008fe20000010000 */
[----:B------:R-:W-:-:S06]  /*3ad0*/  F2FP.F16.F32.PACK_AB R159, R30, R29 ;  /* 0x0000001d1e9f723e */ /* 0x000fcc00000000ff */
[----:B------:R-:W3:Y:S01]  /*3ae0*/  MUFU.EX2 R37, R37 ;  /* 0x0000002500257308 */ /* 0x000ee20000000800 */
[----:B--2---:R-:W-:Y:S01]  /*3af0*/  FADD.FTZ R35, R91, R54 ;  /* 0x000000365b237221 */ /* 0x004fe20000010000 */
[----:B------:R-:W-:Y:S01]  /*3b00*/  FADD.FTZ R54, R30, R31 ;  /* 0x0000001f1e367221 */ /* 0x000fe20000010000 */
[----:B------:R-:W-:Y:S02]  /*3b10*/  FFMA.FTZ R31, R13, R14, -R26 ;  /* 0x0000000e0d1f7223 */ /* 0x000fe4000001081a */
[----:B------:R-:W-:Y:S01]  /*3b20*/  FADD.FTZ R56, R10, R35 ;  /* 0x000000230a387221 */ /* 0x000fe20000010000 */
[----:B-1----:R-:W-:Y:S02]  /*3b30*/  FADD.FTZ R13, R33, R54 ;  /* 0x00000036210d7221 */ /* 0x002fe40000010000 */
[----:B------:R1:W2:Y:S01]  /*3b40*/  MUFU.EX2 R44, R39 ;  /* 0x00000027002c7308 */ /* 0x0002a20000000800 */
[----:B------:R-:W-:Y:S01]  /*3b50*/  FADD.FTZ R35, R93, R56 ;  /* 0x000000385d237221 */ /* 0x000fe20000010000 */
[C---:B----4-:R-:W-:Y:S01]  /*3b60*/  FADD.FTZ R54, R40.reuse, R13 ;  /* 0x0000000d28367221 */ /* 0x050fe20000010000 */
[----:B------:R-:W-:Y:S01]  /*3b70*/  IMAD.IADD R13, R73, 0x1, -R0 ;  /* 0x00000001490d7824 */ /* 0x000fe200078e0a00 */
[----:B------:R-:W-:Y:S01]  /*3b80*/  F2FP.F16.F32.PACK_AB R153, R40, R33 ;  /* 0x000000212899723e */ /* 0x000fe200000000ff */
[----:B------:R-:W-:-:S03]  /*3b90*/  FADD.FTZ R56, R2, R35 ;  /* 0x0000002302387221 */ /* 0x000fc60000010000 */
[----:B------:R-:W4:Y:S01]  /*3ba0*/  MUFU.EX2 R41, R41 ;  /* 0x0000002900297308 */ /* 0x000f220000000800 */
[----:B---3--:R-:W-:Y:S01]  /*3bb0*/  FADD.FTZ R35, R37, R54 ;  /* 0x0000003625237221 */ /* 0x008fe20000010000 */
[----:B-1----:R-:W-:-:S06]  /*3bc0*/  FADD.FTZ R39, R95, R56 ;  /* 0x000000385f277221 */ /* 0x002fcc0000010000 */
[----:B------:R-:W1:Y:S01]  /*3bd0*/  MUFU.EX2 R36, R36 ;  /* 0x0000002400247308 */ /* 0x000e620000000800 */
[C---:B--2---:R-:W-:Y:S01]  /*3be0*/  FADD.FTZ R54, R44.reuse, R35 ;  /* 0x000000232c367221 */ /* 0x044fe20000010000 */
[----:B------:R-:W-:-:S06]  /*3bf0*/  F2FP.F16.F32.PACK_AB R155, R44, R37 ;  /* 0x000000252c9b723e */ /* 0x000fcc00000000ff */
[----:B------:R-:W2:Y:S01]  /*3c00*/  MUFU.EX2 R46, R43 ;  /* 0x0000002b002e7308 */ /* 0x000ea20000000800 */
[----:B----4-:R-:W-:-:S07]  /*3c10*/  FADD.FTZ R35, R41, R54 ;  /* 0x0000003629237221 */ /* 0x010fce0000010000 */
[----:B------:R-:W3:Y:S01]  /*3c20*/  MUFU.EX2 R45, R45 ;  /* 0x0000002d002d7308 */ /* 0x000ee20000000800 */
[----:B-1----:R-:W-:Y:S01]  /*3c30*/  FADD.FTZ R56, R36, R39 ;  /* 0x0000002724387221 */ /* 0x002fe20000010000 */
[----:B------:R-:W-:-:S03]  /*3c40*/  F2FP.F16.F32.PACK_AB R144, R97, R36 ;  /* 0x000000246190723e */ /* 0x000fc600000000ff */
[----:B------:R-:W-:-:S03]  /*3c50*/  FADD.FTZ R39, R97, R56 ;  /* 0x0000003861277221 */ /* 0x000fc60000010000 */
[----:B------:R-:W1:Y:S01]  /*3c60*/  MUFU.EX2 R38, R38 ;  /* 0x0000002600267308 */ /* 0x000e620000000800 */
[C---:B--2---:R-:W-:Y:S01]  /*3c70*/  FADD.FTZ R54, R46.reuse, R35 ;  /* 0x000000232e367221 */ /* 0x044fe20000010000 */
[----:B------:R-:W-:-:S06]  /*3c80*/  F2FP.F16.F32.PACK_AB R149, R46, R41 ;  /* 0x000000292e95723e */ /* 0x000fcc00000000ff */
[----:B------:R-:W2:Y:S01]  /*3c90*/  MUFU.EX2 R48, R47 ;  /* 0x0000002f00307308 */ /* 0x000ea20000000800 */
[----:B---3--:R-:W-:-:S07]  /*3ca0*/  FADD.FTZ R35, R45, R54 ;  /* 0x000000362d237221 */ /* 0x008fce0000010000 */
[----:B------:R-:W-:Y:S01]  /*3cb0*/  MUFU.EX2 R49, R49 ;  /* 0x0000003100317308 */ /* 0x000fe20000000800 */
[----:B-1----:R-:W-:Y:S01]  /*3cc0*/  FADD.FTZ R56, R38, R39 ;  /* 0x0000002726387221 */ /* 0x002fe20000010000 */
[----:B------:R-:W-:-:S03]  /*3cd0*/  F2FP.F16.F32.PACK_AB R146, R99, R38 ;  /* 0x000000266392723e */ /* 0x000fc600000000ff */
[----:B------:R-:W-:-:S03]  /*3ce0*/  FADD.FTZ R39, R99, R56 ;  /* 0x0000003863277221 */ /* 0x000fc60000010000 */
[----:B------:R-:W1:Y:S01]  /*3cf0*/  MUFU.EX2 R42, R42 ;  /* 0x0000002a002a7308 */ /* 0x000e620000000800 */
[C---:B--2---:R-:W-:Y:S01]  /*3d00*/  FADD.FTZ R54, R48.reuse, R35 ;  /* 0x0000002330367221 */ /* 0x044fe20000010000 */
[----:B------:R-:W-:-:S06]  /*3d10*/  F2FP.F16.F32.PACK_AB R151, R48, R45 ;  /* 0x0000002d3097723e */ /* 0x000fcc00000000ff */
[----:B------:R-:W2:Y:S08]  /*3d20*/  MUFU.EX2 R50, R51 ;  /* 0x0000003300327308 */ /* 0x000eb00000000800 */
[----:B------:R-:W3:Y:S01]  /*3d30*/  MUFU.EX2 R57, R57 ;  /* 0x0000003900397308 */ /* 0x000ee20000000800 */
[----:B-1----:R-:W-:-:S07]  /*3d40*/  FADD.FTZ R56, R42, R39 ;  /* 0x000000272a387221 */ /* 0x002fce0000010000 */
[----:B------:R-:W-:Y:S01]  /*3d50*/  MUFU.EX2 R53, R53 ;  /* 0x0000003500357308 */ /* 0x000fe20000000800 */
[----:B--2---:R-:W-:-:S07]  /*3d60*/  F2FP.F16.F32.PACK_AB R145, R50, R49 ;  /* 0x000000313291723e */ /* 0x004fce00000000ff */
[----:B------:R-:W1:Y:S01]  /*3d70*/  MUFU.EX2 R25, R25 ;  /* 0x0000001900197308 */ /* 0x000e620000000800 */
[C---:B---3--:R-:W-:Y:S01]  /*3d80*/  FADD.FTZ R56, R57.reuse, R56 ;  /* 0x0000003839387221 */ /* 0x048fe20000010000 */
[----:B------:R-:W-:-:S06]  /*3d90*/  F2FP.F16.F32.PACK_AB R140, R57, R42 ;  /* 0x0000002a398c723e */ /* 0x000fcc00000000ff */
[----:B------:R-:W2:Y:S08]  /*3da0*/  MUFU.EX2 R52, R55 ;  /* 0x0000003700347308 */ /* 0x000eb00000000800 */
[----:B------:R-:W3:Y:S01]  /*3db0*/  MUFU.EX2 R142, R61 ;  /* 0x0000003d008e7308 */ /* 0x000ee20000000800 */
[----:B-1----:R-:W-:-:S07]  /*3dc0*/  FADD.FTZ R35, R25, R56 ;  /* 0x0000003819237221 */ /* 0x002fce0000010000 */
[----:B------:R-:W1:Y:S01]  /*3dd0*/  MUFU.EX2 R31, R31 ;  /* 0x0000001f001f7308 */ /* 0x000e620000000800 */
[----:B--2---:R-:W-:-:S07]  /*3de0*/  F2FP.F16.F32.PACK_AB R147, R52, R53 ;  /* 0x000000353493723e */ /* 0x004fce00000000ff */
[----:B------:R2:W-:Y:S08]  /*3df0*/  MUFU.EX2 R143, R11 ;  /* 0x0000000b008f7308 */ /* 0x0005f00000000800 */
[----:B------:R-:W4:Y:S01]  /*3e00*/  MUFU.EX2 R21, R21 ;  /* 0x0000001500157308 */ /* 0x000f220000000800 */
[----:B--2---:R-:W-:-:S04]  /*3e10*/  FADD.FTZ R11, R49, R54 ;  /* 0x00000036310b7221 */ /* 0x004fc80000010000 */
[----:B------:R-:W-:-:S03]  /*3e20*/  FADD.FTZ R24, R50, R11 ;  /* 0x0000000b32187221 */ /* 0x000fc60000010000 */
[----:B------:R-:W2:Y:S01]  /*3e30*/  MUFU.EX2 R0, R59 ;  /* 0x0000003b00007308 */ /* 0x000ea20000000800 */
[----:B------:R-:W-:Y:S01]  /*3e40*/  FADD.FTZ R11, R53, R24 ;  /* 0x00000018350b7221 */ /* 0x000fe20000010000 */
[C---:B---3--:R-:W-:Y:S01]  /*3e50*/  FADD.FTZ R24, R142.reuse, R35 ;  /* 0x000000238e187221 */ /* 0x048fe20000010000 */
[----:B------:R-:W-:Y:S02]  /*3e60*/  F2FP.F16.F32.PACK_AB R142, R142, R25 ;  /* 0x000000198e8e723e */ /* 0x000fe400000000ff */
[----:B------:R-:W-:-:S03]  /*3e70*/  FADD.FTZ R10, R52, R11 ;  /* 0x0000000b340a7221 */ /* 0x000fc60000010000 */
[----:B------:R-:W3:Y:S01]  /*3e80*/  MUFU.EX2 R136, R65 ;  /* 0x0000004100887308 */ /* 0x000ee20000000800 */
[----:B-1----:R-:W-:Y:S01]  /*3e90*/  FADD.FTZ R11, R31, R10 ;  /* 0x0000000a1f0b7221 */ /* 0x002fe20000010000 */
[----:B----4-:R-:W-:-:S06]  /*3ea0*/  FADD.FTZ R35, R21, R24 ;  /* 0x0000001815237221 */ /* 0x010fcc0000010000 */
[----:B------:R-:W1:Y:S01]  /*3eb0*/  MUFU.EX2 R15, R15 ;  /* 0x0000000f000f7308 */ /* 0x000e620000000800 */
[C---:B--2---:R-:W-:Y:S01]  /*3ec0*/  FADD.FTZ R10, R0.reuse, R11 ;  /* 0x0000000b000a7221 */ /* 0x044fe20000010000 */
[----:B------:R-:W-:-:S06]  /*3ed0*/  F2FP.F16.F32.PACK_AB R141, R0, R31 ;  /* 0x0000001f008d723e */ /* 0x000fcc00000000ff */
[----:B------:R-:W2:Y:S01]  /*3ee0*/  MUFU.EX2 R26, R63 ;  /* 0x0000003f001a7308 */ /* 0x000ea20000000800 */
[C---:B---3--:R-:W-:Y:S01]  /*3ef0*/  FADD.FTZ R24, R136.reuse, R35 ;  /* 0x0000002388187221 */ /* 0x048fe20000010000 */
[----:B------:R-:W-:Y:S01]  /*3f00*/  F2FP.F16.F32.PACK_AB R136, R136, R21 ;  /* 0x000000158888723e */ /* 0x000fe200000000ff */
[----:B------:R-:W-:-:S05]  /*3f10*/  FADD.FTZ R21, R143, R10 ;  /* 0x0000000a8f157221 */ /* 0x000fca0000010000 */
[----:B------:R-:W3:Y:S01]  /*3f20*/  MUFU.EX2 R138, R69 ;  /* 0x00000045008a7308 */ /* 0x000ee20000000800 */
[----:B-1----:R-:W-:-:S07]  /*3f30*/  FADD.FTZ R11, R15, R24 ;  /* 0x000000180f0b7221 */ /* 0x002fce0000010000 */
[----:B------:R-:W1:Y:S01]  /*3f40*/  MUFU.EX2 R77, R77 ;  /* 0x0000004d004d7308 */ /* 0x000e620000000800 */
[C---:B--2---:R-:W-:Y:S01]  /*3f50*/  FADD.FTZ R10, R26.reuse, R21 ;  /* 0x000000151a0a7221 */ /* 0x044fe20000010000 */
[----:B------:R-:W-:Y:S01]  /*3f60*/  VIADD R21, R13, UR42 ;  /* 0x0000002a0d157c36 */ /* 0x000fe20008000000 */
[----:B------:R-:W-:-:S03]  /*3f70*/  F2FP.F16.F32.PACK_AB R143, R26, R143 ;  /* 0x0000008f1a8f723e */ /* 0x000fc600000000ff */
[----:B------:R-:W-:Y:S02]  /*3f80*/  IMAD.IADD R74, R21, 0x1, R74 ;  /* 0x00000001154a7824 */ /* 0x000fe400078e024a */
[----:B------:R-:W2:Y:S01]  /*3f90*/  MUFU.EX2 R2, R67 ;  /* 0x0000004300027308 */ /* 0x000ea20000000800 */
[C---:B---3--:R-:W-:Y:S01]  /*3fa0*/  FADD.FTZ R11, R138.reuse, R11 ;  /* 0x0000000b8a0b7221 */ /* 0x048fe20000010000 */
[----:B------:R-:W-:-:S06]  /*3fb0*/  F2FP.F16.F32.PACK_AB R138, R138, R15 ;  /* 0x0000000f8a8a723e */ /* 0x000fcc00000000ff */
[----:B------:R-:W3:Y:S01]  /*3fc0*/  MUFU.EX2 R79, R79 ;  /* 0x0000004f004f7308 */ /* 0x000ee20000000800 */
[----:B-1----:R-:W-:-:S07]  /*3fd0*/  FADD.FTZ R15, R77, R10 ;  /* 0x0000000a4d0f7221 */ /* 0x002fce0000010000 */
[----:B------:R-:W1:Y:S01]  /*3fe0*/  MUFU.EX2 R24, R71 ;  /* 0x0000004700187308 */ /* 0x000e620000000800 */
[C---:B--2---:R-:W-:Y:S01]  /*3ff0*/  FADD.FTZ R10, R2.reuse, R15 ;  /* 0x0000000f020a7221 */ /* 0x044fe20000010000 */
[----:B------:R-:W-:-:S03]  /*4000*/  F2FP.F16.F32.PACK_AB R137, R2, R77 ;  /* 0x0000004d0289723e */ /* 0x000fc600000000ff */
[----:B---3--:R-:W-:-:S04]  /*4010*/  FADD.FTZ R15, R79, R10 ;  /* 0x0000000a4f0f7221 */ /* 0x008fc80000010000 */
[C---:B-1----:R-:W-:Y:S01]  /*4020*/  FADD.FTZ R10, R24.reuse, R15 ;  /* 0x0000000f180a7221 */ /* 0x042fe20000010000 */
[----:B------:R-:W-:Y:S01]  /*4030*/  F2FP.F16.F32.PACK_AB R139, R24, R79 ;  /* 0x0000004f188b723e */ /* 0x000fe200000000ff */
        /* <DEDUP_REMOVED lines=11> */
.L_x_888:
[----:B------:R-:W-:-:S13]  /*40f0*/  ISETP.NE.AND P1, PT, R75, 0x1, PT ;  /* 0x000000014b00780c */ /* 0x000fda0003f25270 */
[----:B------:R-:W1:Y:S02]  /*4100*/  @P1 LDC.64 R24, c[0x0][0x9e8] ;  /* 0x00027a00ff181b82 */ /* 0x000e640000000a00 */
[----:B-1----:R-:W-:-:S05]  /*4110*/  @P1 IMAD.HI.U32 R2, R0, R24, RZ ;  /* 0x0000001800021227 */ /* 0x002fca00078e00ff */
[----:B------:R-:W-:-:S07]  /*4120*/  @P1 SHF.R.U32.HI R0, RZ, R25, R2 ;  /* 0x00000019ff001219 */ /* 0x000fce0000011602 */
.L_x_889:
[----:B------:R-:W-:-:S05]  /*4130*/  IMAD R75, R0, R75, R75 ;  /* 0x0000004b004b7224 */ /* 0x000fca00078e024b */
[----:B------:R-:W-:-:S07]  /*4140*/  VIMNMX R74, R74, R75, PT ;  /* 0x0000004b4a4a7248 */ /* 0x000fce0003fe0100 */
.L_x_887:
[----:B------:R-:W-:Y:S01]  /*4150*/  IMAD.HI R74, R74, 0x2aaaaaab, RZ ;  /* 0x2aaaaaab4a4a7827 */ /* 0x000fe200078e02ff */
[----:B------:R-:W-:Y:S02]  /*4160*/  CS2R R86, SRZ ;  /* 0x0000000000567805 */ /* 0x000fe4000001ff00 */
[----:B------:R-:W-:Y:S02]  /*4170*/  CS2R R84, SRZ ;  /* 0x0000000000547805 */ /* 0x000fe4000001ff00 */
[----:B------:R-:W-:Y:S01]  /*4180*/  CS2R R82, SRZ ;  /* 0x0000000000527805 */ /* 0x000fe2000001ff00 */
[----:B------:R-:W-:Y:S01]  /*4190*/  IMAD.MOV.U32 R2, RZ, RZ, 0x3f800000 ;  /* 0x3f800000ff027424 */ /* 0x000fe200078e00ff */
[----:B------:R-:W-:Y:S01]  /*41a0*/  SHF.R.U32.HI R15, RZ, 0x1f, R74 ;  /* 0x0000001fff0f7819 */ /* 0x000fe2000001164a */
[----:B------:R-:W-:Y:S01]  /*41b0*/  IMAD.MOV.U32 R0, RZ, RZ, 0x3f800000 ;  /* 0x3f800000ff007424 */ /* 0x000fe200078e00ff */
[----:B------:R-:W-:Y:S02]  /*41c0*/  CS2R R80, SRZ ;  /* 0x0000000000507805 */ /* 0x000fe4000001ff00 */
[----:B------:R-:W-:-:S02]  /*41d0*/  CS2R R78, SRZ ;  /* 0x00000000004e7805 */ /* 0x000fc4000001ff00 */
[----:B------:R-:W-:Y:S02]  /*41e0*/  LEA.HI.SX32 R24, R74, R15, 0x1c ;  /* 0x0000000f4a187211 */ /* 0x000fe400078fe2ff */
[----:B------:R-:W-:Y:S02]  /*41f0*/  CS2R R76, SRZ ;  /* 0x00000000004c7805 */ /* 0x000fe4000001ff00 */
[----:B------:R-:W-:Y:S02]  /*4200*/  CS2R R74, SRZ ;  /* 0x00000000004a7805 */ /* 0x000fe4000001ff00 */
[----:B------:R-:W-:Y:S02]  /*4210*/  CS2R R72, SRZ ;  /* 0x0000000000487805 */ /* 0x000fe4000001ff00 */
[----:B------:R-:W-:Y:S02]  /*4220*/  VIMNMX R21, R19, R24, !PT ;  /* 0x0000001813157248 */ /* 0x000fe40007fe0100 */
[----:B------:R-:W-:-:S02]  /*4230*/  CS2R R70, SRZ ;  /* 0x0000000000467805 */ /* 0x000fc4000001ff00 */
[----:B------:R-:W-:Y:S02]  /*4240*/  CS2R R68, SRZ ;  /* 0x0000000000447805 */ /* 0x000fe4000001ff00 */
[----:B------:R-:W-:Y:S02]  /*4250*/  CS2R R66, SRZ ;  /* 0x0000000000427805 */ /* 0x000fe4000001ff00 */
        /* <DEDUP_REMOVED lines=21> */
[----:B------:R-:W-:Y:S01]  /*43b0*/  CS2R R24, SRZ ;  /* 0x0000000000187805 */ /* 0x000fe2000001ff00 */
[----:B------:R-:W-:Y:S06]  /*43c0*/  @!P1 BRA `(.L_x_890) ;  /* 0x0000002c005c9947 */ /* 0x000fec0003800000 */
[----:B------:R-:W-:Y:S01]  /*43d0*/  IMAD.IADD R15, R5, 0x1, R13 ;  /* 0x00000001050f7824 */ /* 0x000fe200078e020d */
[----:B------:R-:W-:Y:S01]  /*43e0*/  ULDC UR41, c[0x0][0x9e4] ;  /* 0x0002790000297ab9 */ /* 0x000fe20000000800 */
[----:B------:R-:W-:Y:S01]  /*43f0*/  IMAD.MOV.U32 R2, RZ, RZ, 0x3f800000 ;  /* 0x3f800000ff027424 */ /* 0x000fe200078e00ff */
[----:B------:R-:W-:Y:S01]  /*4400*/  ULDC UR47, c[0x0][0x9dc] ;  /* 0x00027700002f7ab9 */ /* 0x000fe20000000800 */
[----:B------:R-:W-:-:S07]  /*4410*/  IMAD.MOV.U32 R87, RZ, RZ, RZ ;  /* 0x000000ffff577224 */ /* 0x000fce00078e00ff */
.L_x_907:
[----:B------:R-:W-:-:S04]  /*4420*/  UIADD3 UR7, UR36, 0x1, URZ ;  /* 0x0000000124077890 */ /* 0x000fc8000fffe03f */
[----:B------:R-:W-:-:S04]  /*4430*/  UISETP.NE.AND UP0, UPT, UR7, 0x2, UPT ;  /* 0x000000020700788c */ /* 0x000fc8000bf05270 */
[----:B------:R-:W-:Y:S02]  /*4440*/  USEL UR40, URZ, 0x1, UP0 ;  /* 0x000000013f287887 */ /* 0x000fe40008000000 */
[----:B------:R-:W-:Y:S02]  /*4450*/  USEL UR7, UR7, URZ, UP0 ;  /* 0x0000003f07077287 */ /* 0x000fe40008000000 */
[----:B------:R-:W-:Y:S01]  /*4460*/  ULOP3.LUT UR40, UR46, UR40, URZ, 0x3c, !UPT ;  /* 0x000000282e287292 */ /* 0x000fe2000f8e3c3f */
[----:B------:R-:W-:Y:S11]  /*4470*/  @!P0 BRA `(.L_x_891) ;  /* 0x0000000000048947 */ /* 0x000ff60003800000 */
[----:B------:R-:W-:Y:S01]  /*4480*/  BPT.TRAP 0x1 ;  /* 0x000000040000795c */ /* 0x000fe20000300000 */
.L_x_891:
[----:B------:R-:W-:Y:S01]  /*4490*/  ULEA UR38, UR7, UR37, 0x3 ;  /* 0x0000002507267291 */ /* 0x000fe2000f8e183f */
[----:B------:R-:W-:-:S05]  /*44a0*/  IMAD.U32 R14, RZ, RZ, UR40 ;  /* 0x00000028ff0e7e24 */ /* 0x000fca000f8e00ff */
[----:B------:R-:W-:-:S04]  /*44b0*/  SHF.L.U32 R14, R14, 0x1f, RZ ;  /* 0x0000001f0e0e7819 */ /* 0x000fc800000006ff */
[----:B------:R1:W2:Y:S01]  /*44c0*/  SYNCS.PHASECHK.TRANS64.TRYWAIT P1, [UR38+0x2a830], R14 ;  /* 0x02a8300eff0075a7 */ /* 0x0002a20008020166 */
[----:B------:R-:W-:Y:S05]  /*44d0*/  @!P0 BRA `(.L_x_892) ;  /* 0x0000000000048947 */ /* 0x000fea0003800000 */
[----:B------:R-:W-:Y:S01]  /*44e0*/  BPT.TRAP 0x1 ;  /* 0x000000040000795c */ /* 0x000fe20000300000 */
.L_x_892:
[----:B--2---:R-:W-:Y:S05]  /*44f0*/  @P1 BRA `(.L_x_893) ;  /* 0x0000000000081947 */ /* 0x004fea0003800000 */
[----:B------:R-:W2:Y:S02]  /*4500*/  SYNCS.PHASECHK.TRANS64.TRYWAIT P1, [UR38+0x2a830], R14 ;  /* 0x02a8300eff0075a7 */ /* 0x000ea40008020166 */
[----:B--2---:R-:W-:Y:S05]  /*4510*/  @!P1 BRA `(.L_x_894) ;  /* 0x000000c800f49947 */ /* 0x004fea0003800000 */
.L_x_893:
[----:B------:R-:W-:Y:S01]  /*4520*/  R2UR UR56, R8 ;  /* 0x00000000083872ca */ /* 0x000fe200000e0000 */
[----:B------:R-:W-:Y:S01]  /*4530*/  UIMAD UR6, UR7, 0x900, UR39 ;  /* 0x00000900070678a4 */ /* 0x000fe2000f8e0227 */
[----:B------:R-:W-:Y:S01]  /*4540*/  R2UR UR57, R9 ;  /* 0x00000000093972ca */ /* 0x000fe200000e0000 */
[----:B--2---:R-:W-:Y:S01]  /*4550*/  WARPGROUP.ARRIVE ;  /* 0x00000000000079c5 */ /* 0x004fe20000000000 */
        /* <DEDUP_REMOVED lines=11> */
[----:B------:R-:W-:Y:S01]  /*4610*/  HGMMA.64x96x16.F32 R88, gdesc[UR56], RZ, !UPT, gsb0 ;  /* 0x01600000385879f0 */ /* 0x000fe2000c0008ff */
        /* <DEDUP_REMOVED lines=79> */
[----:B------:R-:W-:Y:S01]  /*4b10*/  HGMMA.64x96x16.F32 R88, gdesc[UR56], R88, gsb0 ;  /* 0x01600000385879f0 */ /* 0x000fe20008000858 */
[----:B------:R-:W-:Y:S01]  /*4b20*/  R2UR UR56, R6 ;  /* 0x00000000063872ca */ /* 0x000fe200000e0000 */
[----:B------:R-:W-:Y:S01]  /*4b30*/  UIADD3 UR58, UR6, 0x606, URZ ;  /* 0x00000606063a7890 */ /* 0x000fe2000fffe03f */
[----:B------:R-:W-:Y:S01]  /*4b40*/  R2UR UR57, R7 ;  /* 0x00000000073972ca */ /* 0x000fe200000e0000 */
[----:B------:R-:W-:Y:S01]  /*4b50*/  UMOV UR59, 0x40000040 ;  /* 0x40000040003b7882 */ /* 0x000fe20000000000 */
        /* <DEDUP_REMOVED lines=31> */
[----:B------:R-:W-:Y:S05]  /*4d50*/  @!P0 BRA `(.L_x_895) ;  /* 0x0000000000048947 */ /* 0x000fea0003800000 */
[----:B------:R-:W-:Y:S01]  /*4d60*/  BPT.TRAP 0x1 ;  /* 0x000000040000795c */ /* 0x000fe20000300000 */
.L_x_895:
[----:B------:R-:W-:Y:S01]  /*4d70*/  ULEA UR6, UR36, UR37, 0x3 ;  /* 0x0000002524067291 */ /* 0x000fe2000f8e183f */
[----:B------:R-:W-:-:S05]  /*4d80*/  IMAD.U32 R0, RZ, RZ, UR46 ;  /* 0x0000002eff007e24 */ /* 0x000fca000f8e00ff */
[----:B------:R-:W-:-:S04]  /*4d90*/  SHF.L.U32 R0, R0, 0x1f, RZ ;  /* 0x0000001f00007819 */ /* 0x000fc800000006ff */
[----:B------:R2:W3:Y:S01]  /*4da0*/  SYNCS.PHASECHK.TRANS64.TRYWAIT P1, [UR6+0x2a850], R0 ;  /* 0x02a85000ff0075a7 */ /* 0x0004e20008020146 */
[----:B------:R-:W-:Y:S05]  /*4db0*/  @!P0 BRA `(.L_x_896) ;  /* 0x0000000000048947 */ /* 0x000fea0003800000 */
[----:B------:R-:W-:Y:S01]  /*4dc0*/  BPT.TRAP 0x1 ;  /* 0x000000040000795c */ /* 0x000fe20000300000 */
.L_x_896:
[----:B---3--:R-:W-:Y:S05]  /*4dd0*/  @P1 BRA `(.L_x_897) ;  /* 0x0000000000081947 */ /* 0x008fea0003800000 */
[----:B------:R-:W3:Y:S02]  /*4de0*/  SYNCS.PHASECHK.TRANS64.TRYWAIT P1, [UR6+0x2a850], R0 ;  /* 0x02a85000ff0075a7 */ /* 0x000ee40008020146 */
[----:B---3--:R-:W-:Y:S05]  /*4df0*/  @!P1 BRA `(.L_x_898) ;  /* 0x000000c000d49947 */ /* 0x008fea0003800000 */
.L_x_897:
[----:B------:R-:W-:Y:S01]  /*4e00*/  UIADD3 UR10, UR37, 0x400, URZ ;  /* 0x00000400250a7890 */ /* 0x000fe2000fffe03f */
[----:B------:R-:W-:Y:S01]  /*4e10*/  WARPGROUP.ARRIVE ;  /* 0x00000000000079c5 */ /* 0x000fe20000000000 */
[----:B------:R-:W-:-:S05]  /*4e20*/  UMOV UR11, 0x40000040 ;  /* 0x40000040000b7882 */ /* 0x000fca0000000000 */
[----:B------:R-:W4:Y:S01]  /*4e30*/  S2R R176, SR_TID.X ;  /* 0x0000000000b07919 */ /* 0x000f220000002100 */
[----:B------:R-:W-:Y:S01]  /*4e40*/  USHF.R.U32.HI UR10, URZ, 0x4, UR10 ;  /* 0x000000043f0a7899 */ /* 0x000fe2000801160a */
[----:B--23--:R-:W-:Y:S01]  /*4e50*/  IMAD.U32 R0, RZ, RZ, UR38 ;  /* 0x00000026ff007e24 */ /* 0x00cfe2000f8e00ff */
[----:B------:R-:W-:Y:S01]  /*4e60*/  ULDC UR15, c[0x0][0x2e0] ;  /* 0x0000b800000f7ab9 */ /* 0x000fe20000000800 */
[----:B------:R-:W-:Y:S01]  /*4e70*/  LOP3.LUT P1, RZ, R18, 0x80000, RZ, 0xc0, !PT ;  /* 0x0008000012ff7812 */ /* 0x000fe2000782c0ff */
[----:B------:R-:W-:-:S04]  /*4e80*/  ULOP3.LUT UR10, UR10, 0x3fff, URZ, 0xc0, !UPT ;  /* 0x00003fff0a0a7892 */ /* 0x000fc8000f8ec03f */
[----:B------:R-:W-:-:S04]  /*4e90*/  ULOP3.LUT UR10, UR10, 0x3000000, URZ, 0xfc, !UPT ;  /* 0x030000000a0a7892 */ /* 0x000fc8000f8efc3f */
[----:B------:R-:W-:-:S07]  /*4ea0*/  UIMAD UR14, UR36, 0x600, UR10 ;  /* 0x00000600240e78a4 */ /* 0x000fce000f8e020a */
[----:B------:R-:W-:Y:S02]  /*4eb0*/  UMOV UR10, UR14 ;  /* 0x0000000e000a7c82 */ /* 0x000fe40008000000 */
[----:B------:R-:W-:Y:S01]  /*4ec0*/  HGMMA.64x128x16.F32 R24, R156, gdesc[UR8].tnspB, R24, gsb0 ;  /* 0x41e000089c187df0 */ /* 0x000fe20008000818 */
[----:B------:R-:W-:Y:S01]  /*4ed0*/  UIADD3 UR10, UR14, 0x80, URZ ;  /* 0x000000800e0a7890 */ /* 0x000fe2000fffe03f */
[----:B------:R-:W-:Y:S01]  /*4ee0*/  UMOV UR11, 0x40000040 ;  /* 0x40000040000b7882 */ /* 0x000fe20000000000 */
[----:B----4-:R-:W-:-:S13]  /*4ef0*/  LOP3.LUT P2, RZ, R176, 0x7f, RZ, 0xc0, !PT ;  /* 0x0000007fb0ff7812 */ /* 0x010fda000784c0ff */
[----:B------:R-:W-:-:S05]  /*4f00*/  @!P2 VIADD R0, R0, 0x2a840 ;  /* 0x0002a8400000a836 */ /* 0x000fca0000000000 */
[----:B------:R-:W-:Y:S01]  /*4f10*/  @!P2 PRMT R0, RZ, 0x654, R0 ;  /* 0x00000654ff00a816 */ /* 0x000fe20000000000 */
        /* <DEDUP_REMOVED lines=23> */
[----:B------:R-:W-:Y:S02]  /*5090*/  ULOP3.LUT UR10, URZ, UR47, URZ, 0x33, !UPT ;  /* 0x0000002f3f0a7292 */ /* 0x000fe4000f8e333f */
[----:B------:R-:W-:Y:S02]  /*50a0*/  WARPGROUP.DEPBAR.LE gsb0, 0x0 ;  /* 0x00008000000079c5 */ /* 0x000fe40000010000 */
[----:B------:R-:W2:Y:S01]  /*50b0*/  LDC R137, c[0x0][0x288] ;  /* 0x0000a200ff897b82 */ /* 0x000ea20000000800 */
[----:B------:R-:W-:-:S04]  /*50c0*/  IMAD R138, R20, -0x60, RZ ;  /* 0xffffffa0148a7824 */ /* 0x000fc800078e02ff */
[--C-:B------:R-:W-:Y:S01]  /*50d0*/  IMAD R2, R17, UR15, R138.reuse ;  /* 0x0000000f11027c24 */ /* 0x100fe2000f8e028a */
[----:B------:R-:W-:Y:S01]  /*50e0*/  ULDC UR15, c[0x0][0x9e0] ;  /* 0x00027800000f7ab9 */ /* 0x000fe20000000800 */
[----:B------:R-:W-:Y:S01]  /*50f0*/  IMAD R144, R16, -0x2, R138 ;  /* 0xfffffffe10907824 */ /* 0x000fe200078e028a */
[----:B------:R3:W-:Y:S02]  /*5100*/  @!P2 SYNCS.ARRIVE.TRANS64.RED.A1T0 RZ, [R0+URZ], RZ ;  /* 0x000000ff00ffa9a7 */ /* 0x0007e4000810043f */
[----:B--2---:R-:W-:-:S05]  /*5110*/  IADD3 R137, R2, 0x1, -R137 ;  /* 0x0000000102897810 */ /* 0x004fca0007ffe889 */
[----:B------:R-:W-:-:S04]  /*5120*/  IMAD R137, R16, -0x2, R137 ;  /* 0xfffffffe10897824 */ /* 0x000fc800078e0289 */
[C---:B------:R-:W-:Y:S02]  /*5130*/  VIADD R140, R137.reuse, UR15 ;  /* 0x0000000f898c7c36 */ /* 0x040fe40008000000 */
[----:B------:R-:W-:Y:S02]  /*5140*/  VIADD R142, R137, UR10 ;  /* 0x0000000a898e7c36 */ /* 0x000fe40008000000 */
[C---:B---3--:R-:W-:Y:S02]  /*5150*/  IMAD.IADD R0, R5.reuse, 0x1, R140 ;  /* 0x0000000105007824 */ /* 0x048fe400078e028c */
[----:B------:R-:W-:Y:S01]  /*5160*/  IMAD.IADD R2, R5, 0x1, R142 ;  /* 0x0000000105027824 */ /* 0x000fe200078e028e */
[----:B------:R-:W-:Y:S06]  /*5170*/  @!P1 BRA `(.L_x_899) ;  /* 0x0000000000589947 */ /* 0x000fec0003800000 */
[----:B------:R-:W-:Y:S01]  /*5180*/  ISETP.GT.AND P1, PT, R15, -0x1, PT ;  /* 0xffffffff0f00780c */ /* 0x000fe20003f24270 */
[----:B------:R-:W-:-:S12]  /*5190*/  BSSY B0, `(.L_x_900) ;  /* 0x0000011000007945 */ /* 0x000fd80003800000 */
[----:B------:R-:W-:Y:S05]  /*51a0*/  @P1 BRA `(.L_x_901) ;  /* 0x0000000000201947 */ /* 0x000fea0003800000 */
[----:B------:R-:W-:Y:S01]  /*51b0*/  IMAD.U32 R139, RZ, RZ, UR41 ;  /* 0x00000029ff8b7e24 */ /* 0x000fe2000f8e00ff */
[----:B------:R-:W-:-:S04]  /*51c0*/  LOP3.LUT R137, RZ, R15, RZ, 0x33, !PT ;  /* 0x0000000fff897212 */ /* 0x000fc800078e33ff */
[----:B------:R-:W-:-:S13]  /*51d0*/  ISETP.NE.AND P1, PT, R139, 0x1, PT ;  /* 0x000000018b00780c */ /* 0x000fda0003f25270 */
[----:B------:R-:W1:Y:S02]  /*51e0*/  @P1 LDC.64 R146, c[0x0][0x9e8] ;  /* 0x00027a00ff921b82 */ /* 0x000e640000000a00 */
[----:B-1----:R-:W-:-:S05]  /*51f0*/  @P1 IMAD.HI.U32 R14, R137, R146, RZ ;  /* 0x00000092890e1227 */ /* 0x002fca00078e00ff */
[----:B------:R-:W-:-:S04]  /*5200*/  @P1 SHF.R.U32.HI R137, RZ, R147, R14 ;  /* 0x00000093ff891219 */ /* 0x000fc8000001160e */
[----:B------:R-:W-:Y:S01]  /*5210*/  LOP3.LUT R14, RZ, R137, RZ, 0x33, !PT ;  /* 0x00000089ff0e7212 */ /* 0x000fe200078e33ff */
[----:B------:R-:W-:Y:S06]  /*5220*/  BRA `(.L_x_902) ;  /* 0x00000000001c7947 */ /* 0x000fec0003800000 */
.L_x_901:
[----:B------:R-:W-:Y:S02]  /*5230*/  IMAD.U32 R139, RZ, RZ, UR41 ;  /* 0x00000029ff8b7e24 */ /* 0x000fe4000f8e00ff */
[----:B-1----:R-:W-:-:S03]  /*5240*/  IMAD.MOV.U32 R14, RZ, RZ, R15 ;  /* 0x000000ffff0e7224 */ /* 0x002fc600078e000f */
[----:B------:R-:W-:-:S13]  /*5250*/  ISETP.NE.AND P1, PT, R139, 0x1, PT ;  /* 0x000000018b00780c */ /* 0x000fda0003f25270 */
[----:B------:R-:W1:Y:S01]  /*5260*/  @P1 LDC.64 R146, c[0x0][0x9e8] ;  /* 0x00027a00ff921b82 */ /* 0x000e620000000a00 */
[----:B------:R-:W-:-:S04]  /*5270*/  @P1 IMAD.IADD R137, R5, 0x1, R13 ;  /* 0x0000000105891824 */ /* 0x000fc800078e020d */
[----:B-1----:R-:W-:-:S05]  /*5280*/  @P1 IMAD.HI.U32 R136, R137, R146, RZ ;  /* 0x0000009289881227 */ /* 0x002fca00078e00ff */
[----:B------:R-:W-:-:S07]  /*5290*/  @P1 SHF.R.U32.HI R14, RZ, R147, R136 ;  /* 0x00000093ff0e1219 */ /* 0x000fce0000011688 */
.L_x_902:
[----:B------:R-:W-:Y:S05]  /*52a0*/  BSYNC B0 ;  /* 0x0000000000007941 */ /* 0x000fea0003800000 */
.L_x_900:
[----:B------:R-:W-:-:S05]  /*52b0*/  IMAD R137, R14, R139, R144 ;  /* 0x0000008b0e897224 */ /* 0x000fca00078e0290 */
[----:B------:R-:W-:Y:S02]  /*52c0*/  VIADDMNMX R0, R137, R139, R0, PT ;  /* 0x0000008b89007246 */ /* 0x000fe40003800100 */
[----:B------:R-:W-:-:S07]  /*52d0*/  VIMNMX R2, R2, R137, !PT ;  /* 0x0000008902027248 */ /* 0x000fce0007fe0100 */
.L_x_899:
[C---:B------:R-:W-:Y:S02]  /*52e0*/  ISETP.GE.AND P2, PT, R138.reuse, 0x9, PT ;  /* 0x000000098a00780c */ /* 0x040fe40003f46270 */
[----:B------:R-:W-:Y:S02]  /*52f0*/  ISETP.GE.AND P1, PT, R138, 0x2, PT ;  /* 0x000000028a00780c */ /* 0x000fe40003f26270 */
[C---:B------:R-:W-:Y:S02]  /*5300*/  ISETP.GT.AND P3, PT, R2.reuse, 0x8, !P2 ;  /* 0x000000080200780c */ /* 0x040fe40005764270 */
[----:B------:R-:W-:Y:S02]  /*5310*/  ISETP.GT.AND P4, PT, R2, 0x1, !P1 ;  /* 0x000000010200780c */ /* 0x000fe40004f84270 */
[----:B------:R-:W-:Y:S02]  /*5320*/  ISETP.LT.OR P3, PT, R0, 0x9, P3 ;  /* 0x000000090000780c */ /* 0x000fe40001f61670 */
[----:B------:R-:W-:-:S02]  /*5330*/  ISETP.GE.AND P5, PT, R138, 0xa, PT ;  /* 0x0000000a8a00780c */ /* 0x000fc40003fa6270 */
[----:B------:R-:W-:Y:S02]  /*5340*/  FSEL R191, R92, -INF , !P3 ;  /* 0xff8000005cbf7808 */ /* 0x000fe40005800000 */
[----:B------:R-:W-:Y:S02]  /*5350*/  ISETP.LT.OR P4, PT, R0, 0x2, P4 ;  /* 0x000000020000780c */ /* 0x000fe40002781670 */
        /* <DEDUP_REMOVED lines=98> */
[----:B------:R-:W-:Y:S02]  /*5980*/  P2R R92, PR, RZ, 0x40 ;  /* 0x00000040ff5c7803 */ /* 0x000fe40000000000 */
[----:B------:R-:W-:-:S04]  /*5990*/  ISETP.GT.AND P6, PT, R2, RZ, !P6 ;  /* 0x000000ff0200720c */ /* 0x000fc800077c4270 */
[----:B------:R-:W-:-:S04]  /*59a0*/  ISETP.LT.OR P6, PT, R0, 0x1, P6 ;  /* 0x000000010000780c */ /* 0x000fc800037c1670 */
[----:B------:R-:W-:Y:S02]  /*59b0*/  FSEL R88, R88, -INF , !P6 ;  /* 0xff80000058587808 */ /* 0x000fe40007000000 */
[----:B------:R-:W-:-:S04]  /*59c0*/  ISETP.GE.AND P6, PT, R138, 0x5a, PT ;  /* 0x0000005a8a00780c */ /* 0x000fc80003fc6270 */
[----:B------:R-:W-:Y:S02]  /*59d0*/  P2R R128, PR, RZ, 0x40 ;  /* 0x00000040ff807803 */ /* 0x000fe40000000000 */
[----:B------:R-:W-:Y:S01]  /*59e0*/  ISETP.GT.AND P6, PT, R2, 0x59, !P6 ;  /* 0x000000590200780c */ /* 0x000fe200077c4270 */
[----:B------:R-:W-:-:S03]  /*59f0*/  IMAD.IADD R2, R4, 0x1, R142 ;  /* 0x0000000104027824 */ /* 0x000fc600078e028e */
[----:B------:R-:W-:Y:S01]  /*5a00*/  ISETP.LT.OR P6, PT, R0, 0x5a, P6 ;  /* 0x0000005a0000780c */ /* 0x000fe200037c1670 */
[----:B------:R-:W-:-:S03]  /*5a10*/  IMAD.IADD R0, R4, 0x1, R140 ;  /* 0x0000000104007824 */ /* 0x000fc600078e028c */
[----:B------:R-:W-:Y:S02]  /*5a20*/  FSEL R133, R133, -INF , !P6 ;  /* 0xff80000085857808 */ /* 0x000fe40007000000 */
[----:B------:R-:W-:-:S13]  /*5a30*/  LOP3.LUT P6, RZ, R18, 0x80000, RZ, 0xc0, !PT ;  /* 0x0008000012ff7812 */ /* 0x000fda00078cc0ff */
[----:B------:R-:W-:Y:S05]  /*5a40*/  @!P6 BRA `(.L_x_903) ;  /* 0x000000000054e947 */ /* 0x000fea0003800000 */
[----:B------:R-:W-:Y:S01]  /*5a50*/  IMAD.IADD R153, R4, 0x1, R13 ;  /* 0x0000000104997824 */ /* 0x000fe200078e020d */
[----:B------:R-:W-:Y:S04]  /*5a60*/  BSSY B0, `(.L_x_904) ;  /* 0x0000010000007945 */ /* 0x000fe80003800000 */
[----:B------:R-:W-:-:S13]  /*5a70*/  ISETP.GT.AND P6, PT, R153, -0x1, PT ;  /* 0xffffffff9900780c */ /* 0x000fda0003fc4270 */
[----:B------:R-:W-:Y:S05]  /*5a80*/  @P6 BRA `(.L_x_905) ;  /* 0x0000000000206947 */ /* 0x000fea0003800000 */
[----:B-1----:R-:W-:Y:S01]  /*5a90*/  IMAD.U32 R14, RZ, RZ, UR41 ;  /* 0x00000029ff0e7e24 */ /* 0x002fe2000f8e00ff */
[----:B------:R-:W-:-:S04]  /*5aa0*/  LOP3.LUT R153, RZ, R153, RZ, 0x33, !PT ;  /* 0x00000099ff997212 */ /* 0x000fc800078e33ff */
[----:B------:R-:W-:-:S13]  /*5ab0*/  ISETP.NE.AND P6, PT, R14, 0x1, PT ;  /* 0x000000010e00780c */ /* 0x000fda0003fc5270 */
[----:B------:R-:W1:Y:S02]  /*5ac0*/  @P6 LDC.64 R150, c[0x0][0x9e8] ;  /* 0x00027a00ff966b82 */ /* 0x000e640000000a00 */
[----:B-1----:R-:W-:-:S05]  /*5ad0*/  @P6 IMAD.HI.U32 R150, R153, R150, RZ ;  /* 0x0000009699966227 */ /* 0x002fca00078e00ff */
[----:B------:R-:W-:-:S04]  /*5ae0*/  @P6 SHF.R.U32.HI R153, RZ, R151, R150 ;  /* 0x00000097ff996219 */ /* 0x000fc80000011696 */
[----:B------:R-:W-:Y:S01]  /*5af0*/  LOP3.LUT R153, RZ, R153, RZ, 0x33, !PT ;  /* 0x00000099ff997212 */ /* 0x000fe200078e33ff */
[----:B------:R-:W-:Y:S06]  /*5b00*/  BRA `(.L_x_906) ;  /* 0x0000000000147947 */ /* 0x000fec0003800000 */
.L_x_905:
[----:B-1----:R-:W-:-:S05]  /*5b10*/  IMAD.U32 R14, RZ, RZ, UR41 ;  /* 0x00000029ff0e7e24 */ /* 0x002fca000f8e00ff */
[----:B------:R-:W-:-:S13]  /*5b20*/  ISETP.NE.AND P6, PT, R14, 0x1, PT ;  /* 0x000000010e00780c */ /* 0x000fda0003fc5270 */
[----:B------:R-:W1:Y:S02]  /*5b30*/  @P6 LDC.64 R150, c[0x0][0x9e8] ;  /* 0x00027a00ff966b82 */ /* 0x000e640000000a00 */
[----:B-1----:R-:W-:-:S05]  /*5b40*/  @P6 IMAD.HI.U32 R150, R153, R150, RZ ;  /* 0x0000009699966227 */ /* 0x002fca00078e00ff */
[----:B------:R-:W-:-:S07]  /*5b50*/  @P6 SHF.R.U32.HI R153, RZ, R151, R150 ;  /* 0x00000097ff996219 */ /* 0x000fce0000011696 */
.L_x_906:
[----:B------:R-:W-:Y:S05]  /*5b60*/  BSYNC B0 ;  /* 0x0000000000007941 */ /* 0x000fea0003800000 */
.L_x_904:
[----:B------:R-:W-:-:S05]  /*5b70*/  IMAD R153, R153, R14, R144 ;  /* 0x0000000e99997224 */ /* 0x000fca00078e0290 */
[----:B------:R-:W-:Y:S02]  /*5b80*/  VIADDMNMX R0, R153, R14, R0, PT ;  /* 0x0000000e99007246 */ /* 0x000fe40003800100 */
[----:B------:R-:W-:-:S07]  /*5b90*/  VIMNMX R2, R2, R153, !PT ;  /* 0x0000009902027248 */ /* 0x000fce0007fe0100 */
.L_x_903:
[C---:B------:R-:W-:Y:S01]  /*5ba0*/  ISETP.GT.AND P1, PT, R2.reuse, 0x1, !P1 ;  /* 0x000000010200780c */ /* 0x040fe20004f24270 */
[----:B------:R-:W-:Y:S01]  /*5bb0*/  UMOV UR46, UR40 ;  /* 0x00000028002e7c82 */ /* 0x000fe20008000000 */
[----:B------:R-:W-:Y:S01]  /*5bc0*/  ISETP.GT.AND P2, PT, R2, 0x8, !P2 ;  /* 0x000000080200780c */ /* 0x000fe20005744270 */
[----:B------:R-:W-:Y:S01]  /*5bd0*/  UMOV UR36, UR7 ;  /* 0x0000000700247c82 */ /* 0x000fe20008000000 */
[C---:B------:R-:W-:Y:S02]  /*5be0*/  ISETP.LT.OR P1, PT, R0.reuse, 0x2, P1 ;  /* 0x000000020000780c */ /* 0x040fe40000f21670 */
[----:B------:R-:W-:Y:S02]  /*5bf0*/  ISETP.LT.OR P2, PT, R0, 0x9, P2 ;  /* 0x000000090000780c */ /* 0x000fe40001741670 */
[----:B------:R-:W-:Y:S02]  /*5c00*/  FSEL R175, R91, -INF , !P1 ;  /* 0xff8000005baf7808 */ /* 0x000fe40004800000 */
[----:B------:R-:W-:-:S02]  /*5c10*/  ISETP.NE.AND P1, PT, R136, RZ, PT ;  /* 0x000000ff8800720c */ /* 0x000fc40003f25270 */
[----:B------:R-:W-:Y:S02]  /*5c20*/  FSEL R151, R94, -INF , !P2 ;  /* 0xff8000005e977808 */ /* 0x000fe40005000000 */
[----:B------:R-:W-:Y:S02]  /*5c30*/  ISETP.GT.AND P1, PT, R2, 0x9, !P1 ;  /* 0x000000090200780c */ /* 0x000fe40004f24270 */
[----:B------:R-:W-:Y:S02]  /*5c40*/  ISETP.NE.AND P2, PT, R100, RZ, PT ;  /* 0x000000ff6400720c */ /* 0x000fe40003f45270 */
[----:B------:R-:W-:Y:S02]  /*5c50*/  ISETP.LT.OR P1, PT, R0, 0xa, P1 ;  /* 0x0000000a0000780c */ /* 0x000fe40000f21670 */
[----:B------:R-:W-:Y:S02]  /*5c60*/  ISETP.NE.AND P6, PT, R152, RZ, PT ;  /* 0x000000ff9800720c */ /* 0x000fe40003fc5270 */
[----:B------:R-:W-:-:S02]  /*5c70*/  FSEL R159, R95, -INF , !P1 ;  /* 0xff8000005f9f7808 */ /* 0x000fc40004800000 */
[----:B------:R-:W-:Y:S02]  /*5c80*/  ISETP.NE.AND P1, PT, R146, RZ, PT ;  /* 0x000000ff9200720c */ /* 0x000fe40003f25270 */
[----:B-1----:R-:W-:Y:S02]  /*5c90*/  FMNMX.FTZ R14, R88, R3, !PT ;  /* 0x00000003580e7209 */ /* 0x002fe40007810000 */
        /* <DEDUP_REMOVED lines=18> */
[----:B------:R-:W-:Y:S02]  /*5dc0*/  FSEL R95, R102, -INF , !P1 ;  /* 0xff800000665f7808 */ /* 0x000fe40004800000 */
        /* <DEDUP_REMOVED lines=24> */
[----:B------:R-:W-:Y:S02]  /*5f50*/  ISETP.NE.AND P1, PT, R108, RZ, PT ;  /* 0x000000ff6c00720c */ /* 0x000fe40003f25270 */
[----:B------:R-:W-:Y:S02]  /*5f60*/  FMNMX.FTZ R14, R125, R14, !PT ;  /* 0x0000000e7d0e7209 */ /* 0x000fe40007810000 */
[----:B------:R-:W-:-:S02]  /*5f70*/  ISETP.GT.AND P1, PT, R2, 0x29, !P1 ;  /* 0x000000290200780c */ /* 0x000fc40004f24270 */
[----:B------:R-:W-:Y:S02]  /*5f80*/  ISETP.NE.AND P2, PT, R174, RZ, PT ;  /* 0x000000ffae00720c */ /* 0x000fe40003f45270 */
[----:B------:R-:W-:Y:S02]  /*5f90*/  ISETP.LT.OR P1, PT, R0, 0x2a, P1 ;  /* 0x0000002a0000780c */ /* 0x000fe40000f21670 */
[----:B------:R-:W-:Y:S02]  /*5fa0*/  FMNMX.FTZ R14, R105, R14, !PT ;  /* 0x0000000e690e7209 */ /* 0x000fe40007810000 */
[----:B------:R-:W-:Y:S02]  /*5fb0*/  FSEL R111, R111, -INF , !P1 ;  /* 0xff8000006f6f7808 */ /* 0x000fe40004800000 */
[----:B------:R-:W-:Y:S02]  /*5fc0*/  ISETP.NE.AND P1, PT, R156, RZ, PT ;  /* 0x000000ff9c00720c */ /* 0x000fe40003f25270 */
[----:B------:R-:W-:-:S02]  /*5fd0*/  FMNMX.FTZ R14, R129, R14, !PT ;  /* 0x0000000e810e7209 */ /* 0x000fc40007810000 */
[----:B------:R-:W-:Y:S02]  /*5fe0*/  ISETP.GT.AND P1, PT, R2, 0x30, !P1 ;  /* 0x000000300200780c */ /* 0x000fe40004f24270 */
[----:B------:R-:W-:Y:S02]  /*5ff0*/  ISETP.NE.AND P6, PT, R124, RZ, PT ;  /* 0x000000ff7c00720c */ /* 0x000fe40003fc5270 */
[----:B------:R-:W-:Y:S02]  /*6000*/  ISETP.LT.OR P1, PT, R0, 0x31, P1 ;  /* 0x000000310000780c */ /* 0x000fe40000f21670 */
[----:B------:R-:W-:Y:S02]  /*6010*/  FMNMX.FTZ R14, R101, R14, !PT ;  /* 0x0000000e650e7209 */ /* 0x000fe40007810000 */
[----:B------:R-:W-:Y:S02]  /*6020*/  FSEL R91, R114, -INF , !P1 ;  /* 0xff800000725b7808 */ /* 0x000fe40004800000 */
[----:B------:R-:W-:-:S02]  /*6030*/  ISETP.NE.AND P1, PT, R112, RZ, PT ;  /* 0x000000ff7000720c */ /* 0x000fc40003f25270 */
[C---:B------:R-:W-:Y:S02]  /*6040*/  ISETP.GT.AND P3, PT, R2.reuse, 0x50, !P3 ;  /* 0x000000500200780c */ /* 0x040fe40005f64270 */
[----:B------:R-:W-:Y:S02]  /*6050*/  ISETP.GT.AND P1, PT, R2, 0x31, !P1 ;  /* 0x000000310200780c */ /* 0x000fe40004f24270 */
[C---:B------:R-:W-:Y:S02]  /*6060*/  ISETP.LT.OR P3, PT, R0.reuse, 0x51, P3 ;  /* 0x000000510000780c */ /* 0x040fe40001f61670 */
[----:B------:R-:W-:Y:S02]  /*6070*/  ISETP.LT.OR P1, PT, R0, 0x32, P1 ;  /* 0x000000320000780c */ /* 0x000fe40000f21670 */
[----:B------:R-:W-:Y:S02]  /*6080*/  ISETP.GT.AND P4, PT, R2, 0x51, !P4 ;  /* 0x000000510200780c */ /* 0x000fe40006784270 */
[----:B------:R-:W-:-:S02]  /*6090*/  FSEL R115, R115, -INF , !P1 ;  /* 0xff80000073737808 */ /* 0x000fc40004800000 */
[----:B------:R-:W-:Y:S02]  /*60a0*/  ISETP.NE.AND P1, PT, R158, RZ, PT ;  /* 0x000000ff9e00720c */ /* 0x000fe40003f25270 */
[----:B------:R-:W-:Y:S02]  /*60b0*/  FSEL R189, R130, -INF , !P3 ;  /* 0xff80000082bd7808 */ /* 0x000fe40005800000 */
[C---:B------:R-:W-:Y:S02]  /*60c0*/  ISETP.GT.AND P1, PT, R2.reuse, 0x38, !P1 ;  /* 0x000000380200780c */ /* 0x040fe40004f24270 */
[----:B------:R-:W-:Y:S02]  /*60d0*/  ISETP.GT.AND P5, PT, R2, 0x58, !P5 ;  /* 0x000000580200780c */ /* 0x000fe40006fa4270 */
[C---:B------:R-:W-:Y:S02]  /*60e0*/  ISETP.LT.OR P1, PT, R0.reuse, 0x39, P1 ;  /* 0x000000390000780c */ /* 0x040fe40000f21670 */
[----:B------:R-:W-:-:S02]  /*60f0*/  ISETP.LT.OR P4, PT, R0, 0x52, P4 ;  /* 0x000000520000780c */ /* 0x000fc40002781670 */
[----:B------:R-:W-:Y:S02]  /*6100*/  FSEL R177, R118, -INF , !P1 ;  /* 0xff80000076b17808 */ /* 0x000fe40004800000 */
[----:B------:R-:W-:Y:S02]  /*6110*/  ISETP.NE.AND P1, PT, R116, RZ, PT ;  /* 0x000000ff7400720c */ /* 0x000fe40003f25270 */
[----:B------:R-:W-:Y:S02]  /*6120*/  ISETP.LT.OR P5, PT, R0, 0x59, P5 ;  /* 0x000000590000780c */ /* 0x000fe40002fa1670 */
[----:B------:R-:W-:-:S04]  /*6130*/  ISETP.GT.AND P1, PT, R2, 0x39, !P1 ;  /* 0x000000390200780c */ /* 0x000fc80004f24270 */
[----:B------:R-:W-:-:S04]  /*6140*/  ISETP.LT.OR P1, PT, R0, 0x3a, P1 ;  /* 0x0000003a0000780c */ /* 0x000fc80000f21670 */
[----:B------:R-:W-:Y:S02]  /*6150*/  FSEL R119, R119, -INF , !P1 ;  /* 0xff80000077777808 */ /* 0x000fe40004800000 */
[----:B------:R-:W-:-:S04]  /*6160*/  ISETP.NE.AND P1, PT, R172, RZ, PT ;  /* 0x000000ffac00720c */ /* 0x000fc80003f25270 */
[----:B------:R-:W-:-:S04]  /*6170*/  ISETP.GT.AND P1, PT, R2, 0x40, !P1 ;  /* 0x000000400200780c */ /* 0x000fc80004f24270 */
[----:B------:R-:W-:-:S04]  /*6180*/  ISETP.LT.OR P1, PT, R0, 0x41, P1 ;  /* 0x000000410000780c */ /* 0x000fc80000f21670 */
[----:B------:R-:W-:Y:S02]  /*6190*/  FSEL R181, R122, -INF , !P1 ;  /* 0xff8000007ab57808 */ /* 0x000fe40004800000 */
[----:B------:R-:W-:-:S04]  /*61a0*/  ISETP.NE.AND P1, PT, R120, RZ, PT ;  /* 0x000000ff7800720c */ /* 0x000fc80003f25270 */
[----:B------:R-:W-:-:S04]  /*61b0*/  ISETP.GT.AND P1, PT, R2, 0x41, !P1 ;  /* 0x000000410200780c */ /* 0x000fc80004f24270 */
[----:B------:R-:W-:-:S04]  /*61c0*/  ISETP.LT.OR P1, PT, R0, 0x42, P1 ;  /* 0x000000420000780c */ /* 0x000fc80000f21670 */
[----:B------:R-:W-:Y:S02]  /*61d0*/  FSEL R183, R123, -INF , !P1 ;  /* 0xff8000007bb77808 */ /* 0x000fe40004800000 */
[----:B------:R-:W-:-:S04]  /*61e0*/  ISETP.GT.AND P1, PT, R2, 0x48, !P2 ;  /* 0x000000480200780c */ /* 0x000fc80005724270 */
[----:B------:R-:W-:-:S04]  /*61f0*/  ISETP.LT.OR P1, PT, R0, 0x49, P1 ;  /* 0x000000490000780c */ /* 0x000fc80000f21670 */
[----:B------:R-:W-:Y:S02]  /*6200*/  FSEL R185, R126, -INF , !P1 ;  /* 0xff8000007eb97808 */ /* 0x000fe40004800000 */
[----:B------:R-:W-:Y:S02]  /*6210*/  ISETP.GT.AND P1, PT, R2, 0x49, !P6 ;  /* 0x000000490200780c */ /* 0x000fe40007724270 */
[----:B------:R-:W-:Y:S02]  /*6220*/  ISETP.NE.AND P6, PT, R92, RZ, PT ;  /* 0x000000ff5c00720c */ /* 0x000fe40003fc5270 */
[----:B------:R-:W-:Y:S02]  /*6230*/  FMNMX.FTZ R92, R133, R14, !PT ;  /* 0x0000000e855c7209 */ /* 0x000fe40007810000 */
[----:B------:R-:W1:Y:S01]  /*6240*/  LDC R14, c[0x0][0x988] ;  /* 0x00026200ff0e7b82 */ /* 0x000e620000000800 */
[----:B------:R-:W-:Y:S02]  /*6250*/  ISETP.LT.OR P1, PT, R0, 0x4a, P1 ;  /* 0x0000004a0000780c */ /* 0x000fe40000f21670 */
[----:B------:R-:W2:Y:S02]  /*6260*/  SHFL.BFLY PT, R123, R92, 0x2, 0x1f ;  /* 0x0c401f005c7b7f89 */ /* 0x000ea400000e0000 */
[----:B------:R-:W-:-:S02]  /*6270*/  FSEL R127, R127, -INF , !P1 ;  /* 0xff8000007f7f7808 */ /* 0x000fc40004800000 */
[----:B------:R-:W-:Y:S02]  /*6280*/  ISETP.GT.AND P1, PT, R2, RZ, !P6 ;  /* 0x000000ff0200720c */ /* 0x000fe40007724270 */
[----:B------:R-:W-:Y:S02]  /*6290*/  ISETP.NE.AND P6, PT, R128, RZ, PT ;  /* 0x000000ff8000720c */ /* 0x000fe40003fc5270 */
[----:B------:R-:W-:Y:S02]  /*62a0*/  ISETP.LT.OR P1, PT, R0, 0x1, P1 ;  /* 0x000000010000780c */ /* 0x000fe40000f21670 */
[----:B------:R-:W-:Y:S02]  /*62b0*/  ISETP.GT.AND P2, PT, R2, 0x59, !P6 ;  /* 0x000000590200780c */ /* 0x000fe40007744270 */
[----:B------:R-:W-:Y:S02]  /*62c0*/  FSEL R197, R90, -INF , !P1 ;  /* 0xff8000005ac57808 */ /* 0x000fe40004800000 */
[----:B------:R-:W-:-:S02]  /*62d0*/  ISETP.LT.OR P2, PT, R0, 0x5a, P2 ;  /* 0x0000005a0000780c */ /* 0x000fc40001741670 */
[----:B------:R-:W-:Y:S02]  /*62e0*/  LOP3.LUT P6, RZ, R176, 0x7f, RZ, 0xc0, !PT ;  /* 0x0000007fb0ff7812 */ /* 0x000fe400078cc0ff */
[----:B--2---:R-:W-:-:S05]  /*62f0*/  FMNMX.FTZ R94, R92, R123, !PT ;  /* 0x0000007b5c5e7209 */ /* 0x004fca0007810000 */
[----:B------:R-:W2:Y:S02]  /*6300*/  SHFL.BFLY PT, R123, R94, 0x1, 0x1f ;  /* 0x0c201f005e7b7f89 */ /* 0x000ea400000e0000 */
[----:B--2---:R-:W-:-:S04]  /*6310*/  FMNMX.FTZ R123, R94, R123, !PT ;  /* 0x0000007b5e7b7209 */ /* 0x004fc80007810000 */
[C---:B------:R-:W-:Y:S01]  /*6320*/  FSETP.NEU.FTZ.AND P1, PT, R123.reuse, -INF , PT ;  /* 0xff8000007b00780b */ /* 0x040fe20003f3d000 */
[----:B-1----:R-:W-:-:S05]  /*6330*/  FMUL.FTZ R90, R123, R14 ;  /* 0x0000000e7b5a7220 */ /* 0x002fca0000410000 */
[----:B------:R-:W-:Y:S02]  /*6340*/  FSEL R96, R90, RZ, P1 ;  /* 0x000000ff5a607208 */ /* 0x000fe40000800000 */
[----:B------:R-:W-:-:S03]  /*6350*/  FMNMX.FTZ R90, R197, R12, !PT ;  /* 0x0000000cc55a7209 */ /* 0x000fc60007810000 */
[--C-:B------:R-:W-:Y:S01]  /*6360*/  FFMA.FTZ R2, R143, R14, -R96.reuse ;  /* 0x0000000e8f027223 */ /* 0x100fe20000010860 */
[----:B------:R-:W-:Y:S01]  /*6370*/  FMNMX.FTZ R90, R175, R90, !PT ;  /* 0x0000005aaf5a7209 */ /* 0x000fe20007810000 */
        /* <DEDUP_REMOVED lines=9> */
[----:B------:R-:W-:Y:S01]  /*6410*/  FSEL R139, R135, -INF , !P2 ;  /* 0xff800000878b7808 */ /* 0x000fe20005000000 */
[--C-:B------:R-:W-:Y:S01]  /*6420*/  FFMA.FTZ R135, R137, R14, -R96.reuse ;  /* 0x0000000e89877223 */ /* 0x100fe20000010860 */
[----:B------:R-:W-:Y:S01]  /*6430*/  FMNMX.FTZ R90, R153, R90, !PT ;  /* 0x0000005a995a7209 */ /* 0x000fe20007810000 */
[-CC-:B------:R-:W-:Y:S01]  /*6440*/  FFMA.FTZ R195, R88, R14.reuse, -R96.reuse ;  /* 0x0000000e58c37223 */ /* 0x180fe20000010860 */
[----:B-1----:R-:W-:Y:S01]  /*6450*/  FSEL R2, R123, RZ, P1 ;  /* 0x000000ff7b027208 */ /* 0x002fe20000800000 */
[--C-:B------:R-:W-:Y:S01]  /*6460*/  FFMA.FTZ R156, R193, R14, -R96.reuse ;  /* 0x0000000ec19c7223 */ /* 0x100fe20000010860 */
[----:B------:R-:W-:Y:S01]  /*6470*/  FMNMX.FTZ R90, R157, R90, !PT ;  /* 0x0000005a9d5a7209 */ /* 0x000fe20007810000 */
[-CC-:B------:R-:W-:Y:S01]  /*6480*/  FFMA.FTZ R158, R191, R14.reuse, -R96.reuse ;  /* 0x0000000ebf9e7223 */ /* 0x180fe20000010860 */
[--C-:B------:R-:W-:Y:S01]  /*6490*/  FFMA.FTZ R187, R187, R14, -R96.reuse ;  /* 0x0000000ebbbb7223 */ /* 0x100fe20000010860 */
[----:B------:R-:W-:Y:S01]  /*64a0*/  FADD.FTZ R101, -R2, R3 ;  /* 0x0000000302657221 */ /* 0x000fe20000010100 */
        /* <DEDUP_REMOVED lines=22> */
[----:B------:R-:W-:-:S02]  /*6610*/  FFMA.FTZ R3, R133, R14, -R96 ;  /* 0x0000000e85037223 */ /* 0x000fc40000010860 */
        /* <DEDUP_REMOVED lines=17> */
[----:B------:R-:W-:-:S05]  /*6730*/  FMNMX.FTZ R90, R139, R90, !PT ;  /* 0x0000005a8b5a7209 */ /* 0x000fca0007810000 */
[----:B------:R-:W1:Y:S01]  /*6740*/  SHFL.BFLY PT, R137, R90, 0x2, 0x1f ;  /* 0x0c401f005a897f89 */ /* 0x000e6200000e0000 */
[----:B------:R-:W-:Y:S08]  /*6750*/  MUFU.EX2 R150, R150 ;  /* 0x0000009600967308 */ /* 0x000ff00000000800 */
[----:B------:R-:W-:Y:S08]  /*6760*/  MUFU.EX2 R135, R135 ;  /* 0x0000008700877308 */ /* 0x000ff00000000800 */
[----:B------:R-:W-:Y:S01]  /*6770*/  MUFU.EX2 R144, R144 ;  /* 0x0000009000907308 */ /* 0x000fe20000000800 */
[----:B-1----:R-:W-:-:S07]  /*6780*/  FMNMX.FTZ R137, R90, R137, !PT ;  /* 0x000000895a897209 */ /* 0x002fce0007810000 */
[----:B------:R-:W-:Y:S01]  /*6790*/  MUFU.EX2 R97, R97 ;  /* 0x0000006100617308 */ /* 0x000fe20000000800 */
[----:B------:R-:W1:Y:S07]  /*67a0*/  SHFL.BFLY PT, R0, R137, 0x1, 0x1f ;  /* 0x0c201f0089007f89 */ /* 0x000e6e00000e0000 */
[----:B------:R-:W-:Y:S08]  /*67b0*/  MUFU.EX2 R146, R146 ;  /* 0x0000009200927308 */ /* 0x000ff00000000800 */
[----:B------:R-:W-:Y:S08]  /*67c0*/  MUFU.EX2 R109, R109 ;  /* 0x0000006d006d7308 */ /* 0x000ff00000000800 */
[----:B------:R-:W-:Y:S01]  /*67d0*/  MUFU.EX2 R140, R140 ;  /* 0x0000008c008c7308 */ /* 0x000fe20000000800 */
[----:B-1----:R-:W-:Y:S01]  /*67e0*/  FMNMX.FTZ R89, R137, R0, !PT ;  /* 0x0000000089597209 */ /* 0x002fe20007810000 */
[----:B------:R-:W-:-:S03]  /*67f0*/  FMUL.FTZ R0, R101, R14 ;  /* 0x0000000e65007220 */ /* 0x000fc60000410000 */
[C---:B------:R-:W-:Y:S01]  /*6800*/  FSETP.NEU.FTZ.AND P1, PT, R89.reuse, -INF , PT ;  /* 0xff8000005900780b */ /* 0x040fe20003f3d000 */
[----:B------:R-:W-:Y:S02]  /*6810*/  FMUL.FTZ R2, R89, R14 ;  /* 0x0000000e59027220 */ /* 0x000fe40000410000 */
[----:B------:R-:W-:Y:S03]  /*6820*/  MUFU.EX2 R93, R93 ;  /* 0x0000005d005d7308 */ /* 0x000fe60000000800 */
[----:B------:R-:W-:-:S05]  /*6830*/  FSEL R98, R2, RZ, P1 ;  /* 0x000000ff02627208 */ /* 0x000fca0000800000 */
[----:B------:R-:W1:Y:S01]  /*6840*/  MUFU.EX2 R0, R0 ;  /* 0x0000000000007308 */ /* 0x000e620000000800 */
[-CC-:B------:R-:W-:Y:S01]  /*6850*/  FFMA.FTZ R94, R95, R14.reuse, -R98.reuse ;  /* 0x0000000e5f5e7223 */ /* 0x180fe20000010862 */
[-CC-:B------:R-:W-:Y:S01]  /*6860*/  FFMA.FTZ R95, R99, R14.reuse, -R98.reuse ;  /* 0x0000000e635f7223 */ /* 0x180fe20000010862 */
[----:B------:R-:W-:Y:S01]  /*6870*/  FSEL R99, R89, RZ, P1 ;  /* 0x000000ff59637208 */ /* 0x000fe20000800000 */
[-CC-:B------:R-:W-:Y:S01]  /*6880*/  FFMA.FTZ R101, R197, R14.reuse, -R98.reuse ;  /* 0x0000000ec5657223 */ /* 0x180fe20000010862 */
[-CC-:B------:R-:W-:Y:S01]  /*6890*/  FFMA.FTZ R88, R175, R14.reuse, -R98.reuse ;  /* 0x0000000eaf587223 */ /* 0x180fe20000010862 */
[-CC-:B------:R-:W-:Y:S01]  /*68a0*/  FFMA.FTZ R90, R151, R14.reuse, -R98.reuse ;  /* 0x0000000e975a7223 */ /* 0x180fe20000010862 */
[-C--:B------:R-:W-:Y:S01]  /*68b0*/  FFMA.FTZ R159, R159, R14.reuse, -R98 ;  /* 0x0000000e9f9f7223 */ /* 0x080fe20000010862 */
[----:B------:R-:W-:Y:S01]  /*68c0*/  FADD.FTZ R99, -R99, R12 ;  /* 0x0000000c63637221 */ /* 0x000fe20000010100 */
[-CC-:B------:R-:W-:Y:S01]  /*68d0*/  FFMA.FTZ R153, R153, R14.reuse, -R98.reuse ;  /* 0x0000000e99997223 */ /* 0x180fe20000010862 */
[----:B------:R-:W-:Y:S01]  /*68e0*/  MUFU.EX2 R101, R101 ;  /* 0x0000006500657308 */ /* 0x000fe20000000800 */
[-CC-:B------:R-:W-:Y:S01]  /*68f0*/  FFMA.FTZ R92, R157, R14.reuse, -R98.reuse ;  /* 0x0000000e9d5c7223 */ /* 0x180fe20000010862 */
[-C--:B------:R-:W-:Y:S01]  /*6900*/  FMUL.FTZ R99, R99, R14.reuse ;  /* 0x0000000e63637220 */ /* 0x080fe20000410000 */
[-CC-:B------:R-:W-:Y:S01]  /*6910*/  FFMA.FTZ R155, R155, R14.reuse, -R98.reuse ;  /* 0x0000000e9b9b7223 */ /* 0x180fe20000010862 */
[-CC-:B------:R-:W-:Y:S01]  /*6920*/  FFMA.FTZ R96, R107, R14.reuse, -R98.reuse ;  /* 0x0000000e6b607223 */ /* 0x180fe20000010862 */
[-CC-:B------:R-:W-:Y:S01]  /*6930*/  FFMA.FTZ R91, R91, R14.reuse, -R98.reuse ;  /* 0x0000000e5b5b7223 */ /* 0x180fe20000010862 */
[-CC-:B------:R-:W-:Y:S01]  /*6940*/  FFMA.FTZ R151, R103, R14.reuse, -R98.reuse ;  /* 0x0000000e67977223 */ /* 0x180fe20000010862 */
[----:B-1----:R-:W-:Y:S01]  /*6950*/  FFMA.FTZ R11, R0, R11, R195 ;  /* 0x0000000b000b7223 */ /* 0x002fe200000100c3 */
[----:B------:R-:W1:Y:S01]  /*6960*/  MUFU.EX2 R2, R99 ;  /* 0x0000006300027308 */ /* 0x000e620000000800 */
[-CC-:B------:R-:W-:Y:S01]  /*6970*/  FFMA.FTZ R111, R111, R14.reuse, -R98.reuse ;  /* 0x0000000e6f6f7223 */ /* 0x180fe20000010862 */
[-CC-:B------:R-:W-:Y:S01]  /*6980*/  FFMA.FTZ R115, R115, R14.reuse, -R98.reuse ;  /* 0x0000000e73737223 */ /* 0x180fe20000010862 */
[----:B------:R-:W-:Y:S01]  /*6990*/  FADD.FTZ R11, R156, R11 ;  /* 0x0000000b9c0b7221 */ /* 0x000fe20000010000 */
[-CC-:B------:R-:W-:Y:S01]  /*69a0*/  FFMA.FTZ R177, R177, R14.reuse, -R98.reuse ;  /* 0x0000000eb1b17223 */ /* 0x180fe20000010862 */
[-CC-:B------:R-:W-:Y:S01]  /*69b0*/  FFMA.FTZ R119, R119, R14.reuse, -R98.reuse ;  /* 0x0000000e77777223 */ /* 0x180fe20000010862 */
[-CC-:B------:R-:W-:Y:S01]  /*69c0*/  FFMA.FTZ R181, R181, R14.reuse, -R98.reuse ;  /* 0x0000000eb5b57223 */ /* 0x180fe20000010862 */
[----:B------:R-:W-:Y:S01]  /*69d0*/  FADD.FTZ R100, R158, R11 ;  /* 0x0000000b9e647221 */ /* 0x000fe20000010000 */
[----:B------:R-:W2:Y:S01]  /*69e0*/  MUFU.EX2 R88, R88 ;  /* 0x0000005800587308 */ /* 0x000ea20000000800 */
[-CC-:B------:R-:W-:Y:S01]  /*69f0*/  FFMA.FTZ R183, R183, R14.reuse, -R98.reuse ;  /* 0x0000000eb7b77223 */ /* 0x180fe20000010862 */
[-C--:B------:R-:W-:Y:S01]  /*6a00*/  FFMA.FTZ R185, R185, R14.reuse, -R98 ;  /* 0x0000000eb9b97223 */ /* 0x080fe20000010862 */
[----:B------:R-:W-:Y:S01]  /*6a10*/  FADD.FTZ R11, R187, R100 ;  /* 0x00000064bb0b7221 */ /* 0x000fe20000010000 */
[-CC-:B------:R-:W-:Y:S01]  /*6a20*/  FFMA.FTZ R127, R127, R14.reuse, -R98.reuse ;  /* 0x0000000e7f7f7223 */ /* 0x180fe20000010862 */
[-CC-:B------:R-:W-:Y:S01]  /*6a30*/  FFMA.FTZ R189, R189, R14.reuse, -R98.reuse ;  /* 0x0000000ebdbd7223 */ /* 0x180fe20000010862 */
[--C-:B------:R-:W-:Y:S01]  /*6a40*/  FFMA.FTZ R143, R143, R14, -R98.reuse ;  /* 0x0000000e8f8f7223 */ /* 0x100fe20000010862 */
[----:B------:R-:W-:Y:S01]  /*6a50*/  FADD.FTZ R100, R152, R11 ;  /* 0x0000000b98647221 */ /* 0x000fe20000010000 */
[----:B------:R-:W3:Y:S01]  /*6a60*/  MUFU.EX2 R90, R90 ;  /* 0x0000005a005a7308 */ /* 0x000ee20000000800 */
[----:B-1----:R-:W-:Y:S01]  /*6a70*/  FFMA.FTZ R11, R2, R10, R101 ;  /* 0x0000000a020b7223 */ /* 0x002fe20000010065 */
[-C--:B------:R-:W-:Y:S01]  /*6a80*/  FFMA.FTZ R145, R145, R14.reuse, -R98 ;  /* 0x0000000e91917223 */ /* 0x080fe20000010862 */
[----:B------:R-:W-:Y:S01]  /*6a90*/  FADD.FTZ R99, R149, R100 ;  /* 0x0000006495637221 */ /* 0x000fe20000010000 */
[----:B------:R-:W-:Y:S01]  /*6aa0*/  FFMA.FTZ R98, R139, R14, -R98 ;  /* 0x0000000e8b627223 */ /* 0x000fe20000010862 */
[C---:B------:R-:W-:Y:S01]  /*6ab0*/  ISETP.GT.AND P1, PT, R20.reuse, R21, PT ;  /* 0x000000151400720c */ /* 0x040fe20003f24270 */
[----:B------:R-:W-:-:S02]  /*6ac0*/  VIADD R20, R20, 0xffffffff ;  /* 0xffffffff14147836 */ /* 0x000fc40000000000 */
[----:B------:R-:W-:Y:S01]  /*6ad0*/  FADD.FTZ R100, R154, R99 ;  /* 0x000000639a647221 */ /* 0x000fe20000010000 */
[----:B------:R-:W1:Y:S01]  /*6ae0*/  MUFU.EX2 R159, R159 ;  /* 0x0000009f009f7308 */ /* 0x000e620000000800 */
[----:B--2---:R-:W-:Y:S01]  /*6af0*/  FADD.FTZ R11, R88, R11 ;  /* 0x0000000b580b7221 */ /* 0x004fe20000010000 */
[----:B------:R-:W-:Y:S01]  /*6b00*/  IMAD.U32 R99, RZ, RZ, UR6 ;  /* 0x00000006ff637e24 */ /* 0x000fe2000f8e00ff */
[----:B------:R-:W-:Y:S02]  /*6b10*/  F2FP.F16.F32.PACK_AB R152, R149, R152 ;  /* 0x000000989598723e */ /* 0x000fe400000000ff */
[C---:B------:R-:W-:Y:S02]  /*6b20*/  F2FP.F16.F32.PACK_AB R154, R141.reuse, R154 ;  /* 0x0000009a8d9a723e */ /* 0x040fe400000000ff */
[----:B------:R-:W-:Y:S01]  /*6b30*/  F2FP.F16.F32.PACK_AB R156, R156, R195 ;  /* 0x000000c39c9c723e */ /* 0x000fe200000000ff */
[----:B------:R-:W2:Y:S01]  /*6b40*/  MUFU.EX2 R153, R153 ;  /* 0x0000009900997308 */ /* 0x000ea20000000800 */
[----:B---3--:R-:W-:Y:S01]  /*6b50*/  FADD.FTZ R10, R90, R11 ;  /* 0x0000000b5a0a7221 */ /* 0x008fe20000010000 */
[----:B------:R-:W-:Y:S01]  /*6b60*/  FADD.FTZ R11, R141, R100 ;  /* 0x000000648d0b7221 */ /* 0x000fe20000010000 */
[----:B------:R-:W-:-:S02]  /*6b70*/  F2FP.F16.F32.PACK_AB R158, R187, R158 ;  /* 0x0000009ebb9e723e */ /* 0x000fc400000000ff */
[----:B------:R-:W-:Y:S01]  /*6b80*/  F2FP.F16.F32.PACK_AB R157, R88, R101 ;  /* 0x00000065589d723e */ /* 0x000fe200000000ff */
[----:B------:R-:W-:Y:S01]  /*6b90*/  FADD.FTZ R100, R148, R11 ;  /* 0x0000000b94647221 */ /* 0x000fe20000010000 */
[----:B------:R-:W-:Y:S01]  /*6ba0*/  F2FP.F16.F32.PACK_AB R148, R131, R148 ;  /* 0x000000948394723e */ /* 0x000fe200000000ff */
[----:B------:R-:W3:Y:S01]  /*6bb0*/  MUFU.EX2 R92, R92 ;  /* 0x0000005c005c7308 */ /* 0x000ee20000000800 */
[C---:B-1----:R-:W-:Y:S01]  /*6bc0*/  FADD.FTZ R10, R159.reuse, R10 ;  /* 0x0000000a9f0a7221 */ /* 0x042fe20000010000 */
[----:B------:R-:W-:-:S06]  /*6bd0*/  F2FP.F16.F32.PACK_AB R159, R159, R90 ;  /* 0x0000005a9f9f723e */ /* 0x000fcc00000000ff */
[----:B------:R-:W1:Y:S01]  /*6be0*/  MUFU.EX2 R94, R94 ;  /* 0x0000005e005e7308 */ /* 0x000e620000000800 */
[----:B--2---:R-:W-:Y:S01]  /*6bf0*/  FADD.FTZ R11, R153, R10 ;  /* 0x0000000a990b7221 */ /* 0x004fe20000010000 */
[----:B------:R-:W-:-:S06]  /*6c00*/  @!P6 VIADD R10, R99, 0x2a860 ;  /* 0x0002a860630ae836 */ /* 0x000fcc0000000000 */
[----:B------:R-:W2:Y:S01]  /*6c10*/  MUFU.EX2 R155, R155 ;  /* 0x0000009b009b7308 */ /* 0x000ea20000000800 */
[C---:B---3--:R-:W-:Y:S01]  /*6c20*/  FADD.FTZ R11, R92.reuse, R11 ;  /* 0x0000000b5c0b7221 */ /* 0x048fe20000010000 */
[----:B------:R-:W-:-:S06]  /*6c30*/  F2FP.F16.F32.PACK_AB R153, R92, R153 ;  /* 0x000000995c99723e */ /* 0x000fcc00000000ff */
[----:B------:R-:W3:Y:S08]  /*6c40*/  MUFU.EX2 R95, R95 ;  /* 0x0000005f005f7308 */ /* 0x000ef00000000800 */
[----:B------:R4:W-:Y:S08]  /*6c50*/  MUFU.EX2 R102, R91 ;  /* 0x0000005b00667308 */ /* 0x0009f00000000800 */
[----:B------:R-:W5:Y:S01]  /*6c60*/  MUFU.EX2 R96, R96 ;  /* 0x0000006000607308 */ /* 0x000f620000000800 */
[----:B----4-:R-:W-:-:S04]  /*6c70*/  FADD.FTZ R91, R131, R100 ;  /* 0x00000064835b7221 */ /* 0x010fc80000010000 */
[----:B------:R-:W-:Y:S01]  /*6c80*/  FADD.FTZ R100, R150, R91 ;  /* 0x0000005b96647221 */ /* 0x000fe20000010000 */
[----:B------:R-:W-:Y:S01]  /*6c90*/  @!P6 PRMT R91, RZ, 0x654, R10 ;  /* 0x00000654ff5be816 */ /* 0x000fe2000000000a */
[----:B-1----:R-:W-:Y:S01]  /*6ca0*/  FADD.FTZ R10, R94, R11 ;  /* 0x0000000b5e0a7221 */ /* 0x002fe20000010000 */
[----:B------:R-:W1:Y:S01]  /*6cb0*/  MUFU.EX2 R151, R151 ;  /* 0x0000009700977308 */ /* 0x000e620000000800 */
[----:B------:R-:W-:Y:S01]  /*6cc0*/  FADD.FTZ R11, R135, R100 ;  /* 0x00000064870b7221 */ /* 0x000fe20000010000 */
[----:B------:R4:W-:Y:S01]  /*6cd0*/  @!P6 SYNCS.ARRIVE.TRANS64.RED.A1T0 RZ, [R91+URZ], RZ ;  /* 0x000000ff5bffe9a7 */ /* 0x0009e2000810043f */
[----:B--2---:R-:W-:Y:S01]  /*6ce0*/  FADD.FTZ R10, R155, R10 ;  /* 0x0000000a9b0a7221 */ /* 0x004fe20000010000 */
[----:B------:R-:W-:Y:S01]  /*6cf0*/  F2FP.F16.F32.PACK_AB R150, R135, R150 ;  /* 0x000000968796723e */ /* 0x000fe200000000ff */
[----:B------:R-:W-:Y:S01]  /*6d00*/  FADD.FTZ R100, R144, R11 ;  /* 0x0000000b90647221 */ /* 0x000fe20000010000 */
[----:B------:R-:W-:Y:S01]  /*6d10*/  F2FP.F16.F32.PACK_AB R144, R97, R144 ;  /* 0x000000906190723e */ /* 0x000fe200000000ff */
[----:B---3--:R-:W-:Y:S01]  /*6d20*/  FADD.FTZ R11, R95, R10 ;  /* 0x0000000a5f0b7221 */ /* 0x008fe20000010000 */
[----:B------:R-:W2:Y:S01]  /*6d30*/  MUFU.EX2 R12, R111 ;  /* 0x0000006f000c7308 */ /* 0x000ea20000000800 */
[----:B------:R-:W-:Y:S01]  /*6d40*/  F2FP.F16.F32.PACK_AB R155, R155, R94 ;  /* 0x0000005e9b9b723e */ /* 0x000fe200000000ff */
[----:B----4-:R-:W-:Y:S01]  /*6d50*/  FADD.FTZ R91, R97, R100 ;  /* 0x00000064615b7221 */ /* 0x010fe20000010000 */
[C---:B-----5:R-:W-:Y:S01]  /*6d60*/  FADD.FTZ R10, R96.reuse, R11 ;  /* 0x0000000b600a7221 */ /* 0x060fe20000010000 */
[----:B------:R-:W-:-:S02]  /*6d70*/  F2FP.F16.F32.PACK_AB R149, R96, R95 ;  /* 0x0000005f6095723e */ /* 0x000fc400000000ff */
[----:B------:R-:W-:Y:S01]  /*6d80*/  FADD.FTZ R100, R146, R91 ;  /* 0x0000005b92647221 */ /* 0x000fe20000010000 */
[----:B------:R-:W-:Y:S01]  /*6d90*/  F2FP.F16.F32.PACK_AB R146, R109, R146 ;  /* 0x000000926d92723e */ /* 0x000fe200000000ff */
[----:B------:R-:W3:Y:S01]  /*6da0*/  MUFU.EX2 R115, R115 ;  /* 0x0000007300737308 */ /* 0x000ee20000000800 */
[----:B-1----:R-:W-:Y:S01]  /*6db0*/  FADD.FTZ R11, R151, R10 ;  /* 0x0000000a970b7221 */ /* 0x002fe20000010000 */
[----:B------:R-:W-:-:S04]  /*6dc0*/  FADD.FTZ R91, R109, R100 ;  /* 0x000000646d5b7221 */ /* 0x000fc80000010000 */
[----:B------:R-:W-:Y:S01]  /*6dd0*/  FADD.FTZ R10, R140, R91 ;  /* 0x0000005b8c0a7221 */ /* 0x000fe20000010000 */
[C---:B------:R-:W-:Y:S01]  /*6de0*/  F2FP.F16.F32.PACK_AB R140, R93.reuse, R140 ;  /* 0x0000008c5d8c723e */ /* 0x040fe200000000ff */
[----:B------:R-:W1:Y:S01]  /*6df0*/  MUFU.EX2 R104, R177 ;  /* 0x000000b100687308 */ /* 0x000e620000000800 */
[C---:B--2---:R-:W-:Y:S01]  /*6e00*/  FADD.FTZ R11, R12.reuse, R11 ;  /* 0x0000000b0c0b7221 */ /* 0x044fe20000010000 */
[----:B------:R-:W-:Y:S01]  /*6e10*/  FADD.FTZ R91, R93, R10 ;  /* 0x0000000a5d5b7221 */ /* 0x000fe20000010000 */
[----:B------:R-:W-:Y:S01]  /*6e20*/  F2FP.F16.F32.PACK_AB R151, R12, R151 ;  /* 0x000000970c97723e */ /* 0x000fe200000000ff */
[----:B------:R-:W-:Y:S02]  /*6e30*/  IMAD.MOV.U32 R12, RZ, RZ, R89 ;  /* 0x000000ffff0c7224 */ /* 0x000fe400078e0059 */
[----:B------:R-:W-:Y:S02]  /*6e40*/  FADD.FTZ R11, R102, R11 ;  /* 0x0000000b660b7221 */ /* 0x000fe40000010000 */
[----:B------:R-:W2:Y:S02]  /*6e50*/  MUFU.EX2 R142, R142 ;  /* 0x0000008e008e7308 */ /* 0x000ea40000000800 */
[----:B---3--:R-:W-:-:S06]  /*6e60*/  FADD.FTZ R11, R115, R11 ;  /* 0x0000000b730b7221 */ /* 0x008fcc0000010000 */
        /* <DEDUP_REMOVED lines=22> */
[----:B------:R3:W4:Y:S01]  /*6fd0*/  MUFU.EX2 R99, R143 ;  /* 0x0000008f00637308 */ /* 0x0007220000000800 */
[----:B-1----:R-:W-:-:S07]  /*6fe0*/  FADD.FTZ R10, R127, R10 ;  /* 0x0000000a7f0a7221 */ /* 0x002fce0000010000 */
[----:B------:R-:W1:Y:S01]  /*6ff0*/  MUFU.EX2 R138, R138 ;  /* 0x0000008a008a7308 */ /* 0x000e620000000800 */
[----:B--2---:R-:W-:Y:S01]  /*7000*/  FADD.FTZ R10, R137, R10 ;  /* 0x0000000a890a7221 */ /* 0x004fe20000010000 */
[----:B---3--:R-:W-:-:S06]  /*7010*/  F2FP.F16.F32.PACK_AB R143, R127, R108 ;  /* 0x0000006c7f8f723e */ /* 0x008fcc00000000ff */
[----:B------:R2:W3:Y:S01]  /*7020*/  MUFU.EX2 R139, R145 ;  /* 0x00000091008b7308 */ /* 0x0004e20000000800 */
[C---:B----4-:R-:W-:Y:S01]  /*7030*/  FADD.FTZ R10, R99.reuse, R10 ;  /* 0x0000000a630a7221 */ /* 0x050fe20000010000 */
[----:B------:R-:W-:-:S06]  /*7040*/  F2FP.F16.F32.PACK_AB R137, R99, R137 ;  /* 0x000000896389723e */ /* 0x000fcc00000000ff */
[----:B------:R-:W4:Y:S01]  /*7050*/  MUFU.EX2 R3, R3 ;  /* 0x0000000300037308 */ /* 0x000f220000000800 */
[----:B-1----:R-:W-:Y:S01]  /*7060*/  FADD.FTZ R100, R138, R91 ;  /* 0x0000005b8a647221 */ /* 0x002fe20000010000 */
[----:B--2---:R-:W-:-:S06]  /*7070*/  F2FP.F16.F32.PACK_AB R145, R115, R102 ;  /* 0x000000667391723e */ /* 0x004fcc00000000ff */
[----:B------:R-:W1:Y:S01]  /*7080*/  MUFU.EX2 R98, R98 ;  /* 0x0000006200627308 */ /* 0x000e620000000800 */
[----:B---3--:R-:W-:Y:S01]  /*7090*/  FADD.FTZ R10, R139, R10 ;  /* 0x0000000a8b0a7221 */ /* 0x008fe20000010000 */
[C---:B----4-:R-:W-:Y:S01]  /*70a0*/  FADD.FTZ R11, R3.reuse, R100 ;  /* 0x00000064030b7221 */ /* 0x050fe20000010000 */
[----:B------:R-:W-:Y:S01]  /*70b0*/  F2FP.F16.F32.PACK_AB R138, R3, R138 ;  /* 0x0000008a038a723e */ /* 0x000fe200000000ff */
[----:B------:R-:W-:Y:S02]  /*70c0*/  IMAD.MOV.U32 R3, RZ, RZ, R123 ;  /* 0x000000ffff037224 */ /* 0x000fe400078e007b */
[C---:B-1----:R-:W-:Y:S01]  /*70d0*/  FADD.FTZ R10, R98.reuse, R10 ;  /* 0x0000000a620a7221 */ /* 0x042fe20000010000 */
[----:B------:R-:W-:Y:S01]  /*70e0*/  F2FP.F16.F32.PACK_AB R139, R98, R139 ;  /* 0x0000008b628b723e */ /* 0x000fe200000000ff */
[----:B------:R-:W-:Y:S06]  /*70f0*/  @P1 BRA `(.L_x_907) ;  /* 0xffffffd000c81947 */ /* 0x000fec000383ffff */
[----:B------:R-:W-:Y:S01]  /*7100*/  IMAD.MOV.U32 R12, RZ, RZ, R89 ;  /* 0x000000ffff0c7224 */ /* 0x000fe200078e0059 */
[----:B------:R-:W-:Y:S01]  /*7110*/  UMOV UR36, UR7 ;  /* 0x0000000700247c82 */ /* 0x000fe20008000000 */
[----:B------:R-:W-:Y:S01]  /*7120*/  IMAD.MOV.U32 R3, RZ, RZ, R123 ;  /* 0x000000ffff037224 */ /* 0x000fe200078e007b */
[----:B------:R-:W-:-:S06]  /*7130*/  UMOV UR46, UR40 ;  /* 0x00000028002e7c82 */ /* 0x000fcc0008000000 */
.L_x_890:
[----:B------:R-:W1:Y:S01]  /*7140*/  LDC R172, c[0x0][0x9e4] ;  /* 0x00027900ffac7b82 */ /* 0x000e620000000800 */
[----:B------:R-:W-:Y:S01]  /*7150*/  VIADD R15, R173, -UR47 ;  /* 0x8000002fad0f7c36 */ /* 0x000fe20008000000 */
[----:B-1----:R-:W-:-:S13]  /*7160*/  ISETP.GE.AND P1, PT, R172, 0x1, PT ;  /* 0x00000001ac00780c */ /* 0x002fda0003f26270 */
[----:B------:R-:W-:Y:S05]  /*7170*/  @!P1 BRA `(.L_x_908) ;  /* 0x00000000003c9947 */ /* 0x000fea0003800000 */
        /* <DEDUP_REMOVED lines=9> */
.L_x_909:
[----:B------:R-:W-:-:S13]  /*7210*/  ISETP.NE.AND P1, PT, R172, 0x1, PT ;  /* 0x00000001ac00780c */ /* 0x000fda0003f25270 */
[----:B------:R-:W1:Y:S02]  /*7220*/  @P1 LDC.64 R88, c[0x0][0x9e8] ;  /* 0x00027a00ff581b82 */ /* 0x000e640000000a00 */
[----:B-1----:R-:W-:-:S05]  /*7230*/  @P1 IMAD.HI.U32 R88, R173, R88, RZ ;  /* 0x00000058ad581227 */ /* 0x002fca00078e00ff */
[----:B------:R-:W-:-:S07]  /*7240*/  @P1 SHF.R.U32.HI R173, RZ, R89, R88 ;  /* 0x00000059ffad1219 */ /* 0x000fce0000011658 */
.L_x_910:
[----:B------:R-:W-:-:S05]  /*7250*/  IMAD R88, R173, R172, RZ ;  /* 0x000000acad587224 */ /* 0x000fca00078e02ff */
[----:B------:R-:W-:-:S07]  /*7260*/  VIMNMX R15, R15, R88, !PT ;  /* 0x000000580f0f7248 */ /* 0x000fce0007fe0100 */
.L_x_908:
[----:B------:R-:W-:-:S04]  /*7270*/  VIADD R15, R15, 0x5f ;  /* 0x0000005f0f0f7836 */ /* 0x000fc80000000000 */
[----:B------:R-:W-:-:S05]  /*7280*/  IMAD.HI R15, R15, 0x2aaaaaab, RZ ;  /* 0x2aaaaaab0f0f7827 */ /* 0x000fca00078e02ff */
[----:B------:R-:W-:-:S04]  /*7290*/  SHF.R.U32.HI R88, RZ, 0x1f, R15 ;  /* 0x0000001fff587819 */ /* 0x000fc8000001160f */
[----:B------:R-:W-:-:S04]  /*72a0*/  LEA.HI.SX32 R88, R15, R88, 0x1c ;  /* 0x000000580f587211 */ /* 0x000fc800078fe2ff */
[----:B------:R-:W-:-:S04]  /*72b0*/  VIMNMX R15, R19, R88, !PT ;  /* 0x00000058130f7248 */ /* 0x000fc80007fe0100 */
[----:B------:R-:W-:-:S13]  /*72c0*/  ISETP.GE.AND P1, PT, R20, R15, PT ;  /* 0x0000000f1400720c */ /* 0x000fda0003f26270 */
[----:B------:R-:W-:Y:S05]  /*72d0*/  @!P1 BRA `(.L_x_911) ;  /* 0x0000001c000c9947 */ /* 0x000fea0003800000 */
[----:B------:R-:W-:Y:S01]  /*72e0*/  IMAD.MOV.U32 R21, RZ, RZ, R12 ;  /* 0x000000ffff157224 */ /* 0x000fe200078e000c */
[----:B------:R-:W-:Y:S01]  /*72f0*/  UMOV UR38, UR46 ;  /* 0x0000002e00267c82 */ /* 0x000fe20008000000 */
[----:B------:R-:W-:Y:S01]  /*7300*/  IMAD.MOV.U32 R173, RZ, RZ, R3 ;  /* 0x000000ffffad7224 */ /* 0x000fe200078e0003 */
[----:B------:R-:W-:-:S06]  /*7310*/  UMOV UR7, UR36 ;  /* 0x0000002400077c82 */ /* 0x000fcc0008000000 */
.L_x_920:
[----:B------:R-:W-:-:S04]  /*7320*/  UIADD3 UR36, UR7, 0x1, URZ ;  /* 0x0000000107247890 */ /* 0x000fc8000fffe03f */
[----:B------:R-:W-:-:S04]  /*7330*/  UISETP.NE.AND UP0, UPT, UR36, 0x2, UPT ;  /* 0x000000022400788c */ /* 0x000fc8000bf05270 */
[----:B------:R-:W-:Y:S02]  /*7340*/  USEL UR46, URZ, 0x1, UP0 ;  /* 0x000000013f2e7887 */ /* 0x000fe40008000000 */
[----:B------:R-:W-:Y:S02]  /*7350*/  USEL UR36, UR36, URZ, UP0 ;  /* 0x0000003f24247287 */ /* 0x000fe40008000000 */
[----:B------:R-:W-:Y:S01]  /*7360*/  ULOP3.LUT UR46, UR38, UR46, URZ, 0x3c, !UPT ;  /* 0x0000002e262e7292 */ /* 0x000fe2000f8e3c3f */
[----:B------:R-:W-:Y:S11]  /*7370*/  @!P0 BRA `(.L_x_912) ;  /* 0x0000000000048947 */ /* 0x000ff60003800000 */
[----:B------:R-:W-:Y:S01]  /*7380*/  BPT.TRAP 0x1 ;  /* 0x000000040000795c */ /* 0x000fe20000300000 */
.L_x_912:
[----:B------:R-:W-:Y:S01]  /*7390*/  ULEA UR6, UR36, UR37, 0x3 ;  /* 0x0000002524067291 */ /* 0x000fe2000f8e183f */
[----:B------:R-:W-:-:S05]  /*73a0*/  IMAD.U32 R3, RZ, RZ, UR46 ;  /* 0x0000002eff037e24 */ /* 0x000fca000f8e00ff */
[----:B------:R-:W-:-:S04]  /*73b0*/  SHF.L.U32 R3, R3, 0x1f, RZ ;  /* 0x0000001f03037819 */ /* 0x000fc800000006ff */
[----:B------:R1:W2:Y:S01]  /*73c0*/  SYNCS.PHASECHK.TRANS64.TRYWAIT P1, [UR6+0x2a830], R3 ;  /* 0x02a83003ff0075a7 */ /* 0x0002a20008020146 */
[----:B------:R-:W-:Y:S05]  /*73d0*/  @!P0 BRA `(.L_x_913) ;  /* 0x0000000000048947 */ /* 0x000fea0003800000 */
[----:B------:R-:W-:Y:S01]  /*73e0*/  BPT.TRAP 0x1 ;  /* 0x000000040000795c */ /* 0x000fe20000300000 */
.L_x_913:
[----:B--2---:R-:W-:Y:S05]  /*73f0*/  @P1 BRA `(.L_x_914) ;  /* 0x0000000000081947 */ /* 0x004fea0003800000 */
[----:B------:R-:W2:Y:S02]  /*7400*/  SYNCS.PHASECHK.TRANS64.TRYWAIT P1, [UR6+0x2a830], R3 ;  /* 0x02a83003ff0075a7 */ /* 0x000ea40008020146 */
[----:B--2---:R-:W-:Y:S05]  /*7410*/  @!P1 BRA `(.L_x_915) ;  /* 0x0000009c00649947 */ /* 0x004fea0003800000 */
.L_x_914:
        /* <DEDUP_REMOVED lines=133> */
.L_x_916:
[----:B------:R-:W-:Y:S01]  /*7c70*/  ULEA UR11, UR7, UR37, 0x3 ;  /* 0x00000025070b7291 */ /* 0x000fe2000f8e183f */
[----:B------:R-:W-:-:S05]  /*7c80*/  IMAD.U32 R0, RZ, RZ, UR38 ;  /* 0x00000026ff007e24 */ /* 0x000fca000f8e00ff */
[----:B------:R-:W-:-:S04]  /*7c90*/  SHF.L.U32 R0, R0, 0x1f, RZ ;  /* 0x0000001f00007819 */ /* 0x000fc800000006ff */
[----:B------:R3:W4:Y:S01]  /*7ca0*/  SYNCS.PHASECHK.TRANS64.TRYWAIT P1, [UR11+0x2a850], R0 ;  /* 0x02a85000ff0075a7 */ /* 0x000722000802014b */
[----:B------:R-:W-:Y:S05]  /*7cb0*/  @!P0 BRA `(.L_x_917) ;  /* 0x0000000000048947 */ /* 0x000fea0003800000 */
[----:B------:R-:W-:Y:S01]  /*7cc0*/  BPT.TRAP 0x1 ;  /* 0x000000040000795c */ /* 0x000fe20000300000 */
.L_x_917:
[----:B----4-:R-:W-:Y:S05]  /*7cd0*/  @P1 BRA `(.L_x_918) ;  /* 0x0000000000081947 */ /* 0x010fea0003800000 */
[----:B------:R-:W4:Y:S02]  /*7ce0*/  SYNCS.PHASECHK.TRANS64.TRYWAIT P1, [UR11+0x2a850], R0 ;  /* 0x02a85000ff0075a7 */ /* 0x000f24000802014b */
[----:B----4-:R-:W-:Y:S05]  /*7cf0*/  @!P1 BRA `(.L_x_919) ;  /* 0x0000009400449947 */ /* 0x010fea0003800000 */
.L_x_918:
[----:B------:R-:W-:Y:S01]  /*7d00*/  UIADD3 UR6, UR37, 0x400, URZ ;  /* 0x0000040025067890 */ /* 0x000fe2000fffe03f */
[----:B------:R-:W-:Y:S01]  /*7d10*/  WARPGROUP.ARRIVE ;  /* 0x00000000000079c5 */ /* 0x000fe20000000000 */
[----:B------:R-:W-:Y:S01]  /*7d20*/  UMOV UR15, 0x40000040 ;  /* 0x40000040000f7882 */ /* 0x000fe20000000000 */
[----:B-1-3--:R-:W-:Y:S01]  /*7d30*/  FMNMX.FTZ R0, R88, R173, !PT ;  /* 0x000000ad58007209 */ /* 0x00afe20007810000 */
[----:B------:R-:W-:Y:S01]  /*7d40*/  USHF.R.U32.HI UR6, URZ, 0x4, UR6 ;  /* 0x000000043f067899 */ /* 0x000fe20008011606 */
[----:B------:R-:W1:Y:S01]  /*7d50*/  LDC R14, c[0x0][0x988] ;  /* 0x00026200ff0e7b82 */ /* 0x000e620000000800 */
[----:B------:R-:W-:Y:S01]  /*7d60*/  FMNMX.FTZ R2, R90, R21, !PT ;  /* 0x000000155a027209 */ /* 0x000fe20007810000 */
[----:B------:R-:W3:Y:S01]  /*7d70*/  S2R R174, SR_TID.X ;  /* 0x0000000000ae7919 */ /* 0x000ee20000002100 */
[----:B------:R-:W-:Y:S01]  /*7d80*/  ULOP3.LUT UR6, UR6, 0x3fff, URZ, 0xc0, !UPT ;  /* 0x00003fff06067892 */ /* 0x000fe2000f8ec03f */
[----:B--2---:R-:W-:Y:S01]  /*7d90*/  FMNMX.FTZ R3, R89, R0, !PT ;  /* 0x0000000059037209 */ /* 0x004fe20007810000 */
[----:B------:R-:W-:-:S02]  /*7da0*/  UMOV UR38, UR46 ;  /* 0x0000002e00267c82 */ /* 0x000fc40008000000 */
[----:B------:R-:W-:Y:S01]  /*7db0*/  ULOP3.LUT UR6, UR6, 0x3000000, URZ, 0xfc, !UPT ;  /* 0x0300000006067892 */ /* 0x000fe2000f8efc3f */
[----:B------:R-:W-:-:S03]  /*7dc0*/  FMNMX.FTZ R0, R92, R3, !PT ;  /* 0x000000035c007209 */ /* 0x000fc60007810000 */
[----:B------:R-:W-:Y:S01]  /*7dd0*/  UIMAD UR6, UR7, 0x600, UR6 ;  /* 0x00000600070678a4 */ /* 0x000fe2000f8e0206 */
[----:B------:R-:W-:Y:S02]  /*7de0*/  FMNMX.FTZ R3, R93, R0, !PT ;  /* 0x000000005d037209 */ /* 0x000fe40007810000 */
[----:B------:R-:W-:Y:S01]  /*7df0*/  UMOV UR7, 0x40000040 ;  /* 0x4000004000077882 */ /* 0x000fe20000000000 */
[----:B------:R-:W-:Y:S01]  /*7e00*/  UIADD3 UR10, UR6, 0x80, URZ ;  /* 0x00000080060a7890 */ /* 0x000fe2000fffe03f */
[----:B------:R-:W-:-:S04]  /*7e10*/  FMNMX.FTZ R0, R96, R3, !PT ;  /* 0x0000000360007209 */ /* 0x000fc80007810000 */
[----:B------:R-:W-:Y:S01]  /*7e20*/  HGMMA.64x128x16.F32 R24, R156, gdesc[UR4].tnspB, R24, gsb0 ;  /* 0x41e000049c187df0 */ /* 0x000fe20008000818 */
[----:B------:R-:W-:Y:S01]  /*7e30*/  FMNMX.FTZ R3, R97, R0, !PT ;  /* 0x0000000061037209 */ /* 0x000fe20007810000 */
[----:B------:R-:W-:Y:S01]  /*7e40*/  UMOV UR14, UR10 ;  /* 0x0000000a000e7c82 */ /* 0x000fe20008000000 */
[----:B------:R-:W-:Y:S02]  /*7e50*/  UIADD3 UR10, UR6, 0x100, URZ ;  /* 0x00000100060a7890 */ /* 0x000fe4000fffe03f */
[----:B------:R-:W-:Y:S01]  /*7e60*/  FMNMX.FTZ R0, R100, R3, !PT ;  /* 0x0000000364007209 */ /* 0x000fe20007810000 */
[----:B------:R-:W-:-:S03]  /*7e70*/  UMOV UR7, 0x40000040 ;  /* 0x4000004000077882 */ /* 0x000fc60000000000 */
[----:B------:R-:W-:-:S04]  /*7e80*/  FMNMX.FTZ R3, R101, R0, !PT ;  /* 0x0000000065037209 */ /* 0x000fc80007810000 */
[----:B------:R-:W-:Y:S02]  /*7e90*/  FMNMX.FTZ R0, R104, R3, !PT ;  /* 0x0000000368007209 */ /* 0x000fe40007810000 */
[----:B---3--:R-:W-:Y:S02]  /*7ea0*/  LOP3.LUT P1, RZ, R174, 0x7f, RZ, 0xc0, !PT ;  /* 0x0000007faeff7812 */ /* 0x008fe4000782c0ff */
        /* <DEDUP_REMOVED lines=17> */
[----:B------:R-:W2:Y:S02]  /*7fc0*/  SHFL.BFLY PT, R3, R12, 0x1, 0x1f ;  /* 0x0c201f000c037f89 */ /* 0x000ea400000e0000 */
[----:B--2---:R-:W-:Y:S01]  /*7fd0*/  FMNMX.FTZ R3, R12, R3, !PT ;  /* 0x000000030c037209 */ /* 0x004fe20007810000 */
[----:B------:R-:W-:Y:S02]  /*7fe0*/  WARPGROUP.DEPBAR.LE gsb0, 0x0 ;  /* 0x00008000000079c5 */ /* 0x000fe40000010000 */
[----:B------:R-:W-:-:S06]  /*7ff0*/  WARPGROUP.ARRIVE ;  /* 0x00000000000079c5 */ /* 0x000fcc0000000000 */
[----:B------:R-:W-:Y:S01]  /*8000*/  HGMMA.64x128x16.F32 R24, R152, gdesc[UR12].tnspB, R24, gsb0 ;  /* 0x41e0000c98187df0 */ /* 0x000fe20008000818 */
[----:B------:R-:W-:Y:S01]  /*8010*/  UMOV UR14, UR10 ;  /* 0x0000000a000e7c82 */ /* 0x000fe20008000000 */
[----:B------:R-:W-:Y:S01]  /*8020*/  UMOV UR15, 0x40000040 ;  /* 0x40000040000f7882 */ /* 0x000fe20000000000 */
[----:B------:R-:W-:Y:S01]  /*8030*/  UIADD3 UR10, UR6, 0x180, URZ ;  /* 0x00000180060a7890 */ /* 0x000fe2000fffe03f */
[----:B------:R-:W-:Y:S02]  /*8040*/  WARPGROUP.DEPBAR.LE gsb0, 0x0 ;  /* 0x00008000000079c5 */ /* 0x000fe40000010000 */
[----:B------:R-:W-:Y:S01]  /*8050*/  WARPGROUP.ARRIVE ;  /* 0x00000000000079c5 */ /* 0x000fe20000000000 */
[----:B-1----:R-:W-:-:S04]  /*8060*/  FMUL.FTZ R153, R3, R14 ;  /* 0x0000000e03997220 */ /* 0x002fc80000410000 */
[-CC-:B------:R-:W-:Y:S01]  /*8070*/  FFMA.FTZ R156, R89, R14.reuse, -R153.reuse ;  /* 0x0000000e599c7223 */ /* 0x180fe20000010899 */
[----:B------:R-:W-:Y:S01]  /*8080*/  HGMMA.64x128x16.F32 R24, R148, gdesc[UR12].tnspB, R24, gsb0 ;  /* 0x41e0000c94187df0 */ /* 0x000fe20008000818 */
[----:B------:R-:W-:Y:S01]  /*8090*/  UMOV UR14, UR10 ;  /* 0x0000000a000e7c82 */ /* 0x000fe20008000000 */
[----:B------:R-:W-:Y:S01]  /*80a0*/  UMOV UR15, 0x40000040 ;  /* 0x40000040000f7882 */ /* 0x000fe20000000000 */
[----:B------:R-:W-:Y:S01]  /*80b0*/  UIADD3 UR10, UR6, 0x200, URZ ;  /* 0x00000200060a7890 */ /* 0x000fe2000fffe03f */
[-CC-:B------:R-:W-:Y:S01]  /*80c0*/  FFMA.FTZ R158, R92, R14.reuse, -R153.reuse ;  /* 0x0000000e5c9e7223 */ /* 0x180fe20000010899 */
[----:B------:R-:W-:Y:S01]  /*80d0*/  UIADD3 UR6, UR6, 0x280, URZ ;  /* 0x0000028006067890 */ /* 0x000fe2000fffe03f */
[----:B------:R-:W-:Y:S01]  /*80e0*/  MUFU.EX2 R156, R156 ;  /* 0x0000009c009c7308 */ /* 0x000fe20000000800 */
[-CC-:B------:R-:W-:Y:S01]  /*80f0*/  FFMA.FTZ R152, R96, R14.reuse, -R153.reuse ;  /* 0x0000000e60987223 */ /* 0x180fe20000010899 */
[-CC-:B------:R-:W-:Y:S01]  /*8100*/  FFMA.FTZ R154, R100, R14.reuse, -R153.reuse ;  /* 0x0000000e649a7223 */ /* 0x180fe20000010899 */
[-CC-:B------:R-:W-:Y:S01]  /*8110*/  FFMA.FTZ R92, R124, R14.reuse, -R153.reuse ;  /* 0x0000000e7c5c7223 */ /* 0x180fe20000010899 */
[-CC-:B------:R-:W-:Y:S01]  /*8120*/  FFMA.FTZ R96, R128, R14.reuse, -R153.reuse ;  /* 0x0000000e80607223 */ /* 0x180fe20000010899 */
[-CC-:B------:R-:W-:Y:S01]  /*8130*/  FFMA.FTZ R100, R132, R14.reuse, -R153.reuse ;  /* 0x0000000e84647223 */ /* 0x180fe20000010899 */
[----:B------:R-:W-:-:S02]  /*8140*/  FFMA.FTZ R133, R133, R14, -R153 ;  /* 0x0000000e85857223 */ /* 0x000fc40000010899 */
        /* <DEDUP_REMOVED lines=8> */
[----:B------:R-:W-:Y:S01]  /*81d0*/  FMNMX.FTZ R151, R91, R2, !PT ;  /* 0x000000025b977209 */ /* 0x000fe20007810000 */
[----:B------:R-:W-:Y:S01]  /*81e0*/  FADD.FTZ R149, -R3, R173 ;  /* 0x000000ad03957221 */ /* 0x000fe20000010100 */
[----:B------:R-:W-:Y:S01]  /*81f0*/  FFMA.FTZ R150, R108, R14, -R153 ;  /* 0x0000000e6c967223 */ /* 0x000fe20000010899 */
[----:B------:R-:W-:Y:S01]  /*8200*/  IMAD.MOV.U32 R173, RZ, RZ, R3 ;  /* 0x000000ffffad7224 */ /* 0x000fe200078e0003 */
[----:B------:R-:W-:Y:S01]  /*8210*/  FMNMX.FTZ R2, R94, R151, !PT ;  /* 0x000000975e027209 */ /* 0x000fe20007810000 */
[----:B------:R-:W-:Y:S01]  /*8220*/  HGMMA.64x128x16.F32 R24, R144, gdesc[UR12].tnspB, R24, gsb0 ;  /* 0x41e0000c90187df0 */ /* 0x000fe20008000818 */
[----:B------:R-:W-:Y:S01]  /*8230*/  UMOV UR14, UR10 ;  /* 0x0000000a000e7c82 */ /* 0x000fe20008000000 */
[----:B------:R-:W-:Y:S01]  /*8240*/  UMOV UR15, 0x40000040 ;  /* 0x40000040000f7882 */ /* 0x000fe20000000000 */
[----:B------:R-:W-:Y:S01]  /*8250*/  FMNMX.FTZ R89, R95, R2, !PT ;  /* 0x000000025f597209 */ /* 0x000fe20007810000 */
[-C--:B------:R-:W-:Y:S01]  /*8260*/  FMUL.FTZ R148, R149, R14.reuse ;  /* 0x0000000e95947220 */ /* 0x080fe20000410000 */
[-CC-:B------:R-:W-:Y:S01]  /*8270*/  FFMA.FTZ R149, R88, R14.reuse, -R153.reuse ;  /* 0x0000000e58957223 */ /* 0x180fe20000010899 */
[----:B------:R-:W-:Y:S01]  /*8280*/  FFMA.FTZ R88, R120, R14, -R153 ;  /* 0x0000000e78587223 */ /* 0x000fe20000010899 */
[----:B------:R-:W-:Y:S01]  /*8290*/  FMNMX.FTZ R2, R98, R89, !PT ;  /* 0x0000005962027209 */ /* 0x000fe20007810000 */
[----:B------:R1:W-:Y:S03]  /*82a0*/  MUFU.EX2 R0, R148 ;  /* 0x0000009400007308 */ /* 0x0003e60000000800 */
[----:B------:R-:W-:-:S04]  /*82b0*/  FMNMX.FTZ R89, R99, R2, !PT ;  /* 0x0000000263597209 */ /* 0x000fc80007810000 */
[----:B------:R-:W-:Y:S01]  /*82c0*/  FMNMX.FTZ R2, R102, R89, !PT ;  /* 0x0000005966027209 */ /* 0x000fe20007810000 */
[-CC-:B------:R-:W-:Y:S01]  /*82d0*/  FFMA.FTZ R89, R93, R14.reuse, -R153.reuse ;  /* 0x0000000e5d597223 */ /* 0x180fe20000010899 */
[----:B------:R-:W2:Y:S01]  /*82e0*/  MUFU.EX2 R149, R149 ;  /* 0x0000009500957308 */ /* 0x000ea20000000800 */
[----:B-1----:R-:W-:Y:S01]  /*82f0*/  FFMA.FTZ R148, R104, R14, -R153 ;  /* 0x0000000e68947223 */ /* 0x002fe20000010899 */
[----:B------:R-:W-:-:S04]  /*8300*/  FMNMX.FTZ R93, R103, R2, !PT ;  /* 0x00000002675d7209 */ /* 0x000fc80007810000 */
[----:B------:R-:W-:Y:S02]  /*8310*/  FMNMX.FTZ R2, R106, R93, !PT ;  /* 0x0000005d6a027209 */ /* 0x000fe40007810000 */
[----:B------:R-:W-:Y:S02]  /*8320*/  MUFU.EX2 R89, R89 ;  /* 0x0000005900597308 */ /* 0x000fe40000000800 */
[----:B------:R-:W-:-:S04]  /*8330*/  FMNMX.FTZ R93, R107, R2, !PT ;  /* 0x000000026b5d7209 */ /* 0x000fc80007810000 */
[----:B------:R-:W-:Y:S01]  /*8340*/  FMNMX.FTZ R2, R110, R93, !PT ;  /* 0x0000005d6e027209 */ /* 0x000fe20007810000 */
[----:B------:R-:W-:Y:S01]  /*8350*/  FFMA.FTZ R93, R97, R14, -R153 ;  /* 0x0000000e615d7223 */ /* 0x000fe20000010899 */
[----:B------:R-:W-:Y:S01]  /*8360*/  MUFU.EX2 R148, R148 ;  /* 0x0000009400947308 */ /* 0x000fe20000000800 */
[----:B--2---:R-:W-:Y:S01]  /*8370*/  FFMA.FTZ R11, R0, R11, R149 ;  /* 0x0000000b000b7223 */ /* 0x004fe20000010095 */
[----:B------:R-:W-:-:S03]  /*8380*/  FMNMX.FTZ R97, R111, R2, !PT ;  /* 0x000000026f617209 */ /* 0x000fc60007810000 */
[----:B------:R-:W-:Y:S01]  /*8390*/  FADD.FTZ R11, R156, R11 ;  /* 0x0000000b9c0b7221 */ /* 0x000fe20000010000 */
[----:B------:R-:W-:Y:S02]  /*83a0*/  FMNMX.FTZ R2, R114, R97, !PT ;  /* 0x0000006172027209 */ /* 0x000fe40007810000 */
[----:B------:R-:W-:Y:S01]  /*83b0*/  MUFU.EX2 R93, R93 ;  /* 0x0000005d005d7308 */ /* 0x000fe20000000800 */
[----:B------:R-:W-:Y:S02]  /*83c0*/  F2FP.F16.F32.PACK_AB R156, R156, R149 ;  /* 0x000000959c9c723e */ /* 0x000fe400000000ff */
[----:B------:R-:W-:-:S04]  /*83d0*/  FMNMX.FTZ R97, R115, R2, !PT ;  /* 0x0000000273617209 */ /* 0x000fc80007810000 */
[----:B------:R-:W-:Y:S01]  /*83e0*/  FMNMX.FTZ R2, R118, R97, !PT ;  /* 0x0000006176027209 */ /* 0x000fe20007810000 */
[----:B------:R-:W-:Y:S01]  /*83f0*/  FFMA.FTZ R97, R101, R14, -R153 ;  /* 0x0000000e65617223 */ /* 0x000fe20000010899 */
[----:B------:R-:W-:Y:S02]  /*8400*/  MUFU.EX2 R150, R150 ;  /* 0x0000009600967308 */ /* 0x000fe40000000800 */
[----:B------:R-:W-:-:S04]  /*8410*/  FMNMX.FTZ R101, R119, R2, !PT ;  /* 0x0000000277657209 */ /* 0x000fc80007810000 */
[----:B------:R-:W-:Y:S02]  /*8420*/  FMNMX.FTZ R2, R122, R101, !PT ;  /* 0x000000657a027209 */ /* 0x000fe40007810000 */
[----:B------:R-:W-:Y:S02]  /*8430*/  MUFU.EX2 R97, R97 ;  /* 0x0000006100617308 */ /* 0x000fe40000000800 */
        /* <DEDUP_REMOVED lines=9> */
[-CC-:B------:R-:W-:Y:S01]  /*84d0*/  FFMA.FTZ R105, R109, R14.reuse, -R153.reuse ;  /* 0x0000000e6d697223 */ /* 0x180fe20000010899 */
[-CC-:B------:R-:W-:Y:S01]  /*84e0*/  FFMA.FTZ R109, R113, R14.reuse, -R153.reuse ;  /* 0x0000000e716d7223 */ /* 0x180fe20000010899 */
[--C-:B------:R-:W-:Y:S01]  /*84f0*/  FFMA.FTZ R113, R117, R14, -R153.reuse ;  /* 0x0000000e75717223 */ /* 0x100fe20000010899 */
[----:B------:R-:W-:Y:S01]  /*8500*/  FMNMX.FTZ R2, R135, R2, !PT ;  /* 0x0000000287027209 */ /* 0x000fe20007810000 */
[-CC-:B------:R-:W-:Y:S01]  /*8510*/  FFMA.FTZ R117, R121, R14.reuse, -R153.reuse ;  /* 0x0000000e79757223 */ /* 0x180fe20000010899 */
[-CC-:B------:R-:W-:Y:S01]  /*8520*/  FFMA.FTZ R121, R125, R14.reuse, -R153.reuse ;  /* 0x0000000e7d797223 */ /* 0x180fe20000010899 */
[----:B------:R-:W-:Y:S01]  /*8530*/  FFMA.FTZ R125, R129, R14, -R153 ;  /* 0x0000000e817d7223 */ /* 0x000fe20000010899 */
[----:B------:R-:W-:Y:S08]  /*8540*/  MUFU.EX2 R105, R105 ;  /* 0x0000006900697308 */ /* 0x000ff00000000800 */
[----:B------:R-:W-:Y:S08]  /*8550*/  MUFU.EX2 R109, R109 ;  /* 0x0000006d006d7308 */ /* 0x000ff00000000800 */
[----:B------:R-:W-:Y:S08]  /*8560*/  MUFU.EX2 R113, R113 ;  /* 0x0000007100717308 */ /* 0x000ff00000000800 */
[----:B------:R-:W1:Y:S08]  /*8570*/  MUFU.EX2 R117, R117 ;  /* 0x0000007500757308 */ /* 0x000e700000000800 */
[----:B------:R-:W2:Y:S08]  /*8580*/  MUFU.EX2 R121, R121 ;  /* 0x0000007900797308 */ /* 0x000eb00000000800 */
[----:B------:R-:W-:Y:S01]  /*8590*/  MUFU.EX2 R125, R125 ;  /* 0x0000007d007d7308 */ /* 0x000fe20000000800 */
[----:B------:R-:W-:-:S02]  /*85a0*/  WARPGROUP.DEPBAR.LE gsb0, 0x0 ;  /* 0x00008000000079c5 */ /* 0x000fc40000010000 */
[----:B------:R-:W-:Y:S01]  /*85b0*/  WARPGROUP.ARRIVE ;  /* 0x00000000000079c5 */ /* 0x000fe20000000000 */
[----:B------:R-:W3:Y:S01]  /*85c0*/  SHFL.BFLY PT, R145, R2, 0x2, 0x1f ;  /* 0x0c401f0002917f89 */ /* 0x000ee200000e0000 */
[-CC-:B------:R-:W-:Y:S01]  /*85d0*/  FFMA.FTZ R144, R112, R14.reuse, -R153.reuse ;  /* 0x0000000e70907223 */ /* 0x180fe20000010899 */
[----:B------:R-:W-:-:S03]  /*85e0*/  FFMA.FTZ R146, R116, R14, -R153 ;  /* 0x0000000e74927223 */ /* 0x000fc60000010899 */
[----:B------:R-:W-:Y:S02]  /*85f0*/  HGMMA.64x128x16.F32 R24, R140, gdesc[UR12].tnspB, R24, gsb0 ;  /* 0x41e0000c8c187df0 */ /* 0x000fe40008000818 */
[----:B------:R-:W-:Y:S08]  /*8600*/  MUFU.EX2 R144, R144 ;  /* 0x0000009000907308 */ /* 0x000ff00000000800 */
[----:B------:R-:W-:Y:S01]  /*8610*/  MUFU.EX2 R146, R146 ;  /* 0x0000009200927308 */ /* 0x000fe20000000800 */
[----:B---3--:R-:W-:-:S05]  /*8620*/  FMNMX.FTZ R145, R2, R145, !PT ;  /* 0x0000009102917209 */ /* 0x008fca0007810000 */
[----:B------:R-:W3:Y:S02]  /*8630*/  SHFL.BFLY PT, R12, R145, 0x1, 0x1f ;  /* 0x0c201f00910c7f89 */ /* 0x000ee400000e0000 */
[----:B---3--:R-:W-:-:S05]  /*8640*/  FMNMX.FTZ R12, R145, R12, !PT ;  /* 0x0000000c910c7209 */ /* 0x008fca0007810000 */
[----:B------:R-:W-:Y:S02]  /*8650*/  FADD.FTZ R129, -R12, R21 ;  /* 0x000000150c817221 */ /* 0x000fe40000010100 */
[----:B------:R-:W-:Y:S02]  /*8660*/  MUFU.EX2 R21, R133 ;  /* 0x0000008500157308 */ /* 0x000fe40000000800 */
[----:B------:R-:W-:-:S06]  /*8670*/  FMUL.FTZ R129, R129, R14 ;  /* 0x0000000e81817220 */ /* 0x000fcc0000410000 */
[----:B------:R-:W-:Y:S01]  /*8680*/  MUFU.EX2 R2, R129 ;  /* 0x0000008100027308 */ /* 0x000fe20000000800 */
[----:B------:R-:W-:Y:S02]  /*8690*/  WARPGROUP.DEPBAR.LE gsb0, 0x0 ;  /* 0x00008000000079c5 */ /* 0x000fe40000010000 */
[----:B------:R-:W-:Y:S01]  /*86a0*/  WARPGROUP.ARRIVE ;  /* 0x00000000000079c5 */ /* 0x000fe20000000000 */
[----:B------:R-:W-:Y:S01]  /*86b0*/  FMUL.FTZ R141, R12, R14 ;  /* 0x0000000e0c8d7220 */ /* 0x000fe20000410000 */
[----:B-1----:R-:W-:Y:S02]  /*86c0*/  F2FP.F16.F32.PACK_AB R140, R117, R88 ;  /* 0x00000058758c723e */ /* 0x002fe400000000ff */
[----:B--2---:R-:W-:Y:S01]  /*86d0*/  F2FP.F16.F32.PACK_AB R142, R121, R92 ;  /* 0x0000005c798e723e */ /* 0x004fe200000000ff */
[-CC-:B------:R-:W-:Y:S01]  /*86e0*/  FFMA.FTZ R90, R90, R14.reuse, -R141.reuse ;  /* 0x0000000e5a5a7223 */ /* 0x180fe2000001088d */
[----:B------:R-:W-:Y:S01]  /*86f0*/  HGMMA.64x128x16.F32 R24, R136, gdesc[UR4].tnspB, R24, gsb0 ;  /* 0x41e0000488187df0 */ /* 0x000fe20008000818 */
[-CC-:B------:R-:W-:Y:S01]  /*8700*/  FFMA.FTZ R91, R91, R14.reuse, -R141.reuse ;  /* 0x0000000e5b5b7223 */ /* 0x180fe2000001088d */
[-CC-:B------:R-:W-:Y:S01]  /*8710*/  FFMA.FTZ R94, R94, R14.reuse, -R141.reuse ;  /* 0x0000000e5e5e7223 */ /* 0x180fe2000001088d */
[----:B------:R1:W2:Y:S01]  /*8720*/  MUFU.EX2 R157, R90 ;  /* 0x0000005a009d7308 */ /* 0x0002a20000000800 */
[-CC-:B------:R-:W-:Y:S01]  /*8730*/  FFMA.FTZ R95, R95, R14.reuse, -R141.reuse ;  /* 0x0000000e5f5f7223 */ /* 0x180fe2000001088d */
[-CC-:B------:R-:W-:Y:S01]  /*8740*/  FFMA.FTZ R98, R98, R14.reuse, -R141.reuse ;  /* 0x0000000e62627223 */ /* 0x180fe2000001088d */
[-CC-:B------:R-:W-:Y:S01]  /*8750*/  FFMA.FTZ R99, R99, R14.reuse, -R141.reuse ;  /* 0x0000000e63637223 */ /* 0x180fe2000001088d */
[-CC-:B------:R-:W-:Y:S01]  /*8760*/  FFMA.FTZ R102, R102, R14.reuse, -R141.reuse ;  /* 0x0000000e66667223 */ /* 0x180fe2000001088d */
[-CC-:B------:R-:W-:Y:S01]  /*8770*/  FFMA.FTZ R103, R103, R14.reuse, -R141.reuse ;  /* 0x0000000e67677223 */ /* 0x180fe2000001088d */
[-CC-:B------:R-:W-:Y:S01]  /*8780*/  FFMA.FTZ R106, R106, R14.reuse, -R141.reuse ;  /* 0x0000000e6a6a7223 */ /* 0x180fe2000001088d */
[----:B------:R-:W-:Y:S01]  /*8790*/  FFMA.FTZ R107, R107, R14, -R141 ;  /* 0x0000000e6b6b7223 */ /* 0x000fe2000001088d */
[----:B------:R-:W3:Y:S01]  /*87a0*/  MUFU.EX2 R91, R91 ;  /* 0x0000005b005b7308 */ /* 0x000ee20000000800 */
[----:B-1----:R-:W-:-:S02]  /*87b0*/  IMAD.U32 R90, RZ, RZ, UR36 ;  /* 0x00000024ff5a7e24 */ /* 0x002fc4000f8e00ff */
[-CC-:B------:R-:W-:Y:S01]  /*87c0*/  FFMA.FTZ R110, R110, R14.reuse, -R141.reuse ;  /* 0x0000000e6e6e7223 */ /* 0x180fe2000001088d */
[-CC-:B------:R-:W-:Y:S01]  /*87d0*/  FFMA.FTZ R111, R111, R14.reuse, -R141.reuse ;  /* 0x0000000e6f6f7223 */ /* 0x180fe2000001088d */
[-CC-:B------:R-:W-:Y:S01]  /*87e0*/  FFMA.FTZ R114, R114, R14.reuse, -R141.reuse ;  /* 0x0000000e72727223 */ /* 0x180fe2000001088d */
[-CC-:B------:R-:W-:Y:S01]  /*87f0*/  FFMA.FTZ R115, R115, R14.reuse, -R141.reuse ;  /* 0x0000000e73737223 */ /* 0x180fe2000001088d */
[----:B------:R-:W-:Y:S01]  /*8800*/  @!P1 LEA R90, R90, UR37, 0x3 ;  /* 0x000000255a5a9c11 */ /* 0x000fe2000f8e18ff */
[----:B------:R-:W-:Y:S01]  /*8810*/  FFMA.FTZ R118, R118, R14, -R141 ;  /* 0x0000000e76767223 */ /* 0x000fe2000001088d */
[----:B------:R1:W4:Y:S01]  /*8820*/  MUFU.EX2 R159, R94 ;  /* 0x0000005e009f7308 */ /* 0x0003220000000800 */
[----:B--2---:R-:W-:Y:S01]  /*8830*/  FFMA.FTZ R10, R2, R10, R157 ;  /* 0x0000000a020a7223 */ /* 0x004fe2000001009d */
[-CC-:B------:R-:W-:Y:S01]  /*8840*/  FFMA.FTZ R119, R119, R14.reuse, -R141.reuse ;  /* 0x0000000e77777223 */ /* 0x180fe2000001088d */
[----:B------:R-:W-:Y:S02]  /*8850*/  @!P1 VIADD R90, R90, 0x2a840 ;  /* 0x0002a8405a5a9836 */ /* 0x000fe40000000000 */
[-CC-:B------:R-:W-:Y:S01]  /*8860*/  FFMA.FTZ R122, R122, R14.reuse, -R141.reuse ;  /* 0x0000000e7a7a7223 */ /* 0x180fe2000001088d */
[-CC-:B------:R-:W-:Y:S01]  /*8870*/  FFMA.FTZ R123, R123, R14.reuse, -R141.reuse ;  /* 0x0000000e7b7b7223 */ /* 0x180fe2000001088d */
[-CC-:B------:R-:W-:Y:S01]  /*8880*/  FFMA.FTZ R126, R126, R14.reuse, -R141.reuse ;  /* 0x0000000e7e7e7223 */ /* 0x180fe2000001088d */
[-CC-:B------:R-:W-:Y:S01]  /*8890*/  FFMA.FTZ R127, R127, R14.reuse, -R141.reuse ;  /* 0x0000000e7f7f7223 */ /* 0x180fe2000001088d */
[----:B------:R-:W-:Y:S01]  /*88a0*/  @!P1 PRMT R90, RZ, 0x654, R90 ;  /* 0x00000654ff5a9816 */ /* 0x000fe2000000005a */
[----:B-1----:R-:W-:Y:S01]  /*88b0*/  IMAD.U32 R94, RZ, RZ, UR11 ;  /* 0x0000000bff5e7e24 */ /* 0x002fe2000f8e00ff */
[----:B------:R-:W1:Y:S01]  /*88c0*/  MUFU.EX2 R95, R95 ;  /* 0x0000005f005f7308 */ /* 0x000e620000000800 */
[----:B---3--:R-:W-:Y:S01]  /*88d0*/  FADD.FTZ R10, R91, R10 ;  /* 0x0000000a5b0a7221 */ /* 0x008fe20000010000 */
[-CC-:B------:R-:W-:Y:S01]  /*88e0*/  FFMA.FTZ R130, R130, R14.reuse, -R141.reuse ;  /* 0x0000000e82827223 */ /* 0x180fe2000001088d */
[-CC-:B------:R-:W-:Y:S01]  /*88f0*/  FFMA.FTZ R131, R131, R14.reuse, -R141.reuse ;  /* 0x0000000e83837223 */ /* 0x180fe2000001088d */
[-CC-:B------:R-:W-:Y:S01]  /*8900*/  FFMA.FTZ R134, R134, R14.reuse, -R141.reuse ;  /* 0x0000000e86867223 */ /* 0x180fe2000001088d */
[----:B------:R-:W-:Y:S01]  /*8910*/  FFMA.FTZ R135, R135, R14, -R141 ;  /* 0x0000000e87877223 */ /* 0x000fe2000001088d */
[----:B------:R-:W-:Y:S01]  /*8920*/  UMOV UR7, UR36 ;  /* 0x0000002400077c82 */ /* 0x000fe20008000000 */
[----:B----4-:R-:W-:Y:S01]  /*8930*/  FADD.FTZ R10, R159, R10 ;  /* 0x0000000a9f0a7221 */ /* 0x010fe20000010000 */
[----:B------:R-:W2:Y:S01]  /*8940*/  MUFU.EX2 R153, R98 ;  /* 0x0000006200997308 */ /* 0x000ea20000000800 */
[----:B------:R-:W-:-:S07]  /*8950*/  F2FP.F16.F32.PACK_AB R157, R91, R157 ;  /* 0x0000009d5b9d723e */ /* 0x000fce00000000ff */
[----:B------:R-:W3:Y:S01]  /*8960*/  MUFU.EX2 R99, R99 ;  /* 0x0000006300637308 */ /* 0x000ee20000000800 */
[C---:B-1----:R-:W-:Y:S01]  /*8970*/  FADD.FTZ R10, R95.reuse, R10 ;  /* 0x0000000a5f0a7221 */ /* 0x042fe20000010000 */
[----:B------:R-:W-:-:S06]  /*8980*/  F2FP.F16.F32.PACK_AB R159, R95, R159 ;  /* 0x0000009f5f9f723e */ /* 0x000fcc00000000ff */
[----:B------:R-:W1:Y:S01]  /*8990*/  MUFU.EX2 R155, R102 ;  /* 0x00000066009b7308 */ /* 0x000e620000000800 */
[----:B--2---:R-:W-:-:S07]  /*89a0*/  FADD.FTZ R10, R153, R10 ;  /* 0x0000000a990a7221 */ /* 0x004fce0000010000 */
[----:B------:R-:W2:Y:S01]  /*89b0*/  MUFU.EX2 R103, R103 ;  /* 0x0000006700677308 */ /* 0x000ea20000000800 */
[C---:B---3--:R-:W-:Y:S01]  /*89c0*/  FADD.FTZ R10, R99.reuse, R10 ;  /* 0x0000000a630a7221 */ /* 0x048fe20000010000 */
[----:B------:R-:W-:-:S06]  /*89d0*/  F2FP.F16.F32.PACK_AB R153, R99, R153 ;  /* 0x000000996399723e */ /* 0x000fcc00000000ff */
[----:B------:R-:W3:Y:S01]  /*89e0*/  MUFU.EX2 R129, R106 ;  /* 0x0000006a00817308 */ /* 0x000ee20000000800 */
[----:B-1----:R-:W-:-:S07]  /*89f0*/  FADD.FTZ R10, R155, R10 ;  /* 0x0000000a9b0a7221 */ /* 0x002fce0000010000 */
[----:B------:R-:W1:Y:S01]  /*8a00*/  MUFU.EX2 R107, R107 ;  /* 0x0000006b006b7308 */ /* 0x000e620000000800 */
[C---:B--2---:R-:W-:Y:S01]  /*8a10*/  FADD.FTZ R10, R103.reuse, R10 ;  /* 0x0000000a670a7221 */ /* 0x044fe20000010000 */
[----:B------:R-:W-:-:S06]  /*8a20*/  F2FP.F16.F32.PACK_AB R155, R103, R155 ;  /* 0x0000009b679b723e */ /* 0x000fcc00000000ff */
[----:B------:R-:W2:Y:S01]  /*8a30*/  MUFU.EX2 R151, R110 ;  /* 0x0000006e00977308 */ /* 0x000ea20000000800 */
[----:B---3--:R-:W-:-:S07]  /*8a40*/  FADD.FTZ R10, R129, R10 ;  /* 0x0000000a810a7221 */ /* 0x008fce0000010000 */
        /* <DEDUP_REMOVED lines=16> */
[----:B------:R-:W-:Y:S02]  /*8b50*/  WARPGROUP.DEPBAR.LE gsb0, 0x0 ;  /* 0x00008000000079c5 */ /* 0x000fe40000010000 */
[----:B------:R4:W-:Y:S01]  /*8b60*/  @!P1 SYNCS.ARRIVE.TRANS64.RED.A1T0 RZ, [R90+URZ], RZ ;  /* 0x000000ff5aff99a7 */ /* 0x0009e2000810043f */
[----:B-1----:R-:W-:Y:S01]  /*8b70*/  FADD.FTZ R10, R119, R10 ;  /* 0x0000000a770a7221 */ /* 0x002fe20000010000 */
[----:B------:R-:W-:Y:S02]  /*8b80*/  F2FP.F16.F32.PACK_AB R138, R21, R100 ;  /* 0x00000064158a723e */ /* 0x000fe400000000ff */
[----:B------:R-:W-:Y:S01]  /*8b90*/  F2FP.F16.F32.PACK_AB R147, R119, R147 ;  /* 0x000000937793723e */ /* 0x000fe200000000ff */
[----:B------:R-:W1:Y:S01]  /*8ba0*/  MUFU.EX2 R143, R126 ;  /* 0x0000007e008f7308 */ /* 0x000e620000000800 */
[----:B--2---:R-:W-:Y:S01]  /*8bb0*/  FADD.FTZ R10, R133, R10 ;  /* 0x0000000a850a7221 */ /* 0x004fe20000010000 */
[----:B------:R-:W-:Y:S01]  /*8bc0*/  F2FP.F16.F32.PACK_AB R136, R125, R96 ;  /* 0x000000607d88723e */ /* 0x000fe200000000ff */
[----:B----4-:R-:W-:-:S05]  /*8bd0*/  @!P1 VIADD R90, R94, 0x2a860 ;  /* 0x0002a8605e5a9836 */ /* 0x010fca0000000000 */
[----:B------:R-:W-:Y:S01]  /*8be0*/  @!P1 PRMT R90, RZ, 0x654, R90 ;  /* 0x00000654ff5a9816 */ /* 0x000fe2000000005a */
[----:B------:R-:W2:Y:S01]  /*8bf0*/  MUFU.EX2 R127, R127 ;  /* 0x0000007f007f7308 */ /* 0x000ea20000000800 */
[C---:B---3--:R-:W-:Y:S01]  /*8c00*/  FADD.FTZ R10, R123.reuse, R10 ;  /* 0x0000000a7b0a7221 */ /* 0x048fe20000010000 */
[----:B------:R-:W-:Y:S01]  /*8c10*/  F2FP.F16.F32.PACK_AB R141, R123, R133 ;  /* 0x000000857b8d723e */ /* 0x000fe200000000ff */
[----:B------:R3:W-:Y:S01]  /*8c20*/  @!P1 SYNCS.ARRIVE.TRANS64.RED.A1T0 RZ, [R90+URZ], RZ ;  /* 0x000000ff5aff99a7 */ /* 0x0007e2000810043f */
[C---:B------:R-:W-:Y:S01]  /*8c30*/  ISETP.GT.AND P1, PT, R20.reuse, R15, PT ;  /* 0x0000000f1400720c */ /* 0x040fe20003f24270 */
[----:B------:R-:W-:-:S03]  /*8c40*/  VIADD R20, R20, 0xffffffff ;  /* 0xffffffff14147836 */ /* 0x000fc60000000000 */
[----:B------:R-:W4:Y:S01]  /*8c50*/  MUFU.EX2 R137, R130 ;  /* 0x0000008200897308 */ /* 0x000f220000000800 */
[----:B-1----:R-:W-:Y:S01]  /*8c60*/  FADD.FTZ R10, R143, R10 ;  /* 0x0000000a8f0a7221 */ /* 0x002fe20000010000 */
[----:B---3--:R-:W-:Y:S01]  /*8c70*/  FADD.FTZ R90, R158, R11 ;  /* 0x0000000b9e5a7221 */ /* 0x008fe20000010000 */
[----:B------:R-:W-:-:S03]  /*8c80*/  F2FP.F16.F32.PACK_AB R158, R89, R158 ;  /* 0x0000009e599e723e */ /* 0x000fc600000000ff */
[----:B------:R-:W-:Y:S02]  /*8c90*/  FADD.FTZ R11, R89, R90 ;  /* 0x0000005a590b7221 */ /* 0x000fe40000010000 */
[----:B------:R-:W1:Y:S01]  /*8ca0*/  MUFU.EX2 R131, R131 ;  /* 0x0000008300837308 */ /* 0x000e620000000800 */
[C---:B--2---:R-:W-:Y:S01]  /*8cb0*/  FADD.FTZ R10, R127.reuse, R10 ;  /* 0x0000000a7f0a7221 */ /* 0x044fe20000010000 */
[----:B------:R-:W-:Y:S01]  /*8cc0*/  F2FP.F16.F32.PACK_AB R143, R127, R143 ;  /* 0x0000008f7f8f723e */ /* 0x000fe200000000ff */
[----:B------:R-:W-:Y:S01]  /*8cd0*/  FADD.FTZ R90, R152, R11 ;  /* 0x0000000b985a7221 */ /* 0x000fe20000010000 */
[----:B------:R-:W-:-:S03]  /*8ce0*/  F2FP.F16.F32.PACK_AB R152, R93, R152 ;  /* 0x000000985d98723e */ /* 0x000fc600000000ff */
[----:B------:R-:W-:Y:S01]  /*8cf0*/  FADD.FTZ R11, R93, R90 ;  /* 0x0000005a5d0b7221 */ /* 0x000fe20000010000 */
[----:B------:R-:W2:Y:S01]  /*8d00*/  MUFU.EX2 R139, R134 ;  /* 0x00000086008b7308 */ /* 0x000ea20000000800 */
[----:B----4-:R-:W-:Y:S02]  /*8d10*/  FADD.FTZ R10, R137, R10 ;  /* 0x0000000a890a7221 */ /* 0x010fe40000010000 */
[----:B------:R-:W-:Y:S01]  /*8d20*/  FADD.FTZ R90, R154, R11 ;  /* 0x0000000b9a5a7221 */ /* 0x000fe20000010000 */
[----:B------:R-:W-:-:S03]  /*8d30*/  F2FP.F16.F32.PACK_AB R154, R97, R154 ;  /* 0x0000009a619a723e */ /* 0x000fc600000000ff */
[----:B------:R-:W-:Y:S01]  /*8d40*/  FADD.FTZ R11, R97, R90 ;  /* 0x0000005a610b7221 */ /* 0x000fe20000010000 */
[----:B------:R-:W3:Y:S01]  /*8d50*/  MUFU.EX2 R135, R135 ;  /* 0x0000008700877308 */ /* 0x000ee20000000800 */
[C---:B-1----:R-:W-:Y:S01]  /*8d60*/  FADD.FTZ R10, R131.reuse, R10 ;  /* 0x0000000a830a7221 */ /* 0x042fe20000010000 */
[----:B------:R-:W-:Y:S01]  /*8d70*/  F2FP.F16.F32.PACK_AB R137, R131, R137 ;  /* 0x000000898389723e */ /* 0x000fe200000000ff */
[----:B------:R-:W-:Y:S01]  /*8d80*/  FADD.FTZ R90, R148, R11 ;  /* 0x0000000b945a7221 */ /* 0x000fe20000010000 */
[----:B------:R-:W-:-:S03]  /*8d90*/  F2FP.F16.F32.PACK_AB R148, R101, R148 ;  /* 0x000000946594723e */ /* 0x000fc600000000ff */
[----:B------:R-:W-:Y:S01]  /*8da0*/  FADD.FTZ R11, R101, R90 ;  /* 0x0000005a650b7221 */ /* 0x000fe20000010000 */
[----:B--2---:R-:W-:-:S03]  /*8db0*/  FADD.FTZ R10, R139, R10 ;  /* 0x0000000a8b0a7221 */ /* 0x004fc60000010000 */
[----:B------:R-:W-:Y:S01]  /*8dc0*/  FADD.FTZ R90, R150, R11 ;  /* 0x0000000b965a7221 */ /* 0x000fe20000010000 */
[----:B------:R-:W-:-:S03]  /*8dd0*/  F2FP.F16.F32.PACK_AB R150, R105, R150 ;  /* 0x000000966996723e */ /* 0x000fc600000000ff */
[----:B------:R-:W-:Y:S01]  /*8de0*/  FADD.FTZ R11, R105, R90 ;  /* 0x0000005a690b7221 */ /* 0x000fe20000010000 */
[C---:B---3--:R-:W-:Y:S01]  /*8df0*/  FADD.FTZ R10, R135.reuse, R10 ;  /* 0x0000000a870a7221 */ /* 0x048fe20000010000 */
[----:B------:R-:W-:Y:S02]  /*8e00*/  F2FP.F16.F32.PACK_AB R139, R135, R139 ;  /* 0x0000008b878b723e */ /* 0x000fe400000000ff */
[----:B------:R-:W-:Y:S01]  /*8e10*/  FADD.FTZ R90, R144, R11 ;  /* 0x0000000b905a7221 */ /* 0x000fe20000010000 */
[----:B------:R-:W-:-:S03]  /*8e20*/  F2FP.F16.F32.PACK_AB R144, R109, R144 ;  /* 0x000000906d90723e */ /* 0x000fc600000000ff */
[----:B------:R-:W-:-:S04]  /*8e30*/  FADD.FTZ R11, R109, R90 ;  /* 0x0000005a6d0b7221 */ /* 0x000fc80000010000 */
[----:B------:R-:W-:Y:S01]  /*8e40*/  FADD.FTZ R90, R146, R11 ;  /* 0x0000000b925a7221 */ /* 0x000fe20000010000 */
[----:B------:R-:W-:-:S03]  /*8e50*/  F2FP.F16.F32.PACK_AB R146, R113, R146 ;  /* 0x000000927192723e */ /* 0x000fc600000000ff */
[----:B------:R-:W-:-:S04]  /*8e60*/  FADD.FTZ R11, R113, R90 ;  /* 0x0000005a710b7221 */ /* 0x000fc80000010000 */
[----:B------:R-:W-:-:S04]  /*8e70*/  FADD.FTZ R90, R88, R11 ;  /* 0x0000000b585a7221 */ /* 0x000fc80000010000 */
[----:B------:R-:W-:-:S04]  /*8e80*/  FADD.FTZ R11, R117, R90 ;  /* 0x0000005a750b7221 */ /* 0x000fc80000010000 */
[----:B------:R-:W-:-:S04]  /*8e90*/  FADD.FTZ R90, R92, R11 ;  /* 0x0000000b5c5a7221 */ /* 0x000fc80000010000 */
[----:B------:R-:W-:-:S04]  /*8ea0*/  FADD.FTZ R11, R121, R90 ;  /* 0x0000005a790b7221 */ /* 0x000fc80000010000 */
[----:B------:R-:W-:-:S04]  /*8eb0*/  FADD.FTZ R88, R96, R11 ;  /* 0x0000000b60587221 */ /* 0x000fc80000010000 */
[----:B------:R-:W-:-:S04]  /*8ec0*/  FADD.FTZ R11, R125, R88 ;  /* 0x000000587d0b7221 */ /* 0x000fc80000010000 */
[----:B------:R-:W-:-:S04]  /*8ed0*/  FADD.FTZ R88, R100, R11 ;  /* 0x0000000b64587221 */ /* 0x000fc80000010000 */
[----:B------:R-:W-:Y:S01]  /*8ee0*/  FADD.FTZ R11, R21, R88 ;  /* 0x00000058150b7221 */ /* 0x000fe20000010000 */
[----:B------:R-:W-:Y:S01]  /*8ef0*/  IMAD.MOV.U32 R21, RZ, RZ, R12 ;  /* 0x000000ffff157224 */ /* 0x000fe200078e000c */
[----:B------:R-:W-:Y:S06]  /*8f00*/  @P1 BRA `(.L_x_920) ;  /* 0xffffffe400041947 */ /* 0x000fec000383ffff */
.L_x_911:
[----:B------:R-:W-:-:S13]  /*8f10*/  ISETP.GE.AND P1, PT, R20, R19, PT ;  /* 0x000000131400720c */ /* 0x000fda0003f26270 */
[----:B------:R-:W-:Y:S05]  /*8f20*/  @!P1 BRA `(.L_x_921) ;  /* 0x0000002c00589947 */ /* 0x000fea0003800000 */
[----:B------:R-:W-:Y:S01]  /*8f30*/  IMAD.MOV.U32 R15, RZ, RZ, R12 ;  /* 0x000000ffff0f7224 */ /* 0x000fe200078e000c */
[----:B------:R-:W-:Y:S01]  /*8f40*/  UMOV UR38, UR46 ;  /* 0x0000002e00267c82 */ /* 0x000fe20008000000 */
[----:B------:R-:W-:Y:S01]  /*8f50*/  IMAD.MOV.U32 R173, RZ, RZ, R3 ;  /* 0x000000ffffad7224 */ /* 0x000fe200078e0003 */
[----:B------:R-:W-:Y:S01]  /*8f60*/  UMOV UR7, UR36 ;  /* 0x0000002400077c82 */ /* 0x000fe20008000000 */
[----:B------:R-:W-:Y:S01]  /*8f70*/  IMAD.IADD R21, R5, 0x1, R13 ;  /* 0x0000000105157824 */ /* 0x000fe200078e020d */
[----:B------:R-:W-:Y:S01]  /*8f80*/  ULDC UR40, c[0x0][0x9e4] ;  /* 0x0002790000287ab9 */ /* 0x000fe20000000800 */
[----:B------:R-:W-:Y:S01]  /*8f90*/  ULDC UR41, c[0x0][0x9dc] ;  /* 0x0002770000297ab9 */ /* 0x000fe20000000800 */
[----:B------:R-:W-:-:S05]  /*8fa0*/  ULDC UR47, c[0x0][0x9e0] ;  /* 0x00027800002f7ab9 */ /* 0x000fca0000000800 */
.L_x_938:
[----:B------:R-:W-:-:S04]  /*8fb0*/  UIADD3 UR36, UR7, 0x1, URZ ;  /* 0x0000000107247890 */ /* 0x000fc8000fffe03f */
[----:B------:R-:W-:-:S04]  /*8fc0*/  UISETP.NE.AND UP0, UPT, UR36, 0x2, UPT ;  /* 0x000000022400788c */ /* 0x000fc8000bf05270 */
[----:B------:R-:W-:Y:S02]  /*8fd0*/  USEL UR46, URZ, 0x1, UP0 ;  /* 0x000000013f2e7887 */ /* 0x000fe40008000000 */
[----:B------:R-:W-:Y:S02]  /*8fe0*/  USEL UR36, UR36, URZ, UP0 ;  /* 0x0000003f24247287 */ /* 0x000fe40008000000 */
[----:B------:R-:W-:Y:S01]  /*8ff0*/  ULOP3.LUT UR46, UR38, UR46, URZ, 0x3c, !UPT ;  /* 0x0000002e262e7292 */ /* 0x000fe2000f8e3c3f */
[----:B------:R-:W-:Y:S11]  /*9000*/  @!P0 BRA `(.L_x_922) ;  /* 0x0000000000048947 */ /* 0x000ff60003800000 */
[----:B------:R-:W-:Y:S01]  /*9010*/  BPT.TRAP 0x1 ;  /* 0x000000040000795c */ /* 0x000fe20000300000 */
.L_x_922:
[----:B------:R-:W-:Y:S01]  /*9020*/  ULEA UR6, UR36, UR37, 0x3 ;  /* 0x0000002524067291 */ /* 0x000fe2000f8e183f */
[----:B------:R-:W-:-:S05]  /*9030*/  IMAD.U32 R3, RZ, RZ, UR46 ;  /* 0x0000002eff037e24 */ /* 0x000fca000f8e00ff */
[----:B------:R-:W-:-:S04]  /*9040*/  SHF.L.U32 R3, R3, 0x1f, RZ ;  /* 0x0000001f03037819 */ /* 0x000fc800000006ff */
[----:B------:R1:W2:Y:S01]  /*9050*/  SYNCS.PHASECHK.TRANS64.TRYWAIT P1, [UR6+0x2a830], R3 ;  /* 0x02a83003ff0075a7 */ /* 0x0002a20008020146 */
[----:B------:R-:W-:Y:S05]  /*9060*/  @!P0 BRA `(.L_x_923) ;  /* 0x0000000000048947 */ /* 0x000fea0003800000 */
[----:B------:R-:W-:Y:S01]  /*9070*/  BPT.TRAP 0x1 ;  /* 0x000000040000795c */ /* 0x000fe20000300000 */
.L_x_923:
[----:B--2---:R-:W-:Y:S05]  /*9080*/  @P1 BRA `(.L_x_924) ;  /* 0x0000000000081947 */ /* 0x004fea0003800000 */
[----:B------:R-:W2:Y:S02]  /*9090*/  SYNCS.PHASECHK.TRANS64.TRYWAIT P1, [UR6+0x2a830], R3 ;  /* 0x02a83003ff0075a7 */ /* 0x000ea40008020146 */
[----:B--2---:R-:W-:Y:S05]  /*90a0*/  @!P1 BRA `(.L_x_925) ;  /* 0x0000008000709947 */ /* 0x004fea0003800000 */
.L_x_924:
        /* <DEDUP_REMOVED lines=133> */
.L_x_926:
[----:B------:R-:W-:Y:S01]  /*9900*/  ULEA UR10, UR7, UR37, 0x3 ;  /* 0x00000025070a7291 */ /* 0x000fe2000f8e183f */
[----:B------:R-:W-:-:S05]  /*9910*/  IMAD.U32 R0, RZ, RZ, UR38 ;  /* 0x00000026ff007e24 */ /* 0x000fca000f8e00ff */
[----:B------:R-:W-:-:S04]  /*9920*/  SHF.L.U32 R0, R0, 0x1f, RZ ;  /* 0x0000001f00007819 */ /* 0x000fc800000006ff */
[----:B------:R3:W4:Y:S01]  /*9930*/  SYNCS.PHASECHK.TRANS64.TRYWAIT P1, [UR10+0x2a850], R0 ;  /* 0x02a85000ff0075a7 */ /* 0x000722000802014a */
[----:B------:R-:W-:Y:S05]  /*9940*/  @!P0 BRA `(.L_x_927) ;  /* 0x0000000000048947 */ /* 0x000fea0003800000 */
[----:B------:R-:W-:Y:S01]  /*9950*/  BPT.TRAP 0x1 ;  /* 0x000000040000795c */ /* 0x000fe20000300000 */
.L_x_927:
[----:B----4-:R-:W-:Y:S05]  /*9960*/  @P1 BRA `(.L_x_928) ;  /* 0x0000000000081947 */ /* 0x010fea0003800000 */
[----:B------:R-:W4:Y:S02]  /*9970*/  SYNCS.PHASECHK.TRANS64.TRYWAIT P1, [UR10+0x2a850], R0 ;  /* 0x02a85000ff0075a7 */ /* 0x000f24000802014a */
[----:B----4-:R-:W-:Y:S05]  /*9980*/  @!P1 BRA `(.L_x_929) ;  /* 0x0000007800509947 */ /* 0x010fea0003800000 */
.L_x_928:
[----:B------:R-:W-:Y:S01]  /*9990*/  UIADD3 UR6, UR37, 0x400, URZ ;  /* 0x0000040025067890 */ /* 0x000fe2000fffe03f */
[----:B------:R-:W-:-:S06]  /*99a0*/  WARPGROUP.ARRIVE ;  /* 0x00000000000079c5 */ /* 0x000fcc0000000000 */
[----:B------:R-:W4:Y:S01]  /*99b0*/  S2R R176, SR_TID.X ;  /* 0x0000000000b07919 */ /* 0x000f220000002100 */
[----:B-12---:R-:W1:Y:S01]  /*99c0*/  LDC R3, c[0x0][0x288] ;  /* 0x0000a200ff037b82 */ /* 0x006e620000000800 */
[----:B------:R-:W-:Y:S01]  /*99d0*/  USHF.R.U32.HI UR6, URZ, 0x4, UR6 ;  /* 0x000000043f067899 */ /* 0x000fe20008011606 */
[----:B---3--:R-:W-:Y:S01]  /*99e0*/  IMAD.U32 R0, RZ, RZ, UR36 ;  /* 0x00000024ff007e24 */ /* 0x008fe2000f8e00ff */
[----:B------:R-:W-:Y:S01]  /*99f0*/  ULDC UR14, c[0x0][0x2e0] ;  /* 0x0000b800000e7ab9 */ /* 0x000fe20000000800 */
[----:B------:R-:W-:Y:S01]  /*9a00*/  IMAD R14, R20, -0x60, RZ ;  /* 0xffffffa0140e7824 */ /* 0x000fe200078e02ff */
[----:B------:R-:W-:-:S03]  /*9a10*/  ULOP3.LUT UR6, UR6, 0x3fff, URZ, 0xc0, !UPT ;  /* 0x00003fff06067892 */ /* 0x000fc6000f8ec03f */
[----:B------:R-:W-:Y:S01]  /*9a20*/  IMAD R2, R17, UR14, R14 ;  /* 0x0000000e11027c24 */ /* 0x000fe2000f8e020e */
[----:B------:R-:W-:-:S04]  /*9a30*/  ULOP3.LUT UR6, UR6, 0x3000000, URZ, 0xfc, !UPT ;  /* 0x0300000006067892 */ /* 0x000fc8000f8efc3f */
[----:B------:R-:W-:-:S03]  /*9a40*/  UIMAD UR11, UR7, 0x600, UR6 ;  /* 0x00000600070b78a4 */ /* 0x000fc6000f8e0206 */
[----:B------:R-:W-:-:S04]  /*9a50*/  UMOV UR7, 0x40000040 ;  /* 0x4000004000077882 */ /* 0x000fc80000000000 */
[----:B------:R-:W-:Y:S02]  /*9a60*/  UMOV UR6, UR11 ;  /* 0x0000000b00067c82 */ /* 0x000fe40008000000 */
[----:B------:R-:W-:Y:S01]  /*9a70*/  HGMMA.64x128x16.F32 R24, R156, gdesc[UR4].tnspB, R24, gsb0 ;  /* 0x41e000049c187df0 */ /* 0x000fe20008000818 */
[----:B------:R-:W-:Y:S01]  /*9a80*/  UIADD3 UR6, UR11, 0x80, URZ ;  /* 0x000000800b067890 */ /* 0x000fe2000fffe03f */
[----:B-1----:R-:W-:Y:S01]  /*9a90*/  IADD3 R3, R2, 0x1, -R3 ;  /* 0x0000000102037810 */ /* 0x002fe20007ffe803 */
[----:B------:R-:W-:-:S04]  /*9aa0*/  UMOV UR7, 0x40000040 ;  /* 0x4000004000077882 */ /* 0x000fc80000000000 */
[----:B------:R-:W-:Y:S01]  /*9ab0*/  IMAD R3, R16, -0x2, R3 ;  /* 0xfffffffe10037824 */ /* 0x000fe200078e0203 */
[----:B----4-:R-:W-:-:S13]  /*9ac0*/  LOP3.LUT P1, RZ, R176, 0x7f, RZ, 0xc0, !PT ;  /* 0x0000007fb0ff7812 */ /* 0x010fda000782c0ff */
[----:B------:R-:W-:-:S05]  /*9ad0*/  @!P1 LEA R0, R0, UR37, 0x3 ;  /* 0x0000002500009c11 */ /* 0x000fca000f8e18ff */
        /* <DEDUP_REMOVED lines=23> */
[----:B------:R-:W-:Y:S01]  /*9c50*/  WARPGROUP.ARRIVE ;  /* 0x00000000000079c5 */ /* 0x000fe20000000000 */
[----:B------:R-:W-:-:S06]  /*9c60*/  IMAD R140, R16, -0x2, R14 ;  /* 0xfffffffe108c7824 */ /* 0x000fcc00078e020e */
[----:B------:R-:W-:Y:S01]  /*9c70*/  HGMMA.64x128x16.F32 R24, R136, gdesc[UR4].tnspB, R24, gsb0 ;  /* 0x41e0000488187df0 */ /* 0x000fe20008000818 */
[----:B------:R-:W-:Y:S02]  /*9c80*/  ULOP3.LUT UR6, URZ, UR41, URZ, 0x33, !UPT ;  /* 0x000000293f067292 */ /* 0x000fe4000f8e333f */
[----:B------:R-:W-:Y:S02]  /*9c90*/  WARPGROUP.DEPBAR.LE gsb0, 0x0 ;  /* 0x00008000000079c5 */ /* 0x000fe40000010000 */
[----:B------:R1:W-:Y:S01]  /*9ca0*/  @!P1 SYNCS.ARRIVE.TRANS64.RED.A1T0 RZ, [R0+URZ], RZ ;  /* 0x000000ff00ff99a7 */ /* 0x0003e2000810043f */
[----:B------:R-:W-:Y:S01]  /*9cb0*/  ISETP.GE.AND P1, PT, R172, 0x1, PT ;  /* 0x00000001ac00780c */ /* 0x000fe20003f26270 */
[C---:B------:R-:W-:Y:S02]  /*9cc0*/  VIADD R136, R3.reuse, UR47 ;  /* 0x0000002f03887c36 */ /* 0x040fe40008000000 */
[----:B------:R-:W-:Y:S02]  /*9cd0*/  VIADD R138, R3, UR6 ;  /* 0x00000006038a7c36 */ /* 0x000fe40008000000 */
[----:B-1----:R-:W-:-:S02]  /*9ce0*/  IMAD.IADD R0, R5, 0x1, R136 ;  /* 0x0000000105007824 */ /* 0x002fc400078e0288 */
[----:B------:R-:W-:-:S06]  /*9cf0*/  IMAD.IADD R2, R5, 0x1, R138 ;  /* 0x0000000105027824 */ /* 0x000fcc00078e028a */
[----:B------:R-:W-:Y:S05]  /*9d00*/  @!P1 BRA `(.L_x_930) ;  /* 0x0000000000589947 */ /* 0x000fea0003800000 */
        /* <DEDUP_REMOVED lines=11> */
.L_x_932:
[----:B------:R-:W-:-:S05]  /*9dc0*/  IMAD.U32 R137, RZ, RZ, UR40 ;  /* 0x00000028ff897e24 */ /* 0x000fca000f8e00ff */
[----:B------:R-:W-:-:S13]  /*9dd0*/  ISETP.NE.AND P1, PT, R137, 0x1, PT ;  /* 0x000000018900780c */ /* 0x000fda0003f25270 */
[----:B------:R-:W1:Y:S01]  /*9de0*/  @P1 LDC.64 R142, c[0x0][0x9e8] ;  /* 0x00027a00ff8e1b82 */ /* 0x000e620000000a00 */
[----:B------:R-:W-:-:S04]  /*9df0*/  @P1 IMAD.IADD R3, R5, 0x1, R13 ;  /* 0x0000000105031824 */ /* 0x000fc800078e020d */
[----:B-1----:R-:W-:-:S04]  /*9e00*/  @P1 IMAD.HI.U32 R142, R3, R142, RZ ;  /* 0x0000008e038e1227 */ /* 0x002fc800078e00ff */
[----:B------:R-:W-:Y:S01]  /*9e10*/  IMAD.MOV.U32 R3, RZ, RZ, R21 ;  /* 0x000000ffff037224 */ /* 0x000fe200078e0015 */
[----:B------:R-:W-:-:S07]  /*9e20*/  @P1 SHF.R.U32.HI R3, RZ, R143, R142 ;  /* 0x0000008fff031219 */ /* 0x000fce000001168e */
.L_x_933:
[----:B------:R-:W-:Y:S05]  /*9e30*/  BSYNC B0 ;  /* 0x0000000000007941 */ /* 0x000fea0003800000 */
.L_x_931:
[----:B------:R-:W-:-:S05]  /*9e40*/  IMAD R3, R3, R137, R140 ;  /* 0x0000008903037224 */ /* 0x000fca00078e028c */
[----:B------:R-:W-:Y:S02]  /*9e50*/  VIADDMNMX R0, R3, R137, R0, PT ;  /* 0x0000008903007246 */ /* 0x000fe40003800100 */
[----:B------:R-:W-:-:S07]  /*9e60*/  VIMNMX R2, R2, R3, !PT ;  /* 0x0000000302027248 */ /* 0x000fce0007fe0100 */
.L_x_930:
        /* <DEDUP_REMOVED lines=117> */
[----:B------:R-:W-:-:S13]  /*a5c0*/  ISETP.GE.AND P6, PT, R172, 0x1, PT ;  /* 0x00000001ac00780c */ /* 0x000fda0003fc6270 */
[----:B------:R-:W-:Y:S05]  /*a5d0*/  @!P6 BRA `(.L_x_934) ;  /* 0x000000000054e947 */ /* 0x000fea0003800000 */
[----:B------:R-:W-:Y:S01]  /*a5e0*/  IMAD.IADD R3, R4, 0x1, R13 ;  /* 0x0000000104037824 */ /* 0x000fe200078e020d */
[----:B------:R-:W-:Y:S04]  /*a5f0*/  BSSY B0, `(.L_x_935) ;  /* 0x0000010000007945 */ /* 0x000fe80003800000 */
[----:B------:R-:W-:-:S13]  /*a600*/  ISETP.GT.AND P6, PT, R3, -0x1, PT ;  /* 0xffffffff0300780c */ /* 0x000fda0003fc4270 */
        /* <DEDUP_REMOVED lines=9> */
.L_x_936:
[----:B------:R-:W-:-:S05]  /*a6a0*/  IMAD.U32 R12, RZ, RZ, UR40 ;  /* 0x00000028ff0c7e24 */ /* 0x000fca000f8e00ff */
[----:B------:R-:W-:-:S13]  /*a6b0*/  ISETP.NE.AND P6, PT, R12, 0x1, PT ;  /* 0x000000010c00780c */ /* 0x000fda0003fc5270 */
[----:B------:R-:W1:Y:S02]  /*a6c0*/  @P6 LDC.64 R148, c[0x0][0x9e8] ;  /* 0x00027a00ff946b82 */ /* 0x000e640000000a00 */
[----:B-1----:R-:W-:-:S05]  /*a6d0*/  @P6 IMAD.HI.U32 R148, R3, R148, RZ ;  /* 0x0000009403946227 */ /* 0x002fca00078e00ff */
[----:B------:R-:W-:-:S07]  /*a6e0*/  @P6 SHF.R.U32.HI R3, RZ, R149, R148 ;  /* 0x00000095ff036219 */ /* 0x000fce0000011694 */
.L_x_937:
[----:B------:R-:W-:Y:S05]  /*a6f0*/  BSYNC B0 ;  /* 0x0000000000007941 */ /* 0x000fea0003800000 */
.L_x_935:
[----:B------:R-:W-:-:S05]  /*a700*/  IMAD R3, R3, R12, R140 ;  /* 0x0000000c03037224 */ /* 0x000fca00078e028c */
[----:B------:R-:W-:Y:S02]  /*a710*/  VIADDMNMX R0, R3, R12, R0, PT ;  /* 0x0000000c03007246 */ /* 0x000fe40003800100 */
[----:B------:R-:W-:-:S07]  /*a720*/  VIMNMX R2, R2, R3, !PT ;  /* 0x0000000302027248 */ /* 0x000fce0007fe0100 */
.L_x_934:
[C---:B------:R-:W-:Y:S01]  /*a730*/  ISETP.GT.AND P1, PT, R2.reuse, 0x1, !P1 ;  /* 0x000000010200780c */ /* 0x040fe20004f24270 */
[----:B------:R-:W1:Y:S01]  /*a740*/  LDC R14, c[0x0][0x988] ;  /* 0x00026200ff0e7b82 */ /* 0x000e620000000800 */
[----:B------:R-:W-:Y:S01]  /*a750*/  ISETP.GT.AND P2, PT, R2, 0x8, !P2 ;  /* 0x000000080200780c */ /* 0x000fe20005744270 */
[----:B------:R-:W-:Y:S01]  /*a760*/  UMOV UR38, UR46 ;  /* 0x0000002e00267c82 */ /* 0x000fe20008000000 */
[C---:B------:R-:W-:Y:S01]  /*a770*/  ISETP.LT.OR P1, PT, R0.reuse, 0x2, P1 ;  /* 0x000000020000780c */ /* 0x040fe20000f21670 */
[----:B------:R-:W-:Y:S01]  /*a780*/  UMOV UR7, UR36 ;  /* 0x0000002400077c82 */ /* 0x000fe20008000000 */
        /* <DEDUP_REMOVED lines=57> */
[----:B------:R-:W-:Y:S02]  /*ab20*/  FMNMX.FTZ R12, R105, R12, !PT ;  /* 0x0000000c690c7209 */ /* 0x000fe40007810000 */
[----:B------:R-:W-:Y:S02]  /*ab30*/  ISETP.LT.OR P1, PT, R0, 0x2a, P1 ;  /* 0x0000002a0000780c */ /* 0x000fe40000f21670 */
[----:B------:R-:W-:Y:S02]  /*ab40*/  FMNMX.FTZ R12, R129, R12, !PT ;  /* 0x0000000c810c7209 */ /* 0x000fe40007810000 */
[----:B------:R-:W-:Y:S02]  /*ab50*/  FSEL R111, R111, -INF , !P1 ;  /* 0xff8000006f6f7808 */ /* 0x000fe40004800000 */
[----:B------:R-:W-:Y:S02]  /*ab60*/  ISETP.NE.AND P1, PT, R154, RZ, PT ;  /* 0x000000ff9a00720c */ /* 0x000fe40003f25270 */
[----:B------:R-:W-:-:S02]  /*ab70*/  ISETP.NE.AND P2, PT, R174, RZ, PT ;  /* 0x000000ffae00720c */ /* 0x000fc40003f45270 */
[----:B------:R-:W-:Y:S02]  /*ab80*/  ISETP.GT.AND P1, PT, R2, 0x30, !P1 ;  /* 0x000000300200780c */ /* 0x000fe40004f24270 */
[----:B------:R-:W-:Y:S02]  /*ab90*/  FMNMX.FTZ R12, R101, R12, !PT ;  /* 0x0000000c650c7209 */ /* 0x000fe40007810000 */
[----:B------:R-:W-:Y:S02]  /*aba0*/  ISETP.LT.OR P1, PT, R0, 0x31, P1 ;  /* 0x000000310000780c */ /* 0x000fe40000f21670 */
[----:B------:R-:W-:Y:S02]  /*abb0*/  FMNMX.FTZ R12, R133, R12, !PT ;  /* 0x0000000c850c7209 */ /* 0x000fe40007810000 */
[----:B------:R-:W-:Y:S02]  /*abc0*/  FSEL R91, R114, -INF , !P1 ;  /* 0xff800000725b7808 */ /* 0x000fe40004800000 */
[----:B------:R-:W-:Y:S01]  /*abd0*/  ISETP.NE.AND P1, PT, R112, RZ, PT ;  /* 0x000000ff7000720c */ /* 0x000fe20003f25270 */
[----:B------:R-:W2:Y:S01]  /*abe0*/  SHFL.BFLY PT, R3, R12, 0x2, 0x1f ;  /* 0x0c401f000c037f89 */ /* 0x000ea200000e0000 */
[----:B------:R-:W-:-:S02]  /*abf0*/  ISETP.NE.AND P6, PT, R124, RZ, PT ;  /* 0x000000ff7c00720c */ /* 0x000fc40003fc5270 */
[C---:B------:R-:W-:Y:S02]  /*ac00*/  ISETP.GT.AND P1, PT, R2.reuse, 0x31, !P1 ;  /* 0x000000310200780c */ /* 0x040fe40004f24270 */
[----:B------:R-:W-:Y:S02]  /*ac10*/  ISETP.GT.AND P3, PT, R2, 0x50, !P3 ;  /* 0x000000500200780c */ /* 0x000fe40005f64270 */
[C---:B------:R-:W-:Y:S02]  /*ac20*/  ISETP.LT.OR P1, PT, R0.reuse, 0x32, P1 ;  /* 0x000000320000780c */ /* 0x040fe40000f21670 */
[----:B------:R-:W-:Y:S02]  /*ac30*/  ISETP.LT.OR P3, PT, R0, 0x51, P3 ;  /* 0x000000510000780c */ /* 0x000fe40001f61670 */
[----:B------:R-:W-:Y:S02]  /*ac40*/  FSEL R115, R115, -INF , !P1 ;  /* 0xff80000073737808 */ /* 0x000fe40004800000 */
[----:B------:R-:W-:-:S02]  /*ac50*/  ISETP.NE.AND P1, PT, R156, RZ, PT ;  /* 0x000000ff9c00720c */ /* 0x000fc40003f25270 */
[C---:B------:R-:W-:Y:S02]  /*ac60*/  ISETP.GT.AND P4, PT, R2.reuse, 0x51, !P4 ;  /* 0x000000510200780c */ /* 0x040fe40006784270 */
[----:B------:R-:W-:Y:S02]  /*ac70*/  ISETP.GT.AND P1, PT, R2, 0x38, !P1 ;  /* 0x000000380200780c */ /* 0x000fe40004f24270 */
[----:B------:R-:W-:Y:S02]  /*ac80*/  FSEL R183, R130, -INF , !P3 ;  /* 0xff80000082b77808 */ /* 0x000fe40005800000 */
[----:B------:R-:W-:Y:S02]  /*ac90*/  ISETP.LT.OR P1, PT, R0, 0x39, P1 ;  /* 0x000000390000780c */ /* 0x000fe40000f21670 */
[----:B------:R-:W-:Y:S02]  /*aca0*/  ISETP.GT.AND P5, PT, R2, 0x58, !P5 ;  /* 0x000000580200780c */ /* 0x000fe40006fa4270 */
[----:B------:R-:W-:-:S02]  /*acb0*/  FSEL R175, R118, -INF , !P1 ;  /* 0xff80000076af7808 */ /* 0x000fc40004800000 */
[----:B------:R-:W-:Y:S02]  /*acc0*/  ISETP.NE.AND P1, PT, R116, RZ, PT ;  /* 0x000000ff7400720c */ /* 0x000fe40003f25270 */
[----:B------:R-:W-:Y:S02]  /*acd0*/  ISETP.LT.OR P4, PT, R0, 0x52, P4 ;  /* 0x000000520000780c */ /* 0x000fe40002781670 */
[----:B------:R-:W-:Y:S02]  /*ace0*/  ISETP.GT.AND P1, PT, R2, 0x39, !P1 ;  /* 0x000000390200780c */ /* 0x000fe40004f24270 */
[C---:B------:R-:W-:Y:S02]  /*acf0*/  ISETP.LT.OR P5, PT, R0.reuse, 0x59, P5 ;  /* 0x000000590000780c */ /* 0x040fe40002fa1670 */
        /* <DEDUP_REMOVED lines=15> */
[----:B------:R-:W-:Y:S02]  /*adf0*/  ISETP.LT.OR P1, PT, R0, 0x4a, P1 ;  /* 0x0000004a0000780c */ /* 0x000fe40000f21670 */
[----:B--2---:R-:W-:Y:S02]  /*ae00*/  FMNMX.FTZ R92, R12, R3, !PT ;  /* 0x000000030c5c7209 */ /* 0x004fe40007810000 */
[----:B------:R-:W-:-:S02]  /*ae10*/  FSEL R127, R127, -INF , !P1 ;  /* 0xff8000007f7f7808 */ /* 0x000fc40004800000 */
[----:B------:R-:W-:Y:S01]  /*ae20*/  ISETP.GT.AND P1, PT, R2, RZ, !P6 ;  /* 0x000000ff0200720c */ /* 0x000fe20007724270 */
[----:B------:R-:W2:Y:S01]  /*ae30*/  SHFL.BFLY PT, R3, R92, 0x1, 0x1f ;  /* 0x0c201f005c037f89 */ /* 0x000ea200000e0000 */
[----:B------:R-:W-:Y:S02]  /*ae40*/  ISETP.NE.AND P6, PT, R128, RZ, PT ;  /* 0x000000ff8000720c */ /* 0x000fe40003fc5270 */
[----:B------:R-:W-:Y:S02]  /*ae50*/  ISETP.LT.OR P1, PT, R0, 0x1, P1 ;  /* 0x000000010000780c */ /* 0x000fe40000f21670 */
[----:B------:R-:W-:Y:S02]  /*ae60*/  ISETP.GT.AND P2, PT, R2, 0x59, !P6 ;  /* 0x000000590200780c */ /* 0x000fe40007744270 */
[----:B------:R-:W-:Y:S02]  /*ae70*/  FSEL R90, R90, -INF , !P1 ;  /* 0xff8000005a5a7808 */ /* 0x000fe40004800000 */
[----:B------:R-:W-:-:S02]  /*ae80*/  ISETP.LT.OR P2, PT, R0, 0x5a, P2 ;  /* 0x0000005a0000780c */ /* 0x000fc40001741670 */
[----:B------:R-:W-:Y:S02]  /*ae90*/  FMNMX.FTZ R12, R90, R15, !PT ;  /* 0x0000000f5a0c7209 */ /* 0x000fe40007810000 */
[----:B------:R-:W-:Y:S02]  /*aea0*/  LOP3.LUT P6, RZ, R176, 0x7f, RZ, 0xc0, !PT ;  /* 0x0000007fb0ff7812 */ /* 0x000fe400078cc0ff */
[----:B------:R-:W-:-:S04]  /*aeb0*/  FMNMX.FTZ R12, R159, R12, !PT ;  /* 0x0000000c9f0c7209 */ /* 0x000fc80007810000 */
[----:B------:R-:W-:-:S04]  /*aec0*/  FMNMX.FTZ R12, R149, R12, !PT ;  /* 0x0000000c950c7209 */ /* 0x000fc80007810000 */
[----:B------:R-:W-:Y:S02]  /*aed0*/  FMNMX.FTZ R12, R157, R12, !PT ;  /* 0x0000000c9d0c7209 */ /* 0x000fe40007810000 */
[----:B--2---:R-:W-:Y:S02]  /*aee0*/  FMNMX.FTZ R3, R92, R3, !PT ;  /* 0x000000035c037209 */ /* 0x004fe40007810000 */
[----:B------:R-:W-:Y:S02]  /*aef0*/  FMNMX.FTZ R12, R151, R12, !PT ;  /* 0x0000000c970c7209 */ /* 0x000fe40007810000 */
[C---:B------:R-:W-:Y:S01]  /*af00*/  FSETP.NEU.FTZ.AND P1, PT, R3.reuse, -INF , PT ;  /* 0xff8000000300780b */ /* 0x040fe20003f3d000 */
[----:B-1----:R-:W-:Y:S01]  /*af10*/  FMUL.FTZ R94, R3, R14 ;  /* 0x0000000e035e7220 */ /* 0x002fe20000410000 */
[----:B------:R-:W-:Y:S02]  /*af20*/  FMNMX.FTZ R12, R155, R12, !PT ;  /* 0x0000000c9b0c7209 */ /* 0x000fe40007810000 */
[----:B------:R-:W-:-:S02]  /*af30*/  FSEL R0, R3, RZ, P1 ;  /* 0x000000ff03007208 */ /* 0x000fc40000800000 */
[----:B------:R-:W-:Y:S02]  /*af40*/  FMNMX.FTZ R12, R95, R12, !PT ;  /* 0x0000000c5f0c7209 */ /* 0x000fe40007810000 */
        /* <DEDUP_REMOVED lines=8> */
[-CC-:B------:R-:W-:Y:S01]  /*afd0*/  FFMA.FTZ R144, R97, R14.reuse, -R94.reuse ;  /* 0x0000000e61907223 */ /* 0x180fe2000001085e */
[----:B------:R-:W-:Y:S01]  /*afe0*/  FSEL R143, R134, -INF , !P5 ;  /* 0xff800000868f7808 */ /* 0x000fe20006800000 */
[--C-:B------:R-:W-:Y:S01]  /*aff0*/  FFMA.FTZ R97, R113, R14, -R94.reuse ;  /* 0x0000000e71617223 */ /* 0x100fe2000001085e */
[----:B------:R-:W-:Y:S01]  /*b000*/  FMNMX.FTZ R12, R103, R12, !PT ;  /* 0x0000000c670c7209 */ /* 0x000fe20007810000 */
[----:B------:R-:W-:Y:S01]  /*b010*/  FADD.FTZ R113, -R0, R173 ;  /* 0x000000ad00717221 */ /* 0x000fe20000010100 */
[----:B------:R-:W-:Y:S01]  /*b020*/  FSEL R139, R135, -INF , !P2 ;  /* 0xff800000878b7808 */ /* 0x000fe20005000000 */
[--C-:B------:R-:W-:Y:S01]  /*b030*/  FFMA.FTZ R135, R137, R14, -R94.reuse ;  /* 0x0000000e89877223 */ /* 0x100fe2000001085e */
[----:B------:R-:W-:Y:S01]  /*b040*/  FMNMX.FTZ R12, R111, R12, !PT ;  /* 0x0000000c6f0c7209 */ /* 0x000fe20007810000 */
[-CC-:B------:R-:W-:Y:S01]  /*b050*/  FFMA.FTZ R193, R88, R14.reuse, -R94.reuse ;  /* 0x0000000e58c17223 */ /* 0x180fe2000001085e */
[----:B------:R-:W-:Y:S01]  /*b060*/  FMUL.FTZ R0, R113, R14 ;  /* 0x0000000e71007220 */ /* 0x000fe20000410000 */
        /* <DEDUP_REMOVED lines=20> */
[--C-:B------:R-:W-:Y:S01]  /*b1b0*/  FFMA.FTZ R138, R101, R14, -R94.reuse ;  /* 0x0000000e658a7223 */ /* 0x100fe2000001085e */
[----:B------:R-:W-:Y:S01]  /*b1c0*/  FMNMX.FTZ R12, R123, R12, !PT ;  /* 0x0000000c7b0c7209 */ /* 0x000fe20007810000 */
[-CC-:B------:R-:W-:Y:S01]  /*b1d0*/  FFMA.FTZ R93, R121, R14.reuse, -R94.reuse ;  /* 0x0000000e795d7223 */ /* 0x180fe2000001085e */
[--C-:B------:R-:W-:Y:S01]  /*b1e0*/  FFMA.FTZ R89, R125, R14, -R94.reuse ;  /* 0x0000000e7d597223 */ /* 0x100fe2000001085e */
[----:B------:R-:W2:Y:S01]  /*b1f0*/  MUFU.EX2 R156, R156 ;  /* 0x0000009c009c7308 */ /* 0x000ea20000000800 */
[----:B------:R-:W-:Y:S01]  /*b200*/  FMNMX.FTZ R12, R181, R12, !PT ;  /* 0x0000000cb50c7209 */ /* 0x000fe20007810000 */
[-CC-:B------:R-:W-:Y:S01]  /*b210*/  FFMA.FTZ R105, R129, R14.reuse, -R94.reuse ;  /* 0x0000000e81697223 */ /* 0x180fe2000001085e */
[----:B------:R-:W-:Y:S01]  /*b220*/  FFMA.FTZ R101, R133, R14, -R94 ;  /* 0x0000000e85657223 */ /* 0x000fe2000001085e */
[----:B------:R-:W-:Y:S01]  /*b230*/  IMAD.MOV.U32 R173, RZ, RZ, R3 ;  /* 0x000000ffffad7224 */ /* 0x000fe200078e0003 */
[----:B------:R-:W-:-:S03]  /*b240*/  FMNMX.FTZ R12, R127, R12, !PT ;  /* 0x0000000c7f0c7209 */ /* 0x000fc60007810000 */
[----:B------:R-:W3:Y:S01]  /*b250*/  MUFU.EX2 R158, R158 ;  /* 0x0000009e009e7308 */ /* 0x000ee20000000800 */
[----:B------:R-:W-:Y:S01]  /*b260*/  FMNMX.FTZ R12, R183, R12, !PT ;  /* 0x0000000cb70c7209 */ /* 0x000fe20007810000 */
[----:B-1----:R-:W-:-:S03]  /*b270*/  FFMA.FTZ R11, R0, R11, R193 ;  /* 0x0000000b000b7223 */ /* 0x002fc600000100c1 */
[----:B------:R-:W-:-:S03]  /*b280*/  FMNMX.FTZ R12, R141, R12, !PT ;  /* 0x0000000c8d0c7209 */ /* 0x000fc60007810000 */
[----:B------:R-:W1:Y:S01]  /*b290*/  MUFU.EX2 R187, R187 ;  /* 0x000000bb00bb7308 */ /* 0x000e620000000800 */
[----:B------:R-:W-:Y:S01]  /*b2a0*/  FMNMX.FTZ R12, R143, R12, !PT ;  /* 0x0000000c8f0c7209 */ /* 0x000fe20007810000 */
[C---:B--2---:R-:W-:Y:S01]  /*b2b0*/  FADD.FTZ R11, R156.reuse, R11 ;  /* 0x0000000b9c0b7221 */ /* 0x044fe20000010000 */
[----:B------:R-:W-:Y:S02]  /*b2c0*/  F2FP.F16.F32.PACK_AB R156, R156, R193 ;  /* 0x000000c19c9c723e */ /* 0x000fe400000000ff */
[----:B------:R-:W-:-:S03]  /*b2d0*/  FMNMX.FTZ R12, R139, R12, !PT ;  /* 0x0000000c8b0c7209 */ /* 0x000fc60007810000 */
[----:B------:R-:W2:Y:S01]  /*b2e0*/  MUFU.EX2 R152, R152 ;  /* 0x0000009800987308 */ /* 0x000ea20000000800 */
[----:B---3--:R-:W-:Y:S01]  /*b2f0*/  FADD.FTZ R102, R158, R11 ;  /* 0x0000000b9e667221 */ /* 0x008fe20000010000 */
[----:B------:R-:W3:Y:S06]  /*b300*/  SHFL.BFLY PT, R137, R12, 0x2, 0x1f ;  /* 0x0c401f000c897f89 */ /* 0x000eec00000e0000 */
[----:B------:R-:W4:Y:S01]  /*b310*/  MUFU.EX2 R177, R177 ;  /* 0x000000b100b17308 */ /* 0x000f220000000800 */
[C---:B-1----:R-:W-:Y:S01]  /*b320*/  FADD.FTZ R11, R187.reuse, R102 ;  /* 0x00000066bb0b7221 */ /* 0x042fe20000010000 */
[----:B------:R-:W-:-:S06]  /*b330*/  F2FP.F16.F32.PACK_AB R158, R187, R158 ;  /* 0x0000009ebb9e723e */ /* 0x000fcc00000000ff */
[----:B------:R-:W1:Y:S01]  /*b340*/  MUFU.EX2 R154, R154 ;  /* 0x0000009a009a7308 */ /* 0x000e620000000800 */
[----:B--2---:R-:W-:-:S07]  /*b350*/  FADD.FTZ R102, R152, R11 ;  /* 0x0000000b98667221 */ /* 0x004fce0000010000 */
[----:B------:R-:W-:Y:S01]  /*b360*/  MUFU.EX2 R145, R145 ;  /* 0x0000009100917308 */ /* 0x000fe20000000800 */
[----:B----4-:R-:W-:Y:S02]  /*b370*/  F2FP.F16.F32.PACK_AB R152, R177, R152 ;  /* 0x00000098b198723e */ /* 0x010fe400000000ff */
[----:B---3--:R-:W-:-:S05]  /*b380*/  FMNMX.FTZ R137, R12, R137, !PT ;  /* 0x000000890c897209 */ /* 0x008fca0007810000 */
[----:B------:R-:W2:Y:S01]  /*b390*/  SHFL.BFLY PT, R12, R137, 0x1, 0x1f ;  /* 0x0c201f00890c7f89 */ /* 0x000ea200000e0000 */
[----:B------:R-:W-:Y:S08]  /*b3a0*/  MUFU.EX2 R148, R148 ;  /* 0x0000009400947308 */ /* 0x000ff00000000800 */
[----:B------:R-:W-:Y:S08]  /*b3b0*/  MUFU.EX2 R150, R150 ;  /* 0x0000009600967308 */ /* 0x000ff00000000800 */
[----:B------:R-:W-:Y:S01]  /*b3c0*/  MUFU.EX2 R135, R135 ;  /* 0x0000008700877308 */ /* 0x000fe20000000800 */
[----:B--2---:R-:W-:-:S07]  /*b3d0*/  FMNMX.FTZ R12, R137, R12, !PT ;  /* 0x0000000c890c7209 */ /* 0x004fce0007810000 */
[----:B------:R-:W-:Y:S01]  /*b3e0*/  MUFU.EX2 R144, R144 ;  /* 0x0000009000907308 */ /* 0x000fe20000000800 */
[C---:B------:R-:W-:Y:S01]  /*b3f0*/  FSETP.NEU.FTZ.AND P1, PT, R12.reuse, -INF , PT ;  /* 0xff8000000c00780b */ /* 0x040fe20003f3d000 */
[----:B------:R-:W-:-:S06]  /*b400*/  FMUL.FTZ R2, R12, R14 ;  /* 0x0000000e0c027220 */ /* 0x000fcc0000410000 */
[----:B------:R-:W-:Y:S01]  /*b410*/  MUFU.EX2 R97, R97 ;  /* 0x0000006100617308 */ /* 0x000fe20000000800 */
[----:B------:R-:W-:Y:S02]  /*b420*/  FSEL R100, R2, RZ, P1 ;  /* 0x000000ff02647208 */ /* 0x000fe40000800000 */
[----:B------:R-:W-:Y:S02]  /*b430*/  FSEL R2, R12, RZ, P1 ;  /* 0x000000ff0c027208 */ /* 0x000fe40000800000 */
[----:B------:R-:W-:Y:S01]  /*b440*/  ISETP.GT.AND P1, PT, R20, R19, PT ;  /* 0x000000131400720c */ /* 0x000fe20003f24270 */
[-CC-:B------:R-:W-:Y:S01]  /*b450*/  FFMA.FTZ R113, R90, R14.reuse, -R100.reuse ;  /* 0x0000000e5a717223 */ /* 0x180fe20000010864 */
[-CC-:B------:R-:W-:Y:S01]  /*b460*/  FFMA.FTZ R88, R159, R14.reuse, -R100.reuse ;  /* 0x0000000e9f587223 */ /* 0x180fe20000010864 */
[----:B------:R-:W-:Y:S01]  /*b470*/  FADD.FTZ R15, -R2, R15 ;  /* 0x0000000f020f7221 */ /* 0x000fe20000010100 */
[-CC-:B------:R-:W-:Y:S01]  /*b480*/  FFMA.FTZ R159, R149, R14.reuse, -R100.reuse ;  /* 0x0000000e959f7223 */ /* 0x180fe20000010864 */
[-CC-:B------:R-:W-:Y:S01]  /*b490*/  FFMA.FTZ R90, R157, R14.reuse, -R100.reuse ;  /* 0x0000000e9d5a7223 */ /* 0x180fe20000010864 */
[-CC-:B------:R-:W-:Y:S01]  /*b4a0*/  FFMA.FTZ R92, R151, R14.reuse, -R100.reuse ;  /* 0x0000000e975c7223 */ /* 0x180fe20000010864 */
[-C--:B------:R-:W-:Y:S01]  /*b4b0*/  FMUL.FTZ R15, R15, R14.reuse ;  /* 0x0000000e0f0f7220 */ /* 0x080fe20000410000 */
        /* <DEDUP_REMOVED lines=8> */
[----:B------:R2:W3:Y:S01]  /*b540*/  MUFU.EX2 R2, R15 ;  /* 0x0000000f00027308 */ /* 0x0004e20000000800 */
[-CC-:B------:R-:W-:Y:S01]  /*b550*/  FFMA.FTZ R91, R91, R14.reuse, -R100.reuse ;  /* 0x0000000e5b5b7223 */ /* 0x180fe20000010864 */
[-CC-:B------:R-:W-:Y:S01]  /*b560*/  FFMA.FTZ R115, R115, R14.reuse, -R100.reuse ;  /* 0x0000000e73737223 */ /* 0x180fe20000010864 */
[-CC-:B------:R-:W-:Y:S01]  /*b570*/  FFMA.FTZ R175, R175, R14.reuse, -R100.reuse ;  /* 0x0000000eafaf7223 */ /* 0x180fe20000010864 */
[-CC-:B------:R-:W-:Y:S01]  /*b580*/  FFMA.FTZ R119, R119, R14.reuse, -R100.reuse ;  /* 0x0000000e77777223 */ /* 0x180fe20000010864 */
[-CC-:B------:R-:W-:Y:S01]  /*b590*/  FFMA.FTZ R179, R179, R14.reuse, -R100.reuse ;  /* 0x0000000eb3b37223 */ /* 0x180fe20000010864 */
[-CC-:B------:R-:W-:Y:S01]  /*b5a0*/  FFMA.FTZ R123, R123, R14.reuse, -R100.reuse ;  /* 0x0000000e7b7b7223 */ /* 0x180fe20000010864 */
[-C--:B------:R-:W-:Y:S01]  /*b5b0*/  FFMA.FTZ R181, R181, R14.reuse, -R100 ;  /* 0x0000000eb5b57223 */ /* 0x080fe20000010864 */
[----:B------:R-:W4:Y:S01]  /*b5c0*/  MUFU.EX2 R88, R88 ;  /* 0x0000005800587308 */ /* 0x000f220000000800 */
[----:B--2---:R-:W-:Y:S01]  /*b5d0*/  FADD.FTZ R15, R177, R102 ;  /* 0x00000066b10f7221 */ /* 0x004fe20000010000 */
[-CC-:B------:R-:W-:Y:S01]  /*b5e0*/  FFMA.FTZ R127, R127, R14.reuse, -R100.reuse ;  /* 0x0000000e7f7f7223 */ /* 0x180fe20000010864 */
[-CC-:B------:R-:W-:Y:S01]  /*b5f0*/  FFMA.FTZ R183, R183, R14.reuse, -R100.reuse ;  /* 0x0000000eb7b77223 */ /* 0x180fe20000010864 */
[-CC-:B------:R-:W-:Y:S01]  /*b600*/  FFMA.FTZ R141, R141, R14.reuse, -R100.reuse ;  /* 0x0000000e8d8d7223 */ /* 0x180fe20000010864 */
[----:B-1----:R-:W-:Y:S01]  /*b610*/  FADD.FTZ R102, R154, R15 ;  /* 0x0000000f9a667221 */ /* 0x002fe20000010000 */
[-CC-:B------:R-:W-:Y:S01]  /*b620*/  FFMA.FTZ R143, R143, R14.reuse, -R100.reuse ;  /* 0x0000000e8f8f7223 */ /* 0x180fe20000010864 */
[----:B------:R-:W-:Y:S01]  /*b630*/  FFMA.FTZ R100, R139, R14, -R100 ;  /* 0x0000000e8b647223 */ /* 0x000fe20000010864 */
[----:B------:R-:W1:Y:S01]  /*b640*/  MUFU.EX2 R159, R159 ;  /* 0x0000009f009f7308 */ /* 0x000e620000000800 */
[----:B---3--:R-:W-:Y:S01]  /*b650*/  FFMA.FTZ R11, R2, R10, R113 ;  /* 0x0000000a020b7223 */ /* 0x008fe20000010071 */
[C---:B------:R-:W-:Y:S01]  /*b660*/  FADD.FTZ R15, R145.reuse, R102 ;  /* 0x00000066910f7221 */ /* 0x040fe20000010000 */
[----:B------:R-:W-:Y:S01]  /*b670*/  F2FP.F16.F32.PACK_AB R154, R145, R154 ;  /* 0x0000009a919a723e */ /* 0x000fe200000000ff */
[----:B------:R-:W-:-:S02]  /*b680*/  VIADD R20, R20, 0xffffffff ;  /* 0xffffffff14147836 */ /* 0x000fc40000000000 */
[----:B------:R-:W-:Y:S01]  /*b690*/  FADD.FTZ R102, R148, R15 ;  /* 0x0000000f94667221 */ /* 0x000fe20000010000 */
[----:B------:R-:W-:Y:S01]  /*b6a0*/  IMAD.U32 R15, RZ, RZ, UR10 ;  /* 0x0000000aff0f7e24 */ /* 0x000fe2000f8e00ff */
[----:B------:R-:W2:Y:S01]  /*b6b0*/  MUFU.EX2 R90, R90 ;  /* 0x0000005a005a7308 */ /* 0x000ea20000000800 */
[C---:B----4-:R-:W-:Y:S01]  /*b6c0*/  FADD.FTZ R10, R88.reuse, R11 ;  /* 0x0000000b580a7221 */ /* 0x050fe20000010000 */
[----:B------:R-:W-:Y:S01]  /*b6d0*/  F2FP.F16.F32.PACK_AB R148, R131, R148 ;  /* 0x000000948394723e */ /* 0x000fe200000000ff */
[----:B------:R-:W-:Y:S01]  /*b6e0*/  @!P6 VIADD R15, R15, 0x2a860 ;  /* 0x0002a8600f0fe836 */ /* 0x000fe20000000000 */
[----:B------:R-:W-:-:S04]  /*b6f0*/  F2FP.F16.F32.PACK_AB R157, R88, R113 ;  /* 0x00000071589d723e */ /* 0x000fc800000000ff */
[----:B------:R-:W3:Y:S01]  /*b700*/  MUFU.EX2 R92, R92 ;  /* 0x0000005c005c7308 */ /* 0x000ee20000000800 */
[----:B-1----:R-:W-:-:S07]  /*b710*/  FADD.FTZ R11, R159, R10 ;  /* 0x0000000a9f0b7221 */ /* 0x002fce0000010000 */
[----:B------:R-:W1:Y:S01]  /*b720*/  MUFU.EX2 R117, R117 ;  /* 0x0000007500757308 */ /* 0x000e620000000800 */
[C---:B--2---:R-:W-:Y:S01]  /*b730*/  FADD.FTZ R11, R90.reuse, R11 ;  /* 0x0000000b5a0b7221 */ /* 0x044fe20000010000 */
[----:B------:R-:W-:-:S06]  /*b740*/  F2FP.F16.F32.PACK_AB R159, R90, R159 ;  /* 0x0000009f5a9f723e */ /* 0x000fcc00000000ff */
[----:B------:R-:W2:Y:S01]  /*b750*/  MUFU.EX2 R155, R155 ;  /* 0x0000009b009b7308 */ /* 0x000ea20000000800 */
[----:B---3--:R-:W-:Y:S01]  /*b760*/  FADD.FTZ R10, R92, R11 ;  /* 0x0000000b5c0a7221 */ /* 0x008fe20000010000 */
[----:B------:R-:W-:-:S04]  /*b770*/  FADD.FTZ R11, R131, R102 ;  /* 0x00000066830b7221 */ /* 0x000fc80000010000 */
[----:B------:R-:W-:Y:S01]  /*b780*/  FADD.FTZ R102, R150, R11 ;  /* 0x0000000b96667221 */ /* 0x000fe20000010000 */
[----:B------:R-:W-:Y:S01]  /*b790*/  F2FP.F16.F32.PACK_AB R150, R135, R150 ;  /* 0x000000968796723e */ /* 0x000fe200000000ff */
        /* <DEDUP_REMOVED lines=10> */
[----:B------:R-:W-:Y:S01]  /*b840*/  MUFU.EX2 R146, R146 ;  /* 0x0000009200927308 */ /* 0x000fe20000000800 */
[C---:B--2---:R-:W-:Y:S01]  /*b850*/  FADD.FTZ R10, R96.reuse, R11 ;  /* 0x0000000b600a7221 */ /* 0x044fe20000010000 */
[----:B------:R-:W-:-:S06]  /*b860*/  F2FP.F16.F32.PACK_AB R149, R96, R149 ;  /* 0x000000956095723e */ /* 0x000fcc00000000ff */
[----:B------:R-:W1:Y:S01]  /*b870*/  MUFU.EX2 R98, R98 ;  /* 0x0000006200627308 */ /* 0x000e620000000800 */
[----:B---3--:R-:W-:-:S07]  /*b880*/  FADD.FTZ R11, R151, R10 ;  /* 0x0000000a970b7221 */ /* 0x008fce0000010000 */
[----:B------:R2:W3:Y:S08]  /*b890*/  MUFU.EX2 R104, R91 ;  /* 0x0000005b00687308 */ /* 0x0004f00000000800 */
[----:B------:R-:W4:Y:S01]  /*b8a0*/  MUFU.EX2 R109, R109 ;  /* 0x0000006d006d7308 */ /* 0x000f220000000800 */
[----:B--2---:R-:W-:Y:S01]  /*b8b0*/  @!P6 PRMT R91, RZ, 0x654, R15 ;  /* 0x00000654ff5be816 */ /* 0x004fe2000000000f */
[----:B------:R-:W-:Y:S01]  /*b8c0*/  FADD.FTZ R15, R135, R102 ;  /* 0x00000066870f7221 */ /* 0x000fe20000010000 */
[C---:B-1----:R-:W-:Y:S01]  /*b8d0*/  FADD.FTZ R11, R98.reuse, R11 ;  /* 0x0000000b620b7221 */ /* 0x042fe20000010000 */
[----:B------:R-:W-:Y:S01]  /*b8e0*/  F2FP.F16.F32.PACK_AB R151, R98, R151 ;  /* 0x000000976297723e */ /* 0x000fe200000000ff */
[----:B------:R1:W-:Y:S01]  /*b8f0*/  @!P6 SYNCS.ARRIVE.TRANS64.RED.A1T0 RZ, [R91+URZ], RZ ;  /* 0x000000ff5bffe9a7 */ /* 0x0003e2000810043f */
[----:B------:R-:W-:Y:S01]  /*b900*/  FADD.FTZ R102, R144, R15 ;  /* 0x0000000f90667221 */ /* 0x000fe20000010000 */
[C---:B------:R-:W-:Y:S01]  /*b910*/  F2FP.F16.F32.PACK_AB R144, R97.reuse, R144 ;  /* 0x000000906190723e */ /* 0x040fe200000000ff */
[----:B------:R-:W2:Y:S01]  /*b920*/  MUFU.EX2 R140, R140 ;  /* 0x0000008c008c7308 */ /* 0x000ea20000000800 */
[----:B---3--:R-:W-:Y:S01]  /*b930*/  FADD.FTZ R11, R104, R11 ;  /* 0x0000000b680b7221 */ /* 0x008fe20000010000 */
[----:B------:R-:W-:-:S04]  /*b940*/  FADD.FTZ R15, R97, R102 ;  /* 0x00000066610f7221 */ /* 0x000fc80000010000 */
[----:B------:R-:W-:Y:S02]  /*b950*/  FADD.FTZ R102, R146, R15 ;  /* 0x0000000f92667221 */ /* 0x000fe40000010000 */
[----:B------:R-:W3:Y:S01]  /*b960*/  MUFU.EX2 R115, R115 ;  /* 0x0000007300737308 */ /* 0x000ee20000000800 */
[C---:B----4-:R-:W-:Y:S01]  /*b970*/  F2FP.F16.F32.PACK_AB R146, R109.reuse, R146 ;  /* 0x000000926d92723e */ /* 0x050fe200000000ff */
[----:B------:R-:W-:-:S06]  /*b980*/  FADD.FTZ R15, R109, R102 ;  /* 0x000000666d0f7221 */ /* 0x000fcc0000010000 */
[----:B------:R-:W4:Y:S01]  /*b990*/  MUFU.EX2 R93, R93 ;  /* 0x0000005d005d7308 */ /* 0x000f220000000800 */
[----:B--2---:R-:W-:-:S07]  /*b9a0*/  FADD.FTZ R10, R140, R15 ;  /* 0x0000000f8c0a7221 */ /* 0x004fce0000010000 */
[----:B------:R-:W2:Y:S01]  /*b9b0*/  MUFU.EX2 R106, R175 ;  /* 0x000000af006a7308 */ /* 0x000ea20000000800 */
[C---:B---3--:R-:W-:Y:S01]  /*b9c0*/  FADD.FTZ R11, R115.reuse, R11 ;  /* 0x0000000b730b7221 */ /* 0x048fe20000010000 */
[----:B------:R-:W-:-:S06]  /*b9d0*/  F2FP.F16.F32.PACK_AB R145, R115, R104 ;  /* 0x000000687391723e */ /* 0x000fcc00000000ff */
[----:B------:R-:W3:Y:S01]  /*b9e0*/  MUFU.EX2 R142, R142 ;  /* 0x0000008e008e7308 */ /* 0x000ee20000000800 */
[C---:B----4-:R-:W-:Y:S01]  /*b9f0*/  FADD.FTZ R15, R93.reuse, R10 ;  /* 0x0000000a5d0f7221 */ /* 0x050fe20000010000 */
[----:B------:R-:W-:-:S06]  /*ba00*/  F2FP.F16.F32.PACK_AB R140, R93, R140 ;  /* 0x0000008c5d8c723e */ /* 0x000fcc00000000ff */
[----:B------:R-:W4:Y:S01]  /*ba10*/  MUFU.EX2 R119, R119 ;  /* 0x0000007700777308 */ /* 0x000f220000000800 */
[----:B--2---:R-:W-:-:S07]  /*ba20*/  FADD.FTZ R11, R106, R11 ;  /* 0x0000000b6a0b7221 */ /* 0x004fce0000010000 */
[----:B------:R-:W2:Y:S01]  /*ba30*/  MUFU.EX2 R89, R89 ;  /* 0x0000005900597308 */ /* 0x000ea20000000800 */
[----:B---3--:R-:W-:-:S07]  /*ba40*/  FADD.FTZ R10, R142, R15 ;  /* 0x0000000f8e0a7221 */ /* 0x008fce0000010000 */
[----:B------:R-:W3:Y:S01]  /*ba50*/  MUFU.EX2 R108, R179 ;  /* 0x000000b3006c7308 */ /* 0x000ee20000000800 */
[C---:B----4-:R-:W-:Y:S01]  /*ba60*/  FADD.FTZ R11, R119.reuse, R11 ;  /* 0x0000000b770b7221 */ /* 0x050fe20000010000 */
[----:B------:R-:W-:-:S06]  /*ba70*/  F2FP.F16.F32.PACK_AB R147, R119, R106 ;  /* 0x0000006a7793723e */ /* 0x000fcc00000000ff */
[----:B------:R-:W4:Y:S01]  /*ba80*/  MUFU.EX2 R136, R136 ;  /* 0x0000008800887308 */ /* 0x000f220000000800 */
[C---:B--2---:R-:W-:Y:S01]  /*ba90*/  FADD.FTZ R15, R89.reuse, R10 ;  /* 0x0000000a590f7221 */ /* 0x044fe20000010000 */
[----:B------:R-:W-:-:S06]  /*baa0*/  F2FP.F16.F32.PACK_AB R142, R89, R142 ;  /* 0x0000008e598e723e */ /* 0x000fcc00000000ff */
[----:B------:R-:W2:Y:S01]  /*bab0*/  MUFU.EX2 R123, R123 ;  /* 0x0000007b007b7308 */ /* 0x000ea20000000800 */
[----:B---3--:R-:W-:-:S07]  /*bac0*/  FADD.FTZ R11, R108, R11 ;  /* 0x0000000b6c0b7221 */ /* 0x008fce0000010000 */
[----:B------:R-:W3:Y:S01]  /*bad0*/  MUFU.EX2 R105, R105 ;  /* 0x0000006900697308 */ /* 0x000ee20000000800 */
[----:B----4-:R-:W-:-:S07]  /*bae0*/  FADD.FTZ R10, R136, R15 ;  /* 0x0000000f880a7221 */ /* 0x010fce0000010000 */
[----:B------:R-:W4:Y:S01]  /*baf0*/  MUFU.EX2 R110, R181 ;  /* 0x000000b5006e7308 */ /* 0x000f220000000800 */
[----:B--2---:R-:W-:-:S07]  /*bb00*/  FADD.FTZ R11, R123, R11 ;  /* 0x0000000b7b0b7221 */ /* 0x004fce0000010000 */
[----:B------:R-:W2:Y:S01]  /*bb10*/  MUFU.EX2 R127, R127 ;  /* 0x0000007f007f7308 */ /* 0x000ea20000000800 */
[C---:B---3--:R-:W-:Y:S01]  /*bb20*/  FADD.FTZ R15, R105.reuse, R10 ;  /* 0x0000000a690f7221 */ /* 0x048fe20000010000 */
[----:B------:R-:W-:-:S06]  /*bb30*/  F2FP.F16.F32.PACK_AB R136, R105, R136 ;  /* 0x000000886988723e */ /* 0x000fcc00000000ff */
[----:B------:R-:W3:Y:S01]  /*bb40*/  MUFU.EX2 R137, R183 ;  /* 0x000000b700897308 */ /* 0x000ee20000000800 */
[----:B----4-:R-:W-:-:S07]  /*bb50*/  FADD.FTZ R10, R110, R11 ;  /* 0x0000000b6e0a7221 */ /* 0x010fce0000010000 */
[----:B-1----:R1:W4:Y:S01]  /*bb60*/  MUFU.EX2 R91, R141 ;  /* 0x0000008d005b7308 */ /* 0x0023220000000800 */
[----:B--2---:R-:W-:-:S07]  /*bb70*/  FADD.FTZ R10, R127, R10 ;  /* 0x0000000a7f0a7221 */ /* 0x004fce0000010000 */
[----:B------:R-:W2:Y:S01]  /*bb80*/  MUFU.EX2 R138, R138 ;  /* 0x0000008a008a7308 */ /* 0x000ea20000000800 */
[----:B---3--:R-:W-:Y:S01]  /*bb90*/  FADD.FTZ R10, R137, R10 ;  /* 0x0000000a890a7221 */ /* 0x008fe20000010000 */
[----:B-1----:R-:W-:-:S06]  /*bba0*/  F2FP.F16.F32.PACK_AB R141, R123, R108 ;  /* 0x0000006c7b8d723e */ /* 0x002fcc00000000ff */
[----:B------:R1:W3:Y:S01]  /*bbb0*/  MUFU.EX2 R139, R143 ;  /* 0x0000008f008b7308 */ /* 0x0002e20000000800 */
[C---:B----4-:R-:W-:Y:S01]  /*bbc0*/  FADD.FTZ R10, R91.reuse, R10 ;  /* 0x0000000a5b0a7221 */ /* 0x050fe20000010000 */
[----:B------:R-:W-:-:S06]  /*bbd0*/  F2FP.F16.F32.PACK_AB R137, R91, R137 ;  /* 0x000000895b89723e */ /* 0x000fcc00000000ff */
[----:B------:R-:W4:Y:S01]  /*bbe0*/  MUFU.EX2 R101, R101 ;  /* 0x0000006500657308 */ /* 0x000f220000000800 */
[----:B--2---:R-:W-:Y:S01]  /*bbf0*/  FADD.FTZ R102, R138, R15 ;  /* 0x0000000f8a667221 */ /* 0x004fe20000010000 */
[----:B-1----:R-:W-:Y:S01]  /*bc00*/  F2FP.F16.F32.PACK_AB R143, R127, R110 ;  /* 0x0000006e7f8f723e */ /* 0x002fe200000000ff */
[----:B------:R-:W-:-:S05]  /*bc10*/  IMAD.MOV.U32 R15, RZ, RZ, R12 ;  /* 0x000000ffff0f7224 */ /* 0x000fca00078e000c */
[----:B------:R-:W1:Y:S01]  /*bc20*/  MUFU.EX2 R100, R100 ;  /* 0x0000006400647308 */ /* 0x000e620000000800 */
[----:B---3--:R-:W-:Y:S01]  /*bc30*/  FADD.FTZ R10, R139, R10 ;  /* 0x0000000a8b0a7221 */ /* 0x008fe20000010000 */
[C---:B----4-:R-:W-:Y:S01]  /*bc40*/  FADD.FTZ R11, R101.reuse, R102 ;  /* 0x00000066650b7221 */ /* 0x050fe20000010000 */
[----:B------:R-:W-:Y:S02]  /*bc50*/  F2FP.F16.F32.PACK_AB R138, R101, R138 ;  /* 0x0000008a658a723e */ /* 0x000fe400000000ff */
[C---:B-1----:R-:W-:Y:S01]  /*bc60*/  FADD.FTZ R10, R100.reuse, R10 ;  /* 0x0000000a640a7221 */ /* 0x042fe20000010000 */
[----:B------:R-:W-:Y:S01]  /*bc70*/  F2FP.F16.F32.PACK_AB R139, R100, R139 ;  /* 0x0000008b648b723e */ /* 0x000fe200000000ff */
[----:B------:R-:W-:Y:S06]  /*bc80*/  @P1 BRA `(.L_x_938) ;  /* 0xffffffd000c81947 */ /* 0x000fec000383ffff */
.L_x_921:
        /* <DEDUP_REMOVED lines=67> */
.L_x_939:
[----:B------:R-:W-:Y:S01]  /*c0c0*/  ULEA UR5, UR36, UR37, 0x3 ;  /* 0x0000002524057291 */ /* 0x000fe2000f8e183f */
[----:B------:R-:W-:-:S05]  /*c0d0*/  IMAD.U32 R0, RZ, RZ, UR46 ;  /* 0x0000002eff007e24 */ /* 0x000fca000f8e00ff */
[----:B------:R-:W-:-:S04]  /*c0e0*/  SHF.L.U32 R0, R0, 0x1f, RZ ;  /* 0x0000001f00007819 */ /* 0x000fc800000006ff */
[----:B------:R1:W2:Y:S01]  /*c0f0*/  SYNCS.PHASECHK.TRANS64.TRYWAIT P1, [UR5+0x2a850], R0 ;  /* 0x02a85000ff0075a7 */ /* 0x0002a20008020145 */
[----:B------:R-:W-:Y:S05]  /*c100*/  @!P0 BRA `(.L_x_940) ;  /* 0x0000000000048947 */ /* 0x000fea0003800000 */
[----:B------:R-:W-:Y:S01]  /*c110*/  BPT.TRAP 0x1 ;  /* 0x000000040000795c */ /* 0x000fe20000300000 */
.L_x_940:
[----:B--2---:R-:W-:Y:S05]  /*c120*/  @P1 BRA `(.L_x_941) ;  /* 0x0000000000081947 */ /* 0x004fea0003800000 */
[----:B------:R-:W2:Y:S02]  /*c130*/  SYNCS.PHASECHK.TRANS64.TRYWAIT P0, [UR5+0x2a850], R0 ;  /* 0x02a85000ff0075a7 */ /* 0x000ea40008000145 */
[----:B--2---:R-:W-:Y:S05]  /*c140*/  @!P0 BRA `(.L_x_942) ;  /* 0x0000005000788947 */ /* 0x004fea0003800000 */
.L_x_941:
[----:B------:R-:W-:Y:S01]  /*c150*/  UIADD3 UR37, UR37, 0x400, URZ ;  /* 0x0000040025257890 */ /* 0x000fe2000fffe03f */
[----:B------:R-:W-:Y:S01]  /*c160*/  WARPGROUP.ARRIVE ;  /* 0x00000000000079c5 */ /* 0x000fe20000000000 */
[----:B------:R-:W-:Y:S01]  /*c170*/  UMOV UR7, 0x40000040 ;  /* 0x4000004000077882 */ /* 0x000fe20000000000 */
[----:B-12---:R-:W1:Y:S01]  /*c180*/  SHFL.BFLY PT, R0, R11, 0x2, 0x1f ;  /* 0x0c401f000b007f89 */ /* 0x006e6200000e0000 */
[----:B------:R-:W-:Y:S01]  /*c190*/  USHF.R.U32.HI UR37, URZ, 0x4, UR37 ;  /* 0x000000043f257899 */ /* 0x000fe20008011625 */
[----:B------:R-:W-:Y:S02]  /*c1a0*/  IMAD.MOV.U32 R4, RZ, RZ, RZ ;  /* 0x000000ffff047224 */ /* 0x000fe400078e00ff */
[----:B------:R-:W2:Y:S01]  /*c1b0*/  SHFL.BFLY PT, R5, R10, 0x2, 0x1f ;  /* 0x0c401f000a057f89 */ /* 0x000ea200000e0000 */
[----:B------:R-:W-:Y:S01]  /*c1c0*/  ULOP3.LUT UR37, UR37, 0x3fff, URZ, 0xc0, !UPT ;  /* 0x00003fff25257892 */ /* 0x000fe2000f8ec03f */
[----:B------:R-:W-:Y:S01]  /*c1d0*/  VIADD R164, R164, 0x1 ;  /* 0x00000001a4a47836 */ /* 0x000fe20000000000 */
[----:B------:R-:W3:Y:S02]  /*c1e0*/  S2R R13, SR_TID.X ;  /* 0x00000000000d7919 */ /* 0x000ee40000002100 */
[----:B------:R-:W-:-:S04]  /*c1f0*/  ULOP3.LUT UR4, UR37, 0x3000000, URZ, 0xfc, !UPT ;  /* 0x0300000025047892 */ /* 0x000fc8000f8efc3f */
[----:B------:R-:W-:Y:S02]  /*c200*/  UIMAD UR4, UR36, 0x600, UR4 ;  /* 0x00000600240478a4 */ /* 0x000fe4000f8e0204 */
[----:B------:R-:W-:-:S04]  /*c210*/  UIADD3 UR36, UR36, 0x1, URZ ;  /* 0x0000000124247890 */ /* 0x000fc8000fffe03f */
[----:B------:R-:W-:Y:S01]  /*c220*/  UISETP.NE.AND UP0, UPT, UR36, 0x2, UPT ;  /* 0x000000022400788c */ /* 0x000fe2000bf05270 */
[----:B------:R-:W-:Y:S02]  /*c230*/  UMOV UR6, UR4 ;  /* 0x0000000400067c82 */ /* 0x000fe40008000000 */
[----:B------:R-:W-:Y:S01]  /*c240*/  HGMMA.64x128x16.F32 R24, R156, gdesc[UR4].tnspB, R24, gsb0 ;  /* 0x41e000049c187df0 */ /* 0x000fe20008000818 */
[----:B------:R-:W-:Y:S01]  /*c250*/  UIADD3 UR6, UR4, 0x80, URZ ;  /* 0x0000008004067890 */ /* 0x000fe2000fffe03f */
[----:B-1----:R-:W-:Y:S01]  /*c260*/  FADD.FTZ R0, R0, R11 ;  /* 0x0000000b00007221 */ /* 0x002fe20000010000 */
[----:B------:R-:W-:Y:S01]  /*c270*/  UMOV UR7, 0x40000040 ;  /* 0x4000004000077882 */ /* 0x000fe20000000000 */
[----:B------:R-:W-:Y:S02]  /*c280*/  IMAD.MOV.U32 R11, RZ, RZ, RZ ;  /* 0x000000ffff0b7224 */ /* 0x000fe400078e00ff */
[----:B--2---:R-:W-:Y:S01]  /*c290*/  FADD.FTZ R2, R5, R10 ;  /* 0x0000000a05027221 */ /* 0x004fe20000010000 */
[----:B------:R-:W-:Y:S01]  /*c2a0*/  IMAD.U32 R10, RZ, RZ, UR5 ;  /* 0x00000005ff0a7e24 */ /* 0x000fe2000f8e00ff */
[----:B------:R-:W1:Y:S01]  /*c2b0*/  SHFL.BFLY PT, R5, R0, 0x1, 0x1f ;  /* 0x0c201f0000057f89 */ /* 0x000e6200000e0000 */
[----:B------:R-:W-:-:S03]  /*c2c0*/  USEL UR36, UR36, URZ, UP0 ;  /* 0x0000003f24247287 */ /* 0x000fc60008000000 */
[----:B------:R-:W2:Y:S01]  /*c2d0*/  SHFL.BFLY PT, R7, R2, 0x1, 0x1f ;  /* 0x0c201f0002077f89 */ /* 0x000ea200000e0000 */
[----:B---3--:R-:W-:Y:S01]  /*c2e0*/  LOP3.LUT P2, RZ, R13, 0x7f, RZ, 0xc0, !PT ;  /* 0x0000007f0dff7812 */ /* 0x008fe2000784c0ff */
[----:B-1----:R-:W-:Y:S01]  /*c2f0*/  FADD.FTZ R8, R0, R5 ;  /* 0x0000000500087221 */ /* 0x002fe20000010000 */
[----:B------:R-:W-:Y:S02]  /*c300*/  IMAD.MOV.U32 R0, RZ, RZ, -0x800000 ;  /* 0xff800000ff007424 */ /* 0x000fe400078e00ff */
[----:B--2---:R-:W-:Y:S02]  /*c310*/  FADD.FTZ R9, R2, R7 ;  /* 0x0000000702097221 */ /* 0x004fe40000010000 */
[----:B------:R-:W-:Y:S01]  /*c320*/  FSETP.NE.FTZ.AND P0, PT, R8, RZ, PT ;  /* 0x000000ff0800720b */ /* 0x000fe20003f15000 */
[----:B------:R-:W-:Y:S02]  /*c330*/  IMAD.MOV.U32 R2, RZ, RZ, -0x800000 ;  /* 0xff800000ff027424 */ /* 0x000fe400078e00ff */
[----:B------:R-:W-:-:S10]  /*c340*/  FSETP.NE.FTZ.AND P1, PT, R9, RZ, PT ;  /* 0x000000ff0900720b */ /* 0x000fd40003f35000 */
[----:B------:R-:W1:Y:S01]  /*c350*/  @P0 MUFU.LG2 R5, R8 ;  /* 0x0000000800050308 */ /* 0x000e620000000c00 */
[C---:B------:R-:W-:Y:S02]  /*c360*/  @P0 FMUL.FTZ R6, R14.reuse, 0.69314718246459960938 ;  /* 0x3f3172180e060820 */ /* 0x040fe40000410000 */
[----:B------:R-:W-:-:S05]  /*c370*/  @P1 FMUL.FTZ R14, R14, 0.69314718246459960938 ;  /* 0x3f3172180e0e1820 */ /* 0x000fca0000410000 */
[----:B------:R-:W2:Y:S08]  /*c380*/  @P1 MUFU.LG2 R7, R9 ;  /* 0x0000000900071308 */ /* 0x000eb00000000c00 */
[----:B------:R3:W4:Y:S01]  /*c390*/  @P0 MUFU.RCP R4, R8 ;  /* 0x0000000800040308 */ /* 0x0007220000001000 */
[----:B-1----:R-:W-:-:S04]  /*c3a0*/  @P0 FMUL.FTZ R5, R5, 0.69314718246459960938 ;  /* 0x3f31721805050820 */ /* 0x002fc80000410000 */
[----:B------:R-:W-:Y:S01]  /*c3b0*/  @P0 FFMA.FTZ R2, R6, R3, R5 ;  /* 0x0000000306020223 */ /* 0x000fe20000010005 */
[----:B------:R-:W-:Y:S02]  /*c3c0*/  PLOP3.LUT P0, PT, PT, PT, PT, 0x8, 0x0 ;  /* 0x000000000000781c */ /* 0x000fe40003f0e170 */
[----:B------:R-:W1:Y:S01]  /*c3d0*/  @P1 MUFU.RCP R11, R9 ;  /* 0x00000009000b1308 */ /* 0x000e620000001000 */
[----:B---3--:R-:W-:Y:S02]  /*c3e0*/  @!P2 VIADD R8, R10, 0x2a860 ;  /* 0x0002a8600a08a836 */ /* 0x008fe40000000000 */
[----:B--2---:R-:W-:-:S03]  /*c3f0*/  @P1 FMUL.FTZ R7, R7, 0.69314718246459960938 ;  /* 0x3f31721807071820 */ /* 0x004fc60000410000 */
[----:B------:R-:W-:Y:S01]  /*c400*/  @!P2 PRMT R8, RZ, 0x654, R8 ;  /* 0x00000654ff08a816 */ /* 0x000fe20000000008 */
        /* <DEDUP_REMOVED lines=22> */
[----:B------:R-:W-:-:S04]  /*c570*/  USEL UR4, URZ, 0x1, UP0 ;  /* 0x000000013f047887 */ /* 0x000fc80008000000 */
[----:B------:R-:W-:Y:S01]  /*c580*/  ULOP3.LUT UR46, UR46, UR4, URZ, 0x3c, !UPT ;  /* 0x000000042e2e7292 */ /* 0x000fe2000f8e3c3f */
[----:B------:R-:W-:Y:S02]  /*c590*/  WARPGROUP.DEPBAR.LE gsb0, 0x0 ;  /* 0x00008000000079c5 */ /* 0x000fe40000010000 */
[----:B------:R-:W-:-:S06]  /*c5a0*/  WARPGROUP.ARRIVE ;  /* 0x00000000000079c5 */ /* 0x000fcc0000000000 */
[----:B------:R-:W-:Y:S03]  /*c5b0*/  HGMMA.64x128x16.F32 R24, R136, gdesc[UR4].tnspB, R24, gsb0 ;  /* 0x41e0000488187df0 */ /* 0x000fe60008000818 */
[----:B------:R-:W-:Y:S02]  /*c5c0*/  WARPGROUP.DEPBAR.LE gsb0, 0x0 ;  /* 0x00008000000079c5 */ /* 0x000fe40000010000 */
[-C--:B----4-:R-:W-:Y:S01]  /*c5d0*/  FMUL.FTZ R3, R28, R4.reuse ;  /* 0x000000041c037220 */ /* 0x090fe20000410000 */
        /* <DEDUP_REMOVED lines=33> */
[-C--:B--2---:R-:W-:Y:S01]  /*c7f0*/  FMUL.FTZ R8, R27, R11.reuse ;  /* 0x0000000b1b087220 */ /* 0x084fe20000410000 */
        /* <DEDUP_REMOVED lines=30> */
.L_x_872:
[----:B------:R-:W1:Y:S08]  /*c9e0*/  S2UR UR4, SR_CgaCtaId ;  /* 0x00000000000479c3 */ /* 0x000e700000008800 */
[----:B------:R-:W-:Y:S06]  /*c9f0*/  BAR.SYNC.DEFER_BLOCKING 0x5, 0x120 ;  /* 0x0144800000007b1d */ /* 0x000fec0000010000 */
[----:B------:R-:W-:-:S02]  /*ca00*/  UMOV UR37, 0x400 ;  /* 0x0000040000257882 */ /* 0x000fc40000000000 */
[----:B-1----:R-:W-:-:S09]  /*ca10*/  ULEA UR37, UR4, UR37, 0x18 ;  /* 0x0000002504257291 */ /* 0x002fd2000f8ec03f */
[----:B------:R-:W1:Y:S02]  /*ca20*/  LDS R4, [UR37+0x2a8d0] ;  /* 0x02a8d025ff047984 */ /* 0x000e640008000800 */
[----:B-1----:R-:W-:Y:S01]  /*ca30*/  R2UR UR4, R4 ;  /* 0x00000000040472ca */ /* 0x002fe200000e0000 */
[----:B------:R-:W-:Y:S06]  /*ca40*/  BAR.ARV 0x4, 0x120 ;  /* 0x0104800000007b1d */ /* 0x000fec0000002000 */
[----:B------:R-:W-:Y:S08]  /*ca50*/  @P0 BRA `(.L_x_943) ;  /* 0x0000000800500947 */ /* 0x000ff00003800000 */
[----:B------:R-:W-:Y:S01]  /*ca60*/  VIADD R31, R167, UR42 ;  /* 0x0000002aa71f7c36 */ /* 0x000fe20008000000 */
[C---:B------:R-:W-:Y:S01]  /*ca70*/  LOP3.LUT R5, R22.reuse, 0x380, RZ, 0xc0, !PT ;  /* 0x0000038016057812 */ /* 0x040fe200078ec0ff */
[----:B------:R-:W-:Y:S01]  /*ca80*/  BAR.SYNC.DEFER_BLOCKING 0x1, 0x100 ;  /* 0x0044000000007b1d */ /* 0x000fe20000010000 */
[C---:B------:R-:W-:Y:S01]  /*ca90*/  IADD3 R27, P2, R22.reuse, 0x20, RZ ;  /* 0x00000020161b7810 */ /* 0x040fe20007f5e0ff */
[----:B------:R-:W-:Y:S01]  /*caa0*/  VIADD R4, R31, 0x8 ;  /* 0x000000081f047836 */ /* 0x000fe20000000000 */
[C---:B------:R-:W-:Y:S01]  /*cab0*/  IADD3 R11, P6, R22.reuse, 0x40, RZ ;  /* 0x00000040160b7810 */ /* 0x040fe20007fde0ff */
[----:B------:R-:W-:Y:S01]  /*cac0*/  USHF.R.S32.HI UR5, URZ, 0x1f, UR43 ;  /* 0x0000001f3f057899 */ /* 0x000fe2000801142b */
[----:B------:R-:W-:Y:S01]  /*cad0*/  IADD3 R15, P4, R22, 0x4000, RZ ;  /* 0x00004000160f7810 */ /* 0x000fe20007f9e0ff */
[----:B------:R-:W-:Y:S01]  /*cae0*/  ULDC UR10, c[0x0][0xa88] ;  /* 0x0002a200000a7ab9 */ /* 0x000fe20000000800 */
[----:B------:R-:W-:Y:S01]  /*caf0*/  LOP3.LUT P0, RZ, R166, 0x3, RZ, 0xc0, !PT ;  /* 0x00000003a6ff7812 */ /* 0x000fe2000780c0ff */
[----:B------:R-:W1:Y:S01]  /*cb00*/  LDC.64 R72, c[0x0][0xb78] ;  /* 0x0002de00ff487b82 */ /* 0x000e620000000a00 */
[----:B------:R-:W-:Y:S01]  /*cb10*/  SHF.R.U64 R5, R5, 0x3, RZ ;  /* 0x0000000305057819 */ /* 0x000fe200000012ff */
[----:B------:R-:W-:Y:S01]  /*cb20*/  ULDC.64 UR8, c[0x0][0xb70] ;  /* 0x0002dc0000087ab9 */ /* 0x000fe20000000a00 */
[----:B------:R-:W-:Y:S01]  /*cb30*/  LOP3.LUT R26, R27, 0x380, RZ, 0xc0, !PT ;  /* 0x000003801b1a7812 */ /* 0x000fe200078ec0ff */
[----:B------:R-:W-:Y:S01]  /*cb40*/  UIMAD UR5, UR5, UR8, URZ ;  /* 0x00000008050572a4 */ /* 0x000fe2000f8e023f */
[----:B------:R-:W-:Y:S01]  /*cb50*/  LOP3.LUT R24, R11, 0x380, RZ, 0xc0, !PT ;  /* 0x000003800b187812 */ /* 0x000fe200078ec0ff */
[----:B------:R-:W-:Y:S01]  /*cb60*/  UIMAD.WIDE.U32 UR6, UR43, UR8, URZ ;  /* 0x000000082b0672a5 */ /* 0x000fe2000f8e003f */
[----:B------:R-:W-:Y:S01]  /*cb70*/  LOP3.LUT R14, R15, 0x380, RZ, 0xc0, !PT ;  /* 0x000003800f0e7812 */ /* 0x000fe200078ec0ff */
[----:B------:R-:W-:Y:S01]  /*cb80*/  UIMAD UR5, UR43, UR9, UR5 ;  /* 0x000000092b0572a4 */ /* 0x000fe2000f8e0205 */
[----:B------:R-:W-:Y:S01]  /*cb90*/  ISETP.GE.OR P1, PT, R4, UR10, P0 ;  /* 0x0000000a04007c0c */ /* 0x000fe20008726670 */
[----:B------:R-:W-:Y:S01]  /*cba0*/  USHF.R.S32.HI UR8, URZ, 0x1f, UR44 ;  /* 0x0000001f3f087899 */ /* 0x000fe2000801142c */
[----:B------:R-:W-:Y:S01]  /*cbb0*/  IADD3 R21, P5, R22, 0x60, RZ ;  /* 0x0000006016157810 */ /* 0x000fe20007fbe0ff */
[----:B------:R-:W-:Y:S01]  /*cbc0*/  UIADD3 UR5, UR7, UR5, URZ ;  /* 0x0000000507057290 */ /* 0x000fe2000fffe03f */
[----:B------:R-:W-:Y:S01]  /*cbd0*/  LOP3.LUT R4, R5, R22, RZ, 0x3c, !PT ;  /* 0x0000001605047212 */ /* 0x000fe200078e3cff */
[----:B------:R-:W-:Y:S01]  /*cbe0*/  IMAD.MOV.U32 R5, RZ, RZ, R23 ;  /* 0x000000ffff057224 */ /* 0x000fe200078e0017 */
[----:B------:R-:W-:-:S02]  /*cbf0*/  SHF.R.U64 R26, R26, 0x3, RZ ;  /* 0x000000031a1a7819 */ /* 0x000fc400000012ff */
[----:B------:R-:W-:Y:S02]  /*cc00*/  SHF.R.U64 R24, R24, 0x3, RZ ;  /* 0x0000000318187819 */ /* 0x000fe400000012ff */
[----:B------:R-:W-:Y:S02]  /*cc10*/  SHF.R.U64 R14, R14, 0x3, RZ ;  /* 0x000000030e0e7819 */ /* 0x000fe400000012ff */
[----:B------:R-:W-:Y:S02]  /*cc20*/  LOP3.LUT R20, R21, 0x380, RZ, 0xc0, !PT ;  /* 0x0000038015147812 */ /* 0x000fe400078ec0ff */
[----:B------:R-:W-:Y:S01]  /*cc30*/  LOP3.LUT R26, R26, R27, RZ, 0x3c, !PT ;  /* 0x0000001b1a1a7212 */ /* 0x000fe200078e3cff */
[----:B------:R-:W-:Y:S01]  /*cc40*/  IMAD.X R27, RZ, RZ, R23, P2 ;  /* 0x000000ffff1b7224 */ /* 0x000fe200010e0617 */
[----:B------:R-:W-:Y:S02]  /*cc50*/  LOP3.LUT R24, R24, R11, RZ, 0x3c, !PT ;  /* 0x0000000b18187212 */ /* 0x000fe400078e3cff */
[----:B------:R-:W-:-:S02]  /*cc60*/  LOP3.LUT R14, R14, R15, RZ, 0x3c, !PT ;  /* 0x0000000f0e0e7212 */ /* 0x000fc400078e3cff */
[----:B------:R-:W-:Y:S02]  /*cc70*/  MOV R11, R4 ;  /* 0x00000004000b7202 */ /* 0x000fe40000000f00 */
[----:B------:R-:W-:Y:S02]  /*cc80*/  IADD3 R15, P2, R22, 0x4040, RZ ;  /* 0x00004040160f7810 */ /* 0x000fe40007f5e0ff */
[----:B------:R-:W-:Y:S02]  /*cc90*/  SHF.R.U64 R20, R20, 0x3, RZ ;  /* 0x0000000314147819 */ /* 0x000fe400000012ff */
[----:B------:R-:W-:Y:S01]  /*cca0*/  F2FP.F16.F32.PACK_AB R4, R25, R10 ;  /* 0x0000000a1904723e */ /* 0x000fe200000000ff */
[----:B------:R-:W-:Y:S01]  /*ccb0*/  IMAD.X R25, RZ, RZ, R23, P6 ;  /* 0x000000ffff197224 */ /* 0x000fe200030e0617 */
[----:B------:R-:W-:Y:S02]  /*ccc0*/  IADD3 R17, P6, R22, 0x4060, RZ ;  /* 0x0000406016117810 */ /* 0x000fe40007fde0ff */
[----:B------:R-:W-:-:S02]  /*ccd0*/  LOP3.LUT R10, R15, 0x380, RZ, 0xc0, !PT ;  /* 0x000003800f0a7812 */ /* 0x000fc400078ec0ff */
[----:B------:R-:W-:Y:S01]  /*cce0*/  LOP3.LUT R20, R20, R21, RZ, 0x3c, !PT ;  /* 0x0000001514147212 */ /* 0x000fe200078e3cff */
[--C-:B------:R-:W-:Y:S01]  /*ccf0*/  IMAD.X R21, RZ, RZ, R23.reuse, P5 ;  /* 0x000000ffff157224 */ /* 0x100fe200028e0617 */
[----:B------:R-:W-:Y:S02]  /*cd00*/  IADD3 R13, P3, R22, 0x4020, RZ ;  /* 0x00004020160d7810 */ /* 0x000fe40007f7e0ff */
[----:B------:R-:W-:Y:S01]  /*cd10*/  F2FP.F16.F32.PACK_AB R5, R8, R9 ;  /* 0x000000090805723e */ /* 0x000fe200000000ff */
[----:B------:R-:W-:Y:S01]  /*cd20*/  IMAD.X R9, RZ, RZ, R23, P6 ;  /* 0x000000ffff097224 */ /* 0x000fe200030e0617 */
[----:B------:R-:W-:Y:S02]  /*cd30*/  F2FP.F16.F32.PACK_AB R6, R6, R3 ;  /* 0x000000030606723e */ /* 0x000fe400000000ff */
[----:B------:R-:W-:Y:S02]  /*cd40*/  F2FP.F16.F32.PACK_AB R7, R7, R30 ;  /* 0x0000001e0707723e */ /* 0x000fe400000000ff */
[----:B------:R-:W-:-:S02]  /*cd50*/  LOP3.LUT R8, R17, 0x380, RZ, 0xc0, !PT ;  /* 0x0000038011087812 */ /* 0x000fc400078ec0ff */
[----:B------:R-:W-:Y:S01]  /*cd60*/  SHF.R.U64 R10, R10, 0x3, RZ ;  /* 0x000000030a0a7819 */ /* 0x000fe200000012ff */
[----:B------:R2:W-:Y:S01]  /*cd70*/  STSM.16.M88.4 [R11], R4 ;  /* 0x000000040b007844 */ /* 0x0005e20000000200 */
[----:B------:R-:W-:Y:S02]  /*cd80*/  LOP3.LUT R12, R13, 0x380, RZ, 0xc0, !PT ;  /* 0x000003800d0c7812 */ /* 0x000fe400078ec0ff */
[----:B------:R-:W-:Y:S02]  /*cd90*/  MOV R27, R26 ;  /* 0x0000001a001b7202 */ /* 0x000fe40000000f00 */
[----:B------:R-:W-:Y:S02]  /*cda0*/  MOV R26, R24 ;  /* 0x00000018001a7202 */ /* 0x000fe40000000f00 */
[----:B------:R-:W-:Y:S02]  /*cdb0*/  SHF.R.U64 R8, R8, 0x3, RZ ;  /* 0x0000000308087819 */ /* 0x000fe400000012ff */
[----:B------:R-:W-:Y:S01]  /*cdc0*/  MOV R25, R20 ;  /* 0x0000001400197202 */ /* 0x000fe20000000f00 */
[----:B------:R-:W-:Y:S01]  /*cdd0*/  IMAD.U32 R21, RZ, RZ, UR7 ;  /* 0x00000007ff157e24 */ /* 0x000fe2000f8e00ff */
[----:B------:R-:W-:Y:S01]  /*cde0*/  LOP3.LUT R10, R10, R15, RZ, 0x3c, !PT ;  /* 0x0000000f0a0a7212 */ /* 0x000fe200078e3cff */
[----:B------:R-:W-:Y:S01]  /*cdf0*/  IMAD.U32 R20, RZ, RZ, UR6 ;  /* 0x00000006ff147e24 */ /* 0x000fe2000f8e00ff */
[----:B------:R-:W-:Y:S01]  /*ce00*/  SHF.R.U64 R12, R12, 0x3, RZ ;  /* 0x000000030c0c7819 */ /* 0x000fe200000012ff */
[----:B------:R-:W-:Y:S01]  /*ce10*/  IMAD.U32 R21, RZ, RZ, UR5 ;  /* 0x00000005ff157e24 */ /* 0x000fe2000f8e00ff */
[----:B------:R-:W-:Y:S01]  /*ce20*/  LOP3.LUT R8, R8, R17, RZ, 0x3c, !PT ;  /* 0x0000001108087212 */ /* 0x000fe200078e3cff */
[----:B--2---:R-:W-:Y:S01]  /*ce30*/  IMAD.X R11, RZ, RZ, R23, P2 ;  /* 0x000000ffff0b7224 */ /* 0x004fe200010e0617 */
[----:B------:R-:W-:Y:S01]  /*ce40*/  F2FP.F16.F32.PACK_AB R4, R33, R32 ;  /* 0x000000202104723e */ /* 0x000fe200000000ff */
[C---:B-1----:R-:W-:Y:S01]  /*ce50*/  IMAD.WIDE.U32 R20, R72.reuse, UR44, R20 ;  /* 0x0000002c48147c25 */ /* 0x042fe2000f8e0014 */
[----:B------:R-:W-:Y:S01]  /*ce60*/  F2FP.F16.F32.PACK_AB R5, R35, R34 ;  /* 0x000000222305723e */ /* 0x000fe200000000ff */
[----:B------:R-:W-:Y:S01]  /*ce70*/  ULDC.64 UR6, c[0x0][0xb40] ;  /* 0x0002d00000067ab9 */ /* 0x000fe20000000a00 */
[----:B------:R-:W-:Y:S01]  /*ce80*/  MOV R17, R10 ;  /* 0x0000000a00117202 */ /* 0x000fe20000000f00 */
[----:B------:R-:W-:Y:S01]  /*ce90*/  IMAD R10, R72, UR8, RZ ;  /* 0x00000008480a7c24 */ /* 0x000fe2000f8e02ff */
[----:B------:R-:W-:Y:S01]  /*cea0*/  F2FP.F16.F32.PACK_AB R6, R37, R36 ;  /* 0x000000242506723e */ /* 0x000fe200000000ff */
[--C-:B------:R-:W-:Y:S01]  /*ceb0*/  IMAD.X R15, RZ, RZ, R23.reuse, P4 ;  /* 0x000000ffff0f7224 */ /* 0x100fe200020e0617 */
[----:B------:R-:W-:Y:S01]  /*cec0*/  F2FP.F16.F32.PACK_AB R7, R39, R38 ;  /* 0x000000262707723e */ /* 0x000fe200000000ff */
[----:B------:R-:W-:Y:S01]  /*ced0*/  IMAD R30, R73, UR44, R10 ;  /* 0x0000002c491e7c24 */ /* 0x000fe2000f8e020a */
[----:B------:R-:W-:Y:S01]  /*cee0*/  LOP3.LUT R12, R12, R13, RZ, 0x3c, !PT ;  /* 0x0000000d0c0c7212 */ /* 0x000fe200078e3cff */
[----:B------:R-:W-:Y:S01]  /*cef0*/  IMAD.X R13, RZ, RZ, R23, P3 ;  /* 0x000000ffff0d7224 */ /* 0x000fe200018e0617 */
[----:B------:R-:W-:Y:S01]  /*cf00*/  MOV R3, R8 ;  /* 0x0000000800037202 */ /* 0x000fe20000000f00 */
[----:B------:R1:W-:Y:S01]  /*cf10*/  STSM.16.M88.4 [R27], R4 ;  /* 0x000000041b007844 */ /* 0x0003e20000000200 */
[----:B------:R-:W-:-:S02]  /*cf20*/  IADD3 R20, P2, R31, R20, RZ ;  /* 0x000000141f147210 */ /* 0x000fc40007f5e0ff */
[----:B------:R-:W-:Y:S02]  /*cf30*/  MOV R24, R14 ;  /* 0x0000000e00187202 */ /* 0x000fe40000000f00 */
[----:B------:R-:W-:Y:S02]  /*cf40*/  MOV R19, R12 ;  /* 0x0000000c00137202 */ /* 0x000fe40000000f00 */
[----:B------:R-:W-:Y:S02]  /*cf50*/  F2FP.F16.F32.PACK_AB R8, R41, R40 ;  /* 0x000000282908723e */ /* 0x000fe400000000ff */
[----:B------:R-:W-:Y:S02]  /*cf60*/  F2FP.F16.F32.PACK_AB R9, R43, R42 ;  /* 0x0000002a2b09723e */ /* 0x000fe400000000ff */
[----:B------:R-:W-:Y:S02]  /*cf70*/  F2FP.F16.F32.PACK_AB R10, R45, R44 ;  /* 0x0000002c2d0a723e */ /* 0x000fe400000000ff */
[----:B------:R-:W-:-:S02]  /*cf80*/  F2FP.F16.F32.PACK_AB R11, R47, R46 ;  /* 0x0000002e2f0b723e */ /* 0x000fc400000000ff */
[----:B------:R-:W-:Y:S02]  /*cf90*/  F2FP.F16.F32.PACK_AB R12, R49, R48 ;  /* 0x00000030310c723e */ /* 0x000fe400000000ff */
[----:B-1----:R-:W-:Y:S01]  /*cfa0*/  SHF.R.S32.HI R27, RZ, 0x1f, R31 ;  /* 0x0000001fff1b7819 */ /* 0x002fe2000001141f */
[----:B------:R-:W-:Y:S01]  /*cfb0*/  STSM.16.M88.4 [R26], R8 ;  /* 0x000000081a007844 */ /* 0x000fe20000000200 */
[----:B------:R-:W-:Y:S02]  /*cfc0*/  F2FP.F16.F32.PACK_AB R13, R51, R50 ;  /* 0x00000032330d723e */ /* 0x000fe400000000ff */
[----:B------:R-:W-:Y:S02]  /*cfd0*/  F2FP.F16.F32.PACK_AB R14, R53, R52 ;  /* 0x00000034350e723e */ /* 0x000fe400000000ff */
[----:B------:R-:W-:Y:S02]  /*cfe0*/  F2FP.F16.F32.PACK_AB R15, R55, R54 ;  /* 0x00000036370f723e */ /* 0x000fe400000000ff */
[----:B------:R-:W-:-:S02]  /*cff0*/  F2FP.F16.F32.PACK_AB R64, R65, R64 ;  /* 0x000000404140723e */ /* 0x000fc400000000ff */
[----:B------:R-:W-:Y:S01]  /*d000*/  F2FP.F16.F32.PACK_AB R4, R57, R56 ;  /* 0x000000383904723e */ /* 0x000fe200000000ff */
[----:B------:R-:W-:Y:S01]  /*d010*/  STSM.16.M88.4 [R25], R12 ;  /* 0x0000000c19007844 */ /* 0x000fe20000000200 */
[----:B------:R-:W-:Y:S02]  /*d020*/  F2FP.F16.F32.PACK_AB R5, R59, R58 ;  /* 0x0000003a3b05723e */ /* 0x000fe400000000ff */
[----:B------:R-:W-:Y:S02]  /*d030*/  F2FP.F16.F32.PACK_AB R6, R61, R60 ;  /* 0x0000003c3d06723e */ /* 0x000fe400000000ff */
[----:B------:R-:W-:Y:S02]  /*d040*/  F2FP.F16.F32.PACK_AB R7, R63, R62 ;  /* 0x0000003e3f07723e */ /* 0x000fe400000000ff */
[----:B------:R-:W-:Y:S02]  /*d050*/  F2FP.F16.F32.PACK_AB R65, R67, R66 ;  /* 0x000000424341723e */ /* 0x000fe400000000ff */
[----:B------:R-:W-:Y:S01]  /*d060*/  ISETP.GE.OR P0, PT, R31, UR10, P0 ;  /* 0x0000000a1f007c0c */ /* 0x000fe20008706670 */
[----:B------:R1:W-:Y:S01]  /*d070*/  STSM.16.M88.4 [R24], R4 ;  /* 0x0000000418007844 */ /* 0x0003e20000000200 */
[----:B------:R-:W-:-:S02]  /*d080*/  IADD3.X R27, R27, R21, R30, P2, !PT ;  /* 0x000000151b1b7210 */ /* 0x000fc400017fe41e */
[----:B------:R-:W-:Y:S01]  /*d090*/  F2FP.F16.F32.PACK_AB R66, R69, R68 ;  /* 0x000000444542723e */ /* 0x000fe200000000ff */
[----:B------:R-:W2:Y:S01]  /*d0a0*/  SHFL.IDX PT, R6, R169, RZ, 0x1f ;  /* 0x00001fffa9067589 */ /* 0x000ea200000e0000 */
[----:B------:R-:W-:Y:S02]  /*d0b0*/  F2FP.F16.F32.PACK_AB R67, R71, R70 ;  /* 0x000000464743723e */ /* 0x000fe400000000ff */
[----:B------:R-:W-:Y:S02]  /*d0c0*/  F2FP.F16.F32.PACK_AB R28, R28, R29 ;  /* 0x0000001d1c1c723e */ /* 0x000fe400000000ff */
[----:B------:R-:W-:Y:S01]  /*d0d0*/  F2FP.F16.F32.PACK_AB R80, R81, R80 ;  /* 0x000000505150723e */ /* 0x000fe200000000ff */
[----:B------:R3:W-:Y:S01]  /*d0e0*/  STSM.16.M88.4 [R19], R64 ;  /* 0x0000004013007844 */ /* 0x0007e20000000200 */
[----:B------:R-:W-:Y:S02]  /*d0f0*/  F2FP.F16.F32.PACK_AB R29, R75, R74 ;  /* 0x0000004a4b1d723e */ /* 0x000fe400000000ff */
[----:B------:R-:W-:-:S02]  /*d100*/  F2FP.F16.F32.PACK_AB R30, R77, R76 ;  /* 0x0000004c4d1e723e */ /* 0x000fc400000000ff */
[----:B------:R-:W-:Y:S02]  /*d110*/  F2FP.F16.F32.PACK_AB R31, R79, R78 ;  /* 0x0000004e4f1f723e */ /* 0x000fe400000000ff */
[----:B------:R-:W-:Y:S02]  /*d120*/  F2FP.F16.F32.PACK_AB R81, R83, R82 ;  /* 0x000000525351723e */ /* 0x000fe400000000ff */
[----:B------:R-:W-:Y:S01]  /*d130*/  F2FP.F16.F32.PACK_AB R82, R85, R84 ;  /* 0x000000545552723e */ /* 0x000fe200000000ff */
[----:B------:R3:W-:Y:S01]  /*d140*/  STSM.16.M88.4 [R17], R28 ;  /* 0x0000001c11007844 */ /* 0x0007e20000000200 */
[----:B------:R-:W-:Y:S02]  /*d150*/  F2FP.F16.F32.PACK_AB R83, R87, R86 ;  /* 0x000000565753723e */ /* 0x000fe400000000ff */
[----:B-1----:R-:W-:-:S03]  /*d160*/  LEA R4, P2, R20, UR6, 0x2 ;  /* 0x0000000614047c11 */ /* 0x002fc6000f8410ff */
[----:B------:R3:W-:Y:S01]  /*d170*/  STSM.16.M88.4 [R3], R80 ;  /* 0x0000005003007844 */ /* 0x0007e20000000200 */
[----:B------:R-:W-:Y:S01]  /*d180*/  LEA.HI.X R5, R20, UR7, R27, 0x2, P2 ;  /* 0x0000000714057c11 */ /* 0x000fe200090f141b */
[----:B------:R-:W-:Y:S01]  /*d190*/  @!PT LDS RZ, [RZ] ;  /* 0x00000000fffff984 */ /* 0x000fe20000000800 */
[----:B------:R-:W-:Y:S01]  /*d1a0*/  @!PT LDS RZ, [RZ] ;  /* 0x00000000fffff984 */ /* 0x000fe20000000800 */
[----:B------:R-:W-:Y:S01]  /*d1b0*/  @!PT LDS RZ, [RZ] ;  /* 0x00000000fffff984 */ /* 0x000fe20000000800 */
[----:B------:R1:W-:Y:S06]  /*d1c0*/  MEMBAR.ALL.CTA ;  /* 0x0000000000007992 */ /* 0x0003ec0000008000 */
[----:B-1----:R-:W1:Y:S02]  /*d1d0*/  FENCE.VIEW.ASYNC.S ;  /* 0x00000000000073c6 */ /* 0x002e640000000000 */
[----:B-1----:R-:W-:Y:S06]  /*d1e0*/  BAR.ARV 0x1, 0x120 ;  /* 0x0044800000007b1d */ /* 0x002fec0000002000 */
[----:B------:R3:W-:Y:S04]  /*d1f0*/  @!P1 STG.E desc[UR60][R4.64+0x20], R0 ;  /* 0x0000200004009986 */ /* 0x0007e8000c10193c */
[----:B------:R3:W-:Y:S01]  /*d200*/  @!P0 STG.E desc[UR60][R4.64], R2 ;  /* 0x0000000204008986 */ /* 0x0007e2000c10193c */
[----:B--2---:R-:W-:-:S13]  /*d210*/  ISETP.NE.AND P0, PT, R6, 0x7, PT ;  /* 0x000000070600780c */ /* 0x004fda0003f05270 */
[----:B---3--:R-:W-:Y:S05]  /*d220*/  @P0 BRA `(.L_x_944) ;  /* 0x0000000800740947 */ /* 0x008fea0003800000 */
[----:B------:R-:W-:Y:S01]  /*d230*/  BAR.SYNC.DEFER_BLOCKING 0x1, 0x120 ;  /* 0x0044800000007b1d */ /* 0x000fe20000010000 */
[----:B------:R-:W-:-:S05]  /*d240*/  ELECT P0, URZ, PT ;  /* 0x00000000003f782f */ /* 0x000fca0003800000 */
[----:B------:R-:W-:Y:S08]  /*d250*/  BSSY B0, `(.L_x_945) ;  /* 0x0000013000007945 */ /* 0x000ff00003800000 */
[----:B------:R-:W-:Y:S05]  /*d260*/  @!P0 BRA `(.L_x_946) ;  /* 0x0000000000448947 */ /* 0x000fea0003800000 */
[----:B------:R-:W-:Y:S01]  /*d270*/  ULDC.64 UR8, c[0x0][0x198] ;  /* 0x0000660000087ab9 */ /* 0x000fe20000000a00 */
[----:B------:R-:W-:Y:S02]  /*d280*/  UIADD3 UR5, UR37, 0x4000, URZ ;  /* 0x0000400025057890 */ /* 0x000fe4000fffe03f */
[----:B------:R-:W-:Y:S01]  /*d290*/  UIADD3 UR6, UP0, UR8, 0x9f0, URZ ;  /* 0x000009f008067890 */ /* 0x000fe2000ff1e03f */
[----:B------:R-:W-:Y:S01]  /*d2a0*/  UMOV UR41, URZ ;  /* 0x0000003f00297c82 */ /* 0x000fe20008000000 */
[----:B------:R-:W-:Y:S02]  /*d2b0*/  UMOV UR45, URZ ;  /* 0x0000003f002d7c82 */ /* 0x000fe40008000000 */
[----:B------:R-:W-:Y:S01]  /*d2c0*/  UIADD3.X UR7, URZ, UR9, URZ, UP0, !UPT ;  /* 0x000000093f077290 */ /* 0x000fe200087fe43f */
[----:B------:R-:W-:Y:S01]  /*d2d0*/  UMOV UR40, UR37 ;  /* 0x0000002500287c82 */ /* 0x000fe20008000000 */
[----:B------:R-:W-:-:S07]  /*d2e0*/  UMOV UR8, 0x40 ;  /* 0x0000004000087882 */ /* 0x000fce0000000000 */
[----:B------:R1:W-:Y:S02]  /*d2f0*/  UTMASTG.5D [UR40], [UR6] ;  /* 0x00000028060073b5 */ /* 0x0003e40008020000 */
[----:B-1----:R-:W-:Y:S01]  /*d300*/  UMOV UR40, UR5 ;  /* 0x0000000500287c82 */ /* 0x002fe20008000000 */
[----:B------:R-:W-:Y:S01]  /*d310*/  UMOV UR41, UR8 ;  /* 0x0000000800297c82 */ /* 0x000fe20008000000 */
[----:B------:R-:W-:Y:S01]  /*d320*/  UIADD3 UR5, UR37, 0x2a820, URZ ;  /* 0x0002a82025057890 */ /* 0x000fe2000fffe03f */
[----:B------:R1:W-:Y:S03]  /*d330*/  UTMASTG.5D [UR40], [UR6] ;  /* 0x00000028060073b5 */ /* 0x0003e60008020000 */
[----:B------:R-:W-:Y:S01]  /*d340*/  UPRMT UR5, URZ, 0x654, UR5 ;  /* 0x000006543f057896 */ /* 0x000fe20008000005 */
[----:B------:R0:W-:Y:S01]  /*d350*/  UTMACMDFLUSH ;  /* 0x00000000000079b7 */ /* 0x0001e20000000000 */
[----:B------:R-:W-:-:S07]  /*d360*/  DEPBAR.LE SB0, 0x0 ;  /* 0x000080000000791a */ /* 0x000fce0000000000 */
[----:B-1----:R-:W-:Y:S03]  /*d370*/  SYNCS.ARRIVE.TRANS64.RED.A1T0 RZ, [UR5], RZ ;  /* 0x000000ffffff79a7 */ /* 0x002fe60008100405 */
.L_x_946:
[----:B------:R-:W-:Y:S05]  /*d380*/  BSYNC B0 ;  /* 0x0000000000007941 */ /* 0x000fea0003800000 */
.L_x_945:
[----:B------:R-:W-:Y:S05]  /*d390*/  BRA `(.L_x_944) ;  /* 0x0000000800187947 */ /* 0x000fea0003800000 */
.L_x_943:
[----:B------:R-:W1:Y:S01]  /*d3a0*/  LDC R12, c[0x0][0xdac] ;  /* 0x00036b00ff0c7b82 */ /* 0x000e620000000800 */
[----:B------:R-:W-:Y:S01]  /*d3b0*/  ISETP.GT.AND P0, PT, R171, 0x7f, PT ;  /* 0x0000007fab00780c */ /* 0x000fe20003f04270 */
[----:B------:R-:W-:Y:S01]  /*d3c0*/  USHF.R.S32.HI UR6, URZ, 0x1f, UR43 ;  /* 0x0000001f3f067899 */ /* 0x000fe2000801142b */
[----:B------:R-:W-:Y:S01]  /*d3d0*/  BSSY B0, `(.L_x_947) ;  /* 0x000001b000007945 */ /* 0x000fe20003800000 */
[----:B------:R-:W-:Y:S01]  /*d3e0*/  USHF.R.S32.HI UR7, URZ, 0x1f, UR44 ;  /* 0x0000001f3f077899 */ /* 0x000fe2000801142c */
[----:B------:R-:W-:-:S03]  /*d3f0*/  SHF.R.S32.HI R161, RZ, 0x1f, R160 ;  /* 0x0000001fffa17819 */ /* 0x000fc600000114a0 */
[----:B------:R-:W2:Y:S08]  /*d400*/  LDC.64 R6, c[0x0][0xae0] ;  /* 0x0002b800ff067b82 */ /* 0x000eb00000000a00 */
[----:B------:R-:W3:Y:S01]  /*d410*/  LDC.64 R8, c[0x0][0xae8] ;  /* 0x0002ba00ff087b82 */ /* 0x000ee20000000a00 */
[----:B------:R-:W-:Y:S05]  /*d420*/  @P0 BRA `(.L_x_948) ;  /* 0x0000000000540947 */ /* 0x000fea0003800000 */
[----:B------:R-:W4:Y:S01]  /*d430*/  S2R R0, SR_TID.X ;  /* 0x0000000000007919 */ /* 0x000f220000002100 */
[----:B------:R-:W-:Y:S01]  /*d440*/  ULDC UR5, c[0x0][0xa88] ;  /* 0x0002a20000057ab9 */ /* 0x000fe20000000800 */
[----:B----4-:R-:W-:-:S04]  /*d450*/  IADD3 R2, R165, -0x80, R0 ;  /* 0xffffff80a5027810 */ /* 0x010fc80007ffe000 */
[----:B------:R-:W-:-:S13]  /*d460*/  ISETP.GE.AND P0, PT, R2, UR5, PT ;  /* 0x0000000502007c0c */ /* 0x000fda000bf06270 */
[----:B------:R-:W-:Y:S05]  /*d470*/  @P0 BRA `(.L_x_948) ;  /* 0x0000000000400947 */ /* 0x000fea0003800000 */
[----:B------:R-:W4:Y:S01]  /*d480*/  LDC.64 R4, c[0x0][0xb70] ;  /* 0x0002dc00ff047b82 */ /* 0x000f220000000a00 */
[----:B------:R-:W-:Y:S01]  /*d490*/  SHF.R.S32.HI R3, RZ, 0x1f, R2 ;  /* 0x0000001fff037819 */ /* 0x000fe20000011402 */
[----:B------:R-:W-:-:S06]  /*d4a0*/  ULDC.64 UR8, c[0x0][0xb40] ;  /* 0x0002d00000087ab9 */ /* 0x000fcc0000000a00 */
[----:B------:R-:W5:Y:S01]  /*d4b0*/  LDC.64 R10, c[0x0][0xb78] ;  /* 0x0002de00ff0a7b82 */ /* 0x000f620000000a00 */
[C---:B----4-:R-:W-:Y:S02]  /*d4c0*/  IMAD R0, R4.reuse, UR6, RZ ;  /* 0x0000000604007c24 */ /* 0x050fe4000f8e02ff */
[----:B------:R-:W-:-:S04]  /*d4d0*/  IMAD.WIDE.U32 R2, R4, UR43, R2 ;  /* 0x0000002b04027c25 */ /* 0x000fc8000f8e0002 */
[----:B------:R-:W-:Y:S02]  /*d4e0*/  IMAD R5, R5, UR43, R0 ;  /* 0x0000002b05057c24 */ /* 0x000fe4000f8e0200 */
[C---:B-----5:R-:W-:Y:S02]  /*d4f0*/  IMAD R0, R10.reuse, UR7, RZ ;  /* 0x000000070a007c24 */ /* 0x060fe4000f8e02ff */
[----:B------:R-:W-:Y:S02]  /*d500*/  IMAD.IADD R3, R3, 0x1, R5 ;  /* 0x0000000103037824 */ /* 0x000fe400078e0205 */
[----:B------:R-:W-:Y:S02]  /*d510*/  IMAD R5, R11, UR44, R0 ;  /* 0x0000002c0b057c24 */ /* 0x000fe4000f8e0200 */
[----:B------:R-:W-:-:S04]  /*d520*/  IMAD.WIDE.U32 R2, R10, UR44, R2 ;  /* 0x0000002c0a027c25 */ /* 0x000fc8000f8e0002 */
[----:B------:R-:W-:Y:S01]  /*d530*/  IMAD.IADD R3, R3, 0x1, R5 ;  /* 0x0000000103037824 */ /* 0x000fe200078e0205 */
[----:B------:R-:W-:-:S04]  /*d540*/  LEA R4, P0, R2, UR8, 0x2 ;  /* 0x0000000802047c11 */ /* 0x000fc8000f8010ff */
[----:B------:R-:W-:Y:S01]  /*d550*/  LEA.HI.X R5, R2, UR9, R3, 0x2, P0 ;  /* 0x0000000902057c11 */ /* 0x000fe200080f1403 */
[----:B------:R-:W-:-:S05]  /*d560*/  IMAD.MOV.U32 R3, RZ, RZ, -0x800000 ;  /* 0xff800000ff037424 */ /* 0x000fca00078e00ff */
[----:B------:R4:W-:Y:S03]  /*d570*/  STG.E desc[UR60][R4.64], R3 ;  /* 0x0000000304007986 */ /* 0x0009e6000c10193c */
.L_x_948:
[----:B------:R-:W-:Y:S05]  /*d580*/  BSYNC B0 ;  /* 0x0000000000007941 */ /* 0x000fea0003800000 */
.L_x_947:
[----:B------:R-:W-:Y:S01]  /*d590*/  ULDC UR5, c[0x0][0xa88] ;  /* 0x0002a20000057ab9 */ /* 0x000fe20000000800 */
[C---:B--2---:R-:W-:Y:S01]  /*d5a0*/  IMAD R0, R6.reuse, UR6, RZ ;  /* 0x0000000606007c24 */ /* 0x044fe2000f8e02ff */
[----:B------:R-:W-:Y:S01]  /*d5b0*/  UIADD3 UR42, -UR42, UR5, URZ ;  /* 0x000000052a2a7290 */ /* 0x000fe2000fffe13f */
[----:B----4-:R-:W-:Y:S01]  /*d5c0*/  IMAD.WIDE.U32 R2, R6, UR43, R160 ;  /* 0x0000002b06027c25 */ /* 0x010fe2000f8e00a0 */
[----:B------:R-:W-:Y:S01]  /*d5d0*/  ULOP3.LUT UR45, URZ, UR45, URZ, 0x33, !UPT ;  /* 0x0000002d3f2d7292 */ /* 0x000fe2000f8e333f */
[----:B------:R-:W-:Y:S01]  /*d5e0*/  SHF.R.S32.HI R163, RZ, 0x1f, R162 ;  /* 0x0000001fffa37819 */ /* 0x000fe200000114a2 */
[----:B------:R-:W-:Y:S01]  /*d5f0*/  BSSY B0, `(.L_x_949) ;  /* 0x0000021000007945 */ /* 0x000fe20003800000 */
[----:B------:R-:W-:Y:S01]  /*d600*/  IMAD R5, R7, UR43, R0 ;  /* 0x0000002b07057c24 */ /* 0x000fe2000f8e0200 */
[C---:B------:R-:W-:Y:S01]  /*d610*/  ISETP.GE.AND P2, PT, R162.reuse, UR42, PT ;  /* 0x0000002aa2007c0c */ /* 0x040fe2000bf46270 */
[C---:B------:R-:W-:Y:S02]  /*d620*/  VIADD R0, R162.reuse, 0x40 ;  /* 0x00000040a2007836 */ /* 0x040fe40000000000 */
[----:B------:R-:W-:-:S02]  /*d630*/  VIADD R4, R162, 0x20 ;  /* 0x00000020a2047836 */ /* 0x000fc40000000000 */
[----:B------:R-:W-:Y:S01]  /*d640*/  IMAD.IADD R3, R3, 0x1, R5 ;  /* 0x0000000103037824 */ /* 0x000fe200078e0205 */
[----:B------:R-:W-:Y:S01]  /*d650*/  ISETP.GE.AND P0, PT, R0, UR42, PT ;  /* 0x0000002a00007c0c */ /* 0x000fe2000bf06270 */
[----:B---3--:R-:W-:Y:S01]  /*d660*/  IMAD R0, R8, UR7, RZ ;  /* 0x0000000708007c24 */ /* 0x008fe2000f8e02ff */
[----:B------:R-:W-:Y:S01]  /*d670*/  ISETP.GE.AND P4, PT, R4, UR42, PT ;  /* 0x0000002a04007c0c */ /* 0x000fe2000bf86270 */
[----:B------:R-:W-:Y:S02]  /*d680*/  VIADD R4, R162, 0x60 ;  /* 0x00000060a2047836 */ /* 0x000fe40000000000 */
[----:B------:R-:W-:Y:S02]  /*d690*/  IMAD R9, R9, UR44, R0 ;  /* 0x0000002c09097c24 */ /* 0x000fe4000f8e0200 */
[----:B-1----:R-:W-:Y:S01]  /*d6a0*/  VIADD R5, R12, UR45 ;  /* 0x0000002d0c057c36 */ /* 0x002fe20008000000 */
[----:B------:R-:W-:Y:S01]  /*d6b0*/  ISETP.GE.AND P1, PT, R4, UR42, PT ;  /* 0x0000002a04007c0c */ /* 0x000fe2000bf26270 */
[----:B------:R-:W-:-:S04]  /*d6c0*/  IMAD.WIDE.U32 R6, R8, UR44, R2 ;  /* 0x0000002c08067c25 */ /* 0x000fc8000f8e0002 */
[----:B------:R-:W-:-:S04]  /*d6d0*/  IMAD.WIDE R4, R5, 0x80, R162 ;  /* 0x0000008005047825 */ /* 0x000fc800078e02a2 */
[----:B------:R-:W-:Y:S01]  /*d6e0*/  IMAD.IADD R11, R7, 0x1, R9 ;  /* 0x00000001070b7824 */ /* 0x000fe200078e0209 */
[----:B------:R-:W-:Y:S06]  /*d6f0*/  @P2 BRA `(.L_x_950) ;  /* 0x0000000000402947 */ /* 0x000fec0003800000 */
[----:B------:R-:W-:Y:S01]  /*d700*/  ULDC.64 UR6, c[0x0][0xad8] ;  /* 0x0002b60000067ab9 */ /* 0x000fe20000000a00 */
[C---:B------:R-:W-:Y:S01]  /*d710*/  VIADD R0, R160.reuse, 0x40 ;  /* 0x00000040a0007836 */ /* 0x040fe20000000000 */
[----:B------:R-:W-:Y:S01]  /*d720*/  ULDC UR5, c[0x0][0xa8c] ;  /* 0x0002a30000057ab9 */ /* 0x000fe20000000800 */
[----:B------:R-:W-:Y:S01]  /*d730*/  IMAD R9, R5, UR6, RZ ;  /* 0x0000000605097c24 */ /* 0x000fe2000f8e02ff */
[----:B------:R-:W-:Y:S01]  /*d740*/  ISETP.GE.AND P2, PT, R160, UR5, PT ;  /* 0x00000005a0007c0c */ /* 0x000fe2000bf46270 */
[----:B------:R-:W-:Y:S01]  /*d750*/  IMAD.MOV.U32 R2, RZ, RZ, R6 ;  /* 0x000000ffff027224 */ /* 0x000fe200078e0006 */
[----:B------:R-:W-:Y:S01]  /*d760*/  ISETP.GE.AND P3, PT, R0, UR5, PT ;  /* 0x0000000500007c0c */ /* 0x000fe2000bf66270 */
[----:B------:R-:W-:Y:S02]  /*d770*/  IMAD.MOV.U32 R3, RZ, RZ, R11 ;  /* 0x000000ffff037224 */ /* 0x000fe400078e000b */
        /* <DEDUP_REMOVED lines=8> */
.L_x_950:
[----:B------:R-:W-:Y:S05]  /*d800*/  BSYNC B0 ;  /* 0x0000000000007941 */ /* 0x000fea0003800000 */
.L_x_949:
[----:B------:R-:W-:Y:S04]  /*d810*/  BSSY B0, `(.L_x_951) ;  /* 0x0000014000007945 */ /* 0x000fe80003800000 */
[----:B------:R-:W-:Y:S05]  /*d820*/  @P4 BRA `(.L_x_952) ;  /* 0x0000000000484947 */ /* 0x000fea0003800000 */
[----:B-1----:R-:W-:Y:S01]  /*d830*/  IADD3 R9, P2, R4, 0x20, RZ ;  /* 0x0000002004097810 */ /* 0x002fe20007f5e0ff */
[----:B------:R-:W-:Y:S01]  /*d840*/  ULDC.64 UR6, c[0x0][0xad8] ;  /* 0x0002b60000067ab9 */ /* 0x000fe20000000a00 */
[----:B------:R-:W-:Y:S01]  /*d850*/  IMAD.MOV.U32 R2, RZ, RZ, R6 ;  /* 0x000000ffff027224 */ /* 0x000fe200078e0006 */
[----:B------:R-:W-:Y:S01]  /*d860*/  ULDC UR5, c[0x0][0xa8c] ;  /* 0x0002a30000057ab9 */ /* 0x000fe20000000800 */
[----:B------:R-:W-:Y:S01]  /*d870*/  IMAD.MOV.U32 R3, RZ, RZ, R11 ;  /* 0x000000ffff037224 */ /* 0x000fe200078e000b */
[C---:B------:R-:W-:Y:S01]  /*d880*/  ISETP.GE.AND P3, PT, R160.reuse, UR5, PT ;  /* 0x00000005a0007c0c */ /* 0x040fe2000bf66270 */
[----:B------:R-:W-:Y:S02]  /*d890*/  IMAD.X R0, RZ, RZ, R5, P2 ;  /* 0x000000ffff007224 */ /* 0x000fe400010e0605 */
        /* <DEDUP_REMOVED lines=11> */
.L_x_952:
[----:B------:R-:W-:Y:S05]  /*d950*/  BSYNC B0 ;  /* 0x0000000000007941 */ /* 0x000fea0003800000 */
.L_x_951:
[----:B------:R-:W-:Y:S04]  /*d960*/  BSSY B0, `(.L_x_953) ;  /* 0x0000014000007945 */ /* 0x000fe80003800000 */
[----:B------:R-:W-:Y:S05]  /*d970*/  @P0 BRA `(.L_x_954) ;  /* 0x0000000000480947 */ /* 0x000fea0003800000 */
[----:B-12---:R-:W-:Y:S01]  /*d980*/  IADD3 R9, P0, R4, 0x40, RZ ;  /* 0x0000004004097810 */ /* 0x006fe20007f1e0ff */
        /* <DEDUP_REMOVED lines=17> */
.L_x_954:
[----:B------:R-:W-:Y:S05]  /*daa0*/  BSYNC B0 ;  /* 0x0000000000007941 */ /* 0x000fea0003800000 */
.L_x_953:
        /* <DEDUP_REMOVED lines=20> */
.L_x_955:
[----:B------:R-:W-:Y:S05]  /*dbf0*/  BSYNC B0 ;  /* 0x0000000000007941 */ /* 0x000fea0003800000 */
.L_x_944:
[----:B------:R-:W5:Y:S02]  /*dc00*/  LDC R0, c[0x0][0xda8] ;  /* 0x00036a00ff007b82 */ /* 0x000f640000000800 */
[----:B-----5:R-:W-:-:S13]  /*dc10*/  ISETP.LE.AND P0, PT, R0, UR4, PT ;  /* 0x0000000400007c0c */ /* 0x020fda000bf03270 */
[----:B------:R-:W-:Y:S05]  /*dc20*/  @!P0 BRA `(.L_x_956) ;  /* 0xffffff30006c8947 */ /* 0x000fea000383ffff */
[----:B------:R-:W-:Y:S05]  /*dc30*/  EXIT ;  /* 0x000000000000794d */ /* 0x000fea0003800000 */
.L_x_862:
[----:B------:R-:W-:-:S08]  /*dc40*/  NOP ;  /* 0x0000000000007918 */ /* 0x000fd00000000000 */
[----:B-1----:R-:W1:-:S00]  /*dc50*/  USETMAXREG.DEALLOC.CTAPOOL 0x18 ;  /* 0x00000018000079c8 */ /* 0x002e4000080e0500 */
[----:B-1----:R-:W-:-:S06]  /*dc60*/  LOP3.LUT R0, R0, 0x3, RZ, 0xc0, !PT ;  /* 0x0000000300007812 */ /* 0x002fcc00078ec0ff */
[----:B------:R-:W1:Y:S02]  /*dc70*/  SHFL.IDX PT, R0, R0, RZ, 0x1f ;  /* 0x00001fff00007589 */ /* 0x000e6400000e0000 */
[----:B-1----:R-:W-:-:S13]  /*dc80*/  ISETP.NE.AND P0, PT, R0, RZ, PT ;  /* 0x000000ff0000720c */ /* 0x002fda0003f05270 */
[----:B------:R-:W-:Y:S05]  /*dc90*/  @P0 EXIT ;  /* 0x000000000000094d */ /* 0x000fea0003800000 */
[----:B------:R-:W1:Y:S01]  /*dca0*/  S2UR UR4, SR_CTAID.X ;  /* 0x00000000000479c3 */ /* 0x000e620000002500 */
[----:B------:R-:W-:Y:S01]  /*dcb0*/  UMOV UR47, URZ ;  /* 0x0000003f002f7c82 */ /* 0x000fe20008000000 */
[----:B------:R-:W-:Y:S02]  /*dcc0*/  IMAD.MOV.U32 R16, RZ, RZ, RZ ;  /* 0x000000ffff107224 */ /* 0x000fe400078e00ff */
[----:B------:R-:W-:-:S04]  /*dcd0*/  IMAD.MOV.U32 R17, RZ, RZ, 0x1 ;  /* 0x00000001ff117424 */ /* 0x000fc800078e00ff */
[----:B------:R-:W1:Y:S02]  /*dce0*/  LDC R0, c[0x0][0xda8] ;  /* 0x00036a00ff007b82 */ /* 0x000e640000000800 */
[----:B-1----:R-:W-:-:S13]  /*dcf0*/  ISETP.LE.AND P0, PT, R0, UR4, PT ;  /* 0x0000000400007c0c */ /* 0x002fda000bf03270 */
[----:B------:R-:W-:Y:S05]  /*dd00*/  @P0 BRA `(.L_x_957) ;  /* 0x0000002c00f40947 */ /* 0x000fea0003800000 */
[----:B------:R-:W-:Y:S01]  /*dd10*/  IMAD.U32 R19, RZ, RZ, UR4 ;  /* 0x00000004ff137e24 */ /* 0x000fe2000f8e00ff */
[----:B------:R-:W-:Y:S01]  /*dd20*/  ULDC UR48, c[0x0][0xc] ;  /* 0x0000030000307ab9 */ /* 0x000fe20000000800 */
[----:B------:R-:W-:Y:S01]  /*dd30*/  IMAD.MOV.U32 R17, RZ, RZ, 0x1 ;  /* 0x00000001ff117424 */ /* 0x000fe200078e00ff */
[----:B------:R-:W-:Y:S01]  /*dd40*/  ULDC.64 UR44, c[0x0][0x198] ;  /* 0x00006600002c7ab9 */ /* 0x000fe20000000a00 */
[----:B------:R-:W-:Y:S01]  /*dd50*/  IMAD.MOV.U32 R16, RZ, RZ, RZ ;  /* 0x000000ffff107224 */ /* 0x000fe200078e00ff */
[----:B------:R-:W-:-:S06]  /*dd60*/  UMOV UR47, URZ ;  /* 0x0000003f002f7c82 */ /* 0x000fcc0008000000 */
.L_x_1011:
[----:B------:R-:W-:Y:S01]  /*dd70*/  ULDC UR7, c[0x0][0xdd0] ;  /* 0x0003740000077ab9 */ /* 0x000fe20000000800 */
[----:B-1----:R-:W1:Y:S01]  /*dd80*/  LDC R0, c[0x0][0xde8] ;  /* 0x00037a00ff007b82 */ /* 0x002e620000000800 */
[C---:B------:R-:W-:Y:S01]  /*dd90*/  R2UR UR8, R19.reuse ;  /* 0x00000000130872ca */ /* 0x040fe200000e0000 */
[----:B------:R-:W-:Y:S01]  /*dda0*/  UISETP.NE.AND UP0, UPT, UR7, 0x1, UPT ;  /* 0x000000010700788c */ /* 0x000fe2000bf05270 */
[----:B------:R-:W-:-:S10]  /*ddb0*/  R2UR UR6, R19 ;  /* 0x00000000130672ca */ /* 0x000fd400000e0000 */
[----:B------:R-:W-:Y:S01]  /*ddc0*/  @UP0 ULDC UR4, c[0x0][0xdd4] ;  /* 0x0003750000040ab9 */ /* 0x000fe20000000800 */
[----:B------:R-:W-:Y:S01]  /*ddd0*/  @UP0 ULDC UR9, c[0x0][0xdd8] ;  /* 0x0003760000090ab9 */ /* 0x000fe20000000800 */
[----:B------:R-:W-:-:S04]  /*dde0*/  UIMAD.WIDE.U32 UR4, UR8, UR4, URZ ;  /* 0x00000004080472a5 */ /* 0x000fc8000f8e003f */
[----:B------:R-:W-:-:S04]  /*ddf0*/  @UP0 USHF.R.U32.HI UR8, URZ, UR9, UR5 ;  /* 0x000000093f080299 */ /* 0x000fc80008011605 */
[----:B------:R-:W-:Y:S02]  /*de00*/  UIADD3 UR4, -UR8, URZ, URZ ;  /* 0x0000003f08047290 */ /* 0x000fe4000fffe13f */
[----:B-1----:R-:W-:Y:S02]  /*de10*/  ISETP.LE.AND P0, PT, R0, UR8, PT ;  /* 0x0000000800007c0c */ /* 0x002fe4000bf03270 */
[----:B------:R-:W-:-:S11]  /*de20*/  UIMAD UR7, UR7, UR4, UR6 ;  /* 0x00000004070772a4 */ /* 0x000fd6000f8e0206 */
[----:B------:R-:W-:Y:S05]  /*de30*/  @!P0 BRA `(.L_x_958) ;  /* 0x0000000000208947 */ /* 0x000fea0003800000 */
        /* <DEDUP_REMOVED lines=8> */
.L_x_958:
[----:B------:R-:W-:Y:S01]  /*dec0*/  ULDC UR9, c[0x0][0xdc4] ;  /* 0x0003710000097ab9 */ /* 0x000fe20000000800 */
[----:B------:R-:W-:Y:S01]  /*ded0*/  UMOV UR6, UR7 ;  /* 0x0000000700067c82 */ /* 0x000fe20008000000 */
[----:B------:R-:W-:-:S11]  /*dee0*/  UISETP.NE.AND UP0, UPT, UR9, 0x1, UPT ;  /* 0x000000010900788c */ /* 0x000fd6000bf05270 */
[----:B------:R-:W-:Y:S02]  /*def0*/  @UP0 ULDC.64 UR10, c[0x0][0xdc8] ;  /* 0x00037200000a0ab9 */ /* 0x000fe40000000a00 */
[----:B------:R-:W-:-:S04]  /*df00*/  UIMAD.WIDE.U32 UR4, UR7, UR10, URZ ;  /* 0x0000000a070472a5 */ /* 0x000fc8000f8e003f */
[----:B------:R-:W-:-:S04]  /*df10*/  @UP0 USHF.R.U32.HI UR6, URZ, UR11, UR5 ;  /* 0x0000000b3f060299 */ /* 0x000fc80008011605 */
[----:B------:R-:W-:-:S12]  /*df20*/  UIMAD UR4, UR6, UR9, URZ ;  /* 0x00000009060472a4 */ /* 0x000fd8000f8e023f */
.L_x_959:
[----:B------:R-:W-:Y:S01]  /*df30*/  ULDC.64 UR12, c[0x0][0x3f8] ;  /* 0x0000fe00000c7ab9 */ /* 0x000fe20000000a00 */
[----:B------:R-:W-:Y:S02]  /*df40*/  UIADD3 UR9, UR7, -UR4, URZ ;  /* 0x8000000407097290 */ /* 0x000fe4000fffe03f */
[----:B------:R-:W-:Y:S02]  /*df50*/  UISETP.NE.U32.AND UP0, UPT, UR12, URZ, UPT ;  /* 0x0000003f0c00728c */ /* 0x000fe4000bf05070 */
[----:B------:R-:W-:Y:S01]  /*df60*/  ULOP3.LUT UR10, URZ, UR6, URZ, 0x33, !UPT ;  /* 0x000000063f0a7292 */ /* 0x000fe2000f8e333f */
[----:B------:R-:W-:Y:S01]  /*df70*/  ULDC UR12, c[0x0][0xdb8] ;  /* 0x00036e00000c7ab9 */ /* 0x000fe20000000800 */
[----:B------:R-:W-:Y:S01]  /*df80*/  ULDC.64 UR4, c[0x0][0x9e0] ;  /* 0x0002780000047ab9 */ /* 0x000fe20000000a00 */
[----:B------:R-:W-:Y:S02]  /*df90*/  UISETP.NE.AND UP1, UPT, UR12, 0x1, UPT ;  /* 0x000000010c00788c */ /* 0x000fe4000bf25270 */
[----:B------:R-:W-:Y:S01]  /*dfa0*/  UISETP.NE.AND.EX UP0, UPT, UR13, URZ, UPT, UP0 ;  /* 0x0000003f0d00728c */ /* 0x000fe2000bf05300 */
[----:B------:R-:W-:-:S02]  /*dfb0*/  ULDC UR11, c[0x0][0xdc4] ;  /* 0x00037100000b7ab9 */ /* 0x000fc40000000800 */
[----:B------:R-:W-:Y:S01]  /*dfc0*/  ULDC UR13, c[0x0][0xdac] ;  /* 0x00036b00000d7ab9 */ /* 0x000fe20000000800 */
[----:B------:R-:W-:Y:S02]  /*dfd0*/  UISETP.GE.AND UP2, UPT, UR5, 0x1, UPT ;  /* 0x000000010500788c */ /* 0x000fe4000bf46270 */
[----:B------:R-:W-:Y:S02]  /*dfe0*/  UIMAD UR11, UR8, UR11, UR9 ;  /* 0x0000000b080b72a4 */ /* 0x000fe4000f8e0209 */
[----:B------:R-:W-:Y:S01]  /*dff0*/  UIADD3 UR10, UR10, UR13, URZ ;  /* 0x0000000d0a0a7290 */ /* 0x000fe2000fffe03f */
[----:B------:R-:W-:Y:S01]  /*e000*/  @UP1 ULDC UR8, c[0x0][0xdbc] ;  /* 0x00036f0000081ab9 */ /* 0x000fe20000000800 */
[----:B------:R-:W-:Y:S01]  /*e010*/  PLOP3.LUT P1, PT, PT, PT, UP2, 0x80, 0x0 ;  /* 0x000000000000781c */ /* 0x000fe20003f2f028 */
[----:B------:R-:W-:Y:S02]  /*e020*/  UIMAD.WIDE.U32 UR8, UR11, UR8, URZ ;  /* 0x000000080b0872a5 */ /* 0x000fe4000f8e003f */
[----:B------:R-:W-:Y:S01]  /*e030*/  USHF.L.U32 UR41, UR10, 0x7, URZ ;  /* 0x000000070a297899 */ /* 0x000fe2000800063f */
[----:B------:R-:W-:Y:S01]  /*e040*/  ULDC UR14, c[0x0][0x404] ;  /* 0x00010100000e7ab9 */ /* 0x000fe20000000800 */
[----:B------:R-:W-:Y:S01]  /*e050*/  ULDC UR7, c[0x0][0x288] ;  /* 0x0000a20000077ab9 */ /* 0x000fe20000000800 */
[----:B------:R-:W-:Y:S01]  /*e060*/  @UP1 ULDC UR13, c[0x0][0xdc0] ;  /* 0x00037000000d1ab9 */ /* 0x000fe20000000800 */
[----:B------:R-:W-:Y:S01]  /*e070*/  UMOV UR43, UR11 ;  /* 0x0000000b002b7c82 */ /* 0x000fe20008000000 */
[----:B------:R-:W-:-:S02]  /*e080*/  USEL UR14, UR14, 0x1, UP0 ;  /* 0x000000010e0e7887 */ /* 0x000fc40008000000 */
[----:B------:R-:W-:Y:S02]  /*e090*/  UIADD3 UR10, UR41, 0x80, -UR7 ;  /* 0x00000080290a7890 */ /* 0x000fe4000fffe807 */
[----:B------:R-:W-:Y:S01]  /*e0a0*/  @UP1 USHF.R.U32.HI UR43, URZ, UR13, UR9 ;  /* 0x0000000d3f2b1299 */ /* 0x000fe20008011609 */
[----:B------:R-:W-:Y:S02]  /*e0b0*/  ULDC UR6, c[0x0][0x2e0] ;  /* 0x0000b80000067ab9 */ /* 0x000fe40000000800 */
[----:B------:R-:W-:Y:S02]  /*e0c0*/  UIMAD UR8, UR14, UR6, UR10 ;  /* 0x000000060e0872a4 */ /* 0x000fe4000f8e020a */
[----:B------:R-:W-:Y:S02]  /*e0d0*/  UIADD3 UR42, -UR43, URZ, URZ ;  /* 0x0000003f2b2a7290 */ /* 0x000fe4000fffe13f */
[----:B------:R-:W-:Y:S02]  /*e0e0*/  UIADD3 UR4, UR8, UR4, URZ ;  /* 0x0000000408047290 */ /* 0x000fe4000fffe03f */
[----:B------:R-:W-:Y:S01]  /*e0f0*/  UIMAD UR42, UR12, UR42, UR11 ;  /* 0x0000002a0c2a72a4 */ /* 0x000fe2000f8e020b */
[----:B------:R-:W-:Y:S11]  /*e100*/  @!P1 BRA `(.L_x_960) ;  /* 0x0000000000449947 */ /* 0x000ff60003800000 */
[----:B------:R-:W-:Y:S01]  /*e110*/  ISETP.LT.AND P0, PT, RZ, UR8, PT ;  /* 0x00000008ff007c0c */ /* 0x000fe2000bf01270 */
[----:B------:R-:W-:-:S12]  /*e120*/  UIADD3 UR10, UR8, -0x1, URZ ;  /* 0xffffffff080a7890 */ /* 0x000fd8000fffe03f */
[----:B------:R-:W-:Y:S05]  /*e130*/  @P0 BRA `(.L_x_961) ;  /* 0x00000000001c0947 */ /* 0x000fea0003800000 */
[----:B------:R-:W-:Y:S02]  /*e140*/  UISETP.NE.AND UP0, UPT, UR5, 0x1, UPT ;  /* 0x000000010500788c */ /* 0x000fe4000bf05270 */
[----:B------:R-:W-:-:S09]  /*e150*/  UIADD3 UR10, -UR8, URZ, URZ ;  /* 0x0000003f080a7290 */ /* 0x000fd2000fffe13f */
[----:B------:R-:W-:Y:S02]  /*e160*/  @UP0 ULDC.64 UR12, c[0x0][0x9e8] ;  /* 0x00027a00000c0ab9 */ /* 0x000fe40000000a00 */
[----:B------:R-:W-:-:S04]  /*e170*/  UIMAD.WIDE.U32 UR8, UR10, UR12, URZ ;  /* 0x0000000c0a0872a5 */ /* 0x000fc8000f8e003f */
[----:B------:R-:W-:-:S04]  /*e180*/  @UP0 USHF.R.U32.HI UR10, URZ, UR13, UR9 ;  /* 0x0000000d3f0a0299 */ /* 0x000fc80008011609 */
[----:B------:R-:W-:Y:S01]  /*e190*/  ULOP3.LUT UR10, URZ, UR10, URZ, 0x33, !UPT ;  /* 0x0000000a3f0a7292 */ /* 0x000fe2000f8e333f */
[----:B------:R-:W-:Y:S11]  /*e1a0*/  BRA `(.L_x_962) ;  /* 0x0000000000107947 */ /* 0x000ff60003800000 */
.L_x_961:
[----:B------:R-:W-:-:S11]  /*e1b0*/  UISETP.NE.AND UP0, UPT, UR5, 0x1, UPT ;  /* 0x000000010500788c */ /* 0x000fd6000bf05270 */
[----:B------:R-:W-:Y:S02]  /*e1c0*/  @UP0 ULDC.64 UR12, c[0x0][0x9e8] ;  /* 0x00027a00000c0ab9 */ /* 0x000fe40000000a00 */
[----:B------:R-:W-:-:S04]  /*e1d0*/  UIMAD.WIDE.U32 UR8, UR10, UR12, URZ ;  /* 0x0000000c0a0872a5 */ /* 0x000fc8000f8e003f */
[----:B------:R-:W-:-:S12]  /*e1e0*/  @UP0 USHF.R.U32.HI UR10, URZ, UR13, UR9 ;  /* 0x0000000d3f0a0299 */ /* 0x000fd80008011609 */
.L_x_962:
[----:B------:R-:W-:-:S04]  /*e1f0*/  UIMAD UR10, UR10, UR5, UR5 ;  /* 0x000000050a0a72a4 */ /* 0x000fc8000f8e0205 */
[----:B------:R-:W-:-:S04]  /*e200*/  UISETP.LT.AND UP0, UPT, UR4, UR10, UPT ;  /* 0x0000000a0400728c */ /* 0x000fc8000bf01270 */
[----:B------:R-:W-:-:S12]  /*e210*/  USEL UR4, UR4, UR10, UP0 ;  /* 0x0000000a04047287 */ /* 0x000fd80008000000 */
.L_x_960:
[----:B------:R-:W-:Y:S02]  /*e220*/  UIMAD UR8, UR14, UR6, 0x5f ;  /* 0x0000005f0e0874a4 */ /* 0x000fe4000f8e0206 */
[----:B------:R-:W-:Y:S02]  /*e230*/  UIADD3 UR10, UR4, 0x5f, URZ ;  /* 0x0000005f040a7890 */ /* 0x000fe4000fffe03f */
[----:B------:R-:W-:Y:S02]  /*e240*/  UIMAD.WIDE UR8, UR8, 0x2aaaaaab, URZ ;  /* 0x2aaaaaab080878a5 */ /* 0x000fe4000f8e023f */
[----:B------:R-:W-:Y:S02]  /*e250*/  UIMAD.WIDE UR10, UR10, 0x2aaaaaab, URZ ;  /* 0x2aaaaaab0a0a78a5 */ /* 0x000fe4000f8e023f */
[----:B------:R-:W-:Y:S02]  /*e260*/  USHF.R.U32.HI UR8, URZ, 0x1f, UR9 ;  /* 0x0000001f3f087899 */ /* 0x000fe40008011609 */
[----:B------:R-:W-:-:S02]  /*e270*/  USHF.R.U32.HI UR4, URZ, 0x1f, UR11 ;  /* 0x0000001f3f047899 */ /* 0x000fc4000801160b */
[----:B------:R-:W-:Y:S02]  /*e280*/  UIADD3 UR7, UR41, -UR7, URZ ;  /* 0x8000000729077290 */ /* 0x000fe4000fffe03f */
[----:B------:R-:W-:Y:S02]  /*e290*/  ULEA.HI.SX32 UR9, UR9, UR8, 0x1c ;  /* 0x0000000809097291 */ /* 0x000fe4000f8fe23f */
[----:B------:R-:W-:Y:S02]  /*e2a0*/  ULEA.HI.SX32 UR4, UR11, UR4, 0x1c ;  /* 0x000000040b047291 */ /* 0x000fe4000f8fe23f */
[----:B------:R-:W-:Y:S02]  /*e2b0*/  UIMAD UR7, UR14, UR6, UR7 ;  /* 0x000000060e0772a4 */ /* 0x000fe4000f8e0207 */
[----:B------:R-:W-:Y:S01]  /*e2c0*/  UISETP.LT.AND UP0, UPT, UR9, UR4, UPT ;  /* 0x000000040900728c */ /* 0x000fe2000bf01270 */
[----:B------:R-:W-:Y:S02]  /*e2d0*/  ULDC UR8, c[0x0][0x9dc] ;  /* 0x0002770000087ab9 */ /* 0x000fe40000000800 */
[----:B------:R-:W-:-:S02]  /*e2e0*/  UIADD3 UR8, UR7, -UR8, URZ ;  /* 0x8000000807087290 */ /* 0x000fc4000fffe03f */
[----:B------:R-:W-:Y:S01]  /*e2f0*/  USEL UR46, UR9, UR4, UP0 ;  /* 0x00000004092e7287 */ /* 0x000fe20008000000 */
[----:B------:R-:W-:Y:S11]  /*e300*/  @!P1 BRA `(.L_x_963) ;  /* 0x0000000000489947 */ /* 0x000ff60003800000 */
[----:B------:R-:W-:Y:S02]  /*e310*/  UMOV UR4, UR7 ;  /* 0x0000000700047c82 */ /* 0x000fe40008000000 */
[----:B------:R-:W-:-:S06]  /*e320*/  UISETP.GT.AND UP0, UPT, UR4, -0x1, UPT ;  /* 0xffffffff0400788c */ /* 0x000fcc000bf04270 */
[----:B------:R-:W-:-:S13]  /*e330*/  PLOP3.LUT P0, PT, PT, PT, UP0, 0x80, 0x0 ;  /* 0x000000000000781c */ /* 0x000fda0003f0f008 */
[----:B------:R-:W-:Y:S05]  /*e340*/  @P0 BRA `(.L_x_964) ;  /* 0x00000000001c0947 */ /* 0x000fea0003800000 */
[----:B------:R-:W-:Y:S02]  /*e350*/  UISETP.NE.AND UP0, UPT, UR5, 0x1, UPT ;  /* 0x000000010500788c */ /* 0x000fe4000bf05270 */
[----:B------:R-:W-:-:S09]  /*e360*/  ULOP3.LUT UR4, URZ, UR4, URZ, 0x33, !UPT ;  /* 0x000000043f047292 */ /* 0x000fd2000f8e333f */
[----:B------:R-:W-:Y:S02]  /*e370*/  @UP0 ULDC.64 UR10, c[0x0][0x9e8] ;  /* 0x00027a00000a0ab9 */ /* 0x000fe40000000a00 */
[----:B------:R-:W-:-:S04]  /*e380*/  UIMAD.WIDE.U32 UR6, UR4, UR10, URZ ;  /* 0x0000000a040672a5 */ /* 0x000fc8000f8e003f */
[----:B------:R-:W-:-:S04]  /*e390*/  @UP0 USHF.R.U32.HI UR4, URZ, UR11, UR7 ;  /* 0x0000000b3f040299 */ /* 0x000fc80008011607 */
[----:B------:R-:W-:Y:S01]  /*e3a0*/  ULOP3.LUT UR4, URZ, UR4, URZ, 0x33, !UPT ;  /* 0x000000043f047292 */ /* 0x000fe2000f8e333f */
[----:B------:R-:W-:Y:S11]  /*e3b0*/  BRA `(.L_x_965) ;  /* 0x0000000000107947 */ /* 0x000ff60003800000 */
.L_x_964:
[----:B------:R-:W-:-:S11]  /*e3c0*/  UISETP.NE.AND UP0, UPT, UR5, 0x1, UPT ;  /* 0x000000010500788c */ /* 0x000fd6000bf05270 */
[----:B------:R-:W-:Y:S02]  /*e3d0*/  @UP0 ULDC.64 UR10, c[0x0][0x9e8] ;  /* 0x00027a00000a0ab9 */ /* 0x000fe40000000a00 */
[----:B------:R-:W-:-:S04]  /*e3e0*/  UIMAD.WIDE.U32 UR6, UR4, UR10, URZ ;  /* 0x0000000a040672a5 */ /* 0x000fc8000f8e003f */
[----:B------:R-:W-:-:S12]  /*e3f0*/  @UP0 USHF.R.U32.HI UR4, URZ, UR11, UR7 ;  /* 0x0000000b3f040299 */ /* 0x000fd80008011607 */
.L_x_965:
[----:B------:R-:W-:-:S04]  /*e400*/  UIMAD UR4, UR4, UR5, URZ ;  /* 0x00000005040472a4 */ /* 0x000fc8000f8e023f */
[----:B------:R-:W-:-:S04]  /*e410*/  UISETP.LT.AND UP0, UPT, UR8, UR4, UPT ;  /* 0x000000040800728c */ /* 0x000fc8000bf01270 */
[----:B------:R-:W-:-:S12]  /*e420*/  USEL UR8, UR8, UR4, !UP0 ;  /* 0x0000000408087287 */ /* 0x000fd8000c000000 */
.L_x_963:
[----:B------:R-:W-:Y:S01]  /*e430*/  UIMAD.WIDE UR4, UR8, 0x2aaaaaab, URZ ;  /* 0x2aaaaaab080478a5 */ /* 0x000fe2000f8e023f */
[----:B------:R-:W-:Y:S03]  /*e440*/  BSSY B6, `(.L_x_966) ;  /* 0x0000278000067945 */ /* 0x000fe60003800000 */
[----:B------:R-:W-:-:S04]  /*e450*/  USHF.R.U32.HI UR4, URZ, 0x1f, UR5 ;  /* 0x0000001f3f047899 */ /* 0x000fc80008011605 */
[----:B------:R-:W-:-:S04]  /*e460*/  ULEA.HI.SX32 UR4, UR5, UR4, 0x1c ;  /* 0x0000000405047291 */ /* 0x000fc8000f8fe23f */
[----:B------:R-:W-:-:S04]  /*e470*/  UISETP.LT.AND UP0, UPT, URZ, UR4, UPT ;  /* 0x000000043f00728c */ /* 0x000fc8000bf01270 */
[----:B------:R-:W-:-:S04]  /*e480*/  USEL UR39, URZ, UR4, !UP0 ;  /* 0x000000043f277287 */ /* 0x000fc8000c000000 */
[----:B------:R-:W-:-:S06]  /*e490*/  UISETP.GT.AND UP0, UPT, UR46, UR39, UPT ;  /* 0x000000272e00728c */ /* 0x000fcc000bf04270 */
[----:B------:R-:W-:-:S13]  /*e4a0*/  PLOP3.LUT P0, PT, PT, PT, UP0, 0x80, 0x0 ;  /* 0x000000000000781c */ /* 0x000fda0003f0f008 */
[----:B------:R-:W-:Y:S05]  /*e4b0*/  @P0 BRA `(.L_x_967) ;  /* 0x0000000000480947 */ /* 0x000fea0003800000 */
[----:B------:R-:W1:Y:S01]  /*e4c0*/  S2R R0, SR_TID.X ;  /* 0x0000000000007919 */ /* 0x000e620000002100 */
[----:B------:R-:W-:Y:S01]  /*e4d0*/  IMAD.MOV.U32 R13, RZ, RZ, R19 ;  /* 0x000000ffff0d7224 */ /* 0x000fe200078e0013 */
[----:B-1----:R-:W-:-:S04]  /*e4e0*/  LOP3.LUT R0, R0, 0x1f, RZ, 0xc0, !PT ;  /* 0x0000001f00007812 */ /* 0x002fc800078ec0ff */
[----:B------:R-:W-:-:S13]  /*e4f0*/  ISETP.NE.AND P0, PT, R0, RZ, PT ;  /* 0x000000ff0000720c */ /* 0x000fda0003f05270 */
[----:B------:R-:W-:Y:S05]  /*e500*/  @P0 BRA `(.L_x_968) ;  /* 0x0000002400ac0947 */ /* 0x000fea0003800000 */
[----:B------:R-:W1:Y:S01]  /*e510*/  S2R R5, SR_LANEID ;  /* 0x0000000000057919 */ /* 0x000e620000000000 */
[----:B------:R-:W-:Y:S01]  /*e520*/  VOTEU.ANY UR4, UPT, PT ;  /* 0x0000000000047886 */ /* 0x000fe200038e0100 */
[----:B------:R-:W2:Y:S01]  /*e530*/  LDC.64 R2, c[0x0][0xdf0] ;  /* 0x00037c00ff027b82 */ /* 0x000ea20000000a00 */
[----:B------:R-:W1:Y:S02]  /*e540*/  FLO.U32 R0, UR4 ;  /* 0x0000000400007d00 */ /* 0x000e6400080e0000 */
[----:B-1----:R-:W-:-:S06]  /*e550*/  ISETP.EQ.U32.AND P0, PT, R0, R5, PT ;  /* 0x000000050000720c */ /* 0x002fcc0003f02070 */
[----:B------:R-:W2:Y:S07]  /*e560*/  POPC R5, UR4 ;  /* 0x0000000400057d09 */ /* 0x000eae0008000000 */
[----:B--2---:R-:W2:Y:S01]  /*e570*/  @P0 ATOMG.E.ADD.STRONG.GPU PT, R3, desc[UR60][R2.64], R5 ;  /* 0x00000005020309a8 */ /* 0x004ea200081ee1fc */
[----:B------:R-:W1:Y:S02]  /*e580*/  S2R R4, SR_LTMASK ;  /* 0x0000000000047919 */ /* 0x000e640000003900 */
[----:B-1----:R-:W-:-:S04]  /*e590*/  LOP3.LUT R4, R4, UR4, RZ, 0xc0, !PT ;  /* 0x0000000404047c12 */ /* 0x002fc8000f8ec0ff */
[----:B------:R-:W1:Y:S01]  /*e5a0*/  POPC R13, R4 ;  /* 0x00000004000d7309 */ /* 0x000e620000000000 */
[----:B--2---:R-:W1:Y:S02]  /*e5b0*/  SHFL.IDX PT, R0, R3, R0, 0x1f ;  /* 0x00001f0003007589 */ /* 0x004e6400000e0000 */
[----:B-1----:R-:W-:Y:S01]  /*e5c0*/  IADD3 R13, R0, UR48, R13 ;  /* 0x00000030000d7c10 */ /* 0x002fe2000fffe00d */
[----:B------:R-:W-:Y:S06]  /*e5d0*/  BRA `(.L_x_968) ;  /* 0x0000002400787947 */ /* 0x000fec0003800000 */
.L_x_967:
[----:B------:R-:W1:Y:S01]  /*e5e0*/  S2UR UR4, SR_CgaCtaId ;  /* 0x00000000000479c3 */ /* 0x000e620000008800 */
[----:B------:R-:W-:Y:S02]  /*e5f0*/  UMOV UR38, 0x400 ;  /* 0x0000040000267882 */ /* 0x000fe40000000000 */
[----:B-1----:R-:W-:-:S04]  /*e600*/  ULEA UR38, UR4, UR38, 0x18 ;  /* 0x0000002604267291 */ /* 0x002fc8000f8ec03f */
[----:B------:R-:W-:-:S04]  /*e610*/  UIADD3 UR4, UR38, 0x18400, URZ ;  /* 0x0001840026047890 */ /* 0x000fc8000fffe03f */
[----:B------:R-:W-:-:S06]  /*e620*/  ULOP3.LUT UP0, URZ, UR4, 0x3ff, URZ, 0xc0, !UPT ;  /* 0x000003ff043f7892 */ /* 0x000fcc000f80c03f */
[----:B------:R-:W-:-:S13]  /*e630*/  PLOP3.LUT P0, PT, PT, PT, UP0, 0x80, 0x0 ;  /* 0x000000000000781c */ /* 0x000fda0003f0f008 */
[----:B------:R-:W-:Y:S05]  /*e640*/  @!P0 BRA `(.L_x_969) ;  /* 0x0000000000408947 */ /* 0x000fea0003800000 */
        /* <DEDUP_REMOVED lines=16> */
.L_x_969:
        /* <DEDUP_REMOVED lines=20> */
.L_x_971:
[----:B------:R1:W2:Y:S01]  /*e890*/  LDC.64 R2, c[0x4][R18] ;  /* 0x0100000012027b82 */ /* 0x0002a20000000a00 */
[----:B------:R-:W-:Y:S01]  /*e8a0*/  ULDC.64 UR6, c[0x4][0xb8] ;  /* 0x01002e0000067ab9 */ /* 0x000fe20000000a00 */
[----:B------:R-:W-:Y:S01]  /*e8b0*/  ULDC.64 UR8, c[0x4][0xc0] ;  /* 0x0100300000087ab9 */ /* 0x000fe20000000a00 */
[----:B------:R-:W-:Y:S01]  /*e8c0*/  ULDC.64 UR4, c[0x4][0x48] ;  /* 0x0100120000047ab9 */ /* 0x000fe20000000a00 */
        /* <DEDUP_REMOVED lines=11> */
.L_x_970:
[----:B------:R-:W-:Y:S01]  /*e980*/  ULDC.64 UR4, c[0x0][0x9f8] ;  /* 0x00027e0000047ab9 */ /* 0x000fe20000000a00 */
[----:B------:R-:W-:Y:S01]  /*e990*/  IMAD.U32 R5, RZ, RZ, UR43 ;  /* 0x0000002bff057e24 */ /* 0x000fe2000f8e00ff */
[----:B------:R-:W-:Y:S01]  /*e9a0*/  ISETP.NE.U32.AND P0, PT, RZ, UR4, PT ;  /* 0x00000004ff007c0c */ /* 0x000fe2000bf05070 */
[----:B------:R-:W-:Y:S01]  /*e9b0*/  IMAD.U32 R0, RZ, RZ, UR43 ;  /* 0x0000002bff007e24 */ /* 0x000fe2000f8e00ff */
[----:B------:R-:W1:Y:S01]  /*e9c0*/  LDC R4, c[0x0][0x428] ;  /* 0x00010a00ff047b82 */ /* 0x000e620000000800 */
[----:B------:R-:W2:Y:S01]  /*e9d0*/  S2R R18, SR_TID.X ;  /* 0x0000000000127919 */ /* 0x000ea20000002100 */
[----:B------:R-:W-:-:S13]  /*e9e0*/  ISETP.NE.AND.EX P0, PT, RZ, UR5, PT, P0 ;  /* 0x00000005ff007c0c */ /* 0x000fda000bf05300 */
[----:B------:R-:W3:Y:S02]  /*e9f0*/  @P0 LDC.64 R2, c[0x0][0x9f8] ;  /* 0x00027e00ff020b82 */ /* 0x000ee40000000a00 */
[----:B---3--:R-:W-:-:S05]  /*ea00*/  @P0 IMAD.WIDE R2, R5, 0x4, R2 ;  /* 0x0000000405020825 */ /* 0x008fca00078e0202 */
[----:B------:R3:W4:Y:S01]  /*ea10*/  @P0 LDG.E R0, desc[UR60][R2.64] ;  /* 0x0000003c02000981 */ /* 0x000722000c1e1900 */
[----:B-1----:R-:W-:Y:S01]  /*ea20*/  ISETP.NE.AND P0, PT, R4, 0x1, PT ;  /* 0x000000010400780c */ /* 0x002fe20003f05270 */
[----:B------:R-:W-:Y:S01]  /*ea30*/  IMAD.U32 R4, RZ, RZ, UR42 ;  /* 0x0000002aff047e24 */ /* 0x000fe2000f8e00ff */
[----:B--2---:R-:W-:Y:S01]  /*ea40*/  LOP3.LUT R18, R18, 0x1f, RZ, 0xc0, !PT ;  /* 0x0000001f12127812 */ /* 0x004fe200078ec0ff */
[----:B------:R-:W-:Y:S01]  /*ea50*/  UMOV UR40, URZ ;  /* 0x0000003f00287c82 */ /* 0x000fe20008000000 */
[----:B------:R-:W-:Y:S01]  /*ea60*/  UMOV UR8, 0x40 ;  /* 0x0000004000087882 */ /* 0x000fe20000000000 */
[----:B------:R-:W-:Y:S01]  /*ea70*/  UMOV UR9, UR41 ;  /* 0x0000002900097c82 */ /* 0x000fe20008000000 */
[----:B------:R-:W-:Y:S01]  /*ea80*/  ISETP.NE.AND P1, PT, R18, RZ, PT ;  /* 0x000000ff1200720c */ /* 0x000fe20003f25270 */
[----:B------:R-:W-:Y:S01]  /*ea90*/  UMOV UR10, UR42 ;  /* 0x0000002a000a7c82 */ /* 0x000fe20008000000 */
[----:B------:R-:W-:Y:S01]  /*eaa0*/  UMOV UR11, UR43 ;  /* 0x0000002b000b7c82 */ /* 0x000fe20008000000 */
[----:B---3--:R-:W1:Y:S01]  /*eab0*/  LDC.64 R2, c[0x0][0x3f8] ;  /* 0x0000fe00ff027b82 */ /* 0x008e620000000a00 */
[----:B------:R-:W-:Y:S01]  /*eac0*/  UMOV UR12, 0x80 ;  /* 0x00000080000c7882 */ /* 0x000fe20000000000 */
[----:B------:R-:W-:Y:S01]  /*ead0*/  UMOV UR13, UR41 ;  /* 0x00000029000d7c82 */ /* 0x000fe20008000000 */
[----:B------:R-:W-:Y:S01]  /*eae0*/  UMOV UR14, UR42 ;  /* 0x0000002a000e7c82 */ /* 0x000fe20008000000 */
[----:B------:R-:W-:Y:S01]  /*eaf0*/  UMOV UR15, UR43 ;  /* 0x0000002b000f7c82 */ /* 0x000fe20008000000 */
[----:B------:R-:W-:-:S03]  /*eb00*/  UMOV UR6, 0xffffffff ;  /* 0xffffffff00067882 */ /* 0x000fc60000000000 */
[----:B------:R-:W2:Y:S02]  /*eb10*/  @P0 LDC R5, c[0x0][0x42c] ;  /* 0x00010b00ff050b82 */ /* 0x000ea40000000800 */
[----:B------:R-:W-:-:S05]  /*eb20*/  VOTEU.ALL UP1, P1 ;  /* 0x00000000003f7886 */ /* 0x000fca0000820000 */
[----:B------:R-:W-:Y:S01]  /*eb30*/  @!UP1 UIADD3 UR4, UP0, UR44, 0x270, URZ ;  /* 0x000002702c049890 */ /* 0x000fe2000ff1e03f */
[----:B------:R-:W3:Y:S03]  /*eb40*/  @P0 LDC R6, c[0x0][0x430] ;  /* 0x00010c00ff060b82 */ /* 0x000ee60000000800 */
[----:B------:R-:W-:-:S09]  /*eb50*/  @!UP1 UIADD3.X UR5, URZ, UR45, URZ, UP0, !UPT ;  /* 0x0000002d3f059290 */ /* 0x000fd200087fe43f */
[----:B------:R1:W-:Y:S01]  /*eb60*/  @!UP1 UTMAPF.L2.4D [UR40], [UR4] ;  /* 0x00000028040095b8 */ /* 0x0003e20008018000 */
[----:B--2---:R-:W-:Y:S01]  /*eb70*/  @P0 IMAD.HI.U32 R5, R5, UR42, RZ ;  /* 0x0000002a05050c27 */ /* 0x004fe2000f8e00ff */
[----:B------:R2:W-:Y:S04]  /*eb80*/  @!UP1 UTMAPF.L2.4D [UR8], [UR4] ;  /* 0x00000008040095b8 */ /* 0x0005e80008018000 */
[----:B---3--:R-:W-:Y:S01]  /*eb90*/  @P0 SHF.R.U32.HI R4, RZ, R6, R5 ;  /* 0x00000006ff040219 */ /* 0x008fe20000011605 */
[----:B------:R-:W-:Y:S01]  /*eba0*/  IMAD.U32 R5, RZ, RZ, UR46 ;  /* 0x0000002eff057e24 */ /* 0x000fe2000f8e00ff */
[----:B-1----:R-:W-:Y:S01]  /*ebb0*/  ISETP.NE.U32.AND P0, PT, R2, RZ, PT ;  /* 0x000000ff0200720c */ /* 0x002fe20003f05070 */
[----:B------:R2:W-:Y:S02]  /*ebc0*/  @!UP1 UTMAPF.L2.4D [UR12], [UR4] ;  /* 0x0000000c040095b8 */ /* 0x0005e40008018000 */
[----:B------:R-:W-:Y:S01]  /*ebd0*/  VIADD R5, R5, 0xffffffff ;  /* 0xffffffff05057836 */ /* 0x000fe20000000000 */
[----:B------:R-:W-:-:S04]  /*ebe0*/  ISETP.NE.AND.EX P0, PT, R3, RZ, PT, P0 ;  /* 0x000000ff0300720c */ /* 0x000fc80003f05300 */
[----:B----4-:R-:W-:Y:S01]  /*ebf0*/  SEL R6, R0, RZ, !P0 ;  /* 0x000000ff00067207 */ /* 0x010fe20004000000 */
[----:B--2---:R-:W-:Y:S08]  /*ec00*/  BRA.DIV UR6, `(.L_x_972) ;  /* 0x0000002606e07947 */ /* 0x004ff0000b800000 */
.L_x_1023:
[----:B------:R-:W-:Y:S01]  /*ec10*/  UMOV UR4, 0xffffffff ;  /* 0xffffffff00047882 */ /* 0x000fe20000000000 */
[----:B------:R-:W-:Y:S02]  /*ec20*/  SHF.R.S32.HI R18, RZ, 0x1f, R0 ;  /* 0x0000001fff127819 */ /* 0x000fe40000011400 */
[----:B------:R-:W-:Y:S05]  /*ec30*/  BRA.DIV UR4, `(.L_x_973) ;  /* 0x0000002a04007947 */ /* 0x000fea000b800000 */
[----:B------:R-:W-:-:S13]  /*ec40*/  ELECT P6, URZ, PT ;  /* 0x00000000003f782f */ /* 0x000fda00038c0000 */
.L_x_1026:
[----:B------:R-:W-:Y:S05]  /*ec50*/  @!P6 BRA `(.L_x_974) ;  /* 0x0000000000f8e947 */ /* 0x000fea0003800000 */
[----:B------:R-:W-:Y:S01]  /*ec60*/  IMAD.MOV.U32 R6, RZ, RZ, R0 ;  /* 0x000000ffff067224 */ /* 0x000fe200078e0000 */
[----:B------:R-:W-:Y:S06]  /*ec70*/  @!P0 BRA `(.L_x_975) ;  /* 0x0000000000488947 */ /* 0x000fec0003800000 */
[----:B------:R-:W1:Y:S01]  /*ec80*/  LDC R11, c[0x0][0x41c] ;  /* 0x00010700ff0b7b82 */ /* 0x000e620000000800 */
[----:B------:R-:W-:Y:S01]  /*ec90*/  IMAD.MOV.U32 R10, RZ, RZ, R5 ;  /* 0x000000ffff0a7224 */ /* 0x000fe200078e0005 */
[----:B------:R-:W-:Y:S02]  /*eca0*/  ULDC.64 UR4, c[0x0][0x408] ;  /* 0x0001020000047ab9 */ /* 0x000fe40000000a00 */
[----:B------:R-:W-:-:S04]  /*ecb0*/  IMAD R9, R18, UR4, RZ ;  /* 0x0000000412097c24 */ /* 0x000fc8000f8e02ff */
[----:B------:R-:W-:Y:S01]  /*ecc0*/  IMAD R9, R0, UR5, R9 ;  /* 0x0000000500097c24 */ /* 0x000fe2000f8e0209 */
[----:B-1----:R-:W-:-:S13]  /*ecd0*/  ISETP.NE.AND P2, PT, R11, 0x1, PT ;  /* 0x000000010b00780c */ /* 0x002fda0003f45270 */
[----:B------:R-:W1:Y:S02]  /*ece0*/  @P2 LDC.64 R6, c[0x0][0x420] ;  /* 0x00010800ff062b82 */ /* 0x000e640000000a00 */
[----:B-1----:R-:W-:-:S05]  /*ecf0*/  @P2 IMAD.HI.U32 R6, R5, R6, RZ ;  /* 0x0000000605062227 */ /* 0x002fca00078e00ff */
[----:B------:R-:W-:-:S04]  /*ed00*/  @P2 SHF.R.U32.HI R10, RZ, R7, R6 ;  /* 0x00000007ff0a2219 */ /* 0x000fc80000011606 */
[--C-:B------:R-:W-:Y:S01]  /*ed10*/  SHF.R.S32.HI R7, RZ, 0x1f, R10.reuse ;  /* 0x0000001fff077819 */ /* 0x100fe2000001140a */
[----:B------:R-:W-:-:S04]  /*ed20*/  IMAD.MOV.U32 R6, RZ, RZ, R10 ;  /* 0x000000ffff067224 */ /* 0x000fc800078e000a */
[----:B------:R-:W-:-:S04]  /*ed30*/  IMAD.WIDE.U32 R6, R0, UR4, R6 ;  /* 0x0000000400067c25 */ /* 0x000fc8000f8e0006 */
[----:B------:R-:W-:Y:S01]  /*ed40*/  IMAD.IADD R7, R7, 0x1, R9 ;  /* 0x0000000107077824 */ /* 0x000fe200078e0209 */
[----:B------:R-:W-:-:S04]  /*ed50*/  LEA R8, P2, R6, R2, 0x2 ;  /* 0x0000000206087211 */ /* 0x000fc800078410ff */
[----:B------:R-:W-:-:S05]  /*ed60*/  LEA.HI.X R9, R6, R3, R7, 0x2, P2 ;  /* 0x0000000306097211 */ /* 0x000fca00010f1407 */
[----:B------:R1:W5:Y:S01]  /*ed70*/  LDG.E R6, desc[UR60][R8.64] ;  /* 0x0000003c08067981 */ /* 0x000362000c1e1900 */
[----:B------:R-:W-:-:S04]  /*ed80*/  IMAD.MOV R10, RZ, RZ, -R10 ;  /* 0x000000ffff0a7224 */ /* 0x000fc800078e0a0a */
[----:B------:R-:W-:-:S07]  /*ed90*/  IMAD R5, R11, R10, R5 ;  /* 0x0000000a0b057224 */ /* 0x000fce00078e0205 */
.L_x_975:
[----:B------:R-:W2:Y:S01]  /*eda0*/  S2R R7, SR_TID.X ;  /* 0x0000000000077919 */ /* 0x000ea20000002100 */
[----:B-1----:R-:W-:Y:S02]  /*edb0*/  LEA R8, R16, UR38, 0x3 ;  /* 0x0000002610087c11 */ /* 0x002fe4000f8e18ff */
[----:B--2---:R-:W-:Y:S02]  /*edc0*/  LOP3.LUT R9, R7, 0x7f, RZ, 0xc0, !PT ;  /* 0x0000007f07097812 */ /* 0x004fe400078ec0ff */
[----:B------:R-:W-:Y:S02]  /*edd0*/  SHF.L.U32 R7, R17, 0x1f, RZ ;  /* 0x0000001f11077819 */ /* 0x000fe400000006ff */
[----:B------:R-:W-:Y:S02]  /*ede0*/  ISETP.NE.AND P3, PT, R9, RZ, PT ;  /* 0x000000ff0900720c */ /* 0x000fe40003f65270 */
[----:B------:R-:W1:Y:S02]  /*edf0*/  SYNCS.PHASECHK.TRANS64.TRYWAIT P2, [R8+URZ+0x2a840], R7 ;  /* 0x02a84007080075a7 */ /* 0x000e64000804017f */
[----:B-1----:R-:W-:Y:S09]  /*ee00*/  @!P2 BRA `(.L_x_976) ;  /* 0x0000002400aca947 */ /* 0x002ff20003800000 */
.L_x_1027:
        /* <DEDUP_REMOVED lines=8> */
.L_x_977:
        /* <DEDUP_REMOVED lines=10> */
[----:B------:R-:W-:-:S03]  /*ef30*/  UMOV UR16, 0x40 ;  /* 0x0000004000107882 */ /* 0x000fc60000000000 */
[----:B------:R-:W-:Y:S02]  /*ef40*/  UIMAD UR8, UR8, 0x9000, UR38 ;  /* 0x00009000080878a4 */ /* 0x000fe4000f8e0226 */
[----:B------:R-:W-:Y:S02]  /*ef50*/  UIADD3 UR9, UR9, 0x2a830, URZ ;  /* 0x0002a83009097890 */ /* 0x000fe4000fffe03f */
[----:B------:R-:W-:Y:S02]  /*ef60*/  UIMAD UR11, UR11, 0x60, URZ ;  /* 0x000000600b0b78a4 */ /* 0x000fe4000f8e023f */
        /* <DEDUP_REMOVED lines=13> */
.L_x_974:
[----:B------:R-:W-:Y:S05]  /*f040*/  WARPSYNC.ALL ;  /* 0x0000000000007948 */ /* 0x000fea0003800000 */
[----:B------:R-:W-:Y:S01]  /*f050*/  BAR.SYNC.DEFER_BLOCKING 0x8, 0x120 ;  /* 0x0204800000007b1d */ /* 0x000fe20000010000 */
[----:B------:R-:W-:Y:S01]  /*f060*/  ELECT P2, URZ, PT ;  /* 0x00000000003f782f */ /* 0x000fe20003840000 */
[----:B------:R-:W-:Y:S02]  /*f070*/  UIADD3 UR47, UR47, 0x1, URZ ;  /* 0x000000012f2f7890 */ /* 0x000fe4000fffe03f */
[----:B------:R-:W-:Y:S02]  /*f080*/  UIADD3 UR4, UP0, UR44, 0x270, URZ ;  /* 0x000002702c047890 */ /* 0x000fe4000ff1e03f */
[----:B------:R-:W-:-:S02]  /*f090*/  ULEA.HI UR5, UR47, UR47, URZ, 0x1 ;  /* 0x0000002f2f057291 */ /* 0x000fc4000f8f083f */
[----:B------:R-:W-:Y:S02]  /*f0a0*/  UIADD3 UR8, UR38, 0xc400, URZ ;  /* 0x0000c40026087890 */ /* 0x000fe4000fffe03f */
[----:B------:R-:W-:Y:S02]  /*f0b0*/  ULOP3.LUT UR5, UR5, 0xfffffffe, URZ, 0xc0, !UPT ;  /* 0xfffffffe05057892 */ /* 0x000fe4000f8ec03f */
[----:B------:R-:W-:Y:S02]  /*f0c0*/  UIADD3 UR9, UR38, 0x2a800, URZ ;  /* 0x0002a80026097890 */ /* 0x000fe4000fffe03f */
[----:B-1----:R-:W-:Y:S01]  /*f0d0*/  @P2 IMAD.MOV.U32 R7, RZ, RZ, 0xc000 ;  /* 0x0000c000ff072424 */ /* 0x002fe200078e00ff */
[----:B------:R-:W-:Y:S02]  /*f0e0*/  UIADD3 UR14, UR47, -UR5, URZ ;  /* 0x800000052f0e7290 */ /* 0x000fe4000fffe03f */
[----:B------:R-:W-:Y:S02]  /*f0f0*/  UIADD3.X UR5, URZ, UR45, URZ, UP0, !UPT ;  /* 0x0000002d3f057290 */ /* 0x000fe400087fe43f */
[----:B------:R-:W-:-:S02]  /*f100*/  UIADD3 UR24, UR38, 0x10400, URZ ;  /* 0x0001040026187890 */ /* 0x000fc4000fffe03f */
[----:B------:R-:W-:Y:S01]  /*f110*/  UIADD3 UR16, UR38, 0x14400, URZ ;  /* 0x0001440026107890 */ /* 0x000fe2000fffe03f */
[----:B------:R-:W-:Y:S01]  /*f120*/  UMOV UR11, UR41 ;  /* 0x00000029000b7c82 */ /* 0x000fe20008000000 */
[----:B------:R1:W-:Y:S01]  /*f130*/  @P2 SYNCS.ARRIVE.TRANS64 RZ, [UR38+0x2a800], R7 ;  /* 0x02a80007ffff29a7 */ /* 0x0003e20008000026 */
[----:B------:R-:W-:Y:S01]  /*f140*/  UMOV UR12, UR42 ;  /* 0x0000002a000c7c82 */ /* 0x000fe20008000000 */
[----:B------:R-:W-:Y:S01]  /*f150*/  UMOV UR13, UR43 ;  /* 0x0000002b000d7c82 */ /* 0x000fe20008000000 */
[----:B------:R-:W-:Y:S01]  /*f160*/  UMOV UR6, 0x0 ;  /* 0x0000000000067882 */ /* 0x000fe20000000000 */
[----:B------:R-:W-:Y:S01]  /*f170*/  UMOV UR7, 0x12f00000 ;  /* 0x12f0000000077882 */ /* 0x000fe20000000000 */
[----:B------:R-:W-:Y:S01]  /*f180*/  UMOV UR10, URZ ;  /* 0x0000003f000a7c82 */ /* 0x000fe20008000000 */
[----:B------:R-:W-:Y:S01]  /*f190*/  UMOV UR27, UR41 ;  /* 0x00000029001b7c82 */ /* 0x000fe20008000000 */
[----:B------:R-:W-:Y:S01]  /*f1a0*/  UMOV UR28, UR42 ;  /* 0x0000002a001c7c82 */ /* 0x000fe20008000000 */
[----:B-1----:R-:W-:Y:S01]  /*f1b0*/  IMAD.U32 R7, RZ, RZ, UR14 ;  /* 0x0000000eff077e24 */ /* 0x002fe2000f8e00ff */
[----:B------:R-:W-:Y:S01]  /*f1c0*/  UMOV UR29, UR43 ;  /* 0x0000002b001d7c82 */ /* 0x000fe20008000000 */
[----:B------:R-:W-:Y:S01]  /*f1d0*/  UMOV UR26, 0x40 ;  /* 0x00000040001a7882 */ /* 0x000fe20000000000 */
[----:B------:R-:W-:Y:S01]  /*f1e0*/  UMOV UR25, UR9 ;  /* 0x0000000900197c82 */ /* 0x000fe20008000000 */
[----:B------:R-:W-:Y:S01]  /*f1f0*/  UMOV UR19, UR41 ;  /* 0x0000002900137c82 */ /* 0x000fe20008000000 */
[----:B------:R-:W-:Y:S01]  /*f200*/  SHF.L.U32 R7, R7, 0x1f, RZ ;  /* 0x0000001f07077819 */ /* 0x000fe200000006ff */
[----:B------:R-:W-:Y:S01]  /*f210*/  UMOV UR20, UR42 ;  /* 0x0000002a00147c82 */ /* 0x000fe20008000000 */
[----:B------:R-:W-:Y:S01]  /*f220*/  UMOV UR21, UR43 ;  /* 0x0000002b00157c82 */ /* 0x000fe20008000000 */
[----:B------:R-:W-:Y:S01]  /*f230*/  UMOV UR18, 0x80 ;  /* 0x0000008000127882 */ /* 0x000fe20000000000 */
[----:B------:R1:W-:Y:S01]  /*f240*/  UTMALDG.4D [UR8], [UR4], desc[UR6] ;  /* 0x00000608040075b4 */ /* 0x0003e20008019000 */
[----:B------:R-:W-:Y:S01]  /*f250*/  UMOV UR17, UR9 ;  /* 0x0000000900117c82 */ /* 0x000fe20008000000 */
[----:B------:R1:W-:Y:S01]  /*f260*/  UTMALDG.4D [UR24], [UR4], desc[UR6] ;  /* 0x00000618040075b4 */ /* 0x0003e20008019000 */
[----:B------:R1:W-:Y:S01]  /*f270*/  UTMALDG.4D [UR16], [UR4], desc[UR6] ;  /* 0x00000610040075b4 */ /* 0x0003e20008019000 */
[----:B------:R-:W2:Y:S02]  /*f280*/  SYNCS.PHASECHK.TRANS64.TRYWAIT P2, [UR38+0x2a820], R7 ;  /* 0x02a82007ff0075a7 */ /* 0x000ea40008040166 */
[----:B-12---:R-:W-:Y:S05]  /*f290*/  @!P2 BRA `(.L_x_978) ;  /* 0x00000020009ca947 */ /* 0x006fea0003800000 */
.L_x_1028:
[----:B------:R-:W-:-:S04]  /*f2a0*/  UIADD3 UR4, UR46, -0x2, URZ ;  /* 0xfffffffe2e047890 */ /* 0x000fc8000fffe03f */
[----:B------:R-:W-:-:S06]  /*f2b0*/  UISETP.GE.AND UP0, UPT, UR4, UR39, UPT ;  /* 0x000000270400728c */ /* 0x000fcc000bf06270 */
[----:B------:R-:W-:-:S13]  /*f2c0*/  PLOP3.LUT P2, PT, PT, PT, UP0, 0x80, 0x0 ;  /* 0x000000000000781c */ /* 0x000fda0003f4f008 */
[----:B------:R-:W-:Y:S05]  /*f2d0*/  @!P2 BRA `(.L_x_979) ;  /* 0x000000140048a947 */ /* 0x000fea0003800000 */
[----:B-1----:R-:W-:Y:S01]  /*f2e0*/  IMAD R8, RZ, RZ, -UR46 ;  /* 0x8000002eff087e24 */ /* 0x002fe2000f8e02ff */
[----:B------:R-:W-:Y:S01]  /*f2f0*/  LOP3.LUT R11, RZ, UR39, RZ, 0x33, !PT ;  /* 0x00000027ff0b7c12 */ /* 0x000fe2000f8e33ff */
[----:B------:R-:W-:-:S03]  /*f300*/  ULDC.64 UR36, c[0x0][0x408] ;  /* 0x0001020000247ab9 */ /* 0x000fc60000000a00 */
[----:B------:R-:W-:-:S05]  /*f310*/  VIADDMNMX R11, R8, 0x1, R11, !PT ;  /* 0x00000001080b7846 */ /* 0x000fca000780010b */
[----:B------:R-:W-:-:S05]  /*f320*/  VIADD R7, R11, UR46 ;  /* 0x0000002e0b077c36 */ /* 0x000fca0008000000 */
[----:B------:R-:W-:-:S04]  /*f330*/  LOP3.LUT R7, R7, 0x1, RZ, 0xc0, !PT ;  /* 0x0000000107077812 */ /* 0x000fc800078ec0ff */
[----:B------:R-:W-:Y:S01]  /*f340*/  ISETP.NE.U32.AND P2, PT, R7, 0x1, PT ;  /* 0x000000010700780c */ /* 0x000fe20003f45070 */
[----:B------:R-:W-:-:S12]  /*f350*/  IMAD.U32 R7, RZ, RZ, UR4 ;  /* 0x00000004ff077e24 */ /* 0x000fd8000f8e00ff */
        /* <DEDUP_REMOVED lines=27> */
.L_x_983:
[----:B-1----:R-:W1:Y:S01]  /*f510*/  S2R R2, SR_TID.X ;  /* 0x0000000000027919 */ /* 0x002e620000002100 */
[----:B------:R-:W-:Y:S02]  /*f520*/  LEA R3, R10, UR38, 0x3 ;  /* 0x000000260a037c11 */ /* 0x000fe4000f8e18ff */
[----:B-1----:R-:W-:Y:S02]  /*f530*/  LOP3.LUT R9, R2, 0x7f, RZ, 0xc0, !PT ;  /* 0x0000007f02097812 */ /* 0x002fe400078ec0ff */
[----:B------:R-:W-:Y:S02]  /*f540*/  SHF.L.U32 R2, R12, 0x1f, RZ ;  /* 0x0000001f0c027819 */ /* 0x000fe400000006ff */
[----:B------:R-:W-:Y:S02]  /*f550*/  ISETP.NE.AND P2, PT, R9, RZ, PT ;  /* 0x000000ff0900720c */ /* 0x000fe40003f45270 */
[----:B------:R-:W1:Y:S02]  /*f560*/  SYNCS.PHASECHK.TRANS64.TRYWAIT P3, [R3+URZ+0x2a840], R2 ;  /* 0x02a84002030075a7 */ /* 0x000e64000806017f */
[----:B-1----:R-:W-:Y:S09]  /*f570*/  @!P3 BRA `(.L_x_984) ;  /* 0x0000001c00fcb947 */ /* 0x002ff20003800000 */
.L_x_1029:
        /* <DEDUP_REMOVED lines=8> */
.L_x_985:
[----:B------:R-:W-:Y:S01]  /*f600*/  R2UR UR8, R10 ;  /* 0x000000000a0872ca */ /* 0x000fe200000e0000 */
[----:B------:R-:W-:Y:S01]  /*f610*/  UIADD3 UR4, UP0, UR44, 0x370, URZ ;  /* 0x000003702c047890 */ /* 0x000fe2000ff1e03f */
[----:B------:R-:W-:Y:S01]  /*f620*/  R2UR UR9, R3 ;  /* 0x00000000030972ca */ /* 0x000fe200000e0000 */
[----:B------:R-:W-:Y:S01]  /*f630*/  UIADD3 UR19, UR38, 0x2a800, URZ ;  /* 0x0002a80026137890 */ /* 0x000fe2000fffe03f */
[----:B------:R-:W-:Y:S01]  /*f640*/  R2UR UR11, R7 ;  /* 0x00000000070b72ca */ /* 0x000fe200000e0000 */
[----:B------:R-:W-:Y:S01]  /*f650*/  UIADD3.X UR5, URZ, UR45, URZ, UP0, !UPT ;  /* 0x0000002d3f057290 */ /* 0x000fe200087fe43f */
[----:B------:R-:W-:Y:S01]  /*f660*/  R2UR UR12, R4 ;  /* 0x00000000040c72ca */ /* 0x000fe200000e0000 */
[----:B------:R-:W-:Y:S01]  /*f670*/  UMOV UR10, URZ ;  /* 0x0000003f000a7c82 */ /* 0x000fe20008000000 */
[----:B-----5:R-:W-:Y:S01]  /*f680*/  R2UR UR13, R8 ;  /* 0x00000000080d72ca */ /* 0x020fe200000e0000 */
[----:B------:R-:W-:Y:S01]  /*f690*/  UMOV UR6, 0x0 ;  /* 0x0000000000067882 */ /* 0x000fe20000000000 */
[----:B------:R-:W-:Y:S01]  /*f6a0*/  UMOV UR7, 0x14f00000 ;  /* 0x14f0000000077882 */ /* 0x000fe20000000000 */
[----:B------:R-:W-:Y:S01]  /*f6b0*/  UMOV UR18, 0x40 ;  /* 0x0000004000127882 */ /* 0x000fe20000000000 */
[----:B------:R-:W-:Y:S01]  /*f6c0*/  UMOV UR17, 0x80 ;  /* 0x0000008000117882 */ /* 0x000fe20000000000 */
[----:B------:R-:W-:Y:S01]  /*f6d0*/  UIMAD UR8, UR8, 0x9000, UR38 ;  /* 0x00009000080878a4 */ /* 0x000fe2000f8e0226 */
[----:B-1----:R-:W-:Y:S01]  /*f6e0*/  SHF.L.U32 R3, R17, 0x1f, RZ ;  /* 0x0000001f11037819 */ /* 0x002fe200000006ff */
[----:B------:R-:W-:Y:S01]  /*f6f0*/  UIADD3 UR9, UR9, 0x2a830, URZ ;  /* 0x0002a83009097890 */ /* 0x000fe2000fffe03f */
[----:B------:R-:W-:Y:S01]  /*f700*/  LEA R2, R16, UR19, 0x3 ;  /* 0x0000001310027c11 */ /* 0x000fe2000f8e18ff */
[----:B------:R-:W-:-:S02]  /*f710*/  UIMAD UR11, UR11, 0x60, URZ ;  /* 0x000000600b0b78a4 */ /* 0x000fc4000f8e023f */
        /* <DEDUP_REMOVED lines=13> */
.L_x_1030:
[----:B------:R-:W-:Y:S05]  /*f7f0*/  @P2 BRA `(.L_x_987) ;  /* 0x0000000000202947 */ /* 0x000fea0003800000 */
[----:B------:R-:W2:Y:S01]  /*f800*/  S2R R9, SR_TID.X ;  /* 0x0000000000097919 */ /* 0x000ea20000002100 */
[----:B-1----:R-:W-:Y:S01]  /*f810*/  LEA R2, R16, UR38, 0x3 ;  /* 0x0000002610027c11 */ /* 0x002fe2000f8e18ff */
[----:B------:R-:W-:-:S04]  /*f820*/  IMAD.MOV.U32 R3, RZ, RZ, 0x6000 ;  /* 0x00006000ff037424 */ /* 0x000fc800078e00ff */
[----:B------:R3:W-:Y:S01]  /*f830*/  SYNCS.ARRIVE.TRANS64 RZ, [R2+URZ+0x2a850], R3 ;  /* 0x02a8500302ff79a7 */ /* 0x0007e2000800003f */
[----:B--2---:R-:W-:-:S04]  /*f840*/  LOP3.LUT R9, R9, 0x1f, RZ, 0xc0, !PT ;  /* 0x0000001f09097812 */ /* 0x004fc800078ec0ff */
[----:B------:R-:W-:-:S13]  /*f850*/  ISETP.NE.AND P2, PT, R9, RZ, PT ;  /* 0x000000ff0900720c */ /* 0x000fda0003f45270 */
[----:B---3--:R-:W-:Y:S05]  /*f860*/  @!P2 BRA `(.L_x_987) ;  /* 0x000000000004a947 */ /* 0x008fea0003800000 */
[----:B------:R-:W-:Y:S01]  /*f870*/  BPT.TRAP 0x1 ;  /* 0x000000040000795c */ /* 0x000fe20000300000 */
.L_x_987:
        /* <DEDUP_REMOVED lines=9> */
[----:B------:R-:W-:Y:S02]  /*f910*/  IMAD.MOV.U32 R6, RZ, RZ, R8 ;  /* 0x000000ffff067224 */ /* 0x000fe400078e0008 */
[----:B------:R-:W-:-:S02]  /*f920*/  IMAD.MOV.U32 R5, RZ, RZ, R7 ;  /* 0x000000ffff057224 */ /* 0x000fc400078e0007 */
[----:B------:R-:W-:Y:S02]  /*f930*/  UIMAD UR6, UR9, 0x6000, UR38 ;  /* 0x00006000090678a4 */ /* 0x000fe4000f8e0226 */
[----:B------:R-:W-:Y:S02]  /*f940*/  ULEA UR9, UR9, UR38, 0x3 ;  /* 0x0000002609097291 */ /* 0x000fe4000f8e183f */
[----:B------:R-:W-:Y:S02]  /*f950*/  UIMAD UR11, UR11, 0x60, URZ ;  /* 0x000000600b0b78a4 */ /* 0x000fe4000f8e023f */
[----:B------:R-:W-:Y:S02]  /*f960*/  UIADD3 UR8, UR6, 0x400, URZ ;  /* 0x0000040006087890 */ /* 0x000fe4000fffe03f */
        /* <DEDUP_REMOVED lines=8> */
.L_x_982:
[----:B------:R-:W-:Y:S05]  /*f9f0*/  BSYNC B0 ;  /* 0x0000000000007941 */ /* 0x000fea0003800000 */
.L_x_981:
[----:B------:R-:W-:Y:S01]  /*fa00*/  UIADD3 UR4, UR46, -0x3, URZ ;  /* 0xfffffffd2e047890 */ /* 0x000fe2000fffe03f */
[----:B------:R-:W-:Y:S02]  /*fa10*/  IMAD.MOV.U32 R16, RZ, RZ, R10 ;  /* 0x000000ffff107224 */ /* 0x000fe400078e000a */
[----:B------:R-:W-:-:S03]  /*fa20*/  IMAD.MOV.U32 R17, RZ, RZ, R12 ;  /* 0x000000ffff117224 */ /* 0x000fc600078e000c */
[----:B------:R-:W-:-:S07]  /*fa30*/  IMAD.U32 R7, RZ, RZ, UR4 ;  /* 0x00000004ff077e24 */ /* 0x000fce000f8e00ff */
.L_x_980:
[----:B------:R-:W-:Y:S01]  /*fa40*/  ULOP3.LUT UR4, URZ, UR46, URZ, 0x33, !UPT ;  /* 0x0000002e3f047292 */ /* 0x000fe2000f8e333f */
[----:B------:R-:W-:Y:S01]  /*fa50*/  VIADD R11, R11, 0xfffffffe ;  /* 0xfffffffe0b0b7836 */ /* 0x000fe20000000000 */
[----:B------:R-:W-:Y:S04]  /*fa60*/  BSSY B0, `(.L_x_979) ;  /* 0x00000d9000007945 */ /* 0x000fe80003800000 */
[----:B------:R-:W-:-:S13]  /*fa70*/  ISETP.NE.AND P2, PT, R11, UR4, PT ;  /* 0x000000040b007c0c */ /* 0x000fda000bf45270 */
[----:B------:R-:W-:Y:S05]  /*fa80*/  @!P2 BRA `(.L_x_988) ;  /* 0x0000000c0058a947 */ /* 0x000fea0003800000 */
[----:B------:R-:W-:-:S07]  /*fa90*/  IMAD.MOV.U32 R8, RZ, RZ, R6 ;  /* 0x000000ffff087224 */ /* 0x000fce00078e0006 */
.L_x_1003:
[----:B------:R-:W-:Y:S01]  /*faa0*/  VIADD R10, R16, 0x1 ;  /* 0x00000001100a7836 */ /* 0x000fe20000000000 */
[----:B------:R-:W-:Y:S05]  /*fab0*/  YIELD ;  /* 0x0000000000007946 */ /* 0x000fea0003800000 */
[----:B------:R-:W-:Y:S01]  /*fac0*/  ISETP.NE.AND P2, PT, R10, 0x2, PT ;  /* 0x000000020a00780c */ /* 0x000fe20003f45270 */
[----:B------:R-:W-:Y:S03]  /*fad0*/  BSSY B1, `(.L_x_989) ;  /* 0x0000065000017945 */ /* 0x000fe60003800000 */
[----:B-1----:R-:W-:-:S02]  /*fae0*/  SEL R2, RZ, 0x1, P2 ;  /* 0x00000001ff027807 */ /* 0x002fc40001000000 */
[----:B------:R-:W-:Y:S02]  /*faf0*/  SEL R10, R10, RZ, P2 ;  /* 0x000000ff0a0a7207 */ /* 0x000fe40001000000 */
[----:B------:R-:W-:Y:S01]  /*fb00*/  LOP3.LUT R11, R17, R2, RZ, 0x3c, !PT ;  /* 0x00000002110b7212 */ /* 0x000fe200078e3cff */
[----:B------:R-:W-:Y:S06]  /*fb10*/  @!P6 BRA `(.L_x_990) ;  /* 0x000000040080e947 */ /* 0x000fec0003800000 */
[----:B------:R-:W-:Y:S01]  /*fb20*/  IMAD.MOV.U32 R12, RZ, RZ, R7 ;  /* 0x000000ffff0c7224 */ /* 0x000fe200078e0007 */
[----:B------:R-:W-:Y:S06]  /*fb30*/  @!P0 BRA `(.L_x_991) ;  /* 0x0000000000448947 */ /* 0x000fec0003800000 */
[----:B------:R-:W1:Y:S01]  /*fb40*/  LDC R9, c[0x0][0x41c] ;  /* 0x00010700ff097b82 */ /* 0x000e620000000800 */
        /* <DEDUP_REMOVED lines=16> */
.L_x_991:
[----:B------:R-:W1:Y:S01]  /*fc50*/  S2R R2, SR_TID.X ;  /* 0x0000000000027919 */ /* 0x000e620000002100 */
[----:B------:R-:W-:Y:S02]  /*fc60*/  LEA R3, R10, UR38, 0x3 ;  /* 0x000000260a037c11 */ /* 0x000fe4000f8e18ff */
[----:B-1----:R-:W-:Y:S02]  /*fc70*/  LOP3.LUT R9, R2, 0x7f, RZ, 0xc0, !PT ;  /* 0x0000007f02097812 */ /* 0x002fe400078ec0ff */
[----:B------:R-:W-:Y:S02]  /*fc80*/  SHF.L.U32 R2, R11, 0x1f, RZ ;  /* 0x0000001f0b027819 */ /* 0x000fe400000006ff */
[----:B------:R-:W-:Y:S02]  /*fc90*/  ISETP.NE.AND P2, PT, R9, RZ, PT ;  /* 0x000000ff0900720c */ /* 0x000fe40003f45270 */
[----:B------:R-:W1:Y:S02]  /*fca0*/  SYNCS.PHASECHK.TRANS64.TRYWAIT P3, [R3+URZ+0x2a840], R2 ;  /* 0x02a84002030075a7 */ /* 0x000e64000806017f */
[----:B-1----:R-:W-:Y:S09]  /*fcb0*/  @!P3 BRA `(.L_x_992) ;  /* 0x000000180054b947 */ /* 0x002ff20003800000 */
.L_x_1031:
        /* <DEDUP_REMOVED lines=8> */
.L_x_993:
        /* <DEDUP_REMOVED lines=14> */
[----:B------:R-:W-:Y:S01]  /*fe20*/  SHF.L.U32 R17, R17, 0x1f, RZ ;  /* 0x0000001f11117819 */ /* 0x000fe200000006ff */
[----:B------:R-:W-:Y:S01]  /*fe30*/  UIADD3 UR9, UR9, 0x2a830, URZ ;  /* 0x0002a83009097890 */ /* 0x000fe2000fffe03f */
[----:B-1----:R-:W-:Y:S01]  /*fe40*/  LEA R2, R16, UR19, 0x3 ;  /* 0x0000001310027c11 */ /* 0x002fe2000f8e18ff */
        /* <DEDUP_REMOVED lines=14> */
.L_x_1032:
[----:B------:R-:W-:Y:S05]  /*ff30*/  @P2 BRA `(.L_x_995) ;  /* 0x00000000001c2947 */ /* 0x000fea0003800000 */
[----:B------:R-:W2:Y:S02]  /*ff40*/  S2R R3, SR_TID.X ;  /* 0x0000000000037919 */ /* 0x000ea40000002100 */
[----:B--2---:R-:W-:Y:S01]  /*ff50*/  LOP3.LUT R9, R3, 0x1f, RZ, 0xc0, !PT ;  /* 0x0000001f03097812 */ /* 0x004fe200078ec0ff */
[----:B------:R-:W-:-:S03]  /*ff60*/  IMAD.MOV.U32 R3, RZ, RZ, 0x6000 ;  /* 0x00006000ff037424 */ /* 0x000fc600078e00ff */
[----:B------:R-:W-:Y:S01]  /*ff70*/  ISETP.NE.AND P2, PT, R9, RZ, PT ;  /* 0x000000ff0900720c */ /* 0x000fe20003f45270 */
[----:B------:R2:W-:-:S12]  /*ff80*/  SYNCS.ARRIVE.TRANS64 RZ, [R2+URZ+0x50], R3 ;  /* 0x0000500302ff79a7 */ /* 0x0005d8000800003f */
[----:B--2---:R-:W-:Y:S05]  /*ff90*/  @!P2 BRA `(.L_x_995) ;  /* 0x000000000004a947 */ /* 0x004fea0003800000 */
[----:B------:R-:W-:Y:S01]  /*ffa0*/  BPT.TRAP 0x1 ;  /* 0x000000040000795c */ /* 0x000fe20000300000 */
.L_x_995:
        /* <DEDUP_REMOVED lines=11> */
[----:B------:R-:W-:Y:S01]  /*10060*/  IMAD.MOV.U32 R6, RZ, RZ, R8 ;  /* 0x000000ffff067224 */ /* 0x000fe200078e0008 */
[----:B------:R-:W-:Y:S02]  /*10070*/  UIMAD UR6, UR6, 0x6000, UR38 ;  /* 0x00006000060678a4 */ /* 0x000fe4000f8e0226 */
        /* <DEDUP_REMOVED lines=10> */
.L_x_990:
[----:B------:R-:W-:Y:S05]  /*10120*/  BSYNC B1 ;  /* 0x0000000000017941 */ /* 0x000fea0003800000 */
.L_x_989:
[----:B------:R-:W-:Y:S01]  /*10130*/  VIADD R16, R10, 0x1 ;  /* 0x000000010a107836 */ /* 0x000fe20000000000 */
[----:B------:R-:W-:Y:S01]  /*10140*/  BSSY B1, `(.L_x_996) ;  /* 0x0000067000017945 */ /* 0x000fe20003800000 */
[----:B------:R-:W-:-:S03]  /*10150*/  VIADD R12, R7, 0xffffffff ;  /* 0xffffffff070c7836 */ /* 0x000fc60000000000 */
[----:B------:R-:W-:-:S04]  /*10160*/  ISETP.NE.AND P2, PT, R16, 0x2, PT ;  /* 0x000000021000780c */ /* 0x000fc80003f45270 */
[----:B-1----:R-:W-:Y:S02]  /*10170*/  SEL R2, RZ, 0x1, P2 ;  /* 0x00000001ff027807 */ /* 0x002fe40001000000 */
[----:B------:R-:W-:Y:S02]  /*10180*/  SEL R16, R16, RZ, P2 ;  /* 0x000000ff10107207 */ /* 0x000fe40001000000 */
[----:B------:R-:W-:Y:S01]  /*10190*/  LOP3.LUT R17, R11, R2, RZ, 0x3c, !PT ;  /* 0x000000020b117212 */ /* 0x000fe200078e3cff */
[----:B------:R-:W-:Y:S06]  /*101a0*/  @!P6 BRA `(.L_x_997) ;  /* 0x000000040080e947 */ /* 0x000fec0003800000 */
[----:B------:R-:W-:Y:S01]  /*101b0*/  IMAD.MOV.U32 R13, RZ, RZ, R12 ;  /* 0x000000ffff0d7224 */ /* 0x000fe200078e000c */
[----:B------:R-:W-:Y:S06]  /*101c0*/  @!P0 BRA `(.L_x_998) ;  /* 0x0000000000448947 */ /* 0x000fec0003800000 */
[----:B------:R-:W1:Y:S02]  /*101d0*/  LDC R8, c[0x0][0x41c] ;  /* 0x00010700ff087b82 */ /* 0x000e640000000800 */
        /* <DEDUP_REMOVED lines=16> */
.L_x_998:
[----:B------:R-:W-:Y:S02]  /*102e0*/  LEA R2, R16, UR38, 0x3 ;  /* 0x0000002610027c11 */ /* 0x000fe4000f8e18ff */
[----:B------:R-:W-:-:S04]  /*102f0*/  SHF.L.U32 R3, R17, 0x1f, RZ ;  /* 0x0000001f11037819 */ /* 0x000fc800000006ff */
[----:B------:R-:W2:Y:S02]  /*10300*/  SYNCS.PHASECHK.TRANS64.TRYWAIT P2, [R2+URZ+0x2a840], R3 ;  /* 0x02a84003020075a7 */ /* 0x000ea4000804017f */
[----:B--2---:R-:W-:Y:S05]  /*10310*/  @!P2 BRA `(.L_x_999) ;  /* 0x0000001000e4a947 */ /* 0x004fea0003800000 */
.L_x_1033:
        /* <DEDUP_REMOVED lines=11> */
.L_x_1000:
[----:B------:R-:W-:Y:S01]  /*103d0*/  R2UR UR9, R16 ;  /* 0x00000000100972ca */ /* 0x000fe200000e0000 */
[----:B------:R-:W-:Y:S01]  /*103e0*/  UIADD3 UR19, UR38, 0x2a800, URZ ;  /* 0x0002a80026137890 */ /* 0x000fe2000fffe03f */
[----:B------:R-:W-:Y:S01]  /*103f0*/  R2UR UR11, R13 ;  /* 0x000000000d0b72ca */ /* 0x000fe200000e0000 */
[----:B------:R-:W-:Y:S01]  /*10400*/  UIADD3 UR4, UP0, UR44, 0x370, URZ ;  /* 0x000003702c047890 */ /* 0x000fe2000ff1e03f */
[----:B------:R-:W-:Y:S01]  /*10410*/  R2UR UR12, R4 ;  /* 0x00000000040c72ca */ /* 0x000fe200000e0000 */
[----:B------:R-:W-:Y:S01]  /*10420*/  UMOV UR10, URZ ;  /* 0x0000003f000a7c82 */ /* 0x000fe20008000000 */
[----:B-----5:R-:W-:Y:S01]  /*10430*/  R2UR UR13, R8 ;  /* 0x00000000080d72ca */ /* 0x020fe200000e0000 */
[----:B------:R-:W-:Y:S01]  /*10440*/  UIADD3.X UR5, URZ, UR45, URZ, UP0, !UPT ;  /* 0x0000002d3f057290 */ /* 0x000fe200087fe43f */
[----:B------:R-:W-:Y:S01]  /*10450*/  SHF.L.U32 R11, R11, 0x1f, RZ ;  /* 0x0000001f0b0b7819 */ /* 0x000fe200000006ff */
[----:B------:R-:W-:Y:S01]  /*10460*/  UMOV UR6, 0x0 ;  /* 0x0000000000067882 */ /* 0x000fe20000000000 */
[----:B------:R-:W-:Y:S01]  /*10470*/  UMOV UR7, 0x14f00000 ;  /* 0x14f0000000077882 */ /* 0x000fe20000000000 */
[----:B------:R-:W-:Y:S01]  /*10480*/  UMOV UR18, 0x40 ;  /* 0x0000004000127882 */ /* 0x000fe20000000000 */
[----:B------:R-:W-:Y:S01]  /*10490*/  UMOV UR17, 0x80 ;  /* 0x0000008000117882 */ /* 0x000fe20000000000 */
[----:B------:R-:W-:Y:S01]  /*104a0*/  UIMAD UR8, UR9, 0x9000, UR38 ;  /* 0x00009000090878a4 */ /* 0x000fe2000f8e0226 */
[----:B--2---:R-:W-:Y:S01]  /*104b0*/  LEA R2, R10, UR19, 0x3 ;  /* 0x000000130a027c11 */ /* 0x004fe2000f8e18ff */
[----:B------:R-:W-:-:S02]  /*104c0*/  ULEA UR9, UR9, UR19, 0x3 ;  /* 0x0000001309097291 */ /* 0x000fc4000f8e183f */
[----:B------:R-:W-:Y:S02]  /*104d0*/  UIMAD UR11, UR11, 0x60, URZ ;  /* 0x000000600b0b78a4 */ /* 0x000fe4000f8e023f */
[----:B------:R-:W-:Y:S02]  /*104e0*/  UIADD3 UR14, UR8, 0x18400, URZ ;  /* 0x00018400080e7890 */ /* 0x000fe4000fffe03f */
        /* <DEDUP_REMOVED lines=13> */
.L_x_1034:
        /* <DEDUP_REMOVED lines=8> */
.L_x_1002:
        /* <DEDUP_REMOVED lines=23> */
.L_x_997:
[----:B------:R-:W-:Y:S05]  /*107b0*/  BSYNC B1 ;  /* 0x0000000000017941 */ /* 0x000fea0003800000 */
.L_x_996:
[----:B------:R-:W-:Y:S01]  /*107c0*/  ISETP.GT.AND P2, PT, R12, UR39, PT ;  /* 0x000000270c007c0c */ /* 0x000fe2000bf44270 */
[----:B------:R-:W-:-:S12]  /*107d0*/  VIADD R7, R7, 0xfffffffe ;  /* 0xfffffffe07077836 */ /* 0x000fd80000000000 */
[----:B------:R-:W-:Y:S05]  /*107e0*/  @P2 BRA `(.L_x_1003) ;  /* 0xfffffff000ac2947 */ /* 0x000fea000383ffff */
.L_x_988:
[----:B------:R-:W-:Y:S05]  /*107f0*/  BSYNC B0 ;  /* 0x0000000000007941 */ /* 0x000fea0003800000 */
.L_x_979:
[----:B------:R-:W-:Y:S04]  /*10800*/  BSSY B0, `(.L_x_1004) ;  /* 0x000000e000007945 */ /* 0x000fe80003800000 */
[----:B------:R-:W-:Y:S05]  /*10810*/  @P1 BRA `(.L_x_1005) ;  /* 0x0000000000301947 */ /* 0x000fea0003800000 */
[----:B-1----:R-:W1:Y:S01]  /*10820*/  S2R R7, SR_LANEID ;  /* 0x0000000000077919 */ /* 0x002e620000000000 */
        /* <DEDUP_REMOVED lines=10> */
[----:B-1----:R-:W-:-:S07]  /*108d0*/  IADD3 R19, R0, UR48, R19 ;  /* 0x0000003000137c10 */ /* 0x002fce000fffe013 */
.L_x_1005:
[----:B------:R-:W-:Y:S05]  /*108e0*/  BSYNC B0 ;  /* 0x0000000000007941 */ /* 0x000fea0003800000 */
.L_x_1004:
[----:B------:R-:W-:Y:S04]  /*108f0*/  BSSY B0, `(.L_x_1006) ;  /* 0x0000026000007945 */ /* 0x000fe80003800000 */
[----:B------:R-:W-:Y:S05]  /*10900*/  @!P6 BRA `(.L_x_1007) ;  /* 0x000000000090e947 */ /* 0x000fea0003800000 */
[----:B------:R-:W2:Y:S01]  /*10910*/  S2R R0, SR_TID.X ;  /* 0x0000000000007919 */ /* 0x000ea20000002100 */
[----:B-1----:R-:W-:Y:S02]  /*10920*/  LEA R3, R16, UR38, 0x3 ;  /* 0x0000002610037c11 */ /* 0x002fe4000f8e18ff */
[----:B--2---:R-:W-:Y:S02]  /*10930*/  LOP3.LUT R2, R0, 0x7f, RZ, 0xc0, !PT ;  /* 0x0000007f00027812 */ /* 0x004fe400078ec0ff */
[----:B------:R-:W-:Y:S02]  /*10940*/  SHF.L.U32 R0, R17, 0x1f, RZ ;  /* 0x0000001f11007819 */ /* 0x000fe400000006ff */
[----:B------:R-:W-:Y:S02]  /*10950*/  ISETP.NE.AND P1, PT, R2, RZ, PT ;  /* 0x000000ff0200720c */ /* 0x000fe40003f25270 */
[----:B------:R-:W1:Y:S02]  /*10960*/  SYNCS.PHASECHK.TRANS64.TRYWAIT P0, [R3+URZ+0x2a860], R0 ;  /* 0x02a86000030075a7 */ /* 0x000e64000800017f */
[----:B-1----:R-:W-:Y:S09]  /*10970*/  @!P0 BRA `(.L_x_1008) ;  /* 0x0000000c00748947 */ /* 0x002ff20003800000 */
.L_x_1035:
        /* <DEDUP_REMOVED lines=8> */
.L_x_1009:
        /* <DEDUP_REMOVED lines=9> */
[----:B------:R-:W-:-:S04]  /*10a90*/  UMOV UR15, 0x40 ;  /* 0x00000040000f7882 */ /* 0x000fc80000000000 */
        /* <DEDUP_REMOVED lines=11> */
.L_x_1007:
[----:B------:R-:W-:Y:S05]  /*10b50*/  BSYNC B0 ;  /* 0x0000000000007941 */ /* 0x000fea0003800000 */
.L_x_1006:
[----:B------:R-:W-:Y:S02]  /*10b60*/  VIADD R16, R16, 0x1 ;  /* 0x0000000110107836 */ /* 0x000fe40000000000 */
[----:B------:R-:W-:-:S03]  /*10b70*/  IMAD.MOV.U32 R13, RZ, RZ, R19 ;  /* 0x000000ffff0d7224 */ /* 0x000fc600078e0013 */
[----:B------:R-:W-:-:S04]  /*10b80*/  ISETP.NE.AND P0, PT, R16, 0x2, PT ;  /* 0x000000021000780c */ /* 0x000fc80003f05270 */
[----:B-1----:R-:W-:Y:S02]  /*10b90*/  SEL R0, RZ, 0x1, P0 ;  /* 0x00000001ff007807 */ /* 0x002fe40000000000 */
[----:B------:R-:W-:Y:S02]  /*10ba0*/  SEL R16, R16, RZ, P0 ;  /* 0x000000ff10107207 */ /* 0x000fe40000000000 */
[----:B------:R-:W-:-:S07]  /*10bb0*/  LOP3.LUT R17, R17, R0, RZ, 0x3c, !PT ;  /* 0x0000000011117212 */ /* 0x000fce00078e3cff */
.L_x_968:
[----:B------:R-:W-:Y:S05]  /*10bc0*/  BSYNC B6 ;  /* 0x0000000000067941 */ /* 0x000fea0003800000 */
.L_x_966:
[----:B------:R-:W-:-:S03]  /*10bd0*/  UMOV UR4, 0xffffffff ;  /* 0xffffffff00047882 */ /* 0x000fc60000000000 */
[----:B------:R-:W-:Y:S05]  /*10be0*/  BRA.DIV UR4, `(.L_x_1010) ;  /* 0x0000000a04ec7947 */ /* 0x000fea000b800000 */
[----:B------:R1:W2:Y:S02]  /*10bf0*/  SHFL.IDX PT, R14, R13, RZ, 0x1f ;  /* 0x00001fff0d0e7589 */ /* 0x0002a400000e0000 */
.L_x_1038:
[----:B------:R-:W3:Y:S01]  /*10c00*/  S2R R0, SR_TID.X ;  /* 0x0000000000007919 */ /* 0x000ee20000002100 */
[----:B------:R-:W-:Y:S05]  /*10c10*/  WARPSYNC.ALL ;  /* 0x0000000000007948 */ /* 0x000fea0003800000 */
[----:B------:R-:W-:Y:S01]  /*10c20*/  BAR.SYNC.DEFER_BLOCKING 0x4, 0x120 ;  /* 0x0104800000007b1d */ /* 0x000fe20000010000 */
[----:B--2---:R-:W-:-:S05]  /*10c30*/  IMAD.MOV.U32 R19, RZ, RZ, R14 ;  /* 0x000000ffff137224 */ /* 0x004fca00078e000e */
[----:B------:R-:W-:Y:S01]  /*10c40*/  ULDC UR4, c[0x0][0xda8] ;  /* 0x00036a0000047ab9 */ /* 0x000fe20000000800 */
[----:B---3--:R-:W-:-:S04]  /*10c50*/  LOP3.LUT R0, R0, 0x1f, RZ, 0xc0, !PT ;  /* 0x0000001f00007812 */ /* 0x008fc800078ec0ff */
[----:B------:R-:W-:-:S13]  /*10c60*/  ISETP.NE.AND P0, PT, R0, RZ, PT ;  /* 0x000000ff0000720c */ /* 0x000fda0003f05270 */
[----:B------:R-:W2:Y:S01]  /*10c70*/  @!P0 S2R R3, SR_CgaCtaId ;  /* 0x0000000000038919 */ /* 0x000ea20000008800 */
[----:B------:R-:W-:-:S04]  /*10c80*/  @!P0 MOV R0, 0x400 ;  /* 0x0000040000008802 */ /* 0x000fc80000000f00 */
[----:B--2---:R-:W-:-:S05]  /*10c90*/  @!P0 LEA R0, R3, R0, 0x18 ;  /* 0x0000000003008211 */ /* 0x004fca00078ec0ff */
[----:B------:R2:W-:Y:S01]  /*10ca0*/  @!P0 STS [R0+0x2a8d0], R13 ;  /* 0x02a8d00d00008388 */ /* 0x0005e20000000800 */
[----:B------:R-:W-:Y:S06]  /*10cb0*/  BAR.ARV 0x5, 0x120 ;  /* 0x0144800000007b1d */ /* 0x000fec0000002000 */
[----:B------:R-:W-:-:S13]  /*10cc0*/  ISETP.GE.AND P0, PT, R19, UR4, PT ;  /* 0x0000000413007c0c */ /* 0x000fda000bf06270 */
[----:B--2---:R-:W-:Y:S05]  /*10cd0*/  @!P0 BRA `(.L_x_1011) ;  /* 0xffffffd000248947 */ /* 0x004fea000383ffff */
.L_x_957:
[----:B------:R-:W2:Y:S01]  /*10ce0*/  S2R R3, SR_CgaCtaId ;  /* 0x0000000000037919 */ /* 0x000ea20000008800 */
[----:B------:R-:W-:Y:S01]  /*10cf0*/  UIADD3 UR47, UR47, 0x1, URZ ;  /* 0x000000012f2f7890 */ /* 0x000fe2000fffe03f */
[----:B------:R-:W-:-:S03]  /*10d00*/  MOV R0, 0x400 ;  /* 0x0000040000007802 */ /* 0x000fc60000000f00 */
[----:B------:R-:W-:-:S04]  /*10d10*/  ULEA.HI UR4, UR47, UR47, URZ, 0x1 ;  /* 0x0000002f2f047291 */ /* 0x000fc8000f8f083f */
[----:B------:R-:W-:-:S04]  /*10d20*/  ULOP3.LUT UR4, UR4, 0xfffffffe, URZ, 0xc0, !UPT ;  /* 0xfffffffe04047892 */ /* 0x000fc8000f8ec03f */
[----:B------:R-:W-:Y:S01]  /*10d30*/  UIADD3 UR4, UR47, -UR4, URZ ;  /* 0x800000042f047290 */ /* 0x000fe2000fffe03f */
[----:B--2---:R-:W-:-:S05]  /*10d40*/  LEA R7, R3, R0, 0x18 ;  /* 0x0000000003077211 */ /* 0x004fca00078ec0ff */
[----:B------:R-:W-:-:S05]  /*10d50*/  IMAD.U32 R0, RZ, RZ, UR4 ;  /* 0x00000004ff007e24 */ /* 0x000fca000f8e00ff */
[----:B------:R-:W-:-:S04]  /*10d60*/  SHF.L.U32 R0, R0, 0x1f, RZ ;  /* 0x0000001f00007819 */ /* 0x000fc800000006ff */
[----:B------:R-:W2:Y:S02]  /*10d70*/  SYNCS.PHASECHK.TRANS64.TRYWAIT P0, [R7+URZ+0x2a820], R0 ;  /* 0x02a82000070075a7 */ /* 0x000ea4000800017f */
[----:B--2---:R-:W-:Y:S05]  /*10d80*/  @!P0 BRA `(.L_x_1012) ;  /* 0x0000000800a88947 */ /* 0x004fea0003800000 */
.L_x_1039:
[----:B------:R-:W3:Y:S02]  /*10d90*/  S2R R2, SR_TID.X ;  /* 0x0000000000027919 */ /* 0x000ee40000002100 */
[----:B---3--:R-:W-:-:S04]  /*10da0*/  SHF.R.U32.HI R2, RZ, 0x5, R2 ;  /* 0x00000005ff027819 */ /* 0x008fc80000011602 */
[----:B------:R-:W-:-:S05]  /*10db0*/  LOP3.LUT R2, R2, 0x3, RZ, 0xc0, !PT ;  /* 0x0000000302027812 */ /* 0x000fca00078ec0ff */
[----:B--2---:R-:W2:Y:S02]  /*10dc0*/  SHFL.IDX PT, R0, R2, RZ, 0x1f ;  /* 0x00001fff02007589 */ /* 0x004ea400000e0000 */
[----:B--2---:R-:W-:-:S13]  /*10dd0*/  ISETP.NE.AND P0, PT, R0, RZ, PT ;  /* 0x000000ff0000720c */ /* 0x004fda0003f05270 */
[----:B------:R-:W-:Y:S05]  /*10de0*/  @P0 EXIT ;  /* 0x000000000000094d */ /* 0x000fea0003800000 */
[----:B------:R-:W-:Y:S01]  /*10df0*/  ELECT P0, URZ, PT ;  /* 0x00000000003f782f */ /* 0x000fe20003800000 */
[----:B------:R-:W-:-:S12]  /*10e00*/  BSSY B0, `(.L_x_1013) ;  /* 0x0000022000007945 */ /* 0x000fd80003800000 */
[----:B------:R-:W-:Y:S05]  /*10e10*/  @!P0 BRA `(.L_x_1014) ;  /* 0x0000000000808947 */ /* 0x000fea0003800000 */
[----:B------:R-:W2:Y:S02]  /*10e20*/  LDL R2, [R1] ;  /* 0x0000000001027983 */ /* 0x000ea40000100800 */
[----:B--2---:R-:W-:-:S13]  /*10e30*/  R2UR UR4, R2 ;  /* 0x00000000020472ca */ /* 0x004fda00000e0000 */
[----:B------:R-:W-:-:S06]  /*10e40*/  ULOP3.LUT UR4, UR4, 0x2, URZ, 0xfc, !UPT ;  /* 0x0000000204047892 */ /* 0x000fcc000f8efc3f */
[----:B------:R-:W-:-:S05]  /*10e50*/  IMAD.U32 R0, RZ, RZ, UR4 ;  /* 0x00000004ff007e24 */ /* 0x000fca000f8e00ff */
[----:B------:R-:W-:-:S13]  /*10e60*/  ISETP.NE.AND P2, PT, R0, 0x3, PT ;  /* 0x000000030000780c */ /* 0x000fda0003f45270 */
[----:B------:R-:W-:Y:S05]  /*10e70*/  @!P2 BRA `(.L_x_1015) ;  /* 0x000000000004a947 */ /* 0x000fea0003800000 */
[----:B------:R-:W-:Y:S01]  /*10e80*/  BPT.TRAP 0x1 ;  /* 0x000000040000795c */ /* 0x000fe20000300000 */
.L_x_1015:
[----:B------:R-:W-:Y:S01]  /*10e90*/  VIADD R3, R7, 0x2a840 ;  /* 0x0002a84007037836 */ /* 0x000fe20000000000 */
[----:B------:R-:W-:Y:S01]  /*10ea0*/  SHF.L.U32 R4, R17, 0x1f, RZ ;  /* 0x0000001f11047819 */ /* 0x000fe200000006ff */
[C---:B------:R-:W-:Y:S02]  /*10eb0*/  VIADD R0, R16.reuse, 0x1 ;  /* 0x0000000110007836 */ /* 0x040fe40000000000 */
[----:B------:R-:W-:-:S03]  /*10ec0*/  IMAD R5, R16, 0x8, R3 ;  /* 0x0000000810057824 */ /* 0x000fc600078e0203 */
[----:B------:R-:W-:Y:S01]  /*10ed0*/  ISETP.NE.AND P1, PT, R0, 0x2, PT ;  /* 0x000000020000780c */ /* 0x000fe20003f25270 */
[----:B------:R-:W2:Y:S03]  /*10ee0*/  SYNCS.PHASECHK.TRANS64.TRYWAIT P0, [R5+URZ], R4 ;  /* 0x00000004050075a7 */ /* 0x000ea6000800017f */
[----:B------:R-:W-:-:S04]  /*10ef0*/  SEL R2, RZ, 0x1, P1 ;  /* 0x00000001ff027807 */ /* 0x000fc80000800000 */
[----:B------:R-:W-:Y:S02]  /*10f00*/  LOP3.LUT R17, R17, R2, RZ, 0x3c, !PT ;  /* 0x0000000211117212 */ /* 0x000fe400078e3cff */
[----:B------:R-:W-:Y:S02]  /*10f10*/  SEL R2, R0, RZ, P1 ;  /* 0x000000ff00027207 */ /* 0x000fe40000800000 */
[----:B------:R-:W-:-:S03]  /*10f20*/  SHF.L.U32 R0, R17, 0x1f, RZ ;  /* 0x0000001f11007819 */ /* 0x000fc600000006ff */
[----:B------:R-:W-:Y:S01]  /*10f30*/  IMAD R3, R2, 0x8, R3 ;  /* 0x0000000802037824 */ /* 0x000fe200078e0203 */
[----:B--2---:R-:W-:Y:S06]  /*10f40*/  @!P0 BRA `(.L_x_1016) ;  /* 0x00000008004c8947 */ /* 0x004fec0003800000 */
.L_x_1040:
[----:B------:R-:W3:Y:S02]  /*10f50*/  SYNCS.PHASECHK.TRANS64.TRYWAIT P0, [R3+URZ], R0 ;  /* 0x00000000030075a7 */ /* 0x000ee4000800017f */
[----:B---3--:R-:W-:Y:S05]  /*10f60*/  @!P0 BRA `(.L_x_1017) ;  /* 0x0000000800588947 */ /* 0x008fea0003800000 */
.L_x_1041:
[----:B------:R-:W-:Y:S05]  /*10f70*/  @!P2 BRA `(.L_x_1018) ;  /* 0x000000000004a947 */ /* 0x000fea0003800000 */
[----:B------:R-:W-:Y:S01]  /*10f80*/  BPT.TRAP 0x1 ;  /* 0x000000040000795c */ /* 0x000fe20000300000 */
.L_x_1018:
[----:B---3--:R-:W-:-:S04]  /*10f90*/  VIADD R3, R7, 0x2a860 ;  /* 0x0002a86007037836 */ /* 0x008fc80000000000 */
[----:B--2---:R-:W-:-:S04]  /*10fa0*/  IMAD R5, R16, 0x8, R3 ;  /* 0x0000000810057824 */ /* 0x004fc800078e0203 */
[----:B------:R-:W2:Y:S02]  /*10fb0*/  SYNCS.PHASECHK.TRANS64.TRYWAIT P0, [R5+URZ], R4 ;  /* 0x00000004050075a7 */ /* 0x000ea4000800017f */
[----:B--2---:R-:W-:Y:S05]  /*10fc0*/  @!P0 BRA `(.L_x_1019) ;  /* 0x0000000800548947 */ /* 0x004fea0003800000 */
.L_x_1042:
[----:B------:R-:W-:-:S07]  /*10fd0*/  IMAD R3, R2, 0x8, R3 ;  /* 0x0000000802037824 */ /* 0x000fce00078e0203 */
.L_x_1020:
[----:B---3--:R3:W4:Y:S02]  /*10fe0*/  SYNCS.PHASECHK.TRANS64.TRYWAIT P0, [R3+URZ], R0 ;  /* 0x00000000030075a7 */ /* 0x008724000800017f */
[----:B----4-:R-:W-:Y:S05]  /*10ff0*/  @!P0 NANOSLEEP.SYNCS 0x989680 ;  /* 0x009896800000895d */ /* 0x010fea0003900000 */
[----:B------:R-:W4:Y:S02]  /*11000*/  @!P0 SYNCS.PHASECHK.TRANS64 P0, [R3+URZ], R0 ;  /* 0x00000000030085a7 */ /* 0x000f24000800007f */
[----:B----4-:R-:W-:Y:S05]  /*11010*/  @!P0 BRA `(.L_x_1020) ;  /* 0xfffffffc00f08947 */ /* 0x010fea000383ffff */
.L_x_1014:
[----:B------:R-:W-:Y:S05]  /*11020*/  BSYNC B0 ;  /* 0x0000000000007941 */ /* 0x000fea0003800000 */
.L_x_1013:
[----:B------:R-:W-:Y:S05]  /*11030*/  EXIT ;  /* 0x000000000000794d */ /* 0x000fea0003800000 */
.L_x_874:
[----:B-1----:R-:W-:-:S04]  /*11040*/  IMAD.U32 R3, RZ, RZ, UR37 ;  /* 0x00000025ff037e24 */ /* 0x002fc8000f8e00ff */
[----:B------:R1:W2:Y:S03]  /*11050*/  SYNCS.PHASECHK.TRANS64.TRYWAIT P1, [R3+URZ+0x2a800], R0 ;  /* 0x02a80000030075a7 */ /* 0x0002a6000802017f */
[----:B--2---:R-:W-:Y:S05]  /*11060*/  @!P1 NANOSLEEP.SYNCS 0x989680 ;  /* 0x009896800000995d */ /* 0x004fea0003900000 */
[----:B------:R-:W2:Y:S02]  /*11070*/  @!P1 SYNCS.PHASECHK.TRANS64 P1, [R3+URZ+0x2a800], R0 ;  /* 0x02a80000030095a7 */ /* 0x000ea4000802007f */
[----:B--2---:R-:W-:Y:S05]  /*11080*/  @!P1 BRA `(.L_x_874) ;  /* 0xfffffffc00ec9947 */ /* 0x004fea000383ffff */
[----:B------:R-:W-:Y:S05]  /*11090*/  BRA `(.L_x_1021) ;  /* 0xffffff0800287947 */ /* 0x000fea000383ffff */
.L_x_878:
[----:B--2---:R2:W3:Y:S02]  /*110a0*/  SYNCS.PHASECHK.TRANS64.TRYWAIT P1, [R3+URZ+0x2a830], R0 ;  /* 0x02a83000030075a7 */ /* 0x0044e4000802017f */
[----:B---3--:R-:W-:Y:S05]  /*110b0*/  @!P1 NANOSLEEP.SYNCS 0x989680 ;  /* 0x009896800000995d */ /* 0x008fea0003900000 */
[----:B------:R-:W3:Y:S02]  /*110c0*/  @!P1 SYNCS.PHASECHK.TRANS64 P1, [R3+URZ+0x2a830], R0 ;  /* 0x02a83000030095a7 */ /* 0x000ee4000802007f */
[----:B---3--:R-:W-:Y:S05]  /*110d0*/  @!P1 BRA `(.L_x_878) ;  /* 0xfffffffc00f09947 */ /* 0x008fea000383ffff */
[----:B------:R-:W-:Y:S05]  /*110e0*/  BRA `(.L_x_877) ;  /* 0xffffff0800547947 */ /* 0x000fea000383ffff */
.L_x_894:
[----:B--2---:R-:W-:-:S04]  /*110f0*/  IMAD.U32 R89, RZ, RZ, UR38 ;  /* 0x00000026ff597e24 */ /* 0x004fc8000f8e00ff */
[----:B------:R2:W3:Y:S03]  /*11100*/  SYNCS.PHASECHK.TRANS64.TRYWAIT P1, [R89+URZ+0x2a830], R14 ;  /* 0x02a8300e590075a7 */ /* 0x0004e6000802017f */
[----:B---3--:R-:W-:Y:S05]  /*11110*/  @!P1 NANOSLEEP.SYNCS 0x989680 ;  /* 0x009896800000995d */ /* 0x008fea0003900000 */
[----:B------:R-:W3:Y:S02]  /*11120*/  @!P1 SYNCS.PHASECHK.TRANS64 P1, [R89+URZ+0x2a830], R14 ;  /* 0x02a8300e590095a7 */ /* 0x000ee4000802007f */
[----:B---3--:R-:W-:Y:S05]  /*11130*/  @!P1 BRA `(.L_x_894) ;  /* 0xfffffffc00ec9947 */ /* 0x008fea000383ffff */
[----:B------:R-:W-:Y:S05]  /*11140*/  BRA `(.L_x_893) ;  /* 0xffffff3000f47947 */ /* 0x000fea000383ffff */
.L_x_898:
[----:B---3--:R-:W-:-:S04]  /*11150*/  IMAD.U32 R175, RZ, RZ, UR6 ;  /* 0x00000006ffaf7e24 */ /* 0x008fc8000f8e00ff */
[----:B------:R3:W4:Y:S03]  /*11160*/  SYNCS.PHASECHK.TRANS64.TRYWAIT P1, [R175+URZ+0x2a850], R0 ;  /* 0x02a85000af0075a7 */ /* 0x000726000802017f */
[----:B----4-:R-:W-:Y:S05]  /*11170*/  @!P1 NANOSLEEP.SYNCS 0x989680 ;  /* 0x009896800000995d */ /* 0x010fea0003900000 */
[----:B------:R-:W4:Y:S02]  /*11180*/  @!P1 SYNCS.PHASECHK.TRANS64 P1, [R175+URZ+0x2a850], R0 ;  /* 0x02a85000af0095a7 */ /* 0x000f24000802007f */
[----:B----4-:R-:W-:Y:S05]  /*11190*/  @!P1 BRA `(.L_x_898) ;  /* 0xfffffffc00ec9947 */ /* 0x010fea000383ffff */
[----:B------:R-:W-:Y:S05]  /*111a0*/  BRA `(.L_x_897) ;  /* 0xffffff3c00147947 */ /* 0x000fea000383ffff */
.L_x_915:
[----:B--2---:R-:W-:-:S04]  /*111b0*/  IMAD.U32 R12, RZ, RZ, UR6 ;  /* 0x00000006ff0c7e24 */ /* 0x004fc8000f8e00ff */
[----:B------:R2:W3:Y:S03]  /*111c0*/  SYNCS.PHASECHK.TRANS64.TRYWAIT P1, [R12+URZ+0x2a830], R3 ;  /* 0x02a830030c0075a7 */ /* 0x0004e6000802017f */
[----:B---3--:R-:W-:Y:S05]  /*111d0*/  @!P1 NANOSLEEP.SYNCS 0x989680 ;  /* 0x009896800000995d */ /* 0x008fea0003900000 */
[----:B------:R-:W3:Y:S02]  /*111e0*/  @!P1 SYNCS.PHASECHK.TRANS64 P1, [R12+URZ+0x2a830], R3 ;  /* 0x02a830030c0095a7 */ /* 0x000ee4000802007f */
[----:B---3--:R-:W-:Y:S05]  /*111f0*/  @!P1 BRA `(.L_x_915) ;  /* 0xfffffffc00ec9947 */ /* 0x008fea000383ffff */
[----:B------:R-:W-:Y:S05]  /*11200*/  BRA `(.L_x_914) ;  /* 0xffffff6000847947 */ /* 0x000fea000383ffff */
.L_x_919:
[----:B-12---:R-:W-:-:S04]  /*11210*/  IMAD.U32 R3, RZ, RZ, UR11 ;  /* 0x0000000bff037e24 */ /* 0x006fc8000f8e00ff */
[----:B------:R1:W2:Y:S03]  /*11220*/  SYNCS.PHASECHK.TRANS64.TRYWAIT P1, [R3+URZ+0x2a850], R0 ;  /* 0x02a85000030075a7 */ /* 0x0002a6000802017f */
[----:B--2---:R-:W-:Y:S05]  /*11230*/  @!P1 NANOSLEEP.SYNCS 0x989680 ;  /* 0x009896800000995d */ /* 0x004fea0003900000 */
[----:B------:R-:W2:Y:S02]  /*11240*/  @!P1 SYNCS.PHASECHK.TRANS64 P1, [R3+URZ+0x2a850], R0 ;  /* 0x02a85000030095a7 */ /* 0x000ea4000802007f */
[----:B--2---:R-:W-:Y:S05]  /*11250*/  @!P1 BRA `(.L_x_919) ;  /* 0xfffffffc00ec9947 */ /* 0x004fea000383ffff */
[----:B------:R-:W-:Y:S05]  /*11260*/  BRA `(.L_x_918) ;  /* 0xffffff6800a47947 */ /* 0x000fea000383ffff */
.L_x_925:
[----:B--2---:R-:W-:-:S04]  /*11270*/  IMAD.U32 R12, RZ, RZ, UR6 ;  /* 0x00000006ff0c7e24 */ /* 0x004fc8000f8e00ff */
[----:B------:R2:W3:Y:S03]  /*11280*/  SYNCS.PHASECHK.TRANS64.TRYWAIT P1, [R12+URZ+0x2a830], R3 ;  /* 0x02a830030c0075a7 */ /* 0x0004e6000802017f */
[----:B---3--:R-:W-:Y:S05]  /*11290*/  @!P1 NANOSLEEP.SYNCS 0x989680 ;  /* 0x009896800000995d */ /* 0x008fea0003900000 */
[----:B------:R-:W3:Y:S02]  /*112a0*/  @!P1 SYNCS.PHASECHK.TRANS64 P1, [R12+URZ+0x2a830], R3 ;  /* 0x02a830030c0095a7 */ /* 0x000ee4000802007f */
[----:B---3--:R-:W-:Y:S05]  /*112b0*/  @!P1 BRA `(.L_x_925) ;  /* 0xfffffffc00ec9947 */ /* 0x008fea000383ffff */
[----:B------:R-:W-:Y:S05]  /*112c0*/  BRA `(.L_x_924) ;  /* 0xffffff7c00787947 */ /* 0x000fea000383ffff */
.L_x_929:
[----:B-12---:R-:W-:-:S04]  /*112d0*/  IMAD.U32 R3, RZ, RZ, UR10 ;  /* 0x0000000aff037e24 */ /* 0x006fc8000f8e00ff */
[----:B------:R1:W2:Y:S03]  /*112e0*/  SYNCS.PHASECHK.TRANS64.TRYWAIT P1, [R3+URZ+0x2a850], R0 ;  /* 0x02a85000030075a7 */ /* 0x0002a6000802017f */
[----:B--2---:R-:W-:Y:S05]  /*112f0*/  @!P1 NANOSLEEP.SYNCS 0x989680 ;  /* 0x009896800000995d */ /* 0x004fea0003900000 */
[----:B------:R-:W2:Y:S02]  /*11300*/  @!P1 SYNCS.PHASECHK.TRANS64 P1, [R3+URZ+0x2a850], R0 ;  /* 0x02a85000030095a7 */ /* 0x000ea4000802007f */
[----:B--2---:R-:W-:Y:S05]  /*11310*/  @!P1 BRA `(.L_x_929) ;  /* 0xfffffffc00ec9947 */ /* 0x004fea000383ffff */
[----:B------:R-:W-:Y:S05]  /*11320*/  BRA `(.L_x_928) ;  /* 0xffffff8400987947 */ /* 0x000fea000383ffff */
.L_x_942:
[----:B--2---:R-:W-:-:S04]  /*11330*/  IMAD.U32 R5, RZ, RZ, UR5 ;  /* 0x00000005ff057e24 */ /* 0x004fc8000f8e00ff */
[----:B------:R2:W3:Y:S03]  /*11340*/  SYNCS.PHASECHK.TRANS64.TRYWAIT P0, [R5+URZ+0x2a850], R0 ;  /* 0x02a85000050075a7 */ /* 0x0004e6000800017f */
[----:B---3--:R-:W-:Y:S05]  /*11350*/  @!P0 NANOSLEEP.SYNCS 0x989680 ;  /* 0x009896800000895d */ /* 0x008fea0003900000 */
[----:B------:R-:W3:Y:S02]  /*11360*/  @!P0 SYNCS.PHASECHK.TRANS64 P0, [R5+URZ+0x2a850], R0 ;  /* 0x02a85000050085a7 */ /* 0x000ee4000800007f */
[----:B---3--:R-:W-:Y:S05]  /*11370*/  @!P0 BRA `(.L_x_942) ;  /* 0xfffffffc00ec8947 */ /* 0x008fea000383ffff */
[----:B------:R-:W-:Y:S05]  /*11380*/  BRA `(.L_x_941) ;  /* 0xffffffac00707947 */ /* 0x000fea000383ffff */
.L_x_972:
[----:B------:R-:W1:Y:S01]  /*11390*/  S2R R18, SR_TID.X ;  /* 0x0000000000127919 */ /* 0x000e620000002100 */
        /* <DEDUP_REMOVED lines=9> */
.L_x_1022:
[----:B------:R-:W-:Y:S05]  /*11430*/  BRA `(.L_x_1023) ;  /* 0xffffffd400f47947 */ /* 0x000fea000383ffff */
.L_x_973:
[----:B------:R-:W-:Y:S01]  /*11440*/  BSSY B0, `(.L_x_1024) ;  /* 0x0000006000007945 */ /* 0x000fe20003800000 */
[----:B------:R-:W-:-:S07]  /*11450*/  IMAD.MOV.U32 R15, RZ, RZ, -0x1 ;  /* 0xffffffffff0f7424 */ /* 0x000fce00078e00ff */
[----:B------:R-:W-:Y:S05]  /*11460*/  WARPSYNC.COLLECTIVE R15, `(.L_x_1025) ;  /* 0x000000000f0c7348 */ /* 0x000fea0003c00000 */
[----:B------:R-:W-:Y:S02]  /*11470*/  ELECT P6, UR62, PT ;  /* 0x00000000003e782f */ /* 0x000fe400038c0000 */
[----:B------:R-:W-:Y:S01]  /*11480*/  MOV R14, UR62 ;  /* 0x0000003e000e7c02 */ /* 0x000fe20008000f00 */
[----:B------:R-:W-:Y:S10]  /*11490*/  ENDCOLLECTIVE ;  /* 0x000000000000791b */ /* 0x000ff40003800000 */
.L_x_1025:
[----:B------:R-:W-:Y:S05]  /*114a0*/  BSYNC B0 ;  /* 0x0000000000007941 */ /* 0x000fea0003800000 */
.L_x_1024:
[----:B------:R-:W-:Y:S05]  /*114b0*/  BRA `(.L_x_1026) ;  /* 0xffffffd400e47947 */ /* 0x000fea000383ffff */
.L_x_976:
[----:B-1----:R1:W2:Y:S02]  /*114c0*/  SYNCS.PHASECHK.TRANS64.TRYWAIT P2, [R8+URZ+0x2a840], R7 ;  /* 0x02a84007080075a7 */ /* 0x0022a4000804017f */
[----:B--2---:R-:W-:Y:S05]  /*114d0*/  @!P2 NANOSLEEP.SYNCS 0x989680 ;  /* 0x009896800000a95d */ /* 0x004fea0003900000 */
[----:B------:R-:W2:Y:S02]  /*114e0*/  @!P2 SYNCS.PHASECHK.TRANS64 P2, [R8+URZ+0x2a840], R7 ;  /* 0x02a840070800a5a7 */ /* 0x000ea4000804007f */
[----:B--2---:R-:W-:Y:S05]  /*114f0*/  @!P2 BRA `(.L_x_976) ;  /* 0xfffffffc00f0a947 */ /* 0x004fea000383ffff */
[----:B------:R-:W-:Y:S05]  /*11500*/  BRA `(.L_x_1027) ;  /* 0xffffffd800407947 */ /* 0x000fea000383ffff */
.L_x_978:
[----:B-1----:R-:W-:-:S04]  /*11510*/  IMAD.U32 R8, RZ, RZ, UR38 ;  /* 0x00000026ff087e24 */ /* 0x002fc8000f8e00ff */
[----:B------:R1:W2:Y:S03]  /*11520*/  SYNCS.PHASECHK.TRANS64.TRYWAIT P2, [R8+URZ+0x2a820], R7 ;  /* 0x02a82007080075a7 */ /* 0x0002a6000804017f */
[----:B--2---:R-:W-:Y:S05]  /*11530*/  @!P2 NANOSLEEP.SYNCS 0x989680 ;  /* 0x009896800000a95d */ /* 0x004fea0003900000 */
[----:B------:R-:W2:Y:S02]  /*11540*/  @!P2 SYNCS.PHASECHK.TRANS64 P2, [R8+URZ+0x2a820], R7 ;  /* 0x02a820070800a5a7 */ /* 0x000ea4000804007f */
[----:B--2---:R-:W-:Y:S05]  /*11550*/  @!P2 BRA `(.L_x_978) ;  /* 0xfffffffc00eca947 */ /* 0x004fea000383ffff */
[----:B------:R-:W-:Y:S05]  /*11560*/  BRA `(.L_x_1028) ;  /* 0xffffffdc004c7947 */ /* 0x000fea000383ffff */
.L_x_984:
[----:B-1----:R1:W2:Y:S02]  /*11570*/  SYNCS.PHASECHK.TRANS64.TRYWAIT P3, [R3+URZ+0x2a840], R2 ;  /* 0x02a84002030075a7 */ /* 0x0022a4000806017f */
[----:B--2---:R-:W-:Y:S05]  /*11580*/  @!P3 NANOSLEEP.SYNCS 0x989680 ;  /* 0x009896800000b95d */ /* 0x004fea0003900000 */
[----:B------:R-:W2:Y:S02]  /*11590*/  @!P3 SYNCS.PHASECHK.TRANS64 P3, [R3+URZ+0x2a840], R2 ;  /* 0x02a840020300b5a7 */ /* 0x000ea4000806007f */
[----:B--2---:R-:W-:Y:S05]  /*115a0*/  @!P3 BRA `(.L_x_984) ;  /* 0xfffffffc00f0b947 */ /* 0x004fea000383ffff */
[----:B------:R-:W-:Y:S05]  /*115b0*/  BRA `(.L_x_1029) ;  /* 0xffffffdc00f07947 */ /* 0x000fea000383ffff */
.L_x_986:
[----:B-1----:R1:W2:Y:S02]  /*115c0*/  SYNCS.PHASECHK.TRANS64.TRYWAIT P3, [R2+URZ+0x60], R3 ;  /* 0x00006003020075a7 */ /* 0x0022a4000806017f */
[----:B--2---:R-:W-:Y:S05]  /*115d0*/  @!P3 NANOSLEEP.SYNCS 0x989680 ;  /* 0x009896800000b95d */ /* 0x004fea0003900000 */
[----:B------:R-:W2:Y:S02]  /*115e0*/  @!P3 SYNCS.PHASECHK.TRANS64 P3, [R2+URZ+0x60], R3 ;  /* 0x000060030200b5a7 */ /* 0x000ea4000806007f */
[----:B--2---:R-:W-:Y:S05]  /*115f0*/  @!P3 BRA `(.L_x_986) ;  /* 0xfffffffc00f0b947 */ /* 0x004fea000383ffff */
[----:B------:R-:W-:Y:S05]  /*11600*/  BRA `(.L_x_1030) ;  /* 0xffffffe000787947 */ /* 0x000fea000383ffff */
.L_x_992:
[----:B-1----:R1:W2:Y:S02]  /*11610*/  SYNCS.PHASECHK.TRANS64.TRYWAIT P3, [R3+URZ+0x2a840], R2 ;  /* 0x02a84002030075a7 */ /* 0x0022a4000806017f */
[----:B--2---:R-:W-:Y:S05]  /*11620*/  @!P3 NANOSLEEP.SYNCS 0x989680 ;  /* 0x009896800000b95d */ /* 0x004fea0003900000 */
[----:B------:R-:W2:Y:S02]  /*11630*/  @!P3 SYNCS.PHASECHK.TRANS64 P3, [R3+URZ+0x2a840], R2 ;  /* 0x02a840020300b5a7 */ /* 0x000ea4000806007f */
[----:B--2---:R-:W-:Y:S05]  /*11640*/  @!P3 BRA `(.L_x_992) ;  /* 0xfffffffc00f0b947 */ /* 0x004fea000383ffff */
[----:B------:R-:W-:Y:S05]  /*11650*/  BRA `(.L_x_1031) ;  /* 0xffffffe400987947 */ /* 0x000fea000383ffff */
.L_x_994:
[----:B-1----:R1:W2:Y:S02]  /*11660*/  SYNCS.PHASECHK.TRANS64.TRYWAIT P3, [R2+URZ+0x60], R17 ;  /* 0x00006011020075a7 */ /* 0x0022a4000806017f */
[----:B--2---:R-:W-:Y:S05]  /*11670*/  @!P3 NANOSLEEP.SYNCS 0x989680 ;  /* 0x009896800000b95d */ /* 0x004fea0003900000 */
[----:B------:R-:W2:Y:S02]  /*11680*/  @!P3 SYNCS.PHASECHK.TRANS64 P3, [R2+URZ+0x60], R17 ;  /* 0x000060110200b5a7 */ /* 0x000ea4000806007f */
[----:B--2---:R-:W-:Y:S05]  /*11690*/  @!P3 BRA `(.L_x_994) ;  /* 0xfffffffc00f0b947 */ /* 0x004fea000383ffff */
[----:B------:R-:W-:Y:S05]  /*116a0*/  BRA `(.L_x_1032) ;  /* 0xffffffe800207947 */ /* 0x000fea000383ffff */
.L_x_999:
[----:B--2---:R2:W3:Y:S02]  /*116b0*/  SYNCS.PHASECHK.TRANS64.TRYWAIT P2, [R2+URZ+0x2a840], R3 ;  /* 0x02a84003020075a7 */ /* 0x0044e4000804017f */
[----:B---3--:R-:W-:Y:S05]  /*116c0*/  @!P2 NANOSLEEP.SYNCS 0x989680 ;  /* 0x009896800000a95d */ /* 0x008fea0003900000 */
[----:B------:R-:W3:Y:S02]  /*116d0*/  @!P2 SYNCS.PHASECHK.TRANS64 P2, [R2+URZ+0x2a840], R3 ;  /* 0x02a840030200a5a7 */ /* 0x000ee4000804007f */
[----:B---3--:R-:W-:Y:S05]  /*116e0*/  @!P2 BRA `(.L_x_999) ;  /* 0xfffffffc00f0a947 */ /* 0x008fea000383ffff */
[----:B------:R-:W-:Y:S05]  /*116f0*/  BRA `(.L_x_1033) ;  /* 0xffffffec00087947 */ /* 0x000fea000383ffff */
.L_x_1001:
[----:B-1----:R1:W2:Y:S02]  /*11700*/  SYNCS.PHASECHK.TRANS64.TRYWAIT P2, [R2+URZ+0x60], R11 ;  /* 0x0000600b020075a7 */ /* 0x0022a4000804017f */
[----:B--2---:R-:W-:Y:S05]  /*11710*/  @!P2 NANOSLEEP.SYNCS 0x989680 ;  /* 0x009896800000a95d */ /* 0x004fea0003900000 */
[----:B------:R-:W2:Y:S02]  /*11720*/  @!P2 SYNCS.PHASECHK.TRANS64 P2, [R2+URZ+0x60], R11 ;  /* 0x0000600b0200a5a7 */ /* 0x000ea4000804007f */
[----:B--2---:R-:W-:Y:S05]  /*11730*/  @!P2 BRA `(.L_x_1001) ;  /* 0xfffffffc00f0a947 */ /* 0x004fea000383ffff */
[----:B------:R-:W-:Y:S05]  /*11740*/  BRA `(.L_x_1034) ;  /* 0xffffffec009c7947 */ /* 0x000fea000383ffff */
.L_x_1008:
[----:B-1----:R1:W2:Y:S02]  /*11750*/  SYNCS.PHASECHK.TRANS64.TRYWAIT P0, [R3+URZ+0x2a860], R0 ;  /* 0x02a86000030075a7 */ /* 0x0022a4000800017f */
[----:B--2---:R-:W-:Y:S05]  /*11760*/  @!P0 NANOSLEEP.SYNCS 0x989680 ;  /* 0x009896800000895d */ /* 0x004fea0003900000 */
[----:B------:R-:W2:Y:S02]  /*11770*/  @!P0 SYNCS.PHASECHK.TRANS64 P0, [R3+URZ+0x2a860], R0 ;  /* 0x02a86000030085a7 */ /* 0x000ea4000800007f */
[----:B--2---:R-:W-:Y:S05]  /*11780*/  @!P0 BRA `(.L_x_1008) ;  /* 0xfffffffc00f08947 */ /* 0x004fea000383ffff */
[----:B------:R-:W-:Y:S05]  /*11790*/  BRA `(.L_x_1035) ;  /* 0xfffffff000787947 */ /* 0x000fea000383ffff */
.L_x_1010:
[----:B------:R-:W-:Y:S01]  /*117a0*/  BSSY B0, `(.L_x_1036) ;  /* 0x0000007000007945 */ /* 0x000fe20003800000 */
[----:B------:R-:W-:Y:S02]  /*117b0*/  IMAD.MOV.U32 R12, RZ, RZ, RZ ;  /* 0x000000ffff0c7224 */ /* 0x000fe400078e00ff */
[----:B------:R-:W-:Y:S02]  /*117c0*/  IMAD.MOV.U32 R11, RZ, RZ, 0x1f ;  /* 0x0000001fff0b7424 */ /* 0x000fe400078e00ff */
[----:B------:R-:W-:-:S07]  /*117d0*/  IMAD.MOV.U32 R15, RZ, RZ, -0x1 ;  /* 0xffffffffff0f7424 */ /* 0x000fce00078e00ff */
[----:B------:R-:W-:Y:S05]  /*117e0*/  WARPSYNC.COLLECTIVE R15, `(.L_x_1037) ;  /* 0x000000000f087348 */ /* 0x000fea0003c00000 */
[----:B------:R1:W2:Y:S02]  /*117f0*/  SHFL.IDX P6, R14, R13, R12, R11 ;  /* 0x0000000c0d0e7389 */ /* 0x0002a400000c000b */
[----:B-12---:R-:W-:Y:S01]  /*11800*/  ENDCOLLECTIVE ;  /* 0x000000000000791b */ /* 0x006fe20003800000 */
.L_x_1037:
[----:B------:R-:W-:Y:S05]  /*11810*/  BSYNC B0 ;  /* 0x0000000000007941 */ /* 0x000fea0003800000 */
.L_x_1036:
[----:B------:R-:W-:Y:S05]  /*11820*/  BRA `(.L_x_1038) ;  /* 0xfffffff000f47947 */ /* 0x000fea000383ffff */
.L_x_1012:
[----:B--2---:R2:W3:Y:S02]  /*11830*/  SYNCS.PHASECHK.TRANS64.TRYWAIT P0, [R7+URZ+0x2a820], R0 ;  /* 0x02a82000070075a7 */ /* 0x0044e4000800017f */
[----:B---3--:R-:W-:Y:S05]  /*11840*/  @!P0 NANOSLEEP.SYNCS 0x989680 ;  /* 0x009896800000895d */ /* 0x008fea0003900000 */
[----:B------:R-:W3:Y:S02]  /*11850*/  @!P0 SYNCS.PHASECHK.TRANS64 P0, [R7+URZ+0x2a820], R0 ;  /* 0x02a82000070085a7 */ /* 0x000ee4000800007f */
[----:B---3--:R-:W-:Y:S05]  /*11860*/  @!P0 BRA `(.L_x_1012) ;  /* 0xfffffffc00f08947 */ /* 0x008fea000383ffff */
[----:B------:R-:W-:Y:S05]  /*11870*/  BRA `(.L_x_1039) ;  /* 0xfffffff400447947 */ /* 0x000fea000383ffff */
.L_x_1016:
[----:B--2---:R2:W3:Y:S02]  /*11880*/  SYNCS.PHASECHK.TRANS64.TRYWAIT P0, [R5+URZ], R4 ;  /* 0x00000004050075a7 */ /* 0x0044e4000800017f */
[----:B---3--:R-:W-:Y:S05]  /*11890*/  @!P0 NANOSLEEP.SYNCS 0x989680 ;  /* 0x009896800000895d */ /* 0x008fea0003900000 */
[----:B------:R-:W3:Y:S02]  /*118a0*/  @!P0 SYNCS.PHASECHK.TRANS64 P0, [R5+URZ], R4 ;  /* 0x00000004050085a7 */ /* 0x000ee4000800007f */
[----:B---3--:R-:W-:Y:S05]  /*118b0*/  @!P0 BRA `(.L_x_1016) ;  /* 0xfffffffc00f08947 */ /* 0x008fea000383ffff */
[----:B------:R-:W-:Y:S05]  /*118c0*/  BRA `(.L_x_1040) ;  /* 0xfffffff400a07947 */ /* 0x000fea000383ffff */
.L_x_1017:
[----:B---3--:R3:W4:Y:S02]  /*118d0*/  SYNCS.PHASECHK.TRANS64.TRYWAIT P0, [R3+URZ], R0 ;  /* 0x00000000030075a7 */ /* 0x008724000800017f */
[----:B----4-:R-:W-:Y:S05]  /*118e0*/  @!P0 NANOSLEEP.SYNCS 0x989680 ;  /* 0x009896800000895d */ /* 0x010fea0003900000 */
[----:B------:R-:W4:Y:S02]  /*118f0*/  @!P0 SYNCS.PHASECHK.TRANS64 P0, [R3+URZ], R0 ;  /* 0x00000000030085a7 */ /* 0x000f24000800007f */
[----:B----4-:R-:W-:Y:S05]  /*11900*/  @!P0 BRA `(.L_x_1017) ;  /* 0xfffffffc00f08947 */ /* 0x010fea000383ffff */
[----:B------:R-:W-:Y:S05]  /*11910*/  BRA `(.L_x_1041) ;  /* 0xfffffff400947947 */ /* 0x000fea000383ffff */
.L_x_1019:
[----:B--2---:R2:W3:Y:S02]  /*11920*/  SYNCS.PHASECHK.TRANS64.TRYWAIT P0, [R5+URZ], R4 ;  /* 0x00000004050075a7 */ /* 0x0044e4000800017f */
[----:B---3--:R-:W-:Y:S05]  /*11930*/  @!P0 NANOSLEEP.SYNCS 0x989680 ;  /* 0x009896800000895d */ /* 0x008fea0003900000 */
[----:B------:R-:W3:Y:S02]  /*11940*/  @!P0 SYNCS.PHASECHK.TRANS64 P0, [R5+URZ], R4 ;  /* 0x00000004050085a7 */ /* 0x000ee4000800007f */
[----:B---3--:R-:W-:Y:S05]  /*11950*/  @!P0 BRA `(.L_x_1019) ;  /* 0xfffffffc00f08947 */ /* 0x008fea000383ffff */
[----:B------:R-:W-:Y:S05]  /*11960*/  BRA `(.L_x_1042) ;  /* 0xfffffff400987947 */ /* 0x000fea000383ffff */
.L_x_1043:
        /* <DEDUP_REMOVED lines=9> */
.L_x_2659:


//--------------------- .text._ZN7cutlass13device_kernelIN5flash11enable_sm90INS1_16FlashAttnFwdSm90INS1_25CollectiveMainloopFwdSm90ILi2EN4cute5tupleIJNS5_1CILi1EEES8_S8_EEENS6_IJNS7_ILi128EEENS7_ILi96EEENS7_ILi192EEEEEELi128ENS_6half_tEfNS_4arch4Sm90ELb0ELb1ELb0ELb1ELb0ELb0ELb0ELb1ELb1ELb0ELb0ELb0EEENS1_21CollectiveEpilogueFwdINS6_IJSA_SA_SB_EEES9_SE_SG_Li256ELb1ELb0ELb0ELb0EEENS1_36VarlenDynamicPersistentTileSchedulerILi128ELi96ELi256ELi32ELb0ELb0ELb1ELb1ELb0ELb1EEEEEEEEEvNT_6ParamsE --------------------------
	.section	.text._ZN7cutlass13device_kernelIN5flash11enable_sm90INS1_16FlashAttnFwdSm90INS1_25CollectiveMainloopFwdSm90ILi2EN4cute5tupleIJNS5_1CILi1EEES8_S8_EEENS6_IJNS7_ILi128EEENS7_ILi96EEENS7_ILi192EEEEEELi128ENS_6half_tEfNS_4arch4Sm90ELb0ELb1ELb0ELb1ELb0ELb0ELb0ELb1ELb1ELb0ELb0ELb0EEENS1_21CollectiveEpilogueFwdINS6_IJSA_SA_SB_EEES9_SE_SG_Li256ELb1ELb0ELb0ELb0EEENS1_36VarlenDynamicPersistentTileSchedulerILi128ELi96ELi256ELi32ELb0ELb0ELb1ELb1ELb0ELb1EEEEEEEEEvNT_6ParamsE,"ax",@progbits
	.align	128
.text._ZN7cutlass13device_kernelIN5flash11enable_sm90INS1_16FlashAttnFwdSm90INS1_25CollectiveMainloopFwdSm90ILi2EN4cute5tupleIJNS5_1CILi1EEES8_S8_EEENS6_IJNS7_ILi128EEENS7_ILi96EEENS7_ILi192EEEEEELi128ENS_6half_tEfNS_4arch4Sm90ELb0ELb1ELb0ELb1ELb0ELb0ELb0ELb1ELb1ELb0ELb0ELb0EEENS1_21CollectiveEpilogueFwdINS6_IJSA_SA_SB_EEES9_SE_SG_Li256ELb1ELb0ELb0ELb0EEENS1_36VarlenDynamicPersistentTileSchedulerILi128ELi96ELi256ELi32ELb0ELb0ELb1ELb1ELb0ELb1EEEEEEEEEvNT_6ParamsE:
        .type           _ZN7cutlass13device_kernelIN5flash11enable_sm90INS1_16FlashAttnFwdSm90INS1_25CollectiveMainloopFwdSm90ILi2EN4cute5tupleIJNS5_1CILi1EEES8_S8_EEENS6_IJNS7_ILi128EEENS7_ILi96EEENS7_ILi192EEEEEELi128ENS_6half_tEfNS_4arch4Sm90ELb0ELb1ELb0ELb1ELb0ELb0ELb0ELb1ELb1ELb0ELb0ELb0EEENS1_21CollectiveEpilogueFwdINS6_IJSA_SA_SB_EEES9_SE_SG_Li256ELb1ELb0ELb0ELb0EEENS1_36VarlenDynamicPersistentTileSchedulerILi128ELi96ELi256ELi32ELb0ELb0ELb1ELb1ELb0ELb1EEEEEEEEEvNT_6ParamsE,@function
        .size           _ZN7cutlass13device_kernelIN5flash11enable_sm90INS1_16FlashAttnFwdSm90INS1_25CollectiveMainloopFwdSm90ILi2EN4cute5tupleIJNS5_1CILi1EEES8_S8_EEENS6_IJNS7_ILi128EEENS7_ILi96EEENS7_ILi192EEEEEELi128ENS_6half_tEfNS_4arch4Sm90ELb0ELb1ELb0ELb1ELb0ELb0ELb0ELb1ELb1ELb0ELb0ELb0EEENS1_21CollectiveEpilogueFwdINS6_IJSA_SA_SB_EEES9_SE_SG_Li256ELb1ELb0ELb0ELb0EEENS1_36VarlenDynamicPersistentTileSchedulerILi128ELi96ELi256ELi32ELb0ELb0ELb1ELb1ELb0ELb1EEEEEEEEEvNT_6ParamsE,(.L_x_2660 - _ZN7cutlass13device_kernelIN5flash11enable_sm90INS1_16FlashAttnFwdSm90INS1_25CollectiveMainloopFwdSm90ILi2EN4cute5tupleIJNS5_1CILi1EEES8_S8_EEENS6_IJNS7_ILi128EEENS7_ILi96EEENS7_ILi192EEEEEELi128ENS_6half_tEfNS_4arch4Sm90ELb0ELb1ELb0ELb1ELb0ELb0ELb0ELb1ELb1ELb0ELb0ELb0EEENS1_21CollectiveEpilogueFwdINS6_IJSA_SA_SB_EEES9_SE_SG_Li256ELb1ELb0ELb0ELb0EEENS1_36VarlenDynamicPersistentTileSchedulerILi128ELi96ELi256ELi32ELb0ELb0ELb1ELb1ELb0ELb1EEEEEEEEEvNT_6ParamsE)
        .other          _ZN7cutlass13device_kernelIN5flash11enable_sm90INS1_16FlashAttnFwdSm90INS1_25CollectiveMainloopFwdSm90ILi2EN4cute5tupleIJNS5_1CILi1EEES8_S8_EEENS6_IJNS7_ILi128EEENS7_ILi96EEENS7_ILi192EEEEEELi128ENS_6half_tEfNS_4arch4Sm90ELb0ELb1ELb0ELb1ELb0ELb0ELb0ELb1ELb1ELb0ELb0ELb0EEENS1_21CollectiveEpilogueFwdINS6_IJSA_SA_SB_EEES9_SE_SG_Li256ELb1ELb0ELb0ELb0EEENS1_36VarlenDynamicPersistentTileSchedulerILi128ELi96ELi256ELi32ELb0ELb0ELb1ELb1ELb0ELb1EEEEEEEEEvNT_6ParamsE,@"STO_CUDA_ENTRY STV_DEFAULT"
_ZN7cutlass13device_kernelIN5flash11enable_sm90INS1_16FlashAttnFwdSm90INS1_25CollectiveMainloopFwdSm90ILi2EN4cute5tupleIJNS5_1CILi1EEES8_S8_EEENS6_IJNS7_ILi128EEENS7_ILi96EEENS7_ILi192EEEEEELi128ENS_6half_tEfNS_4arch4Sm90ELb0ELb1ELb0ELb1ELb0ELb0ELb0ELb1ELb1ELb0ELb0ELb0EEENS1_21CollectiveEpilogueFwdINS6_IJSA_SA_SB_EEES9_SE_SG_Li256ELb1ELb0ELb0ELb0EEENS1_36VarlenDynamicPersistentTileSchedulerILi128ELi96ELi256ELi32ELb0ELb0ELb1ELb1ELb0ELb1EEEEEEEEEvNT_6ParamsE:
        /* <DEDUP_REMOVED lines=20> */
.L_x_1045:
[----:B------:R-:W-:Y:S05]  /*0140*/  BSYNC B0 ;  /* 0x0000000000007941 */ /* 0x000fea0003800000 */
.L_x_1044:
        /* <DEDUP_REMOVED lines=40> */
.L_x_1046:
        /* <DEDUP_REMOVED lines=22> */
.L_x_1047:
        /* <DEDUP_REMOVED lines=18> */
.L_x_1048:
        /* <DEDUP_REMOVED lines=22> */
.L_x_1049:
        /* <DEDUP_REMOVED lines=22> */
.L_x_1050:
[----:B0-----:R-:W-:Y:S01]  /*0910*/  ISETP.NE.AND P0, PT, R2, RZ, PT ;  /* 0x000000ff0200720c */ /* 0x001fe20003f05270 */
[----:B------:R-:W-:Y:S01]  /*0920*/  IMAD.MOV.U32 R2, RZ, RZ, 0x1 ;  /* 0x00000001ff027424 */ /* 0x000fe200078e00ff */
[----:B------:R-:W-:Y:S01]  /*0930*/  NOP ;  /* 0x0000000000007918 */ /* 0x000fe20000000000 */
[----:B------:R-:W-:-:S03]  /*0940*/  ULDC.64 UR60, c[0x0][0x208] ;  /* 0x00008200003c7ab9 */ /* 0x000fc60000000a00 */
[----:B------:R-:W-:-:S05]  /*0950*/  SEL R2, R2, 0x2, !P0 ;  /* 0x0000000202027807 */ /* 0x000fca0004000000 */
[----:B------:R0:W-:Y:S01]  /*0960*/  STL [R1+0x20], R2 ;  /* 0x0000200201007387 */ /* 0x0001e20000100800 */
[----:B-123--:R-:W-:Y:S06]  /*0970*/  BAR.SYNC.DEFER_BLOCKING 0x0 ;  /* 0x0000000000007b1d */ /* 0x00efec0000010000 */
[----:B------:R-:W-:Y:S05]  /*0980*/  @!P0 BRA `(.L_x_1051) ;  /* 0x000000dc003c8947 */ /* 0x000fea0003800000 */
.L_x_1052:
        /* <DEDUP_REMOVED lines=14> */
[----:B------:R-:W2:Y:S01]  /*0a70*/  LDL.LU R8, [R1+0x20] ;  /* 0x0000200001087983 */ /* 0x000ea20000300800 */
[----:B------:R-:W1:Y:S02]  /*0a80*/  S2R R0, SR_TID.X ;  /* 0x0000000000007919 */ /* 0x000e640000002100 */
[----:B-1----:R-:W-:-:S05]  /*0a90*/  VIADD R174, R0, 0xffffff80 ;  /* 0xffffff8000ae7836 */ /* 0x002fca0000000000 */
[----:B------:R-:W-:-:S04]  /*0aa0*/  SHF.R.S32.HI R3, RZ, 0x1f, R174 ;  /* 0x0000001fff037819 */ /* 0x000fc800000114ae */
[----:B------:R-:W-:-:S04]  /*0ab0*/  LEA.HI R5, R3, R174, RZ, 0x7 ;  /* 0x000000ae03057211 */ /* 0x000fc800078f38ff */
[----:B------:R-:W-:-:S05]  /*0ac0*/  LOP3.LUT R7, R5, 0xffffff80, RZ, 0xc0, !PT ;  /* 0xffffff8005077812 */ /* 0x000fca00078ec0ff */
[----:B------:R-:W-:-:S05]  /*0ad0*/  IMAD.IADD R170, R174, 0x1, -R7 ;  /* 0x00000001aeaa7824 */ /* 0x000fca00078e0a07 */
[----:B------:R-:W-:-:S04]  /*0ae0*/  SHF.R.S32.HI R11, RZ, 0x1f, R170 ;  /* 0x0000001fff0b7819 */ /* 0x000fc800000114aa */
[----:B------:R-:W-:-:S04]  /*0af0*/  LEA.HI R4, R11, R170, RZ, 0x2 ;  /* 0x000000aa0b047211 */ /* 0x000fc800078f10ff */
[--C-:B------:R-:W-:Y:S02]  /*0b00*/  SHF.R.S32.HI R6, RZ, 0x2, R4.reuse ;  /* 0x00000002ff067819 */ /* 0x100fe40000011404 */
[----:B------:R-:W-:-:S04]  /*0b10*/  SHF.R.S32.HI R7, RZ, 0x1f, R4 ;  /* 0x0000001fff077819 */ /* 0x000fc80000011404 */
[----:B------:R-:W-:Y:S02]  /*0b20*/  LEA.HI R7, R7, R6, RZ, 0x3 ;  /* 0x0000000607077211 */ /* 0x000fe400078f18ff */
[-C--:B------:R-:W-:Y:S02]  /*0b30*/  LEA.HI R0, R3, R174.reuse, RZ, 0x4 ;  /* 0x000000ae03007211 */ /* 0x080fe400078f20ff */
[----:B------:R-:W-:Y:S02]  /*0b40*/  SHF.R.S32.HI R172, RZ, 0x7, R5 ;  /* 0x00000007ffac7819 */ /* 0x000fe40000011405 */
[----:B------:R-:W-:Y:S02]  /*0b50*/  LOP3.LUT R7, R7, 0xfffffff8, RZ, 0xc0, !PT ;  /* 0xfffffff807077812 */ /* 0x000fe400078ec0ff */
[----:B0-----:R-:W-:Y:S02]  /*0b60*/  LEA.HI R2, R3, R174, RZ, 0x5 ;  /* 0x000000ae03027211 */ /* 0x001fe400078f28ff */
[----:B------:R-:W-:-:S02]  /*0b70*/  SHF.R.S32.HI R9, RZ, 0x4, R0 ;  /* 0x00000004ff097819 */ /* 0x000fc40000011400 */
[----:B------:R-:W-:Y:S02]  /*0b80*/  LEA.HI R11, R11, R170, RZ, 0x5 ;  /* 0x000000aa0b0b7211 */ /* 0x000fe400078f28ff */
[----:B------:R-:W-:Y:S01]  /*0b90*/  LEA.HI R5, R5, R172, RZ, 0x1 ;  /* 0x000000ac05057211 */ /* 0x000fe200078f08ff */
[----:B------:R-:W-:Y:S01]  /*0ba0*/  IMAD.IADD R6, R6, 0x1, -R7 ;  /* 0x0000000106067824 */ /* 0x000fe200078e0a07 */
[----:B------:R-:W-:Y:S01]  /*0bb0*/  LOP3.LUT R7, R0, 0x3fffff0, RZ, 0xc0, !PT ;  /* 0x03fffff000077812 */ /* 0x000fe200078ec0ff */
[----:B------:R-:W-:Y:S01]  /*0bc0*/  IMAD.SHL.U32 R2, R2, 0x20, RZ ;  /* 0x0000002002027824 */ /* 0x000fe200078e00ff */
[----:B------:R-:W-:Y:S02]  /*0bd0*/  LEA.HI R0, R0, R9, RZ, 0x1 ;  /* 0x0000000900007211 */ /* 0x000fe400078f08ff */
[----:B------:R-:W-:Y:S02]  /*0be0*/  SHF.R.S32.HI R11, RZ, 0x5, R11 ;  /* 0x00000005ff0b7819 */ /* 0x000fe4000001140b */
[----:B------:R-:W-:Y:S01]  /*0bf0*/  LOP3.LUT R5, R5, 0x3fffffe, RZ, 0xc0, !PT ;  /* 0x03fffffe05057812 */ /* 0x000fe200078ec0ff */
[----:B------:R-:W-:Y:S01]  /*0c00*/  IMAD.IADD R7, R174, 0x1, -R7 ;  /* 0x00000001ae077824 */ /* 0x000fe200078e0a07 */
[----:B------:R-:W-:Y:S01]  /*0c10*/  LOP3.LUT R2, R2, 0xfffffc00, RZ, 0xc0, !PT ;  /* 0xfffffc0002027812 */ /* 0x000fe200078ec0ff */
[----:B------:R-:W-:Y:S01]  /*0c20*/  IMAD R6, R11, 0x10, R6 ;  /* 0x000000100b067824 */ /* 0x000fe200078e0206 */
[----:B------:R-:W-:Y:S01]  /*0c30*/  LOP3.LUT R0, R0, 0x1ffffffe, RZ, 0xc0, !PT ;  /* 0x1ffffffe00007812 */ /* 0x000fe200078ec0ff */
[----:B------:R-:W-:Y:S01]  /*0c40*/  IMAD.IADD R5, R172, 0x1, -R5 ;  /* 0x00000001ac057824 */ /* 0x000fe200078e0a05 */
[----:B------:R-:W-:Y:S01]  /*0c50*/  LEA.HI R3, R3, R174, RZ, 0x3 ;  /* 0x000000ae03037211 */ /* 0x000fe200078f18ff */
[----:B------:R-:W-:-:S02]  /*0c60*/  IMAD R7, R7, 0x40, R2 ;  /* 0x0000004007077824 */ /* 0x000fc400078e0202 */
[----:B------:R-:W-:Y:S02]  /*0c70*/  IMAD.IADD R0, R9, 0x1, -R0 ;  /* 0x0000000109007824 */ /* 0x000fe400078e0a00 */
[----:B------:R-:W-:Y:S01]  /*0c80*/  IMAD R171, R5, 0x40, R6 ;  /* 0x0000004005ab7824 */ /* 0x000fe200078e0206 */
[----:B------:R-:W-:Y:S01]  /*0c90*/  LOP3.LUT R5, R3, 0x1ffffff8, RZ, 0xc0, !PT ;  /* 0x1ffffff803057812 */ /* 0x000fe200078ec0ff */
[----:B------:R-:W-:Y:S01]  /*0ca0*/  IMAD R173, R0, 0x8, R7 ;  /* 0x0000000800ad7824 */ /* 0x000fe200078e0207 */
[----:B------:R-:W-:-:S03]  /*0cb0*/  LOP3.LUT R7, R4, 0x7ffffffc, RZ, 0xc0, !PT ;  /* 0x7ffffffc04077812 */ /* 0x000fc600078ec0ff */
[----:B------:R-:W-:Y:S01]  /*0cc0*/  IMAD.IADD R5, R174, 0x1, -R5 ;  /* 0x00000001ae057824 */ /* 0x000fe200078e0a05 */
[----:B------:R-:W-:Y:S01]  /*0cd0*/  SHF.R.S32.HI R164, RZ, 0x3, R3 ;  /* 0x00000003ffa47819 */ /* 0x000fe20000011403 */
[----:B------:R-:W-:Y:S02]  /*0ce0*/  IMAD.MOV.U32 R169, RZ, RZ, RZ ;  /* 0x000000ffffa97224 */ /* 0x000fe400078e00ff */
[----:B------:R-:W-:Y:S02]  /*0cf0*/  IMAD.SHL.U32 R22, R5, 0x8, RZ ;  /* 0x0000000805167824 */ /* 0x000fe400078e00ff */
[----:B------:R-:W-:Y:S01]  /*0d00*/  IMAD.IADD R18, R170, 0x1, -R7 ;  /* 0x00000001aa127824 */ /* 0x000fe200078e0a07 */
[----:B------:R-:W-:Y:S01]  /*0d10*/  UMOV UR37, URZ ;  /* 0x0000003f00257c82 */ /* 0x000fe20008000000 */
[----:B------:R-:W-:Y:S01]  /*0d20*/  UMOV UR36, URZ ;  /* 0x0000003f00247c82 */ /* 0x000fe20008000000 */
[----:B--2---:R-:W-:-:S07]  /*0d30*/  LOP3.LUT R19, R8, 0x1, RZ, 0xfc, !PT ;  /* 0x0000000108137812 */ /* 0x004fce00078efcff */
.L_x_1152:
[----:B0---45:R-:W0:Y:S01]  /*0d40*/  LDC.64 R4, c[0x0][0xa18] ;  /* 0x00028600ff047b82 */ /* 0x031e220000000a00 */
[----:B------:R-:W-:Y:S01]  /*0d50*/  IMAD.MOV.U32 R7, RZ, RZ, RZ ;  /* 0x000000ffff077224 */ /* 0x000fe200078e00ff */
[----:B------:R-:W-:-:S06]  /*0d60*/  ULDC.64 UR4, c[0x0][0xa20] ;  /* 0x0002880000047ab9 */ /* 0x000fcc0000000a00 */
[----:B------:R-:W1:Y:S08]  /*0d70*/  LDC R17, c[0x0][0x288] ;  /* 0x0000a200ff117b82 */ /* 0x000e700000000800 */
[----:B--2---:R-:W2:Y:S01]  /*0d80*/  LDC.64 R2, c[0x0][0xa28] ;  /* 0x00028a00ff027b82 */ /* 0x004ea20000000a00 */
[----:B0-----:R-:W-:-:S07]  /*0d90*/  ISETP.NE.U32.AND P1, PT, R4, RZ, PT ;  /* 0x000000ff0400720c */ /* 0x001fce0003f25070 */
[----:B---3--:R-:W0:Y:S01]  /*0da0*/  LDC.64 R8, c[0x0][0x3f8] ;  /* 0x0000fe00ff087b82 */ /* 0x008e220000000a00 */
[----:B------:R-:W-:-:S07]  /*0db0*/  ISETP.NE.AND.EX P1, PT, R5, RZ, PT, P1 ;  /* 0x000000ff0500720c */ /* 0x000fce0003f25310 */
[----:B------:R-:W3:Y:S01]  /*0dc0*/  LDC R0, c[0x0][0x404] ;  /* 0x00010100ff007b82 */ /* 0x000ee20000000800 */
[----:B--2---:R-:W-:-:S07]  /*0dd0*/  ISETP.NE.U32.AND P0, PT, R2, RZ, PT ;  /* 0x000000ff0200720c */ /* 0x004fce0003f05070 */
[----:B------:R-:W2:Y:S01]  /*0de0*/  @P1 LDC.64 R4, c[0x0][0xa18] ;  /* 0x00028600ff041b82 */ /* 0x000ea20000000a00 */
[----:B------:R-:W-:-:S07]  /*0df0*/  ISETP.NE.AND.EX P0, PT, R3, RZ, PT, P0 ;  /* 0x000000ff0300720c */ /* 0x000fce0003f05300 */
[----:B------:R-:W4:Y:S08]  /*0e00*/  LDC R11, c[0x0][0x2e0] ;  /* 0x0000b800ff0b7b82 */ /* 0x000f300000000800 */
[----:B------:R-:W0:Y:S01]  /*0e10*/  @P0 LDC.64 R2, c[0x0][0xa28] ;  /* 0x00028a00ff020b82 */ /* 0x000e220000000a00 */
[----:B--2---:R-:W-:-:S05]  /*0e20*/  @P1 IMAD.WIDE R4, R163, 0x4, R4 ;  /* 0x00000004a3041825 */ /* 0x004fca00078e0204 */
[----:B-1----:R1:W5:Y:S01]  /*0e30*/  @P1 LDG.E R17, desc[UR60][R4.64] ;  /* 0x0000003c04111981 */ /* 0x002362000c1e1900 */
[----:B0-----:R-:W-:-:S05]  /*0e40*/  @P0 IMAD.WIDE R2, R163, 0x4, R2 ;  /* 0x00000004a3020825 */ /* 0x001fca00078e0202 */
[----:B------:R1:W5:Y:S01]  /*0e50*/  @P0 LDG.E R7, desc[UR60][R2.64] ;  /* 0x0000003c02070981 */ /* 0x000362000c1e1900 */
[----:B------:R-:W-:Y:S02]  /*0e60*/  ISETP.NE.U32.AND P0, PT, R8, RZ, PT ;  /* 0x000000ff0800720c */ /* 0x000fe40003f05070 */
[----:B------:R-:W-:Y:S02]  /*0e70*/  ISETP.NE.U32.AND P2, PT, RZ, UR4, PT ;  /* 0x00000004ff007c0c */ /* 0x000fe4000bf45070 */
[----:B------:R-:W-:Y:S02]  /*0e80*/  ISETP.NE.AND.EX P0, PT, R9, RZ, PT, P0 ;  /* 0x000000ff0900720c */ /* 0x000fe40003f05300 */
[----:B------:R-:W-:Y:S02]  /*0e90*/  ISETP.NE.AND.EX P2, PT, RZ, UR5, PT, P2 ;  /* 0x00000005ff007c0c */ /* 0x000fe4000bf45320 */
[----:B---3--:R-:W-:Y:S01]  /*0ea0*/  SEL R0, R0, 0x1, P0 ;  /* 0x0000000100007807 */ /* 0x008fe20000000000 */
[----:B------:R-:W-:-:S04]  /*0eb0*/  IMAD.MOV.U32 R166, RZ, RZ, R162 ;  /* 0x000000ffffa67224 */ /* 0x000fc800078e00a2 */
[----:B----4-:R-:W-:Y:S01]  /*0ec0*/  IMAD R16, R0, R11, RZ ;  /* 0x0000000b00107224 */ /* 0x010fe200078e02ff */
[----:B-1----:R-:W-:Y:S06]  /*0ed0*/  @P1 BRA `(.L_x_1053) ;  /* 0x0000000000241947 */ /* 0x002fec0003800000 */
        /* <DEDUP_REMOVED lines=9> */
.L_x_1053:
[----:B------:R-:W-:Y:S02]  /*0f70*/  IMAD.MOV.U32 R168, RZ, RZ, R161 ;  /* 0x000000ffffa87224 */ /* 0x000fe400078e00a1 */
[----:B------:R-:W-:Y:S01]  /*0f80*/  IMAD.MOV.U32 R167, RZ, RZ, R163 ;  /* 0x000000ffffa77224 */ /* 0x000fe200078e00a3 */
[----:B------:R-:W-:Y:S06]  /*0f90*/  @!P2 BRA `(.L_x_1054) ;  /* 0x000000000010a947 */ /* 0x000fec0003800000 */
[----:B------:R-:W0:Y:S02]  /*0fa0*/  LDC.64 R2, c[0x0][0xa20] ;  /* 0x00028800ff027b82 */ /* 0x000e240000000a00 */
[----:B0-----:R-:W-:-:S05]  /*0fb0*/  IMAD.WIDE R2, R163, 0x4, R2 ;  /* 0x00000004a3027825 */ /* 0x001fca00078e0202 */
[----:B------:R0:W5:Y:S01]  /*0fc0*/  LDG.E R16, desc[UR60][R2.64] ;  /* 0x0000003c02107981 */ /* 0x000162000c1e1900 */
[----:B------:R-:W-:Y:S05]  /*0fd0*/  BRA `(.L_x_1055) ;  /* 0x0000000000247947 */ /* 0x000fea0003800000 */
.L_x_1054:
[----:B------:R-:W-:Y:S02]  /*0fe0*/  ULDC.64 UR4, c[0x0][0xa08] ;  /* 0x0002820000047ab9 */ /* 0x000fe40000000a00 */
[----:B------:R-:W-:-:S04]  /*0ff0*/  ISETP.NE.U32.AND P0, PT, RZ, UR4, PT ;  /* 0x00000004ff007c0c */ /* 0x000fc8000bf05070 */
[----:B------:R-:W-:-:S13]  /*1000*/  ISETP.NE.AND.EX P0, PT, RZ, UR5, PT, P0 ;  /* 0x00000005ff007c0c */ /* 0x000fda000bf05300 */
[----:B------:R-:W-:Y:S05]  /*1010*/  @!P0 BRA `(.L_x_1055) ;  /* 0x0000000000148947 */ /* 0x000fea0003800000 */
[----:B------:R-:W0:Y:S02]  /*1020*/  LDC.64 R2, c[0x0][0xa08] ;  /* 0x00028200ff027b82 */ /* 0x000e240000000a00 */
[----:B0-----:R-:W-:-:S05]  /*1030*/  IMAD.WIDE R2, R163, 0x4, R2 ;  /* 0x00000004a3027825 */ /* 0x001fca00078e0202 */
[----:B------:R-:W2:Y:S04]  /*1040*/  LDG.E R16, desc[UR60][R2.64] ;  /* 0x0000003c02107981 */ /* 0x000ea8000c1e1900 */
[----:B------:R-:W2:Y:S02]  /*1050*/  LDG.E R5, desc[UR60][R2.64+0x4] ;  /* 0x0000043c02057981 */ /* 0x000ea4000c1e1900 */
[----:B--2---:R-:W-:-:S07]  /*1060*/  IMAD.IADD R16, R5, 0x1, -R16 ;  /* 0x0000000105107824 */ /* 0x004fce00078e0a10 */
.L_x_1055:
[----:B------:R-:W1:Y:S01]  /*1070*/  LDC.64 R8, c[0x0][0x9e0] ;  /* 0x00027800ff087b82 */ /* 0x000e620000000a00 */
[----:B-----5:R-:W-:Y:S01]  /*1080*/  IMAD.IADD R16, R16, 0x1, -R7 ;  /* 0x0000000110107824 */ /* 0x020fe200078e0a07 */
[----:B------:R-:W-:-:S04]  /*1090*/  LEA R0, R161, 0x80, 0x7 ;  /* 0x00000080a1007811 */ /* 0x000fc800078e38ff */
[----:B0-----:R-:W-:Y:S02]  /*10a0*/  IADD3 R3, R16, R0, -R17 ;  /* 0x0000000010037210 */ /* 0x001fe40007ffe811 */
[----:B-1----:R-:W-:-:S03]  /*10b0*/  ISETP.GE.AND P1, PT, R9, 0x1, PT ;  /* 0x000000010900780c */ /* 0x002fc60003f26270 */
[----:B------:R-:W-:-:S10]  /*10c0*/  IMAD.IADD R0, R3, 0x1, R8 ;  /* 0x0000000103007824 */ /* 0x000fd400078e0208 */
[----:B------:R-:W-:Y:S05]  /*10d0*/  @!P1 BRA `(.L_x_1056) ;  /* 0x0000000000409947 */ /* 0x000fea0003800000 */
[C---:B------:R-:W-:Y:S01]  /*10e0*/  ISETP.GT.AND P0, PT, R3.reuse, RZ, PT ;  /* 0x000000ff0300720c */ /* 0x040fe20003f04270 */
[----:B------:R-:W-:-:S12]  /*10f0*/  VIADD R2, R3, 0xffffffff ;  /* 0xffffffff03027836 */ /* 0x000fd80000000000 */
[----:B------:R-:W-:Y:S05]  /*1100*/  @P0 BRA `(.L_x_1057) ;  /* 0x00000000001c0947 */ /* 0x000fea0003800000 */
[----:B------:R-:W-:Y:S01]  /*1110*/  ISETP.NE.AND P0, PT, R9, 0x1, PT ;  /* 0x000000010900780c */ /* 0x000fe20003f05270 */
[----:B------:R-:W-:-:S12]  /*1120*/  IMAD.MOV R3, RZ, RZ, -R3 ;  /* 0x000000ffff037224 */ /* 0x000fd800078e0a03 */
[----:B------:R-:W0:Y:S02]  /*1130*/  @P0 LDC.64 R4, c[0x0][0x9e8] ;  /* 0x00027a00ff040b82 */ /* 0x000e240000000a00 */
[----:B0-----:R-:W-:-:S05]  /*1140*/  @P0 IMAD.HI.U32 R2, R3, R4, RZ ;  /* 0x0000000403020227 */ /* 0x001fca00078e00ff */
[----:B------:R-:W-:-:S04]  /*1150*/  @P0 SHF.R.U32.HI R3, RZ, R5, R2 ;  /* 0x00000005ff030219 */ /* 0x000fc80000011602 */
[----:B------:R-:W-:Y:S01]  /*1160*/  LOP3.LUT R2, RZ, R3, RZ, 0x33, !PT ;  /* 0x00000003ff027212 */ /* 0x000fe200078e33ff */
[----:B------:R-:W-:Y:S06]  /*1170*/  BRA `(.L_x_1058) ;  /* 0x0000000000107947 */ /* 0x000fec0003800000 */
.L_x_1057:
[----:B------:R-:W-:-:S13]  /*1180*/  ISETP.NE.AND P0, PT, R9, 0x1, PT ;  /* 0x000000010900780c */ /* 0x000fda0003f05270 */
[----:B------:R-:W0:Y:S02]  /*1190*/  @P0 LDC.64 R4, c[0x0][0x9e8] ;  /* 0x00027a00ff040b82 */ /* 0x000e240000000a00 */
[----:B0-----:R-:W-:-:S05]  /*11a0*/  @P0 IMAD.HI.U32 R4, R2, R4, RZ ;  /* 0x0000000402040227 */ /* 0x001fca00078e00ff */
[----:B------:R-:W-:-:S07]  /*11b0*/  @P0 SHF.R.U32.HI R2, RZ, R5, R4 ;  /* 0x00000005ff020219 */ /* 0x000fce0000011604 */
.L_x_1058:
[----:B------:R-:W-:-:S05]  /*11c0*/  IMAD R3, R2, R9, R9 ;  /* 0x0000000902037224 */ /* 0x000fca00078e0209 */
[----:B------:R-:W-:-:S07]  /*11d0*/  VIMNMX R0, R0, R3, PT ;  /* 0x0000000300007248 */ /* 0x000fce0003fe0100 */
.L_x_1056:
[----:B------:R-:W-:Y:S01]  /*11e0*/  VIADD R2, R0, 0x5f ;  /* 0x0000005f00027836 */ /* 0x000fe20000000000 */
[----:B------:R-:W-:Y:S01]  /*11f0*/  ULDC UR4, c[0x0][0x9dc] ;  /* 0x0002770000047ab9 */ /* 0x000fe20000000800 */
[----:B------:R-:W-:Y:S02]  /*1200*/  VIADD R0, R16, 0x5f ;  /* 0x0000005f10007836 */ /* 0x000fe40000000000 */
[----:B------:R-:W-:-:S04]  /*1210*/  IMAD.HI R2, R2, 0x2aaaaaab, RZ ;  /* 0x2aaaaaab02027827 */ /* 0x000fc800078e02ff */
[----:B------:R-:W-:Y:S01]  /*1220*/  IMAD.HI R0, R0, 0x2aaaaaab, RZ ;  /* 0x2aaaaaab00007827 */ /* 0x000fe200078e02ff */
[----:B------:R-:W-:-:S03]  /*1230*/  SHF.R.U32.HI R5, RZ, 0x1f, R2 ;  /* 0x0000001fff057819 */ /* 0x000fc60000011602 */
[----:B------:R-:W-:Y:S01]  /*1240*/  IMAD R7, R161, 0x80, -R17 ;  /* 0x00000080a1077824 */ /* 0x000fe200078e0a11 */
[----:B------:R-:W-:Y:S02]  /*1250*/  SHF.R.U32.HI R3, RZ, 0x1f, R0 ;  /* 0x0000001fff037819 */ /* 0x000fe40000011600 */
[----:B------:R-:W-:Y:S01]  /*1260*/  LEA.HI.SX32 R72, R2, R5, 0x1c ;  /* 0x0000000502487211 */ /* 0x000fe200078fe2ff */
[----:B------:R-:W-:Y:S01]  /*1270*/  IMAD.IADD R7, R16, 0x1, R7 ;  /* 0x0000000110077824 */ /* 0x000fe200078e0207 */
[----:B------:R-:W-:-:S03]  /*1280*/  LEA.HI.SX32 R3, R0, R3, 0x1c ;  /* 0x0000000300037211 */ /* 0x000fc600078fe2ff */
[----:B------:R-:W-:Y:S01]  /*1290*/  VIADD R0, R7, -UR4 ;  /* 0x8000000407007c36 */ /* 0x000fe20008000000 */
[----:B------:R-:W-:Y:S01]  /*12a0*/  VIMNMX R72, R3, R72, PT ;  /* 0x0000004803487248 */ /* 0x000fe20003fe0100 */
[----:B------:R-:W-:Y:S06]  /*12b0*/  @!P1 BRA `(.L_x_1059) ;  /* 0x00000000003c9947 */ /* 0x000fec0003800000 */
[----:B------:R-:W-:-:S13]  /*12c0*/  ISETP.GT.AND P0, PT, R7, -0x1, PT ;  /* 0xffffffff0700780c */ /* 0x000fda0003f04270 */
[----:B------:R-:W-:Y:S05]  /*12d0*/  @P0 BRA `(.L_x_1060) ;  /* 0x00000000001c0947 */ /* 0x000fea0003800000 */
[----:B------:R-:W-:Y:S02]  /*12e0*/  ISETP.NE.AND P0, PT, R9, 0x1, PT ;  /* 0x000000010900780c */ /* 0x000fe40003f05270 */
[----:B------:R-:W-:-:S11]  /*12f0*/  LOP3.LUT R7, RZ, R7, RZ, 0x33, !PT ;  /* 0x00000007ff077212 */ /* 0x000fd600078e33ff */
[----:B------:R-:W0:Y:S02]  /*1300*/  @P0 LDC.64 R2, c[0x0][0x9e8] ;  /* 0x00027a00ff020b82 */ /* 0x000e240000000a00 */
[----:B0-----:R-:W-:-:S05]  /*1310*/  @P0 IMAD.HI.U32 R2, R7, R2, RZ ;  /* 0x0000000207020227 */ /* 0x001fca00078e00ff */
[----:B------:R-:W-:-:S04]  /*1320*/  @P0 SHF.R.U32.HI R7, RZ, R3, R2 ;  /* 0x00000003ff070219 */ /* 0x000fc80000011602 */
[----:B------:R-:W-:Y:S01]  /*1330*/  LOP3.LUT R7, RZ, R7, RZ, 0x33, !PT ;  /* 0x00000007ff077212 */ /* 0x000fe200078e33ff */
[----:B------:R-:W-:Y:S06]  /*1340*/  BRA `(.L_x_1061) ;  /* 0x0000000000107947 */ /* 0x000fec0003800000 */
.L_x_1060:
[----:B------:R-:W-:-:S13]  /*1350*/  ISETP.NE.AND P0, PT, R9, 0x1, PT ;  /* 0x000000010900780c */ /* 0x000fda0003f05270 */
[----:B------:R-:W0:Y:S02]  /*1360*/  @P0 LDC.64 R2, c[0x0][0x9e8] ;  /* 0x00027a00ff020b82 */ /* 0x000e240000000a00 */
[----:B0-----:R-:W-:-:S05]  /*1370*/  @P0 IMAD.HI.U32 R2, R7, R2, RZ ;  /* 0x0000000207020227 */ /* 0x001fca00078e00ff */
[----:B------:R-:W-:-:S07]  /*1380*/  @P0 SHF.R.U32.HI R7, RZ, R3, R2 ;  /* 0x00000003ff070219 */ /* 0x000fce0000011602 */
.L_x_1061:
[----:B------:R-:W-:-:S05]  /*1390*/  IMAD R7, R7, R9, RZ ;  /* 0x0000000907077224 */ /* 0x000fca00078e02ff */
[----:B------:R-:W-:-:S07]  /*13a0*/  VIMNMX R0, R0, R7, !PT ;  /* 0x0000000700007248 */ /* 0x000fce0007fe0100 */
.L_x_1059:
        /* <DEDUP_REMOVED lines=9> */
[----:B------:R-:W-:Y:S01]  /*1440*/  LEA.HI.SX32 R3, R2, R3, 0x1c ;  /* 0x0000000302037211 */ /* 0x000fe200078fe2ff */
[----:B------:R-:W-:Y:S01]  /*1450*/  IMAD.MOV.U32 R2, RZ, RZ, RZ ;  /* 0x000000ffff027224 */ /* 0x000fe200078e00ff */
[----:B------:R-:W-:Y:S02]  /*1460*/  CS2R R76, SRZ ;  /* 0x00000000004c7805 */ /* 0x000fe4000001ff00 */
[----:B------:R-:W-:Y:S02]  /*1470*/  CS2R R74, SRZ ;  /* 0x00000000004a7805 */ /* 0x000fe4000001ff00 */
[----:B------:R-:W-:Y:S01]  /*1480*/  VIMNMX R23, RZ, R3, !PT ;  /* 0x00000003ff177248 */ /* 0x000fe20007fe0100 */
[----:B------:R-:W-:Y:S01]  /*1490*/  IMAD.MOV.U32 R73, RZ, RZ, RZ ;  /* 0x000000ffff497224 */ /* 0x000fe200078e00ff */
[----:B------:R-:W-:-:S02]  /*14a0*/  CS2R R28, SRZ ;  /* 0x00000000001c7805 */ /* 0x000fc4000001ff00 */
[----:B------:R-:W-:Y:S02]  /*14b0*/  CS2R R70, SRZ ;  /* 0x0000000000467805 */ /* 0x000fe4000001ff00 */
[----:B------:R-:W-:Y:S02]  /*14c0*/  ISETP.GT.AND P1, PT, R72, R23, PT ;  /* 0x000000174800720c */ /* 0x000fe40003f24270 */
        /* <DEDUP_REMOVED lines=20> */
[----:B------:R-:W-:Y:S02]  /*1610*/  IMAD.MOV.U32 R30, RZ, RZ, RZ ;  /* 0x000000ffff1e7224 */ /* 0x000fe400078e00ff */
[----:B------:R-:W-:Y:S02]  /*1620*/  IMAD.MOV.U32 R89, RZ, RZ, RZ ;  /* 0x000000ffff597224 */ /* 0x000fe400078e00ff */
[----:B------:R-:W-:-:S02]  /*1630*/  IMAD.MOV.U32 R8, RZ, RZ, RZ ;  /* 0x000000ffff087224 */ /* 0x000fc400078e00ff */
[----:B------:R-:W-:Y:S02]  /*1640*/  IMAD.MOV.U32 R10, RZ, RZ, RZ ;  /* 0x000000ffff0a7224 */ /* 0x000fe400078e00ff */
[----:B------:R-:W-:Y:S01]  /*1650*/  IMAD.MOV.U32 R91, RZ, RZ, RZ ;  /* 0x000000ffff5b7224 */ /* 0x000fe200078e00ff */
[----:B------:R-:W-:Y:S06]  /*1660*/  @!P1 BRA `(.L_x_1062) ;  /* 0x000000b0009c9947 */ /* 0x000fec0003800000 */
[----:B------:R-:W0:Y:S01]  /*1670*/  SHFL.IDX PT, R0, R172, RZ, 0x1f ;  /* 0x00001fffac007589 */ /* 0x000e2200000e0000 */
[----:B------:R-:W1:Y:S01]  /*1680*/  S2UR UR6, SR_CgaCtaId ;  /* 0x00000000000679c3 */ /* 0x000e620000008800 */
[----:B------:R-:W-:Y:S01]  /*1690*/  UMOV UR38, 0x400 ;  /* 0x0000040000267882 */ /* 0x000fe20000000000 */
        /* <DEDUP_REMOVED lines=28> */
.L_x_1063:
[----:B------:R-:W-:Y:S02]  /*1860*/  LEA.HI R0, R169, R169, RZ, 0x1 ;  /* 0x000000a9a9007211 */ /* 0x000fe400078f08ff */
[----:B------:R-:W-:Y:S02]  /*1870*/  ISETP.NE.AND P0, PT, R19, 0x3, PT ;  /* 0x000000031300780c */ /* 0x000fe40003f05270 */
[----:B------:R-:W-:-:S05]  /*1880*/  LOP3.LUT R0, R0, 0xfffffffe, RZ, 0xc0, !PT ;  /* 0xfffffffe00007812 */ /* 0x000fca00078ec0ff */
[----:B------:R-:W-:-:S05]  /*1890*/  IMAD.IADD R0, R169, 0x1, -R0 ;  /* 0x00000001a9007824 */ /* 0x000fca00078e0a00 */
[----:B------:R-:W-:-:S04]  /*18a0*/  SHF.L.U32 R0, R0, 0x1f, RZ ;  /* 0x0000001f00007819 */ /* 0x000fc800000006ff */
[----:B------:R-:W0:Y:S02]  /*18b0*/  SYNCS.PHASECHK.TRANS64.TRYWAIT P1, [UR38+0x2a800], R0 ;  /* 0x02a80000ff0075a7 */ /* 0x000e240008020166 */
[----:B0-----:R-:W-:Y:S05]  /*18c0*/  @!P1 BRA `(.L_x_1064) ;  /* 0x00000120007c9947 */ /* 0x001fea0003800000 */
.L_x_1248:
[----:B------:R-:W-:Y:S05]  /*18d0*/  @!P0 BRA `(.L_x_1065) ;  /* 0x0000000000048947 */ /* 0x000fea0003800000 */
[----:B------:R-:W-:Y:S01]  /*18e0*/  BPT.TRAP 0x1 ;  /* 0x000000040000795c */ /* 0x000fe20000300000 */
.L_x_1065:
[----:B0-----:R-:W-:Y:S02]  /*18f0*/  IMAD.U32 R3, RZ, RZ, UR36 ;  /* 0x00000024ff037e24 */ /* 0x001fe4000f8e00ff */
[----:B------:R-:W-:-:S03]  /*1900*/  IMAD.U32 R0, RZ, RZ, UR37 ;  /* 0x00000025ff007e24 */ /* 0x000fc6000f8e00ff */
[----:B------:R-:W-:Y:S02]  /*1910*/  LEA R3, R3, UR38, 0x3 ;  /* 0x0000002603037c11 */ /* 0x000fe4000f8e18ff */
[----:B------:R-:W-:-:S04]  /*1920*/  SHF.L.U32 R0, R0, 0x1f, RZ ;  /* 0x0000001f00007819 */ /* 0x000fc800000006ff */
[----:B------:R0:W1:Y:S01]  /*1930*/  SYNCS.PHASECHK.TRANS64.TRYWAIT P1, [R3+URZ+0x2a830], R0 ;  /* 0x02a83000030075a7 */ /* 0x000062000802017f */
[----:B------:R-:W-:Y:S05]  /*1940*/  @!P0 BRA `(.L_x_1066) ;  /* 0x0000000000048947 */ /* 0x000fea0003800000 */
[----:B------:R-:W-:Y:S01]  /*1950*/  BPT.TRAP 0x1 ;  /* 0x000000040000795c */ /* 0x000fe20000300000 */
.L_x_1066:
[----:B------:R-:W2:Y:S01]  /*1960*/  LDL.LU R2, [R1] ;  /* 0x0000000001027983 */ /* 0x000ea20000300800 */
[----:B------:R-:W3:Y:S02]  /*1970*/  S2R R4, SR_TID.X ;  /* 0x0000000000047919 */ /* 0x000ee40000002100 */
[----:B---3--:R-:W-:Y:S02]  /*1980*/  LOP3.LUT P2, RZ, R4, 0x7f, RZ, 0xc0, !PT ;  /* 0x0000007f04ff7812 */ /* 0x008fe4000784c0ff */
[----:B--2---:R-:W-:-:S11]  /*1990*/  LOP3.LUT R2, R2, 0xffefffff, RZ, 0xc0, !PT ;  /* 0xffefffff02027812 */ /* 0x004fd600078ec0ff */
[----:B------:R-:W-:-:S05]  /*19a0*/  @P2 LOP3.LUT R2, R2, 0x100000, RZ, 0xfc, !PT ;  /* 0x0010000002022812 */ /* 0x000fca00078efcff */
[----:B------:R2:W-:Y:S01]  /*19b0*/  STL [R1], R2 ;  /* 0x0000000201007387 */ /* 0x0005e20000100800 */
[----:B-1----:R-:W-:Y:S05]  /*19c0*/  @P1 BRA `(.L_x_1067) ;  /* 0x0000000000081947 */ /* 0x002fea0003800000 */
[----:B------:R-:W1:Y:S02]  /*19d0*/  SYNCS.PHASECHK.TRANS64.TRYWAIT P1, [R3+URZ+0x2a830], R0 ;  /* 0x02a83000030075a7 */ /* 0x000e64000802017f */
[----:B-1----:R-:W-:Y:S05]  /*19e0*/  @!P1 BRA `(.L_x_1068) ;  /* 0x00000120004c9947 */ /* 0x002fea0003800000 */
.L_x_1067:
[----:B------:R-:W-:Y:S05]  /*19f0*/  WARPSYNC.ALL ;  /* 0x0000000000007948 */ /* 0x000fea0003800000 */
[----:B------:R-:W-:Y:S01]  /*1a00*/  UIADD3 UR4, UR38, 0x18400, URZ ;  /* 0x0001840026047890 */ /* 0x000fe2000fffe03f */
[----:B------:R-:W-:Y:S01]  /*1a10*/  WARPGROUP.ARRIVE ;  /* 0x00000000000079c5 */ /* 0x000fe20000000000 */
[----:B------:R-:W-:-:S05]  /*1a20*/  ULOP3.LUT UR5, UR40, 0x10000, URZ, 0xfc, !UPT ;  /* 0x0001000028057892 */ /* 0x000fca000f8efc3f */
[----:B--2---:R-:W2:Y:S01]  /*1a30*/  S2R R2, SR_TID.X ;  /* 0x0000000000027919 */ /* 0x004ea20000002100 */
[----:B------:R-:W-:Y:S01]  /*1a40*/  USHF.R.U32.HI UR4, URZ, 0x4, UR4 ;  /* 0x000000043f047899 */ /* 0x000fe20008011604 */
[----:B------:R-:W3:Y:S01]  /*1a50*/  LDC.64 R14, c[0x0][0x9e0] ;  /* 0x00027800ff0e7b82 */ /* 0x000ee20000000a00 */
[----:B------:R-:W-:Y:S01]  /*1a60*/  UMOV UR9, 0x40000040 ;  /* 0x4000004000097882 */ /* 0x000fe20000000000 */
[----:B------:R-:W-:Y:S01]  /*1a70*/  UMOV UR11, 0x40000040 ;  /* 0x40000040000b7882 */ /* 0x000fe20000000000 */
[----:B------:R-:W-:Y:S01]  /*1a80*/  ULOP3.LUT UR4, UR4, 0x3fff, URZ, 0xc0, !UPT ;  /* 0x00003fff04047892 */ /* 0x000fe2000f8ec03f */
[----:B------:R-:W-:Y:S01]  /*1a90*/  IMAD.U32 R7, RZ, RZ, UR9 ;  /* 0x00000009ff077e24 */ /* 0x000fe2000f8e00ff */
[----:B------:R-:W-:Y:S01]  /*1aa0*/  UMOV UR8, UR5 ;  /* 0x0000000500087c82 */ /* 0x000fe20008000000 */
[----:B------:R-:W-:Y:S01]  /*1ab0*/  UIADD3 UR12, UR5, 0x4, URZ ;  /* 0x00000004050c7890 */ /* 0x000fe2000fffe03f */
[----:B------:R-:W-:Y:S01]  /*1ac0*/  IMAD.U32 R6, RZ, RZ, UR8 ;  /* 0x00000008ff067e24 */ /* 0x000fe2000f8e00ff */
[----:B------:R-:W-:Y:S01]  /*1ad0*/  ULOP3.LUT UR39, UR4, 0x10000, URZ, 0xfc, !UPT ;  /* 0x0001000004277892 */ /* 0x000fe2000f8efc3f */
[----:B------:R-:W-:Y:S01]  /*1ae0*/  IMAD.MOV.U32 R5, RZ, RZ, -0x60 ;  /* 0xffffffa0ff057424 */ /* 0x000fe200078e00ff */
[----:B------:R-:W-:Y:S01]  /*1af0*/  UMOV UR13, 0x40000040 ;  /* 0x40000040000d7882 */ /* 0x000fe20000000000 */
[----:B------:R-:W-:Y:S01]  /*1b00*/  UMOV UR15, 0x40000040 ;  /* 0x40000040000f7882 */ /* 0x000fe20000000000 */
[----:B------:R-:W-:Y:S01]  /*1b10*/  UIMAD UR4, UR36, 0x900, UR39 ;  /* 0x00000900240478a4 */ /* 0x000fe2000f8e0227 */
[----:B------:R-:W-:Y:S01]  /*1b20*/  IMAD R5, R72, R5, 0x60 ;  /* 0x0000006048057424 */ /* 0x000fe200078e0205 */
[----:B------:R-:W-:Y:S01]  /*1b30*/  UIADD3 UR16, UR5, 0x6, URZ ;  /* 0x0000000605107890 */ /* 0x000fe2000fffe03f */
[----:B------:R-:W-:Y:S01]  /*1b40*/  IMAD R4, R161, 0x80, R171 ;  /* 0x00000080a1047824 */ /* 0x000fe200078e02ab */
[----:B------:R-:W-:Y:S01]  /*1b50*/  UIADD3 UR14, UR4, 0x4, URZ ;  /* 0x00000004040e7890 */ /* 0x000fe2000fffe03f */
[----:B------:R-:W-:Y:S01]  /*1b60*/  IMAD R12, R18, -0x2, R5 ;  /* 0xfffffffe120c7824 */ /* 0x000fe200078e0205 */
[----:B------:R-:W-:-:S02]  /*1b70*/  UIADD3 UR18, UR4, 0x6, URZ ;  /* 0x0000000604127890 */ /* 0x000fc4000fffe03f */
[----:B------:R-:W-:Y:S01]  /*1b80*/  UMOV UR10, UR4 ;  /* 0x00000004000a7c82 */ /* 0x000fe20008000000 */
[----:B------:R-:W-:Y:S01]  /*1b90*/  UMOV UR17, 0x40000040 ;  /* 0x4000004000117882 */ /* 0x000fe20000000000 */
[----:B------:R-:W-:Y:S01]  /*1ba0*/  HGMMA.64x96x16.F32 R24, gdesc[UR8], RZ, !UPT, gsb0 ;  /* 0x01600000081879f0 */ /* 0x000fe2000c0008ff */
[----:B------:R-:W-:Y:S02]  /*1bb0*/  UIADD3 UR8, UR5, 0x2, URZ ;  /* 0x0000000205087890 */ /* 0x000fe4000fffe03f */
[----:B------:R-:W-:Y:S01]  /*1bc0*/  UIADD3 UR10, UR4, 0x2, URZ ;  /* 0x00000002040a7890 */ /* 0x000fe2000fffe03f */
[----:B------:R-:W-:Y:S01]  /*1bd0*/  UMOV UR9, 0x40000040 ;  /* 0x4000004000097882 */ /* 0x000fe20000000000 */
[----:B------:R-:W-:Y:S01]  /*1be0*/  UMOV UR11, 0x40000040 ;  /* 0x40000040000b7882 */ /* 0x000fe20000000000 */
[----:B------:R-:W-:Y:S01]  /*1bf0*/  UMOV UR19, 0x40000040 ;  /* 0x4000004000137882 */ /* 0x000fe20000000000 */
[----:B------:R-:W-:Y:S01]  /*1c00*/  UIADD3 UR20, UR5, 0x400, URZ ;  /* 0x0000040005147890 */ /* 0x000fe2000fffe03f */
[----:B--2---:R-:W-:Y:S01]  /*1c10*/  LOP3.LUT P1, RZ, R2, 0x7f, RZ, 0xc0, !PT ;  /* 0x0000007f02ff7812 */ /* 0x004fe2000782c0ff */
[----:B------:R-:W-:Y:S01]  /*1c20*/  UIADD3 UR22, UR4, 0x300, URZ ;  /* 0x0000030004167890 */ /* 0x000fe2000fffe03f */
[----:B------:R-:W-:Y:S01]  /*1c30*/  IMAD.IADD R2, R16, 0x1, R5 ;  /* 0x0000000110027824 */ /* 0x000fe200078e0205 */
[----:B------:R-:W-:Y:S01]  /*1c40*/  UMOV UR21, 0x40000040 ;  /* 0x4000004000157882 */ /* 0x000fe20000000000 */
[----:B------:R-:W-:Y:S01]  /*1c50*/  UMOV UR23, 0x40000040 ;  /* 0x4000004000177882 */ /* 0x000fe20000000000 */
[----:B------:R-:W-:Y:S01]  /*1c60*/  UIADD3 UR24, UR5, 0x402, URZ ;  /* 0x0000040205187890 */ /* 0x000fe2000fffe03f */
[----:B------:R-:W-:Y:S01]  /*1c70*/  IMAD R13, R18, -0x2, R2 ;  /* 0xfffffffe120d7824 */ /* 0x000fe200078e0202 */
[----:B------:R-:W-:Y:S01]  /*1c80*/  UIADD3 UR26, UR4, 0x302, URZ ;  /* 0x00000302041a7890 */ /* 0x000fe2000fffe03f */
[----:B------:R-:W-:Y:S01]  /*1c90*/  UMOV UR25, 0x40000040 ;  /* 0x4000004000197882 */ /* 0x000fe20000000000 */
[----:B------:R-:W-:Y:S01]  /*1ca0*/  UMOV UR27, 0x40000040 ;  /* 0x40000040001b7882 */ /* 0x000fe20000000000 */
[----:B------:R-:W-:-:S02]  /*1cb0*/  UIADD3 UR28, UR5, 0x404, URZ ;  /* 0x00000404051c7890 */ /* 0x000fc4000fffe03f */
[----:B------:R-:W-:Y:S01]  /*1cc0*/  UIADD3 UR30, UR4, 0x304, URZ ;  /* 0x00000304041e7890 */ /* 0x000fe2000fffe03f */
[----:B01----:R-:W-:Y:S01]  /*1cd0*/  @!P1 VIADD R0, R3, 0x2a840 ;  /* 0x0002a84003009836 */ /* 0x003fe20000000000 */
[----:B------:R-:W-:Y:S01]  /*1ce0*/  UMOV UR29, 0x40000040 ;  /* 0x40000040001d7882 */ /* 0x000fe20000000000 */
[----:B------:R-:W-:Y:S01]  /*1cf0*/  UMOV UR31, 0x40000040 ;  /* 0x40000040001f7882 */ /* 0x000fe20000000000 */
[----:B------:R-:W-:Y:S01]  /*1d00*/  UIADD3 UR32, UR5, 0x406, URZ ;  /* 0x0000040605207890 */ /* 0x000fe2000fffe03f */
[----:B------:R-:W-:Y:S01]  /*1d10*/  IADD3 R3, -R17, 0x1, R2 ;  /* 0x0000000111037810 */ /* 0x000fe20007ffe102 */
[----:B------:R-:W-:Y:S01]  /*1d20*/  UIADD3 UR34, UR4, 0x306, URZ ;  /* 0x0000030604227890 */ /* 0x000fe2000fffe03f */
[----:B------:R-:W-:Y:S01]  /*1d30*/  @!P1 PRMT R0, RZ, 0x654, R0 ;  /* 0x00000654ff009816 */ /* 0x000fe20000000000 */
[----:B------:R-:W-:Y:S01]  /*1d40*/  UMOV UR33, 0x40000040 ;  /* 0x4000004000217882 */ /* 0x000fe20000000000 */
[----:B------:R-:W-:Y:S01]  /*1d50*/  UMOV UR35, 0x40000040 ;  /* 0x4000004000237882 */ /* 0x000fe20000000000 */
[----:B------:R-:W-:Y:S01]  /*1d60*/  UIADD3 UR40, UR5, 0x800, URZ ;  /* 0x0000080005287890 */ /* 0x000fe2000fffe03f */
[----:B------:R-:W-:Y:S01]  /*1d70*/  IMAD R3, R18, -0x2, R3 ;  /* 0xfffffffe12037824 */ /* 0x000fe200078e0203 */
[----:B------:R-:W-:Y:S01]  /*1d80*/  UIADD3 UR42, UR4, 0x600, URZ ;  /* 0x00000600042a7890 */ /* 0x000fe2000fffe03f */
[----:B------:R-:W-:Y:S01]  /*1d90*/  UMOV UR41, 0x40000040 ;  /* 0x4000004000297882 */ /* 0x000fe20000000000 */
[----:B------:R-:W-:Y:S01]  /*1da0*/  UMOV UR43, 0x40000040 ;  /* 0x40000040002b7882 */ /* 0x000fe20000000000 */
[----:B------:R-:W-:Y:S01]  /*1db0*/  UIADD3 UR44, UR5, 0x802, URZ ;  /* 0x00000802052c7890 */ /* 0x000fe2000fffe03f */
[----:B---3--:R-:W-:Y:S01]  /*1dc0*/  IMAD.IADD R10, R3, 0x1, R14 ;  /* 0x00000001030a7824 */ /* 0x008fe200078e020e */
        /* <DEDUP_REMOVED lines=43> */
[----:B------:R-:W-:Y:S01]  /*2080*/  HGMMA.64x96x16.F32 R24, gdesc[UR56], R24, gsb0 ;  /* 0x01600000381879f0 */ /* 0x000fe20008000818 */
[----:B------:R-:W-:Y:S02]  /*2090*/  ULDC UR59, c[0x0][0x9dc] ;  /* 0x00027700003b7ab9 */ /* 0x000fe40000000800 */
[----:B------:R-:W-:-:S06]  /*20a0*/  ULOP3.LUT UR4, URZ, UR59, URZ, 0x33, !UPT ;  /* 0x0000003b3f047292 */ /* 0x000fcc000f8e333f */
[----:B------:R-:W-:-:S04]  /*20b0*/  VIADD R21, R3, UR4 ;  /* 0x0000000403157c36 */ /* 0x000fc80008000000 */
[----:B------:R-:W-:Y:S01]  /*20c0*/  IMAD.IADD R2, R21, 0x1, R4 ;  /* 0x0000000115027824 */ /* 0x000fe200078e0204 */
[----:B------:R-:W-:Y:S02]  /*20d0*/  WARPGROUP.DEPBAR.LE gsb0, 0x0 ;  /* 0x00008000000079c5 */ /* 0x000fe40000010000 */
[----:B------:R0:W-:Y:S01]  /*20e0*/  @!P1 SYNCS.ARRIVE.TRANS64.RED.A1T0 RZ, [R0+URZ], RZ ;  /* 0x000000ff00ff99a7 */ /* 0x0001e2000810043f */
[----:B------:R-:W-:-:S04]  /*20f0*/  ISETP.GE.AND P1, PT, R15, 0x1, PT ;  /* 0x000000010f00780c */ /* 0x000fc80003f26270 */
[----:B------:R-:W-:Y:S02]  /*2100*/  P2R R20, PR, RZ, 0x2 ;  /* 0x00000002ff147803 */ /* 0x000fe40000000000 */
[----:B0-----:R-:W-:-:S07]  /*2110*/  VIADDMNMX R0, R4, R10, R13, PT ;  /* 0x0000000a04007246 */ /* 0x001fce000380010d */
[----:B------:R-:W-:Y:S05]  /*2120*/  @!P1 BRA `(.L_x_1069) ;  /* 0x00000000004c9947 */ /* 0x000fea0003800000 */
[----:B------:R-:W-:Y:S01]  /*2130*/  IADD3 R3, -R17, R16, R4 ;  /* 0x0000001011037210 */ /* 0x000fe20007ffe104 */
[----:B------:R-:W-:Y:S03]  /*2140*/  BSSY B0, `(.L_x_1070) ;  /* 0x000000e000007945 */ /* 0x000fe60003800000 */
        /* <DEDUP_REMOVED lines=9> */
.L_x_1071:
[----:B------:R-:W-:-:S13]  /*21e0*/  ISETP.NE.AND P1, PT, R15, 0x1, PT ;  /* 0x000000010f00780c */ /* 0x000fda0003f25270 */
[----:B------:R-:W0:Y:S02]  /*21f0*/  @P1 LDC.64 R8, c[0x0][0x9e8] ;  /* 0x00027a00ff081b82 */ /* 0x000e240000000a00 */
[----:B0-----:R-:W-:-:S05]  /*2200*/  @P1 IMAD.HI.U32 R8, R3, R8, RZ ;  /* 0x0000000803081227 */ /* 0x001fca00078e00ff */
[----:B------:R-:W-:-:S07]  /*2210*/  @P1 SHF.R.U32.HI R3, RZ, R9, R8 ;  /* 0x00000009ff031219 */ /* 0x000fce0000011608 */
.L_x_1072:
[----:B------:R-:W-:Y:S05]  /*2220*/  BSYNC B0 ;  /* 0x0000000000007941 */ /* 0x000fea0003800000 */
.L_x_1070:
[----:B------:R-:W-:-:S05]  /*2230*/  IMAD R3, R3, R15, R12 ;  /* 0x0000000f03037224 */ /* 0x000fca00078e020c */
[----:B------:R-:W-:Y:S02]  /*2240*/  VIMNMX R2, R2, R3, !PT ;  /* 0x0000000302027248 */ /* 0x000fe40007fe0100 */
[----:B------:R-:W-:-:S07]  /*2250*/  VIADDMNMX R0, R3, R15, R0, PT ;  /* 0x0000000f03007246 */ /* 0x000fce0003800100 */
.L_x_1069:
[C---:B------:R-:W-:Y:S02]  /*2260*/  ISETP.GE.AND P6, PT, R5.reuse, 0x9, PT ;  /* 0x000000090500780c */ /* 0x040fe40003fc6270 */
[C---:B------:R-:W-:Y:S02]  /*2270*/  ISETP.GE.AND P1, PT, R5.reuse, 0x2, PT ;  /* 0x000000020500780c */ /* 0x040fe40003f26270 */
        /* <DEDUP_REMOVED lines=34> */
[C---:B------:R-:W-:Y:S02]  /*24a0*/  ISETP.GE.AND P3, PT, R5.reuse, 0x22, PT ;  /* 0x000000220500780c */ /* 0x040fe40003f66270 */
        /* <DEDUP_REMOVED lines=73> */
[----:B------:R-:W-:-:S04]  /*2940*/  ISETP.GE.AND P5, PT, R5, 0x5a, PT ;  /* 0x0000005a0500780c */ /* 0x000fc80003fa6270 */
[----:B------:R-:W-:Y:S02]  /*2950*/  P2R R64, PR, RZ, 0x20 ;  /* 0x00000020ff407803 */ /* 0x000fe40000000000 */
[----:B------:R-:W-:Y:S02]  /*2960*/  ISETP.GT.AND P5, PT, R2, 0x59, !P5 ;  /* 0x000000590200780c */ /* 0x000fe40006fa4270 */
[----:B------:R-:W-:Y:S02]  /*2970*/  IADD3 R2, R21, 0x8, R4 ;  /* 0x0000000815027810 */ /* 0x000fe40007ffe004 */
[----:B------:R-:W-:Y:S01]  /*2980*/  ISETP.LT.OR P5, PT, R0, 0x5a, P5 ;  /* 0x0000005a0000780c */ /* 0x000fe20002fa1670 */
[----:B------:R-:W-:-:S03]  /*2990*/  VIADD R0, R4, 0x8 ;  /* 0x0000000804007836 */ /* 0x000fc60000000000 */
[----:B------:R-:W-:Y:S02]  /*29a0*/  FSEL R69, R69, -INF , !P5 ;  /* 0xff80000045457808 */ /* 0x000fe40006800000 */
[----:B------:R-:W-:Y:S02]  /*29b0*/  ISETP.GE.AND P5, PT, R15, 0x1, PT ;  /* 0x000000010f00780c */ /* 0x000fe40003fa6270 */
[----:B------:R-:W-:-:S11]  /*29c0*/  VIADDMNMX R0, R0, R10, R13, PT ;  /* 0x0000000a00007246 */ /* 0x000fd6000380010d */
[----:B------:R-:W-:Y:S05]  /*29d0*/  @!P5 BRA `(.L_x_1073) ;  /* 0x000000000050d947 */ /* 0x000fea0003800000 */
[----:B------:R-:W-:Y:S01]  /*29e0*/  IADD3 R8, R16, 0x8, R4 ;  /* 0x0000000810087810 */ /* 0x000fe20007ffe004 */
[----:B------:R-:W-:Y:S04]  /*29f0*/  BSSY B0, `(.L_x_1074) ;  /* 0x000000f000007945 */ /* 0x000fe80003800000 */
[----:B------:R-:W-:-:S05]  /*2a00*/  IMAD.IADD R8, R8, 0x1, -R17 ;  /* 0x0000000108087824 */ /* 0x000fca00078e0a11 */
        /* <DEDUP_REMOVED lines=9> */
.L_x_1075:
[----:B------:R-:W-:-:S13]  /*2aa0*/  ISETP.NE.AND P5, PT, R15, 0x1, PT ;  /* 0x000000010f00780c */ /* 0x000fda0003fa5270 */
[----:B------:R-:W0:Y:S02]  /*2ab0*/  @P5 LDC.64 R24, c[0x0][0x9e8] ;  /* 0x00027a00ff185b82 */ /* 0x000e240000000a00 */
[----:B0-----:R-:W-:-:S05]  /*2ac0*/  @P5 IMAD.HI.U32 R10, R8, R24, RZ ;  /* 0x00000018080a5227 */ /* 0x001fca00078e00ff */
[----:B------:R-:W-:-:S07]  /*2ad0*/  @P5 SHF.R.U32.HI R8, RZ, R25, R10 ;  /* 0x00000019ff085219 */ /* 0x000fce000001160a */
.L_x_1076:
[----:B------:R-:W-:Y:S05]  /*2ae0*/  BSYNC B0 ;  /* 0x0000000000007941 */ /* 0x000fea0003800000 */
.L_x_1074:
[----:B------:R-:W-:-:S05]  /*2af0*/  IMAD R3, R8, R15, R12 ;  /* 0x0000000f08037224 */ /* 0x000fca00078e020c */
[----:B------:R-:W-:Y:S02]  /*2b00*/  VIMNMX R2, R2, R3, !PT ;  /* 0x0000000302027248 */ /* 0x000fe40007fe0100 */
[----:B------:R-:W-:-:S07]  /*2b10*/  VIADDMNMX R0, R3, R15, R0, PT ;  /* 0x0000000f03007246 */ /* 0x000fce0003800100 */
.L_x_1073:
[----:B------:R-:W-:Y:S01]  /*2b20*/  ISETP.GT.AND P1, PT, R2, 0x1, !P1 ;  /* 0x000000010200780c */ /* 0x000fe20004f24270 */
[----:B------:R-:W-:Y:S01]  /*2b30*/  ULDC UR4, c[0x0][0x988] ;  /* 0x0002620000047ab9 */ /* 0x000fe20000000800 */
[----:B------:R-:W-:Y:S01]  /*2b40*/  FMNMX.FTZ R3, R28, R74, !PT ;  /* 0x0000004a1c037209 */ /* 0x000fe20007810000 */
[----:B------:R-:W-:Y:S01]  /*2b50*/  IMAD.U32 R10, RZ, RZ, UR4 ;  /* 0x00000004ff0a7e24 */ /* 0x000fe2000f8e00ff */
[----:B------:R-:W-:Y:S02]  /*2b60*/  ISETP.LT.OR P1, PT, R0, 0x2, P1 ;  /* 0x000000020000780c */ /* 0x000fe40000f21670 */
[----:B------:R-:W-:Y:S02]  /*2b70*/  ISETP.GT.AND P6, PT, R2, 0x8, !P6 ;  /* 0x000000080200780c */ /* 0x000fe400077c4270 */
[----:B------:R-:W-:Y:S02]  /*2b80*/  FSEL R27, R27, -INF , !P1 ;  /* 0xff8000001b1b7808 */ /* 0x000fe40004800000 */
[----:B------:R-:W-:-:S02]  /*2b90*/  ISETP.NE.AND P1, PT, R73, RZ, PT ;  /* 0x000000ff4900720c */ /* 0x000fc40003f25270 */
[----:B------:R-:W-:Y:S02]  /*2ba0*/  FMNMX.FTZ R3, R76, R3, !PT ;  /* 0x000000034c037209 */ /* 0x000fe40007810000 */
[----:B------:R-:W-:Y:S02]  /*2bb0*/  ISETP.GT.AND P1, PT, R2, 0x9, !P1 ;  /* 0x000000090200780c */ /* 0x000fe40004f24270 */
[C---:B------:R-:W-:Y:S02]  /*2bc0*/  ISETP.LT.OR P6, PT, R0.reuse, 0x9, P6 ;  /* 0x000000090000780c */ /* 0x040fe400037c1670 */
[----:B------:R-:W-:Y:S02]  /*2bd0*/  ISETP.LT.OR P1, PT, R0, 0xa, P1 ;  /* 0x0000000a0000780c */ /* 0x000fe40000f21670 */
[----:B------:R-:W-:Y:S02]  /*2be0*/  FMNMX.FTZ R3, R78, R3, !PT ;  /* 0x000000034e037209 */ /* 0x000fe40007810000 */
[----:B------:R-:W-:-:S02]  /*2bf0*/  FSEL R31, R31, -INF , !P1 ;  /* 0xff8000001f1f7808 */ /* 0x000fc40004800000 */
[----:B------:R-:W-:Y:S02]  /*2c00*/  ISETP.NE.AND P1, PT, R29, RZ, PT ;  /* 0x000000ff1d00720c */ /* 0x000fe40003f25270 */
[----:B------:R-:W-:Y:S02]  /*2c10*/  FSEL R25, R30, -INF , !P6 ;  /* 0xff8000001e197808 */ /* 0x000fe40007000000 */
        /* <DEDUP_REMOVED lines=8> */
[----:B------:R-:W-:Y:S02]  /*2ca0*/  ISETP.NE.AND P5, PT, R77, RZ, PT ;  /* 0x000000ff4d00720c */ /* 0x000fe40003fa5270 */
        /* <DEDUP_REMOVED lines=42> */
[----:B------:R-:W-:-:S02]  /*2f50*/  FMNMX.FTZ R8, R69, R8, !PT ;  /* 0x0000000845087209 */ /* 0x000fc40007810000 */
[C---:B------:R-:W-:Y:S02]  /*2f60*/  ISETP.GT.AND P1, PT, R2.reuse, 0x30, !P1 ;  /* 0x000000300200780c */ /* 0x040fe40004f24270 */
[----:B------:R-:W-:Y:S01]  /*2f70*/  ISETP.GT.AND P4, PT, R2, RZ, !P4 ;  /* 0x000000ff0200720c */ /* 0x000fe20006784270 */
[----:B------:R-:W0:Y:S01]  /*2f80*/  SHFL.BFLY PT, R3, R8, 0x2, 0x1f ;  /* 0x0c401f0008037f89 */ /* 0x000e2200000e0000 */
        /* <DEDUP_REMOVED lines=11> */
[C---:B------:R-:W-:Y:S02]  /*3040*/  ISETP.GT.AND P2, PT, R2.reuse, 0x51, !P2 ;  /* 0x000000510200780c */ /* 0x040fe40005744270 */
[----:B------:R-:W-:Y:S02]  /*3050*/  ISETP.GT.AND P1, PT, R2, 0x38, !P1 ;  /* 0x000000380200780c */ /* 0x000fe40004f24270 */
[----:B0-----:R-:W-:Y:S02]  /*3060*/  FMNMX.FTZ R12, R8, R3, !PT ;  /* 0x00000003080c7209 */ /* 0x001fe40007810000 */
[----:B------:R-:W-:Y:S02]  /*3070*/  FMNMX.FTZ R8, R21, R27, !PT ;  /* 0x0000001b15087209 */ /* 0x000fe40007810000 */
[----:B------:R-:W-:Y:S01]  /*3080*/  ISETP.LT.OR P1, PT, R0, 0x39, P1 ;  /* 0x000000390000780c */ /* 0x000fe20000f21670 */
[----:B------:R-:W0:Y:S01]  /*3090*/  SHFL.BFLY PT, R3, R12, 0x1, 0x1f ;  /* 0x0c201f000c037f89 */ /* 0x000e2200000e0000 */
        /* <DEDUP_REMOVED lines=21> */
[----:B------:R-:W-:Y:S02]  /*31f0*/  FMNMX.FTZ R8, R47, R8, !PT ;  /* 0x000000082f087209 */ /* 0x000fe40007810000 */
[----:B------:R-:W-:Y:S02]  /*3200*/  ISETP.GT.AND P1, PT, R2, 0x48, !P5 ;  /* 0x000000480200780c */ /* 0x000fe40006f24270 */
[----:B0-----:R-:W-:Y:S02]  /*3210*/  FMNMX.FTZ R3, R12, R3, !PT ;  /* 0x000000030c037209 */ /* 0x001fe40007810000 */
[----:B------:R-:W-:-:S02]  /*3220*/  FMNMX.FTZ R8, R45, R8, !PT ;  /* 0x000000082d087209 */ /* 0x000fc40007810000 */
[----:B------:R-:W-:Y:S01]  /*3230*/  ISETP.LT.OR P1, PT, R0, 0x49, P1 ;  /* 0x000000490000780c */ /* 0x000fe20000f21670 */
[----:B------:R-:W-:Y:S01]  /*3240*/  FMUL.FTZ R24, R3, R10 ;  /* 0x0000000a03187220 */ /* 0x000fe20000410000 */
[----:B------:R-:W-:Y:S02]  /*3250*/  FMNMX.FTZ R8, R51, R8, !PT ;  /* 0x0000000833087209 */ /* 0x000fe40007810000 */
[----:B------:R-:W-:Y:S02]  /*3260*/  FSEL R5, R62, -INF , !P1 ;  /* 0xff8000003e057808 */ /* 0x000fe40004800000 */
[----:B------:R-:W-:Y:S02]  /*3270*/  FSETP.NEU.FTZ.AND P1, PT, R3, -INF , PT ;  /* 0xff8000000300780b */ /* 0x000fe40003f3d000 */
[----:B------:R-:W-:Y:S02]  /*3280*/  ISETP.NE.AND P5, PT, R89, RZ, PT ;  /* 0x000000ff5900720c */ /* 0x000fe40003fa5270 */
[----:B------:R-:W-:-:S02]  /*3290*/  FMNMX.FTZ R8, R49, R8, !PT ;  /* 0x0000000831087209 */ /* 0x000fc40007810000 */
        /* <DEDUP_REMOVED lines=15> */
[----:B------:R1:W-:Y:S01]  /*3390*/  MUFU.EX2 R77, R28 ;  /* 0x0000001c004d7308 */ /* 0x0003e20000000800 */
[----:B------:R-:W-:Y:S01]  /*33a0*/  ISETP.LT.OR P1, PT, R0, 0x51, P1 ;  /* 0x000000510000780c */ /* 0x000fe20000f21670 */
[--C-:B0-----:R-:W-:Y:S01]  /*33b0*/  FFMA.FTZ R38, R9, R10, -R73.reuse ;  /* 0x0000000a09267223 */ /* 0x101fe20000010849 */
[----:B------:R-:W-:Y:S01]  /*33c0*/  FMNMX.FTZ R8, R5, R8, !PT ;  /* 0x0000000805087209 */ /* 0x000fe20007810000 */
[-CC-:B------:R-:W-:Y:S01]  /*33d0*/  FFMA.FTZ R30, R32, R10.reuse, -R73.reuse ;  /* 0x0000000a201e7223 */ /* 0x180fe20000010849 */
[----:B------:R-:W-:Y:S01]  /*33e0*/  ISETP.NE.AND P5, PT, R64, RZ, PT ;  /* 0x000000ff4000720c */ /* 0x000fe20003fa5270 */
[-CC-:B------:R-:W-:Y:S01]  /*33f0*/  FFMA.FTZ R32, R36, R10.reuse, -R73.reuse ;  /* 0x0000000a24207223 */ /* 0x180fe20000010849 */
[----:B------:R-:W-:Y:S01]  /*3400*/  ISETP.GT.AND P3, PT, R2, 0x58, !P3 ;  /* 0x000000580200780c */ /* 0x000fe20005f64270 */
[----:B------:R-:W-:Y:S01]  /*3410*/  MUFU.EX2 R12, R12 ;  /* 0x0000000c000c7308 */ /* 0x000fe20000000800 */
[----:B------:R-:W-:Y:S01]  /*3420*/  ISETP.LT.OR P2, PT, R0, 0x52, P2 ;  /* 0x000000520000780c */ /* 0x000fe20001741670 */
[-CC-:B-1----:R-:W-:Y:S01]  /*3430*/  FFMA.FTZ R28, R82, R10.reuse, -R73.reuse ;  /* 0x0000000a521c7223 */ /* 0x182fe20000010849 */
[----:B------:R-:W-:Y:S01]  /*3440*/  FSEL R53, R66, -INF , !P1 ;  /* 0xff80000042357808 */ /* 0x000fe20004800000 */
[--C-:B------:R-:W-:Y:S01]  /*3450*/  FFMA.FTZ R34, R48, R10, -R73.reuse ;  /* 0x0000000a30227223 */ /* 0x100fe20000010849 */
[----:B------:R-:W-:Y:S01]  /*3460*/  FMNMX.FTZ R8, R63, R8, !PT ;  /* 0x000000083f087209 */ /* 0x000fe20007810000 */
[-CC-:B------:R-:W-:Y:S01]  /*3470*/  FFMA.FTZ R36, R52, R10.reuse, -R73.reuse ;  /* 0x0000000a34247223 */ /* 0x180fe20000010849 */
[----:B------:R-:W-:Y:S01]  /*3480*/  ISETP.GT.AND P4, PT, R2, 0x59, !P5 ;  /* 0x000000590200780c */ /* 0x000fe20006f84270 */
[----:B------:R0:W1:Y:S01]  /*3490*/  MUFU.EX2 R75, R24 ;  /* 0x00000018004b7308 */ /* 0x0000620000000800 */
[----:B------:R-:W-:Y:S01]  /*34a0*/  ISETP.LT.OR P3, PT, R0, 0x59, P3 ;  /* 0x000000590000780c */ /* 0x000fe20001f61670 */
[-CC-:B------:R-:W-:Y:S01]  /*34b0*/  FFMA.FTZ R2, R40, R10.reuse, -R73.reuse ;  /* 0x0000000a28027223 */ /* 0x180fe20000010849 */
[----:B------:R-:W-:Y:S01]  /*34c0*/  FSEL R67, R67, -INF , !P2 ;  /* 0xff80000043437808 */ /* 0x000fe20005000000 */
[--C-:B------:R-:W-:Y:S01]  /*34d0*/  FFMA.FTZ R40, R56, R10, -R73.reuse ;  /* 0x0000000a38287223 */ /* 0x100fe20000010849 */
[----:B------:R-:W-:Y:S01]  /*34e0*/  FMNMX.FTZ R8, R53, R8, !PT ;  /* 0x0000000835087209 */ /* 0x000fe20007810000 */
[-CC-:B------:R-:W-:Y:S01]  /*34f0*/  FFMA.FTZ R65, R65, R10.reuse, -R73.reuse ;  /* 0x0000000a41417223 */ /* 0x180fe20000010849 */
[----:B------:R-:W-:Y:S01]  /*3500*/  ISETP.LT.OR P4, PT, R0, 0x5a, P4 ;  /* 0x0000005a0000780c */ /* 0x000fe20002781670 */
[--C-:B------:R-:W-:Y:S01]  /*3510*/  FFMA.FTZ R0, R44, R10, -R73.reuse ;  /* 0x0000000a2c007223 */ /* 0x100fe20000010849 */
[----:B------:R-:W-:Y:S01]  /*3520*/  FSEL R57, R70, -INF , !P3 ;  /* 0xff80000046397808 */ /* 0x000fe20005800000 */
[----:B------:R-:W2:Y:S01]  /*3530*/  MUFU.EX2 R26, R26 ;  /* 0x0000001a001a7308 */ /* 0x000ea20000000800 */
[----:B------:R-:W-:Y:S01]  /*3540*/  FMNMX.FTZ R8, R67, R8, !PT ;  /* 0x0000000843087209 */ /* 0x000fe20007810000 */
[-CC-:B0-----:R-:W-:Y:S01]  /*3550*/  FFMA.FTZ R24, R80, R10.reuse, -R73.reuse ;  /* 0x0000000a50187223 */ /* 0x181fe20000010849 */
[----:B------:R-:W-:Y:S01]  /*3560*/  FSEL R71, R71, -INF , !P4 ;  /* 0xff80000047477808 */ /* 0x000fe20006000000 */
[--C-:B------:R-:W-:Y:S01]  /*3570*/  FFMA.FTZ R11, R11, R10, -R73.reuse ;  /* 0x0000000a0b0b7223 */ /* 0x100fe20000010849 */
[----:B------:R-:W-:Y:S01]  /*3580*/  FMNMX.FTZ R8, R57, R8, !PT ;  /* 0x0000000839087209 */ /* 0x000fe20007810000 */
[----:B------:R-:W-:Y:S01]  /*3590*/  FFMA.FTZ R69, R69, R10, -R73 ;  /* 0x0000000a45457223 */ /* 0x000fe20000010849 */
[----:B-1----:R-:W-:Y:S01]  /*35a0*/  F2FP.F16.F32.PACK_AB R156, R75, R12 ;  /* 0x0000000c4b9c723e */ /* 0x002fe200000000ff */
[----:B------:R-:W-:Y:S01]  /*35b0*/  MUFU.EX2 R150, R0 ;  /* 0x0000000000967308 */ /* 0x000fe20000000800 */
[----:B------:R-:W-:-:S02]  /*35c0*/  FMNMX.FTZ R8, R71, R8, !PT ;  /* 0x0000000847087209 */ /* 0x000fc40007810000 */
[----:B------:R-:W-:-:S03]  /*35d0*/  ISETP.GE.AND P5, PT, R15, 0x1, PT ;  /* 0x000000010f00780c */ /* 0x000fc60003fa6270 */
[----:B------:R-:W0:Y:S02]  /*35e0*/  SHFL.BFLY PT, R61, R8, 0x2, 0x1f ;  /* 0x0c401f00083d7f89 */ /* 0x000e2400000e0000 */
[----:B------:R1:W-:Y:S01]  /*35f0*/  MUFU.EX2 R81, R28 ;  /* 0x0000001c00517308 */ /* 0x0003e20000000800 */
[----:B--2---:R-:W-:-:S07]  /*3600*/  F2FP.F16.F32.PACK_AB R158, R77, R26 ;  /* 0x0000001a4d9e723e */ /* 0x004fce00000000ff */
[----:B------:R-:W-:Y:S01]  /*3610*/  MUFU.EX2 R30, R30 ;  /* 0x0000001e001e7308 */ /* 0x000fe20000000800 */
[----:B-1----:R-:W-:-:S07]  /*3620*/  FFMA.FTZ R28, R86, R10, -R73 ;  /* 0x0000000a561c7223 */ /* 0x002fce0000010849 */
[----:B------:R1:W-:Y:S01]  /*3630*/  MUFU.EX2 R85, R28 ;  /* 0x0000001c00557308 */ /* 0x0003e20000000800 */
[----:B0-----:R-:W-:Y:S01]  /*3640*/  FMNMX.FTZ R61, R8, R61, !PT ;  /* 0x0000003d083d7209 */ /* 0x001fe20007810000 */
[----:B------:R-:W-:-:S06]  /*3650*/  FFMA.FTZ R8, R92, R10, -R73 ;  /* 0x0000000a5c087223 */ /* 0x000fcc0000010849 */
[----:B------:R0:W2:Y:S01]  /*3660*/  MUFU.EX2 R79, R24 ;  /* 0x00000018004f7308 */ /* 0x0000a20000000800 */
[-CC-:B-1----:R-:W-:Y:S01]  /*3670*/  FFMA.FTZ R28, R94, R10.reuse, -R73.reuse ;  /* 0x0000000a5e1c7223 */ /* 0x182fe20000010849 */
[----:B------:R-:W1:Y:S06]  /*3680*/  SHFL.BFLY PT, R0, R61, 0x1, 0x1f ;  /* 0x0c201f003d007f89 */ /* 0x000e6c00000e0000 */
[----:B------:R-:W-:Y:S01]  /*3690*/  MUFU.EX2 R93, R28 ;  /* 0x0000001c005d7308 */ /* 0x000fe20000000800 */
[----:B0-----:R-:W-:-:S07]  /*36a0*/  FFMA.FTZ R24, R84, R10, -R73 ;  /* 0x0000000a54187223 */ /* 0x001fce0000010849 */
[----:B------:R-:W0:Y:S01]  /*36b0*/  MUFU.EX2 R32, R32 ;  /* 0x0000002000207308 */ /* 0x000e220000000800 */
[----:B--2---:R-:W-:-:S07]  /*36c0*/  F2FP.F16.F32.PACK_AB R152, R79, R30 ;  /* 0x0000001e4f98723e */ /* 0x004fce00000000ff */
[----:B------:R-:W-:Y:S01]  /*36d0*/  MUFU.EX2 R91, R8 ;  /* 0x00000008005b7308 */ /* 0x000fe20000000800 */
[----:B-1----:R-:W-:-:S04]  /*36e0*/  FMNMX.FTZ R9, R61, R0, !PT ;  /* 0x000000003d097209 */ /* 0x002fc80007810000 */
[C---:B------:R-:W-:Y:S01]  /*36f0*/  FSETP.NEU.FTZ.AND P1, PT, R9.reuse, -INF , PT ;  /* 0xff8000000900780b */ /* 0x040fe20003f3d000 */
[----:B------:R-:W-:Y:S02]  /*3700*/  FMUL.FTZ R0, R9, R10 ;  /* 0x0000000a09007220 */ /* 0x000fe40000410000 */
[----:B------:R-:W-:Y:S01]  /*3710*/  MUFU.EX2 R2, R2 ;  /* 0x0000000200027308 */ /* 0x000fe20000000800 */
[----:B0-----:R-:W-:Y:S02]  /*3720*/  F2FP.F16.F32.PACK_AB R154, R81, R32 ;  /* 0x00000020519a723e */ /* 0x001fe400000000ff */
[----:B------:R-:W-:-:S05]  /*3730*/  FSEL R0, R0, RZ, P1 ;  /* 0x000000ff00007208 */ /* 0x000fca0000800000 */
        /* <DEDUP_REMOVED lines=12> */
[-C--:B0-----:R-:W-:Y:S01]  /*3800*/  FFMA.FTZ R24, R88, R10.reuse, -R73 ;  /* 0x0000000a58187223 */ /* 0x081fe20000010849 */
[-CC-:B------:R-:W-:Y:S01]  /*3810*/  FFMA.FTZ R41, R41, R10.reuse, -R0.reuse ;  /* 0x0000000a29297223 */ /* 0x180fe20000010800 */
[-CC-:B------:R-:W-:Y:S01]  /*3820*/  FFMA.FTZ R47, R47, R10.reuse, -R0.reuse ;  /* 0x0000000a2f2f7223 */ /* 0x180fe20000010800 */
[-CC-:B------:R-:W-:Y:S01]  /*3830*/  FFMA.FTZ R45, R45, R10.reuse, -R0.reuse ;  /* 0x0000000a2d2d7223 */ /* 0x180fe20000010800 */
[----:B------:R-:W0:Y:S01]  /*3840*/  MUFU.EX2 R21, R21 ;  /* 0x0000001500157308 */ /* 0x000e220000000800 */
        /* <DEDUP_REMOVED lines=8> */
[----:B------:R-:W-:Y:S01]  /*38d0*/  FADD.FTZ R27, R77, R8 ;  /* 0x000000084d1b7221 */ /* 0x000fe20000010000 */
[-CC-:B------:R-:W-:Y:S01]  /*38e0*/  FFMA.FTZ R5, R5, R10.reuse, -R0.reuse ;  /* 0x0000000a05057223 */ /* 0x180fe20000010800 */
[-CC-:B------:R-:W-:Y:S01]  /*38f0*/  FFMA.FTZ R63, R63, R10.reuse, -R0.reuse ;  /* 0x0000000a3f3f7223 */ /* 0x180fe20000010800 */
[-CC-:B------:R-:W-:Y:S01]  /*3900*/  FFMA.FTZ R53, R53, R10.reuse, -R0.reuse ;  /* 0x0000000a35357223 */ /* 0x180fe20000010800 */
[----:B------:R-:W-:Y:S01]  /*3910*/  FADD.FTZ R8, R30, R27 ;  /* 0x0000001b1e087221 */ /* 0x000fe20000010000 */
[-CC-:B------:R-:W-:Y:S01]  /*3920*/  FFMA.FTZ R67, R67, R10.reuse, -R0.reuse ;  /* 0x0000000a43437223 */ /* 0x180fe20000010800 */
[-C--:B------:R-:W-:Y:S01]  /*3930*/  FFMA.FTZ R57, R57, R10.reuse, -R0 ;  /* 0x0000000a39397223 */ /* 0x080fe20000010800 */
[----:B------:R2:W3:Y:S01]  /*3940*/  MUFU.EX2 R42, R31 ;  /* 0x0000001f002a7308 */ /* 0x0004e20000000800 */
[----:B------:R-:W-:Y:S01]  /*3950*/  FADD.FTZ R27, R79, R8 ;  /* 0x000000084f1b7221 */ /* 0x000fe20000010000 */
[----:B0-----:R-:W-:Y:S01]  /*3960*/  FADD.FTZ R8, R21, R28 ;  /* 0x0000001c15087221 */ /* 0x001fe20000010000 */
[----:B------:R-:W-:Y:S01]  /*3970*/  FFMA.FTZ R71, R71, R10, -R0 ;  /* 0x0000000a47477223 */ /* 0x000fe20000010800 */
[----:B------:R-:W-:Y:S01]  /*3980*/  F2FP.F16.F32.PACK_AB R148, R83, R2 ;  /* 0x000000025394723e */ /* 0x000fe200000000ff */
[----:B------:R-:W-:Y:S01]  /*3990*/  FADD.FTZ R54, R32, R27 ;  /* 0x0000001b20367221 */ /* 0x000fe20000010000 */
[----:B------:R-:W-:-:S02]  /*39a0*/  F2FP.F16.F32.PACK_AB R157, R28, R21 ;  /* 0x000000151c9d723e */ /* 0x000fc400000000ff */
[----:B------:R-:W0:Y:S01]  /*39b0*/  MUFU.EX2 R29, R29 ;  /* 0x0000001d001d7308 */ /* 0x000e220000000800 */
[----:B-1----:R-:W-:Y:S01]  /*39c0*/  FADD.FTZ R27, R25, R8 ;  /* 0x00000008191b7221 */ /* 0x002fe20000010000 */
[----:B--2---:R-:W-:-:S04]  /*39d0*/  FADD.FTZ R31, R81, R54 ;  /* 0x00000036511f7221 */ /* 0x004fc80000010000 */
[----:B------:R-:W-:Y:S02]  /*39e0*/  FADD.FTZ R56, R2, R31 ;  /* 0x0000001f02387221 */ /* 0x000fe40000010000 */
[----:B------:R-:W1:Y:S01]  /*39f0*/  MUFU.EX2 R44, R35 ;  /* 0x00000023002c7308 */ /* 0x000e620000000800 */
[C---:B---3--:R-:W-:Y:S01]  /*3a00*/  FADD.FTZ R8, R42.reuse, R27 ;  /* 0x0000001b2a087221 */ /* 0x048fe20000010000 */
[----:B------:R-:W-:Y:S01]  /*3a10*/  FADD.FTZ R31, R83, R56 ;  /* 0x00000038531f7221 */ /* 0x000fe20000010000 */
[----:B------:R-:W-:-:S03]  /*3a20*/  F2FP.F16.F32.PACK_AB R159, R42, R25 ;  /* 0x000000192a9f723e */ /* 0x000fc600000000ff */
[----:B------:R-:W-:Y:S01]  /*3a30*/  FADD.FTZ R56, R150, R31 ;  /* 0x0000001f96387221 */ /* 0x000fe20000010000 */
[----:B------:R-:W-:Y:S01]  /*3a40*/  F2FP.F16.F32.PACK_AB R150, R85, R150 ;  /* 0x000000965596723e */ /* 0x000fe200000000ff */
[----:B------:R-:W2:Y:S01]  /*3a50*/  MUFU.EX2 R33, R33 ;  /* 0x0000002100217308 */ /* 0x000ea20000000800 */
[----:B0-----:R-:W-:Y:S01]  /*3a60*/  FADD.FTZ R27, R29, R8 ;  /* 0x000000081d1b7221 */ /* 0x001fe20000010000 */
[----:B------:R-:W-:-:S06]  /*3a70*/  FADD.FTZ R31, R85, R56 ;  /* 0x00000038551f7221 */ /* 0x000fcc0000010000 */
        /* <DEDUP_REMOVED lines=10> */
[----:B------:R1:W3:Y:S01]  /*3b20*/  MUFU.EX2 R87, R24 ;  /* 0x0000001800577308 */ /* 0x0002e20000000800 */
[----:B--2---:R-:W-:-:S07]  /*3b30*/  FADD.FTZ R58, R34, R31 ;  /* 0x0000001f223a7221 */ /* 0x004fce0000010000 */
[----:B------:R-:W2:Y:S01]  /*3b40*/  MUFU.EX2 R41, R41 ;  /* 0x0000002900297308 */ /* 0x000ea20000000800 */
[----:B-1----:R-:W-:Y:S01]  /*3b50*/  FFMA.FTZ R24, R60, R10, -R73 ;  /* 0x0000000a3c187223 */ /* 0x002fe20000010849 */
[C---:B0-----:R-:W-:Y:S01]  /*3b60*/  FADD.FTZ R8, R48.reuse, R27 ;  /* 0x0000001b30087221 */ /* 0x041fe20000010000 */
[----:B------:R-:W-:-:S05]  /*3b70*/  F2FP.F16.F32.PACK_AB R149, R48, R37 ;  /* 0x000000253095723e */ /* 0x000fca00000000ff */
[----:B------:R-:W0:Y:S01]  /*3b80*/  MUFU.EX2 R36, R36 ;  /* 0x0000002400247308 */ /* 0x000e220000000800 */
[C---:B---3--:R-:W-:Y:S01]  /*3b90*/  FADD.FTZ R31, R87.reuse, R58 ;  /* 0x0000003a571f7221 */ /* 0x048fe20000010000 */
[----:B------:R-:W-:-:S06]  /*3ba0*/  F2FP.F16.F32.PACK_AB R144, R87, R34 ;  /* 0x000000225790723e */ /* 0x000fcc00000000ff */
[----:B------:R-:W1:Y:S01]  /*3bb0*/  MUFU.EX2 R50, R47 ;  /* 0x0000002f00327308 */ /* 0x000e620000000800 */
[----:B--2---:R-:W-:-:S07]  /*3bc0*/  FADD.FTZ R27, R41, R8 ;  /* 0x00000008291b7221 */ /* 0x004fce0000010000 */
[----:B------:R-:W2:Y:S01]  /*3bd0*/  MUFU.EX2 R45, R45 ;  /* 0x0000002d002d7308 */ /* 0x000ea20000000800 */
[----:B0-----:R-:W-:Y:S01]  /*3be0*/  FADD.FTZ R58, R36, R31 ;  /* 0x0000001f243a7221 */ /* 0x001fe20000010000 */
[----:B------:R-:W-:-:S03]  /*3bf0*/  F2FP.F16.F32.PACK_AB R146, R89, R36 ;  /* 0x000000245992723e */ /* 0x000fc600000000ff */
[----:B------:R-:W-:-:S03]  /*3c00*/  FADD.FTZ R31, R89, R58 ;  /* 0x0000003a591f7221 */ /* 0x000fc60000010000 */
[----:B------:R-:W0:Y:S01]  /*3c10*/  MUFU.EX2 R40, R40 ;  /* 0x0000002800287308 */ /* 0x000e220000000800 */
[C---:B-1----:R-:W-:Y:S01]  /*3c20*/  FADD.FTZ R8, R50.reuse, R27 ;  /* 0x0000001b32087221 */ /* 0x042fe20000010000 */
        /* <DEDUP_REMOVED lines=42> */
[----:B--2---:R-:W-:Y:S01]  /*3ed0*/  FADD.FTZ R24, R2, R11 ;  /* 0x0000000b02187221 */ /* 0x004fe20000010000 */
[----:B------:R-:W-:Y:S01]  /*3ee0*/  IMAD.IADD R11, R16, 0x1, -R17 ;  /* 0x00000001100b7824 */ /* 0x000fe200078e0a11 */
[----:B------:R-:W-:-:S03]  /*3ef0*/  F2FP.F16.F32.PACK_AB R137, R2, R53 ;  /* 0x000000350289723e */ /* 0x000fc600000000ff */
[----:B------:R-:W-:Y:S02]  /*3f00*/  IMAD R21, R161, 0x80, R11 ;  /* 0x00000080a1157824 */ /* 0x000fe400078e020b */
[----:B0-----:R-:W-:Y:S02]  /*3f10*/  FADD.FTZ R13, R57, R24 ;  /* 0x00000018390d7221 */ /* 0x001fe40000010000 */
[----:B------:R-:W-:Y:S02]  /*3f20*/  IMAD.IADD R14, R21, 0x1, R14 ;  /* 0x00000001150e7824 */ /* 0x000fe400078e020e */
[C---:B-1----:R-:W-:Y:S01]  /*3f30*/  FADD.FTZ R5, R12.reuse, R13 ;  /* 0x0000000d0c057221 */ /* 0x042fe20000010000 */
[----:B------:R-:W-:Y:S01]  /*3f40*/  F2FP.F16.F32.PACK_AB R139, R12, R57 ;  /* 0x000000390c8b723e */ /* 0x000fe200000000ff */
[----:B------:R-:W-:Y:S01]  /*3f50*/  VIADD R12, R72, 0xfffffffe ;  /* 0xfffffffe480c7836 */ /* 0x000fe20000000000 */
[----:B------:R-:W-:Y:S06]  /*3f60*/  @!P5 BRA `(.L_x_1077) ;  /* 0x000000000040d947 */ /* 0x000fec0003800000 */
        /* <DEDUP_REMOVED lines=10> */
.L_x_1078:
[----:B------:R-:W-:-:S13]  /*4010*/  ISETP.NE.AND P1, PT, R15, 0x1, PT ;  /* 0x000000010f00780c */ /* 0x000fda0003f25270 */
[----:B------:R-:W0:Y:S02]  /*4020*/  @P1 LDC.64 R24, c[0x0][0x9e8] ;  /* 0x00027a00ff181b82 */ /* 0x000e240000000a00 */
[----:B0-----:R-:W-:-:S05]  /*4030*/  @P1 IMAD.HI.U32 R2, R0, R24, RZ ;  /* 0x0000001800021227 */ /* 0x001fca00078e00ff */
[----:B------:R-:W-:-:S07]  /*4040*/  @P1 SHF.R.U32.HI R0, RZ, R25, R2 ;  /* 0x00000019ff001219 */ /* 0x000fce0000011602 */
.L_x_1079:
[----:B------:R-:W-:-:S05]  /*4050*/  IMAD R15, R0, R15, R15 ;  /* 0x0000000f000f7224 */ /* 0x000fca00078e020f */
[----:B------:R-:W-:-:S07]  /*4060*/  VIMNMX R14, R14, R15, PT ;  /* 0x0000000f0e0e7248 */ /* 0x000fce0003fe0100 */
.L_x_1077:
        /* <DEDUP_REMOVED lines=44> */
[----:B------:R-:W-:Y:S02]  /*4330*/  VIADD R21, R15, 0x8 ;  /* 0x000000080f157836 */ /* 0x000fe40000000000 */
[----:B------:R-:W-:-:S03]  /*4340*/  IMAD.MOV.U32 R87, RZ, RZ, RZ ;  /* 0x000000ffff577224 */ /* 0x000fc600078e00ff */
[----:B------:R-:W-:-:S07]  /*4350*/  LOP3.LUT R163, RZ, R21, RZ, 0x33, !PT ;  /* 0x00000015ffa37212 */ /* 0x000fce00078e33ff */
.L_x_1097:
[----:B------:R-:W-:-:S04]  /*4360*/  UIADD3 UR4, UR36, 0x1, URZ ;  /* 0x0000000124047890 */ /* 0x000fc8000fffe03f */
[----:B------:R-:W-:-:S04]  /*4370*/  UISETP.NE.AND UP0, UPT, UR4, 0x2, UPT ;  /* 0x000000020400788c */ /* 0x000fc8000bf05270 */
[----:B------:R-:W-:Y:S02]  /*4380*/  USEL UR7, URZ, 0x1, UP0 ;  /* 0x000000013f077887 */ /* 0x000fe40008000000 */
[----:B------:R-:W-:Y:S02]  /*4390*/  USEL UR4, UR4, URZ, UP0 ;  /* 0x0000003f04047287 */ /* 0x000fe40008000000 */
[----:B------:R-:W-:Y:S01]  /*43a0*/  ULOP3.LUT UR7, UR37, UR7, URZ, 0x3c, !UPT ;  /* 0x0000000725077292 */ /* 0x000fe2000f8e3c3f */
[----:B------:R-:W-:Y:S11]  /*43b0*/  @!P0 BRA `(.L_x_1081) ;  /* 0x0000000000048947 */ /* 0x000ff60003800000 */
[----:B------:R-:W-:Y:S01]  /*43c0*/  BPT.TRAP 0x1 ;  /* 0x000000040000795c */ /* 0x000fe20000300000 */
.L_x_1081:
[----:B------:R-:W-:Y:S01]  /*43d0*/  ULEA UR5, UR4, UR38, 0x3 ;  /* 0x0000002604057291 */ /* 0x000fe2000f8e183f */
[----:B------:R-:W-:-:S05]  /*43e0*/  IMAD.U32 R10, RZ, RZ, UR7 ;  /* 0x00000007ff0a7e24 */ /* 0x000fca000f8e00ff */
[----:B------:R-:W-:-:S04]  /*43f0*/  SHF.L.U32 R10, R10, 0x1f, RZ ;  /* 0x0000001f0a0a7819 */ /* 0x000fc800000006ff */
[----:B------:R0:W1:Y:S01]  /*4400*/  SYNCS.PHASECHK.TRANS64.TRYWAIT P1, [UR5+0x2a830], R10 ;  /* 0x02a8300aff0075a7 */ /* 0x0000620008020145 */
[----:B------:R-:W-:Y:S05]  /*4410*/  @!P0 BRA `(.L_x_1082) ;  /* 0x0000000000048947 */ /* 0x000fea0003800000 */
[----:B------:R-:W-:Y:S01]  /*4420*/  BPT.TRAP 0x1 ;  /* 0x000000040000795c */ /* 0x000fe20000300000 */
.L_x_1082:
[----:B-1----:R-:W-:Y:S05]  /*4430*/  @P1 BRA `(.L_x_1083) ;  /* 0x0000000000081947 */ /* 0x002fea0003800000 */
[----:B------:R-:W1:Y:S02]  /*4440*/  SYNCS.PHASECHK.TRANS64.TRYWAIT P1, [UR5+0x2a830], R10 ;  /* 0x02a8300aff0075a7 */ /* 0x000e640008020145 */
[----:B-1----:R-:W-:Y:S05]  /*4450*/  @!P1 BRA `(.L_x_1084) ;  /* 0x000000f400c49947 */ /* 0x002fea0003800000 */
.L_x_1083:
[----:B------:R-:W-:Y:S01]  /*4460*/  R2UR UR52, R6 ;  /* 0x00000000063472ca */ /* 0x000fe200000e0000 */
[----:B------:R-:W-:Y:S01]  /*4470*/  UIMAD UR6, UR4, 0x900, UR39 ;  /* 0x00000900040678a4 */ /* 0x000fe2000f8e0227 */
[----:B------:R-:W-:Y:S01]  /*4480*/  R2UR UR53, R7 ;  /* 0x00000000073572ca */ /* 0x000fe200000e0000 */
[----:B-1----:R-:W-:Y:S01]  /*4490*/  WARPGROUP.ARRIVE ;  /* 0x00000000000079c5 */ /* 0x002fe20000000000 */
        /* <DEDUP_REMOVED lines=127> */
.L_x_1085:
[----:B------:R-:W-:Y:S01]  /*4c90*/  ULEA UR11, UR36, UR38, 0x3 ;  /* 0x00000026240b7291 */ /* 0x000fe2000f8e183f */
[----:B------:R-:W-:-:S05]  /*4ca0*/  IMAD.U32 R0, RZ, RZ, UR37 ;  /* 0x00000025ff007e24 */ /* 0x000fca000f8e00ff */
[----:B------:R-:W-:-:S04]  /*4cb0*/  SHF.L.U32 R0, R0, 0x1f, RZ ;  /* 0x0000001f00007819 */ /* 0x000fc800000006ff */
[----:B------:R1:W2:Y:S01]  /*4cc0*/  SYNCS.PHASECHK.TRANS64.TRYWAIT P1, [UR11+0x2a850], R0 ;  /* 0x02a85000ff0075a7 */ /* 0x0002a2000802014b */
[----:B------:R-:W-:Y:S05]  /*4cd0*/  @!P0 BRA `(.L_x_1086) ;  /* 0x0000000000048947 */ /* 0x000fea0003800000 */
[----:B------:R-:W-:Y:S01]  /*4ce0*/  BPT.TRAP 0x1 ;  /* 0x000000040000795c */ /* 0x000fe20000300000 */
.L_x_1086:
[----:B--2---:R-:W-:Y:S05]  /*4cf0*/  @P1 BRA `(.L_x_1087) ;  /* 0x0000000000081947 */ /* 0x004fea0003800000 */
[----:B------:R-:W2:Y:S02]  /*4d00*/  SYNCS.PHASECHK.TRANS64.TRYWAIT P1, [UR11+0x2a850], R0 ;  /* 0x02a85000ff0075a7 */ /* 0x000ea4000802014b */
[----:B--2---:R-:W-:Y:S05]  /*4d10*/  @!P1 BRA `(.L_x_1088) ;  /* 0x000000ec00ac9947 */ /* 0x004fea0003800000 */
.L_x_1087:
[----:B------:R-:W-:Y:S01]  /*4d20*/  UIADD3 UR6, UR38, 0x400, URZ ;  /* 0x0000040026067890 */ /* 0x000fe2000fffe03f */
[----:B------:R-:W-:Y:S01]  /*4d30*/  WARPGROUP.ARRIVE ;  /* 0x00000000000079c5 */ /* 0x000fe20000000000 */
[----:B------:R-:W-:-:S05]  /*4d40*/  UMOV UR15, 0x40000040 ;  /* 0x40000040000f7882 */ /* 0x000fca0000000000 */
[----:B------:R-:W3:Y:S01]  /*4d50*/  S2R R160, SR_TID.X ;  /* 0x0000000000a07919 */ /* 0x000ee20000002100 */
[----:B------:R-:W-:Y:S01]  /*4d60*/  USHF.R.U32.HI UR6, URZ, 0x4, UR6 ;  /* 0x000000043f067899 */ /* 0x000fe20008011606 */
[----:B-12---:R-:W-:Y:S01]  /*4d70*/  IMAD.U32 R0, RZ, RZ, UR5 ;  /* 0x00000005ff007e24 */ /* 0x006fe2000f8e00ff */
[----:B------:R-:W-:Y:S01]  /*4d80*/  ISETP.NE.AND P1, PT, R20, RZ, PT ;  /* 0x000000ff1400720c */ /* 0x000fe20003f25270 */
[----:B------:R-:W-:Y:S02]  /*4d90*/  ULOP3.LUT UR5, URZ, UR59, URZ, 0x33, !UPT ;  /* 0x0000003b3f057292 */ /* 0x000fe4000f8e333f */
[----:B------:R-:W-:Y:S01]  /*4da0*/  ULOP3.LUT UR6, UR6, 0x3fff, URZ, 0xc0, !UPT ;  /* 0x00003fff06067892 */ /* 0x000fe2000f8ec03f */
[----:B------:R-:W-:-:S03]  /*4db0*/  ULDC UR18, c[0x0][0x9e0] ;  /* 0x0002780000127ab9 */ /* 0x000fc60000000800 */
[----:B------:R-:W-:-:S04]  /*4dc0*/  ULOP3.LUT UR6, UR6, 0x3000000, URZ, 0xfc, !UPT ;  /* 0x0300000006067892 */ /* 0x000fc8000f8efc3f */
[----:B------:R-:W-:-:S04]  /*4dd0*/  UIMAD UR6, UR36, 0x600, UR6 ;  /* 0x00000600240678a4 */ /* 0x000fc8000f8e0206 */
[----:B------:R-:W-:-:S03]  /*4de0*/  UIADD3 UR10, UR6, 0x80, URZ ;  /* 0x00000080060a7890 */ /* 0x000fc6000fffe03f */
[----:B------:R-:W-:Y:S02]  /*4df0*/  UMOV UR14, UR6 ;  /* 0x00000006000e7c82 */ /* 0x000fe40008000000 */
[----:B------:R-:W-:Y:S01]  /*4e00*/  HGMMA.64x128x16.F32 R24, R156, gdesc[UR12].tnspB, R24, gsb0 ;  /* 0x41e0000c9c187df0 */ /* 0x000fe20008000818 */
[----:B------:R-:W-:Y:S01]  /*4e10*/  UMOV UR15, 0x40000040 ;  /* 0x40000040000f7882 */ /* 0x000fe20000000000 */
[----:B------:R-:W-:Y:S01]  /*4e20*/  UMOV UR14, UR10 ;  /* 0x0000000a000e7c82 */ /* 0x000fe20008000000 */
[----:B------:R-:W-:Y:S01]  /*4e30*/  UIADD3 UR10, UR6, 0x100, URZ ;  /* 0x00000100060a7890 */ /* 0x000fe2000fffe03f */
[----:B---3--:R-:W-:-:S13]  /*4e40*/  LOP3.LUT P2, RZ, R160, 0x7f, RZ, 0xc0, !PT ;  /* 0x0000007fa0ff7812 */ /* 0x008fda000784c0ff */
[----:B------:R-:W-:-:S05]  /*4e50*/  @!P2 VIADD R0, R0, 0x2a840 ;  /* 0x0002a8400000a836 */ /* 0x000fca0000000000 */
[----:B------:R-:W-:Y:S01]  /*4e60*/  @!P2 PRMT R0, RZ, 0x654, R0 ;  /* 0x00000654ff00a816 */ /* 0x000fe20000000000 */
        /* <DEDUP_REMOVED lines=19> */
[----:B------:R-:W-:Y:S01]  /*4fa0*/  WARPGROUP.ARRIVE ;  /* 0x00000000000079c5 */ /* 0x000fe20000000000 */
[----:B------:R-:W-:-:S04]  /*4fb0*/  IMAD R147, R12, -0x60, RZ ;  /* 0xffffffa00c937824 */ /* 0x000fc800078e02ff */
[----:B------:R-:W-:Y:S02]  /*4fc0*/  IMAD R153, R18, -0x2, R147 ;  /* 0xfffffffe12997824 */ /* 0x000fe400078e0293 */
[----:B------:R-:W-:Y:S01]  /*4fd0*/  HGMMA.64x128x16.F32 R24, R140, gdesc[UR12].tnspB, R24, gsb0 ;  /* 0x41e0000c8c187df0 */ /* 0x000fe20008000818 */
[----:B------:R-:W-:Y:S01]  /*4fe0*/  UMOV UR14, UR6 ;  /* 0x00000006000e7c82 */ /* 0x000fe20008000000 */
[----:B------:R-:W-:Y:S01]  /*4ff0*/  UMOV UR15, 0x40000040 ;  /* 0x40000040000f7882 */ /* 0x000fe20000000000 */
[----:B------:R-:W-:Y:S01]  /*5000*/  IADD3 R2, R147, 0x1, R16 ;  /* 0x0000000193027810 */ /* 0x000fe20007ffe010 */
[----:B------:R-:W-:Y:S02]  /*5010*/  WARPGROUP.DEPBAR.LE gsb0, 0x0 ;  /* 0x00008000000079c5 */ /* 0x000fe40000010000 */
[----:B------:R-:W-:-:S06]  /*5020*/  WARPGROUP.ARRIVE ;  /* 0x00000000000079c5 */ /* 0x000fcc0000000000 */
[----:B------:R-:W-:Y:S03]  /*5030*/  HGMMA.64x128x16.F32 R24, R136, gdesc[UR12].tnspB, R24, gsb0 ;  /* 0x41e0000c88187df0 */ /* 0x000fe60008000818 */
[----:B------:R-:W-:Y:S02]  /*5040*/  WARPGROUP.DEPBAR.LE gsb0, 0x0 ;  /* 0x00008000000079c5 */ /* 0x000fe40000010000 */
[----:B------:R-:W-:Y:S01]  /*5050*/  IMAD.IADD R137, R2, 0x1, -R17 ;  /* 0x0000000102897824 */ /* 0x000fe200078e0a11 */
[----:B------:R1:W-:Y:S03]  /*5060*/  @!P2 SYNCS.ARRIVE.TRANS64.RED.A1T0 RZ, [R0+URZ], RZ ;  /* 0x000000ff00ffa9a7 */ /* 0x0003e6000810043f */
[----:B------:R-:W-:-:S04]  /*5070*/  IMAD R137, R18, -0x2, R137 ;  /* 0xfffffffe12897824 */ /* 0x000fc800078e0289 */
[C---:B------:R-:W-:Y:S02]  /*5080*/  VIADD R149, R137.reuse, UR18 ;  /* 0x0000001289957c36 */ /* 0x040fe40008000000 */
[----:B------:R-:W-:Y:S02]  /*5090*/  VIADD R151, R137, UR5 ;  /* 0x0000000589977c36 */ /* 0x000fe40008000000 */
[C---:B-1----:R-:W-:Y:S02]  /*50a0*/  IMAD.IADD R0, R4.reuse, 0x1, R149 ;  /* 0x0000000104007824 */ /* 0x042fe400078e0295 */
[----:B------:R-:W-:Y:S01]  /*50b0*/  IMAD.IADD R2, R4, 0x1, R151 ;  /* 0x0000000104027824 */ /* 0x000fe200078e0297 */
[----:B------:R-:W-:Y:S06]  /*50c0*/  @!P1 BRA `(.L_x_1089) ;  /* 0x0000000000589947 */ /* 0x000fec0003800000 */
[----:B------:R-:W-:Y:S01]  /*50d0*/  ISETP.GT.AND P1, PT, R15, -0x1, PT ;  /* 0xffffffff0f00780c */ /* 0x000fe20003f24270 */
[----:B------:R-:W-:-:S12]  /*50e0*/  BSSY B0, `(.L_x_1090) ;  /* 0x0000011000007945 */ /* 0x000fd80003800000 */
[----:B------:R-:W-:Y:S05]  /*50f0*/  @P1 BRA `(.L_x_1091) ;  /* 0x0000000000241947 */ /* 0x000fea0003800000 */
[----:B------:R-:W-:Y:S02]  /*5100*/  IMAD.U32 R136, RZ, RZ, UR58 ;  /* 0x0000003aff887e24 */ /* 0x000fe4000f8e00ff */
[----:B------:R-:W-:-:S03]  /*5110*/  IMAD.IADD R137, R4, 0x1, R11 ;  /* 0x0000000104897824 */ /* 0x000fc600078e020b */
[----:B------:R-:W-:Y:S02]  /*5120*/  ISETP.NE.AND P1, PT, R136, 0x1, PT ;  /* 0x000000018800780c */ /* 0x000fe40003f25270 */
[----:B------:R-:W-:-:S11]  /*5130*/  LOP3.LUT R137, RZ, R137, RZ, 0x33, !PT ;  /* 0x00000089ff897212 */ /* 0x000fd600078e33ff */
[----:B------:R-:W0:Y:S02]  /*5140*/  @P1 LDC.64 R138, c[0x0][0x9e8] ;  /* 0x00027a00ff8a1b82 */ /* 0x000e240000000a00 */
[----:B0-----:R-:W-:-:S05]  /*5150*/  @P1 IMAD.HI.U32 R10, R137, R138, RZ ;  /* 0x0000008a890a1227 */ /* 0x001fca00078e00ff */
[----:B------:R-:W-:-:S04]  /*5160*/  @P1 SHF.R.U32.HI R137, RZ, R139, R10 ;  /* 0x0000008bff891219 */ /* 0x000fc8000001160a */
[----:B------:R-:W-:Y:S01]  /*5170*/  LOP3.LUT R10, RZ, R137, RZ, 0x33, !PT ;  /* 0x00000089ff0a7212 */ /* 0x000fe200078e33ff */
[----:B------:R-:W-:Y:S06]  /*5180*/  BRA `(.L_x_1092) ;  /* 0x0000000000187947 */ /* 0x000fec0003800000 */
.L_x_1091:
[----:B------:R-:W-:Y:S02]  /*5190*/  IMAD.U32 R136, RZ, RZ, UR58 ;  /* 0x0000003aff887e24 */ /* 0x000fe4000f8e00ff */
[----:B0-----:R-:W-:-:S03]  /*51a0*/  IMAD.MOV.U32 R10, RZ, RZ, R15 ;  /* 0x000000ffff0a7224 */ /* 0x001fc600078e000f */
[----:B------:R-:W-:-:S13]  /*51b0*/  ISETP.NE.AND P1, PT, R136, 0x1, PT ;  /* 0x000000018800780c */ /* 0x000fda0003f25270 */
[----:B------:R-:W0:Y:S02]  /*51c0*/  @P1 LDC.64 R138, c[0x0][0x9e8] ;  /* 0x00027a00ff8a1b82 */ /* 0x000e240000000a00 */
[----:B0-----:R-:W-:-:S05]  /*51d0*/  @P1 IMAD.HI.U32 R14, R15, R138, RZ ;  /* 0x0000008a0f0e1227 */ /* 0x001fca00078e00ff */
[----:B------:R-:W-:-:S07]  /*51e0*/  @P1 SHF.R.U32.HI R10, RZ, R139, R14 ;  /* 0x0000008bff0a1219 */ /* 0x000fce000001160e */
.L_x_1092:
[----:B------:R-:W-:Y:S05]  /*51f0*/  BSYNC B0 ;  /* 0x0000000000007941 */ /* 0x000fea0003800000 */
.L_x_1090:
[----:B------:R-:W-:-:S05]  /*5200*/  IMAD R137, R10, R136, R153 ;  /* 0x000000880a897224 */ /* 0x000fca00078e0299 */
[----:B------:R-:W-:Y:S02]  /*5210*/  VIADDMNMX R0, R137, R136, R0, PT ;  /* 0x0000008889007246 */ /* 0x000fe40003800100 */
[----:B------:R-:W-:-:S07]  /*5220*/  VIMNMX R2, R2, R137, !PT ;  /* 0x0000008902027248 */ /* 0x000fce0007fe0100 */
.L_x_1089:
        /* <DEDUP_REMOVED lines=112> */
[----:B------:R-:W-:Y:S02]  /*5930*/  ISETP.GT.AND P6, PT, R2, 0x59, !P6 ;  /* 0x000000590200780c */ /* 0x000fe400077c4270 */
[--C-:B------:R-:W-:Y:S02]  /*5940*/  IADD3 R2, R151, 0x8, R4.reuse ;  /* 0x0000000897027810 */ /* 0x100fe40007ffe004 */
[----:B------:R-:W-:Y:S02]  /*5950*/  ISETP.LT.OR P6, PT, R0, 0x5a, P6 ;  /* 0x0000005a0000780c */ /* 0x000fe400037c1670 */
[----:B------:R-:W-:Y:S02]  /*5960*/  IADD3 R0, R149, 0x8, R4 ;  /* 0x0000000895007810 */ /* 0x000fe40007ffe004 */
[----:B------:R-:W-:-:S02]  /*5970*/  FSEL R133, R133, -INF , !P6 ;  /* 0xff80000085857808 */ /* 0x000fc40007000000 */
[----:B------:R-:W-:-:S13]  /*5980*/  ISETP.NE.AND P6, PT, R20, RZ, PT ;  /* 0x000000ff1400720c */ /* 0x000fda0003fc5270 */
[----:B------:R-:W-:Y:S05]  /*5990*/  @!P6 BRA `(.L_x_1093) ;  /* 0x000000000054e947 */ /* 0x000fea0003800000 */
[----:B------:R-:W-:Y:S01]  /*59a0*/  ISETP.GT.AND P6, PT, R21, -0x1, PT ;  /* 0xffffffff1500780c */ /* 0x000fe20003fc4270 */
[----:B------:R-:W-:-:S12]  /*59b0*/  BSSY B0, `(.L_x_1094) ;  /* 0x0000010000007945 */ /* 0x000fd80003800000 */
[----:B------:R-:W-:Y:S05]  /*59c0*/  @P6 BRA `(.L_x_1095) ;  /* 0x0000000000206947 */ /* 0x000fea0003800000 */
[----:B------:R-:W-:Y:S02]  /*59d0*/  IMAD.U32 R14, RZ, RZ, UR58 ;  /* 0x0000003aff0e7e24 */ /* 0x000fe4000f8e00ff */
[----:B0-----:R-:W-:-:S03]  /*59e0*/  IMAD.MOV.U32 R10, RZ, RZ, R163 ;  /* 0x000000ffff0a7224 */ /* 0x001fc600078e00a3 */
[----:B------:R-:W-:-:S13]  /*59f0*/  ISETP.NE.AND P6, PT, R14, 0x1, PT ;  /* 0x000000010e00780c */ /* 0x000fda0003fc5270 */
[----:B------:R-:W0:Y:S02]  /*5a00*/  @P6 LDC.64 R146, c[0x0][0x9e8] ;  /* 0x00027a00ff926b82 */ /* 0x000e240000000a00 */
[----:B0-----:R-:W-:-:S05]  /*5a10*/  @P6 IMAD.HI.U32 R146, R163, R146, RZ ;  /* 0x00000092a3926227 */ /* 0x001fca00078e00ff */
[----:B------:R-:W-:-:S04]  /*5a20*/  @P6 SHF.R.U32.HI R10, RZ, R147, R146 ;  /* 0x00000093ff0a6219 */ /* 0x000fc80000011692 */
[----:B------:R-:W-:Y:S01]  /*5a30*/  LOP3.LUT R10, RZ, R10, RZ, 0x33, !PT ;  /* 0x0000000aff0a7212 */ /* 0x000fe200078e33ff */
[----:B------:R-:W-:Y:S06]  /*5a40*/  BRA `(.L_x_1096) ;  /* 0x0000000000187947 */ /* 0x000fec0003800000 */
.L_x_1095:
[----:B------:R-:W-:Y:S02]  /*5a50*/  IMAD.U32 R14, RZ, RZ, UR58 ;  /* 0x0000003aff0e7e24 */ /* 0x000fe4000f8e00ff */
[----:B0-----:R-:W-:-:S03]  /*5a60*/  IMAD.MOV.U32 R10, RZ, RZ, R21 ;  /* 0x000000ffff0a7224 */ /* 0x001fc600078e0015 */
[----:B------:R-:W-:-:S13]  /*5a70*/  ISETP.NE.AND P6, PT, R14, 0x1, PT ;  /* 0x000000010e00780c */ /* 0x000fda0003fc5270 */
[----:B------:R-:W0:Y:S02]  /*5a80*/  @P6 LDC.64 R146, c[0x0][0x9e8] ;  /* 0x00027a00ff926b82 */ /* 0x000e240000000a00 */
[----:B0-----:R-:W-:-:S05]  /*5a90*/  @P6 IMAD.HI.U32 R146, R21, R146, RZ ;  /* 0x0000009215926227 */ /* 0x001fca00078e00ff */
[----:B------:R-:W-:-:S07]  /*5aa0*/  @P6 SHF.R.U32.HI R10, RZ, R147, R146 ;  /* 0x00000093ff0a6219 */ /* 0x000fce0000011692 */
.L_x_1096:
[----:B------:R-:W-:Y:S05]  /*5ab0*/  BSYNC B0 ;  /* 0x0000000000007941 */ /* 0x000fea0003800000 */
.L_x_1094:
[----:B------:R-:W-:-:S05]  /*5ac0*/  IMAD R147, R10, R14, R153 ;  /* 0x0000000e0a937224 */ /* 0x000fca00078e0299 */
[----:B------:R-:W-:Y:S02]  /*5ad0*/  VIADDMNMX R0, R147, R14, R0, PT ;  /* 0x0000000e93007246 */ /* 0x000fe40003800100 */
[----:B------:R-:W-:-:S07]  /*5ae0*/  VIMNMX R2, R2, R147, !PT ;  /* 0x0000009302027248 */ /* 0x000fce0007fe0100 */
.L_x_1093:
        /* <DEDUP_REMOVED lines=15> */
[----:B0-----:R-:W-:Y:S02]  /*5be0*/  FMNMX.FTZ R10, R195, R3, !PT ;  /* 0x00000003c30a7209 */ /* 0x001fe40007810000 */
        /* <DEDUP_REMOVED lines=44> */
[----:B------:R-:W-:Y:S02]  /*5eb0*/  ISETP.NE.AND P2, PT, R154, RZ, PT ;  /* 0x000000ff9a00720c */ /* 0x000fe40003f45270 */
        /* <DEDUP_REMOVED lines=12> */
[----:B------:R-:W-:-:S02]  /*5f80*/  ISETP.NE.AND P1, PT, R112, RZ, PT ;  /* 0x000000ff7000720c */ /* 0x000fc40003f25270 */
[----:B------:R-:W-:Y:S02]  /*5f90*/  FMNMX.FTZ R14, R133, R10, !PT ;  /* 0x0000000a850e7209 */ /* 0x000fe40007810000 */
[C---:B------:R-:W-:Y:S01]  /*5fa0*/  ISETP.GT.AND P1, PT, R2.reuse, 0x31, !P1 ;  /* 0x000000310200780c */ /* 0x040fe20004f24270 */
[----:B------:R-:W0:Y:S01]  /*5fb0*/  LDC R10, c[0x0][0x988] ;  /* 0x00026200ff0a7b82 */ /* 0x000e220000000800 */
[----:B------:R-:W-:Y:S02]  /*5fc0*/  ISETP.GT.AND P3, PT, R2, 0x50, !P3 ;  /* 0x000000500200780c */ /* 0x000fe40005f64270 */
[C---:B------:R-:W-:Y:S02]  /*5fd0*/  ISETP.LT.OR P1, PT, R0.reuse, 0x32, P1 ;  /* 0x000000320000780c */ /* 0x040fe40000f21670 */
[----:B------:R-:W-:Y:S02]  /*5fe0*/  ISETP.LT.OR P3, PT, R0, 0x51, P3 ;  /* 0x000000510000780c */ /* 0x000fe40001f61670 */
[----:B------:R-:W-:-:S02]  /*5ff0*/  FSEL R115, R115, -INF , !P1 ;  /* 0xff80000073737808 */ /* 0x000fc40004800000 */
[----:B------:R-:W-:Y:S02]  /*6000*/  ISETP.NE.AND P1, PT, R150, RZ, PT ;  /* 0x000000ff9600720c */ /* 0x000fe40003f25270 */
[C---:B------:R-:W-:Y:S02]  /*6010*/  ISETP.GT.AND P4, PT, R2.reuse, 0x51, !P4 ;  /* 0x000000510200780c */ /* 0x040fe40006784270 */
[----:B------:R-:W-:Y:S02]  /*6020*/  ISETP.GT.AND P1, PT, R2, 0x38, !P1 ;  /* 0x000000380200780c */ /* 0x000fe40004f24270 */
[----:B------:R-:W-:Y:S02]  /*6030*/  FSEL R185, R130, -INF , !P3 ;  /* 0xff80000082b97808 */ /* 0x000fe40005800000 */
[----:B------:R-:W-:Y:S02]  /*6040*/  ISETP.LT.OR P1, PT, R0, 0x39, P1 ;  /* 0x000000390000780c */ /* 0x000fe40000f21670 */
[----:B------:R-:W-:-:S02]  /*6050*/  ISETP.GT.AND P5, PT, R2, 0x58, !P5 ;  /* 0x000000580200780c */ /* 0x000fc40006fa4270 */
[----:B------:R-:W-:Y:S02]  /*6060*/  FSEL R175, R118, -INF , !P1 ;  /* 0xff80000076af7808 */ /* 0x000fe40004800000 */
        /* <DEDUP_REMOVED lines=19> */
[----:B------:R-:W-:-:S04]  /*61a0*/  ISETP.LT.OR P1, PT, R0, 0x4a, P1 ;  /* 0x0000004a0000780c */ /* 0x000fc80000f21670 */
[----:B------:R-:W-:Y:S02]  /*61b0*/  FSEL R183, R127, -INF , !P1 ;  /* 0xff8000007fb77808 */ /* 0x000fe40004800000 */
[----:B------:R-:W1:Y:S01]  /*61c0*/  SHFL.BFLY PT, R127, R14, 0x2, 0x1f ;  /* 0x0c401f000e7f7f89 */ /* 0x000e6200000e0000 */
[----:B------:R-:W-:Y:S02]  /*61d0*/  ISETP.GT.AND P1, PT, R2, RZ, !P6 ;  /* 0x000000ff0200720c */ /* 0x000fe40007724270 */
[----:B------:R-:W-:Y:S02]  /*61e0*/  ISETP.NE.AND P6, PT, R128, RZ, PT ;  /* 0x000000ff8000720c */ /* 0x000fe40003fc5270 */
[----:B------:R-:W-:Y:S02]  /*61f0*/  ISETP.LT.OR P1, PT, R0, 0x1, P1 ;  /* 0x000000010000780c */ /* 0x000fe40000f21670 */
[----:B------:R-:W-:Y:S02]  /*6200*/  ISETP.GT.AND P2, PT, R2, 0x59, !P6 ;  /* 0x000000590200780c */ /* 0x000fe40007744270 */
[----:B------:R-:W-:-:S02]  /*6210*/  FSEL R90, R90, -INF , !P1 ;  /* 0xff8000005a5a7808 */ /* 0x000fc40004800000 */
[----:B------:R-:W-:Y:S02]  /*6220*/  ISETP.LT.OR P2, PT, R0, 0x5a, P2 ;  /* 0x0000005a0000780c */ /* 0x000fe40001741670 */
[----:B------:R-:W-:Y:S02]  /*6230*/  LOP3.LUT P6, RZ, R160, 0x7f, RZ, 0xc0, !PT ;  /* 0x0000007fa0ff7812 */ /* 0x000fe400078cc0ff */
        /* <DEDUP_REMOVED lines=11> */
[C---:B------:R-:W-:Y:S01]  /*62f0*/  FSETP.NEU.FTZ.AND P1, PT, R127.reuse, -INF , PT ;  /* 0xff8000007f00780b */ /* 0x040fe20003f3d000 */
[----:B0-----:R-:W-:Y:S01]  /*6300*/  FMUL.FTZ R92, R127, R10 ;  /* 0x0000000a7f5c7220 */ /* 0x001fe20000410000 */
[----:B------:R-:W-:-:S04]  /*6310*/  FMNMX.FTZ R14, R99, R14, !PT ;  /* 0x0000000e630e7209 */ /* 0x000fc80007810000 */
        /* <DEDUP_REMOVED lines=18> */
[----:B0-----:R-:W-:Y:S01]  /*6440*/  FSEL R2, R127, RZ, P1 ;  /* 0x000000ff7f027208 */ /* 0x001fe20000800000 */
        /* <DEDUP_REMOVED lines=30> */
[----:B------:R-:W-:-:S05]  /*6630*/  FMNMX.FTZ R14, R139, R14, !PT ;  /* 0x0000000e8b0e7209 */ /* 0x000fca0007810000 */
[----:B------:R-:W0:Y:S01]  /*6640*/  SHFL.BFLY PT, R137, R14, 0x2, 0x1f ;  /* 0x0c401f000e897f89 */ /* 0x000e2200000e0000 */
[----:B------:R-:W-:Y:S08]  /*6650*/  MUFU.EX2 R152, R152 ;  /* 0x0000009800987308 */ /* 0x000ff00000000800 */
        /* <DEDUP_REMOVED lines=8> */
[----:B0-----:R-:W-:Y:S01]  /*66e0*/  FMNMX.FTZ R89, R137, R0, !PT ;  /* 0x0000000089597209 */ /* 0x001fe20007810000 */
[----:B------:R-:W-:-:S03]  /*66f0*/  FMUL.FTZ R0, R97, R10 ;  /* 0x0000000a61007220 */ /* 0x000fc60000410000 */
[C---:B------:R-:W-:Y:S01]  /*6700*/  FSETP.NEU.FTZ.AND P1, PT, R89.reuse, -INF , PT ;  /* 0xff8000005900780b */ /* 0x040fe20003f3d000 */
[C---:B------:R-:W-:Y:S02]  /*6710*/  FMUL.FTZ R2, R89.reuse, R10 ;  /* 0x0000000a59027220 */ /* 0x040fe40000410000 */
[----:B------:R-:W-:Y:S03]  /*6720*/  MUFU.EX2 R144, R144 ;  /* 0x0000009000907308 */ /* 0x000fe60000000800 */
[----:B------:R-:W-:Y:S02]  /*6730*/  FSEL R98, R2, RZ, P1 ;  /* 0x000000ff02627208 */ /* 0x000fe40000800000 */
[----:B------:R-:W-:-:S03]  /*6740*/  FSEL R2, R89, RZ, P1 ;  /* 0x000000ff59027208 */ /* 0x000fc60000800000 */
[----:B------:R-:W0:Y:S01]  /*6750*/  MUFU.EX2 R0, R0 ;  /* 0x0000000000007308 */ /* 0x000e220000000800 */
        /* <DEDUP_REMOVED lines=14> */
[--C-:B------:R-:W-:Y:S01]  /*6840*/  FFMA.FTZ R96, R111, R10, -R98.reuse ;  /* 0x0000000a6f607223 */ /* 0x100fe20000010862 */
[----:B------:R-:W1:Y:S01]  /*6850*/  MUFU.EX2 R2, R9 ;  /* 0x0000000900027308 */ /* 0x000e620000000800 */
[----:B0-----:R-:W-:Y:S01]  /*6860*/  FFMA.FTZ R95, R0, R8, R195 ;  /* 0x00000008005f7223 */ /* 0x001fe200000100c3 */
[-CC-:B------:R-:W-:Y:S01]  /*6870*/  FFMA.FTZ R91, R91, R10.reuse, -R98.reuse ;  /* 0x0000000a5b5b7223 */ /* 0x180fe20000010862 */
[-CC-:B------:R-:W-:Y:S01]  /*6880*/  FFMA.FTZ R115, R115, R10.reuse, -R98.reuse ;  /* 0x0000000a73737223 */ /* 0x180fe20000010862 */
[-CC-:B------:R-:W-:Y:S01]  /*6890*/  FFMA.FTZ R175, R175, R10.reuse, -R98.reuse ;  /* 0x0000000aafaf7223 */ /* 0x180fe20000010862 */
[----:B------:R-:W-:Y:S01]  /*68a0*/  FADD.FTZ R95, R156, R95 ;  /* 0x0000005f9c5f7221 */ /* 0x000fe20000010000 */
[-CC-:B------:R-:W-:Y:S01]  /*68b0*/  FFMA.FTZ R119, R119, R10.reuse, -R98.reuse ;  /* 0x0000000a77777223 */ /* 0x180fe20000010862 */
[-CC-:B------:R-:W-:Y:S01]  /*68c0*/  FFMA.FTZ R177, R177, R10.reuse, -R98.reuse ;  /* 0x0000000ab1b17223 */ /* 0x180fe20000010862 */
[----:B------:R-:W0:Y:S01]  /*68d0*/  MUFU.EX2 R14, R14 ;  /* 0x0000000e000e7308 */ /* 0x000e220000000800 */
[----:B------:R-:W-:Y:S01]  /*68e0*/  FADD.FTZ R8, R158, R95 ;  /* 0x0000005f9e087221 */ /* 0x000fe20000010000 */
[-CC-:B------:R-:W-:Y:S01]  /*68f0*/  FFMA.FTZ R123, R123, R10.reuse, -R98.reuse ;  /* 0x0000000a7b7b7223 */ /* 0x180fe20000010862 */
[-CC-:B------:R-:W-:Y:S01]  /*6900*/  FFMA.FTZ R181, R181, R10.reuse, -R98.reuse ;  /* 0x0000000ab5b57223 */ /* 0x180fe20000010862 */
[-C--:B------:R-:W-:Y:S01]  /*6910*/  FFMA.FTZ R183, R183, R10.reuse, -R98 ;  /* 0x0000000ab7b77223 */ /* 0x080fe20000010862 */
[----:B------:R-:W-:Y:S01]  /*6920*/  FADD.FTZ R95, R189, R8 ;  /* 0x00000008bd5f7221 */ /* 0x000fe20000010000 */
[-CC-:B------:R-:W-:Y:S01]  /*6930*/  FFMA.FTZ R185, R185, R10.reuse, -R98.reuse ;  /* 0x0000000ab9b97223 */ /* 0x180fe20000010862 */
[-CC-:B------:R-:W-:Y:S01]  /*6940*/  FFMA.FTZ R141, R141, R10.reuse, -R98.reuse ;  /* 0x0000000a8d8d7223 */ /* 0x180fe20000010862 */
[----:B------:R-:W2:Y:S01]  /*6950*/  MUFU.EX2 R159, R159 ;  /* 0x0000009f009f7308 */ /* 0x000ea20000000800 */
[----:B------:R-:W-:Y:S01]  /*6960*/  FADD.FTZ R8, R152, R95 ;  /* 0x0000005f98087221 */ /* 0x000fe20000010000 */
[----:B-1----:R-:W-:Y:S01]  /*6970*/  FFMA.FTZ R5, R2, R5, R97 ;  /* 0x0000000502057223 */ /* 0x002fe20000010061 */
[-CC-:B------:R-:W-:Y:S01]  /*6980*/  FFMA.FTZ R143, R143, R10.reuse, -R98.reuse ;  /* 0x0000000a8f8f7223 */ /* 0x180fe20000010862 */
[----:B------:R-:W-:Y:S01]  /*6990*/  FFMA.FTZ R98, R139, R10, -R98 ;  /* 0x0000000a8b627223 */ /* 0x000fe20000010862 */
[----:B------:R-:W-:Y:S01]  /*69a0*/  FADD.FTZ R9, R179, R8 ;  /* 0x00000008b3097221 */ /* 0x000fe20000010000 */
[C---:B------:R-:W-:Y:S01]  /*69b0*/  ISETP.GT.AND P1, PT, R12.reuse, R13, PT ;  /* 0x0000000d0c00720c */ /* 0x040fe20003f24270 */
[----:B------:R-:W-:Y:S01]  /*69c0*/  VIADD R12, R12, 0xffffffff ;  /* 0xffffffff0c0c7836 */ /* 0x000fe20000000000 */
[----:B------:R-:W1:Y:S01]  /*69d0*/  MUFU.EX2 R88, R88 ;  /* 0x0000005800587308 */ /* 0x000e620000000800 */
[----:B0-----:R-:W-:Y:S01]  /*69e0*/  FADD.FTZ R8, R14, R5 ;  /* 0x000000050e087221 */ /* 0x001fe20000010000 */
[----:B------:R-:W-:Y:S01]  /*69f0*/  FADD.FTZ R100, R154, R9 ;  /* 0x000000099a647221 */ /* 0x000fe20000010000 */
[----:B------:R-:W-:-:S02]  /*6a00*/  F2FP.F16.F32.PACK_AB R154, R145, R154 ;  /* 0x0000009a919a723e */ /* 0x000fc400000000ff */
[----:B------:R-:W-:Y:S01]  /*6a10*/  F2FP.F16.F32.PACK_AB R156, R156, R195 ;  /* 0x000000c39c9c723e */ /* 0x000fe200000000ff */
[----:B------:R-:W-:Y:S01]  /*6a20*/  FADD.FTZ R9, R145, R100 ;  /* 0x0000006491097221 */ /* 0x000fe20000010000 */
[----:B------:R-:W-:Y:S01]  /*6a30*/  F2FP.F16.F32.PACK_AB R158, R189, R158 ;  /* 0x0000009ebd9e723e */ /* 0x000fe200000000ff */
[----:B------:R-:W0:Y:S01]  /*6a40*/  MUFU.EX2 R90, R90 ;  /* 0x0000005a005a7308 */ /* 0x000e220000000800 */
[----:B--2---:R-:W-:Y:S01]  /*6a50*/  FADD.FTZ R5, R159, R8 ;  /* 0x000000089f057221 */ /* 0x004fe20000010000 */
[----:B------:R-:W-:Y:S01]  /*6a60*/  FADD.FTZ R100, R148, R9 ;  /* 0x0000000994647221 */ /* 0x000fe20000010000 */
[----:B------:R-:W-:Y:S01]  /*6a70*/  IMAD.U32 R9, RZ, RZ, UR11 ;  /* 0x0000000bff097e24 */ /* 0x000fe2000f8e00ff */
[----:B------:R-:W-:Y:S02]  /*6a80*/  F2FP.F16.F32.PACK_AB R152, R179, R152 ;  /* 0x00000098b398723e */ /* 0x000fe400000000ff */
[----:B------:R-:W-:Y:S01]  /*6a90*/  F2FP.F16.F32.PACK_AB R148, R131, R148 ;  /* 0x000000948394723e */ /* 0x000fe200000000ff */
[----:B------:R-:W-:Y:S01]  /*6aa0*/  @!P6 VIADD R9, R9, 0x2a860 ;  /* 0x0002a8600909e836 */ /* 0x000fe20000000000 */
[----:B------:R-:W2:Y:S01]  /*6ab0*/  MUFU.EX2 R153, R153 ;  /* 0x0000009900997308 */ /* 0x000ea20000000800 */
[----:B-1----:R-:W-:Y:S01]  /*6ac0*/  FADD.FTZ R5, R88, R5 ;  /* 0x0000000558057221 */ /* 0x002fe20000010000 */
[----:B------:R-:W-:-:S02]  /*6ad0*/  F2FP.F16.F32.PACK_AB R157, R14, R97 ;  /* 0x000000610e9d723e */ /* 0x000fc400000000ff */
[----:B------:R-:W-:-:S04]  /*6ae0*/  F2FP.F16.F32.PACK_AB R159, R88, R159 ;  /* 0x0000009f589f723e */ /* 0x000fc800000000ff */
[----:B------:R-:W1:Y:S01]  /*6af0*/  MUFU.EX2 R155, R155 ;  /* 0x0000009b009b7308 */ /* 0x000e620000000800 */
[----:B0-----:R-:W-:Y:S01]  /*6b00*/  FADD.FTZ R8, R90, R5 ;  /* 0x000000055a087221 */ /* 0x001fe20000010000 */
[----:B------:R-:W-:-:S04]  /*6b10*/  FADD.FTZ R5, R131, R100 ;  /* 0x0000006483057221 */ /* 0x000fc80000010000 */
[----:B------:R-:W-:Y:S01]  /*6b20*/  FADD.FTZ R100, R150, R5 ;  /* 0x0000000596647221 */ /* 0x000fe20000010000 */
[----:B------:R-:W-:Y:S01]  /*6b30*/  F2FP.F16.F32.PACK_AB R150, R135, R150 ;  /* 0x000000968796723e */ /* 0x000fe200000000ff */
[----:B------:R-:W0:Y:S01]  /*6b40*/  MUFU.EX2 R92, R92 ;  /* 0x0000005c005c7308 */ /* 0x000e220000000800 */
[C---:B--2---:R-:W-:Y:S01]  /*6b50*/  FADD.FTZ R8, R153.reuse, R8 ;  /* 0x0000000899087221 */ /* 0x044fe20000010000 */
[----:B------:R-:W-:-:S06]  /*6b60*/  F2FP.F16.F32.PACK_AB R153, R153, R90 ;  /* 0x0000005a9999723e */ /* 0x000fcc00000000ff */
[----:B------:R-:W2:Y:S01]  /*6b70*/  MUFU.EX2 R149, R149 ;  /* 0x0000009500957308 */ /* 0x000ea20000000800 */
[----:B-1----:R-:W-:-:S07]  /*6b80*/  FADD.FTZ R5, R155, R8 ;  /* 0x000000089b057221 */ /* 0x002fce0000010000 */
[----:B------:R-:W1:Y:S01]  /*6b90*/  MUFU.EX2 R94, R94 ;  /* 0x0000005e005e7308 */ /* 0x000e620000000800 */
[C---:B0-----:R-:W-:Y:S01]  /*6ba0*/  FADD.FTZ R8, R92.reuse, R5 ;  /* 0x000000055c087221 */ /* 0x041fe20000010000 */
[----:B------:R-:W-:-:S06]  /*6bb0*/  F2FP.F16.F32.PACK_AB R155, R92, R155 ;  /* 0x0000009b5c9b723e */ /* 0x000fcc00000000ff */
[----:B------:R-:W0:Y:S01]  /*6bc0*/  MUFU.EX2 R151, R151 ;  /* 0x0000009700977308 */ /* 0x000e220000000800 */
[----:B--2---:R-:W-:-:S07]  /*6bd0*/  FADD.FTZ R5, R149, R8 ;  /* 0x0000000895057221 */ /* 0x004fce0000010000 */
[----:B------:R-:W2:Y:S01]  /*6be0*/  MUFU.EX2 R96, R96 ;  /* 0x0000006000607308 */ /* 0x000ea20000000800 */
[C---:B-1----:R-:W-:Y:S01]  /*6bf0*/  FADD.FTZ R8, R94.reuse, R5 ;  /* 0x000000055e087221 */ /* 0x042fe20000010000 */
[----:B------:R-:W-:-:S06]  /*6c00*/  F2FP.F16.F32.PACK_AB R149, R94, R149 ;  /* 0x000000955e95723e */ /* 0x000fcc00000000ff */
[----:B------:R1:W3:Y:S01]  /*6c10*/  MUFU.EX2 R102, R91 ;  /* 0x0000005b00667308 */ /* 0x0002e20000000800 */
[----:B0-----:R-:W-:-:S07]  /*6c20*/  FADD.FTZ R5, R151, R8 ;  /* 0x0000000897057221 */ /* 0x001fce0000010000 */
[----:B------:R-:W0:Y:S01]  /*6c30*/  MUFU.EX2 R93, R93 ;  /* 0x0000005d005d7308 */ /* 0x000e220000000800 */
[----:B-1----:R-:W-:Y:S01]  /*6c40*/  @!P6 PRMT R91, RZ, 0x654, R9 ;  /* 0x00000654ff5be816 */ /* 0x002fe20000000009 */
[----:B------:R-:W-:Y:S01]  /*6c50*/  FADD.FTZ R9, R135, R100 ;  /* 0x0000006487097221 */ /* 0x000fe20000010000 */
[C---:B--2---:R-:W-:Y:S01]  /*6c60*/  FADD.FTZ R5, R96.reuse, R5 ;  /* 0x0000000560057221 */ /* 0x044fe20000010000 */
[----:B------:R-:W-:Y:S01]  /*6c70*/  F2FP.F16.F32.PACK_AB R151, R96, R151 ;  /* 0x000000976097723e */ /* 0x000fe200000000ff */
[----:B------:R1:W-:Y:S01]  /*6c80*/  @!P6 SYNCS.ARRIVE.TRANS64.RED.A1T0 RZ, [R91+URZ], RZ ;  /* 0x000000ff5bffe9a7 */ /* 0x0003e2000810043f */
[----:B------:R-:W-:Y:S02]  /*6c90*/  FADD.FTZ R100, R144, R9 ;  /* 0x0000000990647221 */ /* 0x000fe40000010000 */
[----:B------:R-:W2:Y:S01]  /*6ca0*/  MUFU.EX2 R115, R115 ;  /* 0x0000007300737308 */ /* 0x000ea20000000800 */
[----:B---3--:R-:W-:-:S07]  /*6cb0*/  FADD.FTZ R5, R102, R5 ;  /* 0x0000000566057221 */ /* 0x008fce0000010000 */
[----:B------:R-:W3:Y:S01]  /*6cc0*/  MUFU.EX2 R146, R146 ;  /* 0x0000009200927308 */ /* 0x000ee20000000800 */
[C---:B0-----:R-:W-:Y:S01]  /*6cd0*/  FADD.FTZ R9, R93.reuse, R100 ;  /* 0x000000645d097221 */ /* 0x041fe20000010000 */
[----:B------:R-:W-:-:S06]  /*6ce0*/  F2FP.F16.F32.PACK_AB R144, R93, R144 ;  /* 0x000000905d90723e */ /* 0x000fcc00000000ff */
[----:B------:R-:W0:Y:S01]  /*6cf0*/  MUFU.EX2 R104, R175 ;  /* 0x000000af00687308 */ /* 0x000e220000000800 */
[C---:B--2---:R-:W-:Y:S01]  /*6d00*/  FADD.FTZ R5, R115.reuse, R5 ;  /* 0x0000000573057221 */ /* 0x044fe20000010000 */
[----:B------:R-:W-:-:S06]  /*6d10*/  F2FP.F16.F32.PACK_AB R145, R115, R102 ;  /* 0x000000667391723e */ /* 0x000fcc00000000ff */
[----:B------:R-:W2:Y:S01]  /*6d20*/  MUFU.EX2 R109, R109 ;  /* 0x0000006d006d7308 */ /* 0x000ea20000000800 */
[----:B---3--:R-:W-:-:S07]  /*6d30*/  FADD.FTZ R100, R146, R9 ;  /* 0x0000000992647221 */ /* 0x008fce0000010000 */
[----:B------:R-:W3:Y:S01]  /*6d40*/  MUFU.EX2 R119, R119 ;  /* 0x0000007700777308 */ /* 0x000ee20000000800 */
[----:B0-----:R-:W-:-:S07]  /*6d50*/  FADD.FTZ R5, R104, R5 ;  /* 0x0000000568057221 */ /* 0x001fce0000010000 */
[----:B------:R-:W0:Y:S01]  /*6d60*/  MUFU.EX2 R140, R140 ;  /* 0x0000008c008c7308 */ /* 0x000e220000000800 */
[C---:B--2---:R-:W-:Y:S01]  /*6d70*/  FADD.FTZ R9, R109.reuse, R100 ;  /* 0x000000646d097221 */ /* 0x044fe20000010000 */
[----:B------:R-:W-:-:S06]  /*6d80*/  F2FP.F16.F32.PACK_AB R146, R109, R146 ;  /* 0x000000926d92723e */ /* 0x000fcc00000000ff */
        /* <DEDUP_REMOVED lines=15> */
[----:B---3--:R-:W-:-:S07]  /*6e80*/  FADD.FTZ R5, R108, R5 ;  /* 0x000000056c057221 */ /* 0x008fce0000010000 */
[----:B------:R-:W3:Y:S01]  /*6e90*/  MUFU.EX2 R136, R136 ;  /* 0x0000008800887308 */ /* 0x000ee20000000800 */
[C---:B0-----:R-:W-:Y:S01]  /*6ea0*/  FADD.FTZ R9, R105.reuse, R8 ;  /* 0x0000000869097221 */ /* 0x041fe20000010000 */
[----:B------:R-:W-:-:S06]  /*6eb0*/  F2FP.F16.F32.PACK_AB R142, R105, R142 ;  /* 0x0000008e698e723e */ /* 0x000fcc00000000ff */
[----:B------:R-:W0:Y:S01]  /*6ec0*/  MUFU.EX2 R100, R185 ;  /* 0x000000b900647308 */ /* 0x000e220000000800 */
[----:B--2---:R-:W-:-:S07]  /*6ed0*/  FADD.FTZ R5, R183, R5 ;  /* 0x00000005b7057221 */ /* 0x004fce0000010000 */
[----:B------:R-:W2:Y:S01]  /*6ee0*/  MUFU.EX2 R101, R101 ;  /* 0x0000006500657308 */ /* 0x000ea20000000800 */
[----:B---3--:R-:W-:-:S07]  /*6ef0*/  FADD.FTZ R8, R136, R9 ;  /* 0x0000000988087221 */ /* 0x008fce0000010000 */
[----:B------:R3:W4:Y:S01]  /*6f00*/  MUFU.EX2 R137, R141 ;  /* 0x0000008d00897308 */ /* 0x0007220000000800 */
[----:B0-----:R-:W-:-:S07]  /*6f10*/  FADD.FTZ R5, R100, R5 ;  /* 0x0000000564057221 */ /* 0x001fce0000010000 */
[----:B------:R-:W0:Y:S01]  /*6f20*/  MUFU.EX2 R138, R138 ;  /* 0x0000008a008a7308 */ /* 0x000e220000000800 */
[C---:B--2---:R-:W-:Y:S01]  /*6f30*/  FADD.FTZ R9, R101.reuse, R8 ;  /* 0x0000000865097221 */ /* 0x044fe20000010000 */
[----:B------:R-:W-:Y:S02]  /*6f40*/  F2FP.F16.F32.PACK_AB R136, R101, R136 ;  /* 0x000000886588723e */ /* 0x000fe400000000ff */
[----:B---3--:R-:W-:-:S04]  /*6f50*/  F2FP.F16.F32.PACK_AB R141, R123, R106 ;  /* 0x0000006a7b8d723e */ /* 0x008fc800000000ff */
[----:B------:R2:W3:Y:S01]  /*6f60*/  MUFU.EX2 R110, R143 ;  /* 0x0000008f006e7308 */ /* 0x0004e20000000800 */
[C---:B----4-:R-:W-:Y:S01]  /*6f70*/  FADD.FTZ R5, R137.reuse, R5 ;  /* 0x0000000589057221 */ /* 0x050fe20000010000 */
[----:B------:R-:W-:-:S06]  /*6f80*/  F2FP.F16.F32.PACK_AB R137, R137, R100 ;  /* 0x000000648989723e */ /* 0x000fcc00000000ff */
[----:B------:R-:W4:Y:S01]  /*6f90*/  MUFU.EX2 R3, R3 ;  /* 0x0000000300037308 */ /* 0x000f220000000800 */
[----:B0-----:R-:W-:Y:S01]  /*6fa0*/  FADD.FTZ R8, R138, R9 ;  /* 0x000000098a087221 */ /* 0x001fe20000010000 */
[----:B--2---:R-:W-:Y:S01]  /*6fb0*/  F2FP.F16.F32.PACK_AB R143, R183, R108 ;  /* 0x0000006cb78f723e */ /* 0x004fe200000000ff */
[----:B------:R-:W-:-:S05]  /*6fc0*/  IMAD.MOV.U32 R9, RZ, RZ, R89 ;  /* 0x000000ffff097224 */ /* 0x000fca00078e0059 */
[----:B------:R-:W0:Y:S01]  /*6fd0*/  MUFU.EX2 R98, R98 ;  /* 0x0000006200627308 */ /* 0x000e220000000800 */
[----:B---3--:R-:W-:Y:S01]  /*6fe0*/  FADD.FTZ R5, R110, R5 ;  /* 0x000000056e057221 */ /* 0x008fe20000010000 */
[C---:B----4-:R-:W-:Y:S01]  /*6ff0*/  FADD.FTZ R8, R3.reuse, R8 ;  /* 0x0000000803087221 */ /* 0x050fe20000010000 */
[----:B------:R-:W-:Y:S01]  /*7000*/  F2FP.F16.F32.PACK_AB R138, R3, R138 ;  /* 0x0000008a038a723e */ /* 0x000fe200000000ff */
[----:B------:R-:W-:Y:S02]  /*7010*/  IMAD.MOV.U32 R3, RZ, RZ, R127 ;  /* 0x000000ffff037224 */ /* 0x000fe400078e007f */
[C---:B0-----:R-:W-:Y:S01]  /*7020*/  FADD.FTZ R5, R98.reuse, R5 ;  /* 0x0000000562057221 */ /* 0x041fe20000010000 */
[----:B------:R-:W-:Y:S01]  /*7030*/  F2FP.F16.F32.PACK_AB R139, R98, R110 ;  /* 0x0000006e628b723e */ /* 0x000fe200000000ff */
[----:B-1----:R-:W-:Y:S06]  /*7040*/  @P1 BRA `(.L_x_1097) ;  /* 0xffffffd000c41947 */ /* 0x002fec000383ffff */
[----:B------:R-:W-:Y:S01]  /*7050*/  IMAD.MOV.U32 R9, RZ, RZ, R89 ;  /* 0x000000ffff097224 */ /* 0x000fe200078e0059 */
[----:B------:R-:W-:Y:S01]  /*7060*/  UMOV UR36, UR4 ;  /* 0x0000000400247c82 */ /* 0x000fe20008000000 */
[----:B------:R-:W-:Y:S01]  /*7070*/  IMAD.MOV.U32 R3, RZ, RZ, R127 ;  /* 0x000000ffff037224 */ /* 0x000fe200078e007f */
[----:B------:R-:W-:-:S06]  /*7080*/  UMOV UR37, UR7 ;  /* 0x0000000700257c82 */ /* 0x000fcc0008000000 */
.L_x_1080:
[----:B------:R-:W0:Y:S01]  /*7090*/  LDC R11, c[0x0][0x9e4] ;  /* 0x00027900ff0b7b82 */ /* 0x000e220000000800 */
[----:B------:R-:W-:-:S05]  /*70a0*/  IADD3 R14, R16, 0x80, -R17 ;  /* 0x00000080100e7810 */ /* 0x000fca0007ffe811 */
[----:B------:R-:W-:-:S04]  /*70b0*/  IMAD R14, R161, 0x80, R14 ;  /* 0x00000080a10e7824 */ /* 0x000fc800078e020e */
[----:B------:R-:W-:Y:S01]  /*70c0*/  VIADD R13, R14, -UR59 ;  /* 0x8000003b0e0d7c36 */ /* 0x000fe20008000000 */
[----:B0-----:R-:W-:-:S13]  /*70d0*/  ISETP.GE.AND P1, PT, R11, 0x1, PT ;  /* 0x000000010b00780c */ /* 0x001fda0003f26270 */
[----:B------:R-:W-:Y:S05]  /*70e0*/  @!P1 BRA `(.L_x_1098) ;  /* 0x00000000003c9947 */ /* 0x000fea0003800000 */
        /* <DEDUP_REMOVED lines=9> */
.L_x_1099:
[----:B------:R-:W-:-:S13]  /*7180*/  ISETP.NE.AND P1, PT, R11, 0x1, PT ;  /* 0x000000010b00780c */ /* 0x000fda0003f25270 */
[----:B------:R-:W0:Y:S02]  /*7190*/  @P1 LDC.64 R20, c[0x0][0x9e8] ;  /* 0x00027a00ff141b82 */ /* 0x000e240000000a00 */
[----:B0-----:R-:W-:-:S05]  /*71a0*/  @P1 IMAD.HI.U32 R20, R14, R20, RZ ;  /* 0x000000140e141227 */ /* 0x001fca00078e00ff */
[----:B------:R-:W-:-:S07]  /*71b0*/  @P1 SHF.R.U32.HI R14, RZ, R21, R20 ;  /* 0x00000015ff0e1219 */ /* 0x000fce0000011614 */
.L_x_1100:
[----:B------:R-:W-:-:S05]  /*71c0*/  IMAD R14, R14, R11, RZ ;  /* 0x0000000b0e0e7224 */ /* 0x000fca00078e02ff */
[----:B------:R-:W-:-:S07]  /*71d0*/  VIMNMX R13, R13, R14, !PT ;  /* 0x0000000e0d0d7248 */ /* 0x000fce0007fe0100 */
.L_x_1098:
        /* <DEDUP_REMOVED lines=11> */
.L_x_1110:
[----:B------:R-:W-:-:S04]  /*7290*/  UIADD3 UR5, UR4, 0x1, URZ ;  /* 0x0000000104057890 */ /* 0x000fc8000fffe03f */
[----:B------:R-:W-:-:S04]  /*72a0*/  UISETP.NE.AND UP0, UPT, UR5, 0x2, UPT ;  /* 0x000000020500788c */ /* 0x000fc8000bf05270 */
[----:B------:R-:W-:Y:S02]  /*72b0*/  USEL UR37, URZ, 0x1, UP0 ;  /* 0x000000013f257887 */ /* 0x000fe40008000000 */
[----:B------:R-:W-:Y:S02]  /*72c0*/  USEL UR36, UR5, URZ, UP0 ;  /* 0x0000003f05247287 */ /* 0x000fe40008000000 */
[----:B------:R-:W-:Y:S01]  /*72d0*/  ULOP3.LUT UR37, UR7, UR37, URZ, 0x3c, !UPT ;  /* 0x0000002507257292 */ /* 0x000fe2000f8e3c3f */
[----:B------:R-:W-:Y:S11]  /*72e0*/  @!P0 BRA `(.L_x_1102) ;  /* 0x0000000000048947 */ /* 0x000ff60003800000 */
[----:B------:R-:W-:Y:S01]  /*72f0*/  BPT.TRAP 0x1 ;  /* 0x000000040000795c */ /* 0x000fe20000300000 */
.L_x_1102:
[----:B------:R-:W-:Y:S01]  /*7300*/  ULEA UR5, UR36, UR38, 0x3 ;  /* 0x0000002624057291 */ /* 0x000fe2000f8e183f */
[----:B------:R-:W-:-:S05]  /*7310*/  IMAD.U32 R3, RZ, RZ, UR37 ;  /* 0x00000025ff037e24 */ /* 0x000fca000f8e00ff */
[----:B------:R-:W-:-:S04]  /*7320*/  SHF.L.U32 R3, R3, 0x1f, RZ ;  /* 0x0000001f03037819 */ /* 0x000fc800000006ff */
[----:B------:R0:W1:Y:S01]  /*7330*/  SYNCS.PHASECHK.TRANS64.TRYWAIT P1, [UR5+0x2a830], R3 ;  /* 0x02a83003ff0075a7 */ /* 0x0000620008020145 */
[----:B------:R-:W-:Y:S05]  /*7340*/  @!P0 BRA `(.L_x_1103) ;  /* 0x0000000000048947 */ /* 0x000fea0003800000 */
[----:B------:R-:W-:Y:S01]  /*7350*/  BPT.TRAP 0x1 ;  /* 0x000000040000795c */ /* 0x000fe20000300000 */
.L_x_1103:
[----:B-1----:R-:W-:Y:S05]  /*7360*/  @P1 BRA `(.L_x_1104) ;  /* 0x0000000000081947 */ /* 0x002fea0003800000 */
[----:B------:R-:W1:Y:S02]  /*7370*/  SYNCS.PHASECHK.TRANS64.TRYWAIT P1, [UR5+0x2a830], R3 ;  /* 0x02a83003ff0075a7 */ /* 0x000e640008020145 */
[----:B-1----:R-:W-:Y:S05]  /*7380*/  @!P1 BRA `(.L_x_1105) ;  /* 0x000000c800289947 */ /* 0x002fea0003800000 */
.L_x_1104:
        /* <DEDUP_REMOVED lines=131> */
.L_x_1106:
[----:B------:R-:W-:Y:S01]  /*7bc0*/  ULEA UR10, UR4, UR38, 0x3 ;  /* 0x00000026040a7291 */ /* 0x000fe2000f8e183f */
[----:B------:R-:W-:-:S05]  /*7bd0*/  IMAD.U32 R0, RZ, RZ, UR7 ;  /* 0x00000007ff007e24 */ /* 0x000fca000f8e00ff */
[----:B------:R-:W-:-:S04]  /*7be0*/  SHF.L.U32 R0, R0, 0x1f, RZ ;  /* 0x0000001f00007819 */ /* 0x000fc800000006ff */
[----:B------:R2:W3:Y:S01]  /*7bf0*/  SYNCS.PHASECHK.TRANS64.TRYWAIT P1, [UR10+0x2a850], R0 ;  /* 0x02a85000ff0075a7 */ /* 0x0004e2000802014a */
[----:B------:R-:W-:Y:S05]  /*7c00*/  @!P0 BRA `(.L_x_1107) ;  /* 0x0000000000048947 */ /* 0x000fea0003800000 */
[----:B------:R-:W-:Y:S01]  /*7c10*/  BPT.TRAP 0x1 ;  /* 0x000000040000795c */ /* 0x000fe20000300000 */
.L_x_1107:
[----:B---3--:R-:W-:Y:S05]  /*7c20*/  @P1 BRA `(.L_x_1108) ;  /* 0x0000000000081947 */ /* 0x008fea0003800000 */
[----:B------:R-:W3:Y:S02]  /*7c30*/  SYNCS.PHASECHK.TRANS64.TRYWAIT P1, [UR10+0x2a850], R0 ;  /* 0x02a85000ff0075a7 */ /* 0x000ee4000802014a */
[----:B---3--:R-:W-:Y:S05]  /*7c40*/  @!P1 BRA `(.L_x_1109) ;  /* 0x000000c000109947 */ /* 0x008fea0003800000 */
.L_x_1108:
[----:B------:R-:W-:Y:S01]  /*7c50*/  UIADD3 UR6, UR38, 0x400, URZ ;  /* 0x0000040026067890 */ /* 0x000fe2000fffe03f */
[----:B------:R-:W-:Y:S01]  /*7c60*/  WARPGROUP.ARRIVE ;  /* 0x00000000000079c5 */ /* 0x000fe20000000000 */
[----:B------:R-:W-:Y:S01]  /*7c70*/  UMOV UR7, 0x40000040 ;  /* 0x4000004000077882 */ /* 0x000fe20000000000 */
[----:B0-2---:R-:W-:Y:S01]  /*7c80*/  FMNMX.FTZ R0, R88, R15, !PT ;  /* 0x0000000f58007209 */ /* 0x005fe20007810000 */
[----:B------:R-:W-:Y:S01]  /*7c90*/  USHF.R.U32.HI UR6, URZ, 0x4, UR6 ;  /* 0x000000043f067899 */ /* 0x000fe20008011606 */
[----:B-1----:R-:W0:Y:S01]  /*7ca0*/  LDC R10, c[0x0][0x988] ;  /* 0x00026200ff0a7b82 */ /* 0x002e220000000800 */
[----:B------:R-:W-:Y:S01]  /*7cb0*/  FMNMX.FTZ R2, R90, R14, !PT ;  /* 0x0000000e5a027209 */ /* 0x000fe20007810000 */
[----:B------:R-:W1:Y:S01]  /*7cc0*/  S2R R160, SR_TID.X ;  /* 0x0000000000a07919 */ /* 0x000e620000002100 */
[----:B------:R-:W-:Y:S01]  /*7cd0*/  ULOP3.LUT UR6, UR6, 0x3fff, URZ, 0xc0, !UPT ;  /* 0x00003fff06067892 */ /* 0x000fe2000f8ec03f */
[----:B------:R-:W-:-:S03]  /*7ce0*/  FMNMX.FTZ R3, R89, R0, !PT ;  /* 0x0000000059037209 */ /* 0x000fc60007810000 */
[----:B------:R-:W-:Y:S01]  /*7cf0*/  ULOP3.LUT UR6, UR6, 0x3000000, URZ, 0xfc, !UPT ;  /* 0x0300000006067892 */ /* 0x000fe2000f8efc3f */
[----:B------:R-:W-:-:S03]  /*7d00*/  FMNMX.FTZ R0, R92, R3, !PT ;  /* 0x000000035c007209 */ /* 0x000fc60007810000 */
[----:B------:R-:W-:Y:S01]  /*7d10*/  UIMAD UR4, UR4, 0x600, UR6 ;  /* 0x00000600040478a4 */ /* 0x000fe2000f8e0206 */
[----:B------:R-:W-:-:S04]  /*7d20*/  FMNMX.FTZ R3, R93, R0, !PT ;  /* 0x000000005d037209 */ /* 0x000fc80007810000 */
        /* <DEDUP_REMOVED lines=8> */
[----:B------:R-:W-:Y:S02]  /*7db0*/  FMNMX.FTZ R0, R104, R3, !PT ;  /* 0x0000000368007209 */ /* 0x000fe40007810000 */
[----:B-1----:R-:W-:Y:S02]  /*7dc0*/  LOP3.LUT P1, RZ, R160, 0x7f, RZ, 0xc0, !PT ;  /* 0x0000007fa0ff7812 */ /* 0x002fe4000782c0ff */
        /* <DEDUP_REMOVED lines=15> */
[----:B------:R-:W1:Y:S02]  /*7ec0*/  SHFL.BFLY PT, R3, R0, 0x2, 0x1f ;  /* 0x0c401f0000037f89 */ /* 0x000e6400000e0000 */
[----:B-1----:R-:W-:-:S05]  /*7ed0*/  FMNMX.FTZ R20, R0, R3, !PT ;  /* 0x0000000300147209 */ /* 0x002fca0007810000 */
[----:B------:R-:W1:Y:S02]  /*7ee0*/  SHFL.BFLY PT, R3, R20, 0x1, 0x1f ;  /* 0x0c201f0014037f89 */ /* 0x000e6400000e0000 */
[----:B-1----:R-:W-:-:S05]  /*7ef0*/  FMNMX.FTZ R3, R20, R3, !PT ;  /* 0x0000000314037209 */ /* 0x002fca0007810000 */
[----:B------:R-:W-:-:S04]  /*7f00*/  FADD.FTZ R9, -R3, R15 ;  /* 0x0000000f03097221 */ /* 0x000fc80000010100 */
[----:B0-----:R-:W-:Y:S01]  /*7f10*/  FMUL.FTZ R21, R9, R10 ;  /* 0x0000000a09157220 */ /* 0x001fe20000410000 */
[----:B------:R-:W-:Y:S02]  /*7f20*/  WARPGROUP.DEPBAR.LE gsb0, 0x0 ;  /* 0x00008000000079c5 */ /* 0x000fe40000010000 */
[----:B------:R-:W-:Y:S01]  /*7f30*/  WARPGROUP.ARRIVE ;  /* 0x00000000000079c5 */ /* 0x000fe20000000000 */
[----:B------:R-:W-:Y:S01]  /*7f40*/  FMNMX.FTZ R9, R91, R2, !PT ;  /* 0x000000025b097209 */ /* 0x000fe20007810000 */
[----:B------:R0:W-:Y:S03]  /*7f50*/  MUFU.EX2 R0, R21 ;  /* 0x0000001500007308 */ /* 0x0001e60000000800 */
[----:B------:R-:W-:Y:S01]  /*7f60*/  FMNMX.FTZ R2, R94, R9, !PT ;  /* 0x000000095e027209 */ /* 0x000fe20007810000 */
[----:B------:R-:W-:Y:S01]  /*7f70*/  HGMMA.64x128x16.F32 R24, R152, gdesc[UR4].tnspB, R24, gsb0 ;  /* 0x41e0000498187df0 */ /* 0x000fe20008000818 */
[----:B------:R-:W-:Y:S01]  /*7f80*/  UIADD3 UR6, UR4, 0x100, URZ ;  /* 0x0000010004067890 */ /* 0x000fe2000fffe03f */
[----:B------:R-:W-:Y:S01]  /*7f90*/  UMOV UR7, 0x40000040 ;  /* 0x4000004000077882 */ /* 0x000fe20000000000 */
        /* <DEDUP_REMOVED lines=23> */
[----:B------:R-:W1:Y:S01]  /*8110*/  SHFL.BFLY PT, R2, R9, 0x1, 0x1f ;  /* 0x0c201f0009027f89 */ /* 0x000e6200000e0000 */
[----:B------:R-:W-:Y:S02]  /*8120*/  WARPGROUP.DEPBAR.LE gsb0, 0x0 ;  /* 0x00008000000079c5 */ /* 0x000fe40000010000 */
[----:B------:R-:W-:Y:S01]  /*8130*/  WARPGROUP.ARRIVE ;  /* 0x00000000000079c5 */ /* 0x000fe20000000000 */
[----:B-1----:R-:W-:-:S05]  /*8140*/  FMNMX.FTZ R9, R9, R2, !PT ;  /* 0x0000000209097209 */ /* 0x002fca0007810000 */
[----:B------:R-:W-:Y:S01]  /*8150*/  HGMMA.64x128x16.F32 R24, R148, gdesc[UR4].tnspB, R24, gsb0 ;  /* 0x41e0000494187df0 */ /* 0x000fe20008000818 */
[----:B------:R-:W-:Y:S01]  /*8160*/  UIADD3 UR6, UR4, 0x180, URZ ;  /* 0x0000018004067890 */ /* 0x000fe2000fffe03f */
[----:B------:R-:W-:Y:S01]  /*8170*/  UMOV UR7, 0x40000040 ;  /* 0x4000004000077882 */ /* 0x000fe20000000000 */
[----:B------:R-:W-:Y:S02]  /*8180*/  WARPGROUP.DEPBAR.LE gsb0, 0x0 ;  /* 0x00008000000079c5 */ /* 0x000fe40000010000 */
[----:B------:R-:W-:Y:S01]  /*8190*/  WARPGROUP.ARRIVE ;  /* 0x00000000000079c5 */ /* 0x000fe20000000000 */
[----:B------:R-:W-:-:S04]  /*81a0*/  FMUL.FTZ R149, R3, R10 ;  /* 0x0000000a03957220 */ /* 0x000fc80000410000 */
[-CC-:B------:R-:W-:Y:S02]  /*81b0*/  FFMA.FTZ R156, R89, R10.reuse, -R149.reuse ;  /* 0x0000000a599c7223 */ /* 0x180fe40000010895 */
[----:B------:R-:W-:Y:S01]  /*81c0*/  HGMMA.64x128x16.F32 R24, R144, gdesc[UR4].tnspB, R24, gsb0 ;  /* 0x41e0000490187df0 */ /* 0x000fe20008000818 */
[----:B------:R-:W-:Y:S01]  /*81d0*/  UIADD3 UR6, UR4, 0x200, URZ ;  /* 0x0000020004067890 */ /* 0x000fe2000fffe03f */
[-CC-:B0-----:R-:W-:Y:S01]  /*81e0*/  FFMA.FTZ R21, R93, R10.reuse, -R149.reuse ;  /* 0x0000000a5d157223 */ /* 0x181fe20000010895 */
[----:B------:R-:W-:Y:S01]  /*81f0*/  UMOV UR7, 0x40000040 ;  /* 0x4000004000077882 */ /* 0x000fe20000000000 */
[----:B------:R-:W-:Y:S01]  /*8200*/  UIADD3 UR4, UR4, 0x280, URZ ;  /* 0x0000028004047890 */ /* 0x000fe2000fffe03f */
        /* <DEDUP_REMOVED lines=10> */
[C---:B------:R-:W-:Y:S01]  /*82b0*/  FADD.FTZ R129, -R9.reuse, R14 ;  /* 0x0000000e09817221 */ /* 0x040fe20000010100 */
[-C--:B------:R-:W-:Y:S01]  /*82c0*/  FMUL.FTZ R133, R9, R10.reuse ;  /* 0x0000000a09857220 */ /* 0x080fe20000410000 */
[-CC-:B------:R-:W-:Y:S01]  /*82d0*/  FFMA.FTZ R15, R88, R10.reuse, -R149.reuse ;  /* 0x0000000a580f7223 */ /* 0x180fe20000010895 */
[-C--:B------:R-:W-:Y:S01]  /*82e0*/  FFMA.FTZ R158, R92, R10.reuse, -R149 ;  /* 0x0000000a5c9e7223 */ /* 0x080fe20000010895 */
[-C--:B------:R-:W-:Y:S01]  /*82f0*/  FMUL.FTZ R129, R129, R10.reuse ;  /* 0x0000000a81817220 */ /* 0x080fe20000410000 */
[-CC-:B------:R-:W-:Y:S01]  /*8300*/  FFMA.FTZ R90, R90, R10.reuse, -R133.reuse ;  /* 0x0000000a5a5a7223 */ /* 0x180fe20000010885 */
[-CC-:B------:R-:W-:Y:S01]  /*8310*/  FFMA.FTZ R91, R91, R10.reuse, -R133.reuse ;  /* 0x0000000a5b5b7223 */ /* 0x180fe20000010885 */
[-C--:B------:R-:W-:Y:S01]  /*8320*/  FFMA.FTZ R94, R94, R10.reuse, -R133 ;  /* 0x0000000a5e5e7223 */ /* 0x080fe20000010885 */
[----:B------:R-:W-:Y:S01]  /*8330*/  MUFU.EX2 R15, R15 ;  /* 0x0000000f000f7308 */ /* 0x000fe20000000800 */
[-C--:B------:R-:W-:Y:S01]  /*8340*/  FFMA.FTZ R154, R100, R10.reuse, -R149 ;  /* 0x0000000a649a7223 */ /* 0x080fe20000010895 */
[-C--:B------:R-:W-:Y:S01]  /*8350*/  FFMA.FTZ R95, R95, R10.reuse, -R133 ;  /* 0x0000000a5f5f7223 */ /* 0x080fe20000010885 */
[-C--:B------:R-:W-:Y:S01]  /*8360*/  FFMA.FTZ R152, R96, R10.reuse, -R149 ;  /* 0x0000000a60987223 */ /* 0x080fe20000010895 */
[-CC-:B------:R-:W-:Y:S01]  /*8370*/  FFMA.FTZ R98, R98, R10.reuse, -R133.reuse ;  /* 0x0000000a62627223 */ /* 0x180fe20000010885 */
[-CC-:B------:R-:W-:Y:S01]  /*8380*/  FFMA.FTZ R99, R99, R10.reuse, -R133.reuse ;  /* 0x0000000a63637223 */ /* 0x180fe20000010885 */
[-CC-:B------:R-:W-:Y:S01]  /*8390*/  FFMA.FTZ R102, R102, R10.reuse, -R133.reuse ;  /* 0x0000000a66667223 */ /* 0x180fe20000010885 */
[-C--:B------:R-:W-:Y:S01]  /*83a0*/  FFMA.FTZ R103, R103, R10.reuse, -R133 ;  /* 0x0000000a67677223 */ /* 0x080fe20000010885 */
[----:B------:R-:W-:Y:S01]  /*83b0*/  MUFU.EX2 R2, R129 ;  /* 0x0000008100027308 */ /* 0x000fe20000000800 */
[-C--:B------:R-:W-:Y:S01]  /*83c0*/  FFMA.FTZ R148, R104, R10.reuse, -R149 ;  /* 0x0000000a68947223 */ /* 0x080fe20000010895 */
[-CC-:B------:R-:W-:Y:S01]  /*83d0*/  FFMA.FTZ R106, R106, R10.reuse, -R133.reuse ;  /* 0x0000000a6a6a7223 */ /* 0x180fe20000010885 */
[-C--:B------:R-:W-:Y:S01]  /*83e0*/  FFMA.FTZ R107, R107, R10.reuse, -R133 ;  /* 0x0000000a6b6b7223 */ /* 0x080fe20000010885 */
[-C--:B------:R-:W-:Y:S01]  /*83f0*/  FFMA.FTZ R150, R108, R10.reuse, -R149 ;  /* 0x0000000a6c967223 */ /* 0x080fe20000010895 */
[-CC-:B------:R-:W-:Y:S01]  /*8400*/  FFMA.FTZ R110, R110, R10.reuse, -R133.reuse ;  /* 0x0000000a6e6e7223 */ /* 0x180fe20000010885 */
[-CC-:B------:R-:W-:Y:S01]  /*8410*/  FFMA.FTZ R111, R111, R10.reuse, -R133.reuse ;  /* 0x0000000a6f6f7223 */ /* 0x180fe20000010885 */
[-CC-:B------:R-:W-:Y:S01]  /*8420*/  FFMA.FTZ R114, R114, R10.reuse, -R133.reuse ;  /* 0x0000000a72727223 */ /* 0x180fe20000010885 */
[----:B------:R-:W0:Y:S01]  /*8430*/  MUFU.EX2 R157, R90 ;  /* 0x0000005a009d7308 */ /* 0x000e220000000800 */
[-CC-:B------:R-:W-:Y:S01]  /*8440*/  FFMA.FTZ R115, R115, R10.reuse, -R133.reuse ;  /* 0x0000000a73737223 */ /* 0x180fe20000010885 */
[-CC-:B------:R-:W-:Y:S01]  /*8450*/  FFMA.FTZ R118, R118, R10.reuse, -R133.reuse ;  /* 0x0000000a76767223 */ /* 0x180fe20000010885 */
[-C--:B------:R-:W-:Y:S01]  /*8460*/  FFMA.FTZ R119, R119, R10.reuse, -R133 ;  /* 0x0000000a77777223 */ /* 0x080fe20000010885 */
[-C--:B------:R-:W-:Y:S01]  /*8470*/  FFMA.FTZ R20, R120, R10.reuse, -R149 ;  /* 0x0000000a78147223 */ /* 0x080fe20000010895 */
[-CC-:B------:R-:W-:Y:S01]  /*8480*/  FFMA.FTZ R122, R122, R10.reuse, -R133.reuse ;  /* 0x0000000a7a7a7223 */ /* 0x180fe20000010885 */
[-C--:B------:R-:W-:Y:S01]  /*8490*/  FFMA.FTZ R123, R123, R10.reuse, -R133 ;  /* 0x0000000a7b7b7223 */ /* 0x080fe20000010885 */
[-C--:B------:R-:W-:Y:S01]  /*84a0*/  FFMA.FTZ R88, R124, R10.reuse, -R149 ;  /* 0x0000000a7c587223 */ /* 0x080fe20000010895 */
[----:B------:R-:W1:Y:S01]  /*84b0*/  MUFU.EX2 R156, R156 ;  /* 0x0000009c009c7308 */ /* 0x000e620000000800 */
[----:B------:R-:W-:Y:S01]  /*84c0*/  FFMA.FTZ R126, R126, R10, -R133 ;  /* 0x0000000a7e7e7223 */ /* 0x000fe20000010885 */
[----:B------:R-:W-:-:S02]  /*84d0*/  IMAD.U32 R14, RZ, RZ, UR5 ;  /* 0x00000005ff0e7e24 */ /* 0x000fc4000f8e00ff */
[-C--:B------:R-:W-:Y:S01]  /*84e0*/  FFMA.FTZ R127, R127, R10.reuse, -R133 ;  /* 0x0000000a7f7f7223 */ /* 0x080fe20000010885 */
[-C--:B------:R-:W-:Y:S01]  /*84f0*/  FFMA.FTZ R92, R128, R10.reuse, -R149 ;  /* 0x0000000a805c7223 */ /* 0x080fe20000010895 */
[-CC-:B------:R-:W-:Y:S01]  /*8500*/  FFMA.FTZ R130, R130, R10.reuse, -R133.reuse ;  /* 0x0000000a82827223 */ /* 0x180fe20000010885 */
[----:B------:R-:W-:Y:S02]  /*8510*/  @!P1 VIADD R14, R14, 0x2a840 ;  /* 0x0002a8400e0e9836 */ /* 0x000fe40000000000 */
[-C--:B------:R-:W-:Y:S01]  /*8520*/  FFMA.FTZ R131, R131, R10.reuse, -R133 ;  /* 0x0000000a83837223 */ /* 0x080fe20000010885 */
[----:B------:R2:W3:Y:S01]  /*8530*/  MUFU.EX2 R100, R91 ;  /* 0x0000005b00647308 */ /* 0x0004e20000000800 */
[----:B0-----:R-:W-:Y:S01]  /*8540*/  FFMA.FTZ R5, R2, R5, R157 ;  /* 0x0000000502057223 */ /* 0x001fe2000001009d */
[----:B------:R-:W-:Y:S01]  /*8550*/  IMAD.U32 R90, RZ, RZ, UR10 ;  /* 0x0000000aff5a7e24 */ /* 0x000fe2000f8e00ff */
[----:B------:R-:W-:Y:S01]  /*8560*/  @!P1 PRMT R14, RZ, 0x654, R14 ;  /* 0x00000654ff0e9816 */ /* 0x000fe2000000000e */
[-C--:B------:R-:W-:Y:S01]  /*8570*/  FFMA.FTZ R96, R132, R10.reuse, -R149 ;  /* 0x0000000a84607223 */ /* 0x080fe20000010895 */
[-CC-:B------:R-:W-:Y:S01]  /*8580*/  FFMA.FTZ R134, R134, R10.reuse, -R133.reuse ;  /* 0x0000000a86867223 */ /* 0x180fe20000010885 */
[----:B------:R-:W-:-:S02]  /*8590*/  FFMA.FTZ R133, R135, R10, -R133 ;  /* 0x0000000a87857223 */ /* 0x000fc40000010885 */
[----:B------:R-:W0:Y:S01]  /*85a0*/  MUFU.EX2 R158, R158 ;  /* 0x0000009e009e7308 */ /* 0x000e220000000800 */
[----:B--2---:R-:W-:-:S04]  /*85b0*/  FFMA.FTZ R91, R0, R8, R15 ;  /* 0x00000008005b7223 */ /* 0x004fc8000001000f */
[C---:B-1----:R-:W-:Y:S01]  /*85c0*/  FADD.FTZ R91, R156.reuse, R91 ;  /* 0x0000005b9c5b7221 */ /* 0x042fe20000010000 */
[----:B------:R-:W-:Y:S02]  /*85d0*/  F2FP.F16.F32.PACK_AB R156, R156, R15 ;  /* 0x0000000f9c9c723e */ /* 0x000fe400000000ff */
[----:B------:R-:W1:Y:S01]  /*85e0*/  MUFU.EX2 R94, R94 ;  /* 0x0000005e005e7308 */ /* 0x000e620000000800 */
[C---:B---3--:R-:W-:Y:S01]  /*85f0*/  FADD.FTZ R5, R100.reuse, R5 ;  /* 0x0000000564057221 */ /* 0x048fe20000010000 */
        /* <DEDUP_REMOVED lines=20> */
[----:B------:R-:W-:Y:S01]  /*8740*/  F2FP.F16.F32.PACK_AB R153, R99, R98 ;  /* 0x000000626399723e */ /* 0x000fe200000000ff */
[----:B------:R-:W-:Y:S02]  /*8750*/  WARPGROUP.DEPBAR.LE gsb0, 0x0 ;  /* 0x00008000000079c5 */ /* 0x000fe40000010000 */
[----:B------:R-:W-:-:S03]  /*8760*/  WARPGROUP.ARRIVE ;  /* 0x00000000000079c5 */ /* 0x000fc60000000000 */
[----:B------:R-:W1:Y:S01]  /*8770*/  MUFU.EX2 R93, R93 ;  /* 0x0000005d005d7308 */ /* 0x000e620000000800 */
[----:B--2---:R-:W-:Y:S01]  /*8780*/  FADD.FTZ R8, R154, R91 ;  /* 0x0000005b9a087221 */ /* 0x004fe20000010000 */
[-CC-:B------:R-:W-:Y:S01]  /*8790*/  FFMA.FTZ R144, R112, R10.reuse, -R149.reuse ;  /* 0x0000000a70907223 */ /* 0x180fe20000010895 */
[----:B------:R-:W-:Y:S01]  /*87a0*/  FFMA.FTZ R146, R116, R10, -R149 ;  /* 0x0000000a74927223 */ /* 0x000fe20000010895 */
[----:B------:R-:W-:Y:S01]  /*87b0*/  HGMMA.64x128x16.F32 R24, R140, gdesc[UR4].tnspB, R24, gsb0 ;  /* 0x41e000048c187df0 */ /* 0x000fe20008000818 */
[----:B------:R-:W-:Y:S01]  /*87c0*/  UMOV UR6, UR4 ;  /* 0x0000000400067c82 */ /* 0x000fe20008000000 */
[----:B------:R-:W-:Y:S02]  /*87d0*/  UMOV UR7, 0x40000040 ;  /* 0x4000004000077882 */ /* 0x000fe40000000000 */
[----:B------:R-:W2:Y:S01]  /*87e0*/  MUFU.EX2 R103, R103 ;  /* 0x0000006700677308 */ /* 0x000ea20000000800 */
[----:B0-----:R-:W-:Y:S01]  /*87f0*/  FADD.FTZ R5, R102, R5 ;  /* 0x0000000566057221 */ /* 0x001fe20000010000 */
[----:B------:R-:W-:-:S06]  /*8800*/  UMOV UR4, UR36 ;  /* 0x0000002400047c82 */ /* 0x000fcc0008000000 */
        /* <DEDUP_REMOVED lines=43> */
[----:B------:R-:W-:Y:S02]  /*8ac0*/  WARPGROUP.DEPBAR.LE gsb0, 0x0 ;  /* 0x00008000000079c5 */ /* 0x000fe40000010000 */
[----:B------:R-:W-:-:S03]  /*8ad0*/  WARPGROUP.ARRIVE ;  /* 0x00000000000079c5 */ /* 0x000fc60000000000 */
[----:B------:R-:W2:Y:S01]  /*8ae0*/  MUFU.EX2 R122, R122 ;  /* 0x0000007a007a7308 */ /* 0x000ea20000000800 */
[C---:B0-----:R-:W-:Y:S01]  /*8af0*/  FADD.FTZ R5, R119.reuse, R5 ;  /* 0x0000000577057221 */ /* 0x041fe20000010000 */
[----:B------:R-:W-:Y:S01]  /*8b00*/  F2FP.F16.F32.PACK_AB R147, R119, R118 ;  /* 0x000000767793723e */ /* 0x000fe200000000ff */
[----:B------:R-:W-:Y:S01]  /*8b10*/  HGMMA.64x128x16.F32 R24, R136, gdesc[UR4].tnspB, R24, gsb0 ;  /* 0x41e0000488187df0 */ /* 0x000fe20008000818 */
[----:B------:R-:W-:-:S04]  /*8b20*/  UMOV UR7, UR37 ;  /* 0x0000002500077c82 */ /* 0x000fc80008000000 */
        /* <DEDUP_REMOVED lines=25> */
[----:B--2---:R-:W-:-:S07]  /*8cc0*/  FADD.FTZ R15, R121, R8 ;  /* 0x00000008790f7221 */ /* 0x004fce0000010000 */
[----:B------:R-:W2:Y:S01]  /*8cd0*/  MUFU.EX2 R134, R134 ;  /* 0x0000008600867308 */ /* 0x000ea20000000800 */
[----:B0-----:R-:W-:-:S07]  /*8ce0*/  FADD.FTZ R5, R131, R5 ;  /* 0x0000000583057221 */ /* 0x001fce0000010000 */
[----:B------:R-:W0:Y:S01]  /*8cf0*/  MUFU.EX2 R125, R125 ;  /* 0x0000007d007d7308 */ /* 0x000e220000000800 */
[----:B-1----:R-:W-:Y:S01]  /*8d00*/  FADD.FTZ R8, R96, R15 ;  /* 0x0000000f60087221 */ /* 0x002fe20000010000 */
[----:B------:R-:W-:-:S06]  /*8d10*/  IMAD.MOV.U32 R15, RZ, RZ, R3 ;  /* 0x000000ffff0f7224 */ /* 0x000fcc00078e0003 */
[----:B------:R-:W1:Y:S01]  /*8d20*/  MUFU.EX2 R133, R133 ;  /* 0x0000008500857308 */ /* 0x000e620000000800 */
[----:B--2---:R-:W-:Y:S01]  /*8d30*/  FADD.FTZ R5, R134, R5 ;  /* 0x0000000586057221 */ /* 0x004fe20000010000 */
[----:B0-----:R-:W-:-:S03]  /*8d40*/  FADD.FTZ R8, R125, R8 ;  /* 0x000000087d087221 */ /* 0x001fc60000010000 */
[----:B-1----:R-:W-:Y:S01]  /*8d50*/  FADD.FTZ R5, R133, R5 ;  /* 0x0000000585057221 */ /* 0x002fe20000010000 */
[----:B------:R-:W-:Y:S02]  /*8d60*/  WARPGROUP.DEPBAR.LE gsb0, 0x0 ;  /* 0x00008000000079c5 */ /* 0x000fe40000010000 */
[----:B------:R0:W-:Y:S01]  /*8d70*/  @!P1 SYNCS.ARRIVE.TRANS64.RED.A1T0 RZ, [R14+URZ], RZ ;  /* 0x000000ff0eff99a7 */ /* 0x0001e2000810043f */
[----:B------:R-:W-:Y:S02]  /*8d80*/  F2FP.F16.F32.PACK_AB R136, R121, R92 ;  /* 0x0000005c7988723e */ /* 0x000fe400000000ff */
[----:B------:R-:W-:Y:S02]  /*8d90*/  F2FP.F16.F32.PACK_AB R137, R131, R130 ;  /* 0x000000828389723e */ /* 0x000fe400000000ff */
[----:B------:R-:W-:Y:S02]  /*8da0*/  F2FP.F16.F32.PACK_AB R138, R125, R96 ;  /* 0x000000607d8a723e */ /* 0x000fe400000000ff */
[----:B------:R-:W-:Y:S01]  /*8db0*/  F2FP.F16.F32.PACK_AB R139, R133, R134 ;  /* 0x00000086858b723e */ /* 0x000fe200000000ff */
[----:B0-----:R-:W-:-:S05]  /*8dc0*/  @!P1 VIADD R14, R90, 0x2a860 ;  /* 0x0002a8605a0e9836 */ /* 0x001fca0000000000 */
[----:B------:R-:W-:-:S04]  /*8dd0*/  @!P1 PRMT R14, RZ, 0x654, R14 ;  /* 0x00000654ff0e9816 */ /* 0x000fc8000000000e */
[----:B------:R0:W-:Y:S01]  /*8de0*/  @!P1 SYNCS.ARRIVE.TRANS64.RED.A1T0 RZ, [R14+URZ], RZ ;  /* 0x000000ff0eff99a7 */ /* 0x0001e2000810043f */
[C---:B------:R-:W-:Y:S01]  /*8df0*/  ISETP.GT.AND P1, PT, R12.reuse, R13, PT ;  /* 0x0000000d0c00720c */ /* 0x040fe20003f24270 */
[----:B------:R-:W-:Y:S02]  /*8e00*/  VIADD R12, R12, 0xffffffff ;  /* 0xffffffff0c0c7836 */ /* 0x000fe40000000000 */
[----:B0-----:R-:W-:-:S10]  /*8e10*/  IMAD.MOV.U32 R14, RZ, RZ, R9 ;  /* 0x000000ffff0e7224 */ /* 0x001fd400078e0009 */
[----:B------:R-:W-:Y:S05]  /*8e20*/  @P1 BRA `(.L_x_1110) ;  /* 0xffffffe400181947 */ /* 0x000fea000383ffff */
.L_x_1101:
[----:B------:R-:W-:-:S13]  /*8e30*/  ISETP.GE.AND P1, PT, R12, R23, PT ;  /* 0x000000170c00720c */ /* 0x000fda0003f26270 */
[----:B------:R-:W-:Y:S05]  /*8e40*/  @!P1 BRA `(.L_x_1111) ;  /* 0x0000002c00549947 */ /* 0x000fea0003800000 */
[----:B------:R-:W-:Y:S01]  /*8e50*/  IMAD.IADD R15, R16, 0x1, -R17 ;  /* 0x00000001100f7824 */ /* 0x000fe200078e0a11 */
[----:B------:R-:W-:Y:S01]  /*8e60*/  UMOV UR7, UR37 ;  /* 0x0000002500077c82 */ /* 0x000fe20008000000 */
[----:B------:R-:W-:Y:S01]  /*8e70*/  IMAD.MOV.U32 R13, RZ, RZ, R9 ;  /* 0x000000ffff0d7224 */ /* 0x000fe200078e0009 */
[----:B------:R-:W-:Y:S01]  /*8e80*/  UMOV UR4, UR36 ;  /* 0x0000002400047c82 */ /* 0x000fe20008000000 */
[----:B------:R-:W-:Y:S01]  /*8e90*/  IMAD.MOV.U32 R14, RZ, RZ, R3 ;  /* 0x000000ffff0e7224 */ /* 0x000fe200078e0003 */
[----:B------:R-:W-:Y:S01]  /*8ea0*/  IADD3 R161, R15, 0x8, R4 ;  /* 0x000000080fa17810 */ /* 0x000fe20007ffe004 */
[----:B------:R-:W-:Y:S01]  /*8eb0*/  IMAD.IADD R15, R4, 0x1, R15 ;  /* 0x00000001040f7824 */ /* 0x000fe200078e020f */
[----:B------:R-:W-:Y:S01]  /*8ec0*/  ULDC UR58, c[0x0][0x9e4] ;  /* 0x00027900003a7ab9 */ /* 0x000fe20000000800 */
[----:B------:R-:W-:Y:S01]  /*8ed0*/  ULDC UR59, c[0x0][0x9dc] ;  /* 0x00027700003b7ab9 */ /* 0x000fe20000000800 */
[----:B------:R-:W-:-:S07]  /*8ee0*/  LOP3.LUT R21, RZ, R161, RZ, 0x33, !PT ;  /* 0x000000a1ff157212 */ /* 0x000fce00078e33ff */
.L_x_1128:
[----:B------:R-:W-:-:S04]  /*8ef0*/  UIADD3 UR5, UR4, 0x1, URZ ;  /* 0x0000000104057890 */ /* 0x000fc8000fffe03f */
[----:B------:R-:W-:-:S04]  /*8f00*/  UISETP.NE.AND UP0, UPT, UR5, 0x2, UPT ;  /* 0x000000020500788c */ /* 0x000fc8000bf05270 */
[----:B------:R-:W-:Y:S02]  /*8f10*/  USEL UR37, URZ, 0x1, UP0 ;  /* 0x000000013f257887 */ /* 0x000fe40008000000 */
[----:B------:R-:W-:Y:S02]  /*8f20*/  USEL UR36, UR5, URZ, UP0 ;  /* 0x0000003f05247287 */ /* 0x000fe40008000000 */
[----:B------:R-:W-:Y:S01]  /*8f30*/  ULOP3.LUT UR37, UR7, UR37, URZ, 0x3c, !UPT ;  /* 0x0000002507257292 */ /* 0x000fe2000f8e3c3f */
[----:B------:R-:W-:Y:S11]  /*8f40*/  @!P0 BRA `(.L_x_1112) ;  /* 0x0000000000048947 */ /* 0x000ff60003800000 */
[----:B------:R-:W-:Y:S01]  /*8f50*/  BPT.TRAP 0x1 ;  /* 0x000000040000795c */ /* 0x000fe20000300000 */
.L_x_1112:
[----:B------:R-:W-:Y:S01]  /*8f60*/  ULEA UR5, UR36, UR38, 0x3 ;  /* 0x0000002624057291 */ /* 0x000fe2000f8e183f */
[----:B------:R-:W-:-:S05]  /*8f70*/  IMAD.U32 R3, RZ, RZ, UR37 ;  /* 0x00000025ff037e24 */ /* 0x000fca000f8e00ff */
[----:B------:R-:W-:-:S04]  /*8f80*/  SHF.L.U32 R3, R3, 0x1f, RZ ;  /* 0x0000001f03037819 */ /* 0x000fc800000006ff */
[----:B------:R0:W1:Y:S01]  /*8f90*/  SYNCS.PHASECHK.TRANS64.TRYWAIT P1, [UR5+0x2a830], R3 ;  /* 0x02a83003ff0075a7 */ /* 0x0000620008020145 */
[----:B------:R-:W-:Y:S05]  /*8fa0*/  @!P0 BRA `(.L_x_1113) ;  /* 0x0000000000048947 */ /* 0x000fea0003800000 */
[----:B------:R-:W-:Y:S01]  /*8fb0*/  BPT.TRAP 0x1 ;  /* 0x000000040000795c */ /* 0x000fe20000300000 */
.L_x_1113:
[----:B-1----:R-:W-:Y:S05]  /*8fc0*/  @P1 BRA `(.L_x_1114) ;  /* 0x0000000000081947 */ /* 0x002fea0003800000 */
[----:B------:R-:W1:Y:S02]  /*8fd0*/  SYNCS.PHASECHK.TRANS64.TRYWAIT P1, [UR5+0x2a830], R3 ;  /* 0x02a83003ff0075a7 */ /* 0x000e640008020145 */
[----:B-1----:R-:W-:Y:S05]  /*8fe0*/  @!P1 BRA `(.L_x_1115) ;  /* 0x000000ac00409947 */ /* 0x002fea0003800000 */
.L_x_1114:
        /* <DEDUP_REMOVED lines=131> */
.L_x_1116:
[----:B------:R-:W-:Y:S01]  /*9820*/  ULEA UR10, UR4, UR38, 0x3 ;  /* 0x00000026040a7291 */ /* 0x000fe2000f8e183f */
[----:B------:R-:W-:-:S05]  /*9830*/  IMAD.U32 R0, RZ, RZ, UR7 ;  /* 0x00000007ff007e24 */ /* 0x000fca000f8e00ff */
[----:B------:R-:W-:-:S04]  /*9840*/  SHF.L.U32 R0, R0, 0x1f, RZ ;  /* 0x0000001f00007819 */ /* 0x000fc800000006ff */
[----:B------:R2:W3:Y:S01]  /*9850*/  SYNCS.PHASECHK.TRANS64.TRYWAIT P1, [UR10+0x2a850], R0 ;  /* 0x02a85000ff0075a7 */ /* 0x0004e2000802014a */
[----:B------:R-:W-:Y:S05]  /*9860*/  @!P0 BRA `(.L_x_1117) ;  /* 0x0000000000048947 */ /* 0x000fea0003800000 */
[----:B------:R-:W-:Y:S01]  /*9870*/  BPT.TRAP 0x1 ;  /* 0x000000040000795c */ /* 0x000fe20000300000 */
.L_x_1117:
[----:B---3--:R-:W-:Y:S05]  /*9880*/  @P1 BRA `(.L_x_1118) ;  /* 0x0000000000081947 */ /* 0x008fea0003800000 */
[----:B------:R-:W3:Y:S02]  /*9890*/  SYNCS.PHASECHK.TRANS64.TRYWAIT P1, [UR10+0x2a850], R0 ;  /* 0x02a85000ff0075a7 */ /* 0x000ee4000802014a */
[----:B---3--:R-:W-:Y:S05]  /*98a0*/  @!P1 BRA `(.L_x_1119) ;  /* 0x000000a400289947 */ /* 0x008fea0003800000 */
.L_x_1118:
[----:B------:R-:W-:Y:S01]  /*98b0*/  UIADD3 UR6, UR38, 0x400, URZ ;  /* 0x0000040026067890 */ /* 0x000fe2000fffe03f */
[----:B------:R-:W-:Y:S01]  /*98c0*/  WARPGROUP.ARRIVE ;  /* 0x00000000000079c5 */ /* 0x000fe20000000000 */
[----:B------:R-:W-:-:S05]  /*98d0*/  UMOV UR7, 0x40000040 ;  /* 0x4000004000077882 */ /* 0x000fca0000000000 */
[----:B------:R-:W3:Y:S01]  /*98e0*/  S2R R160, SR_TID.X ;  /* 0x0000000000a07919 */ /* 0x000ee20000002100 */
[----:B------:R-:W-:Y:S01]  /*98f0*/  USHF.R.U32.HI UR6, URZ, 0x4, UR6 ;  /* 0x000000043f067899 */ /* 0x000fe20008011606 */
[----:B0-2---:R-:W-:Y:S01]  /*9900*/  IMAD.U32 R0, RZ, RZ, UR5 ;  /* 0x00000005ff007e24 */ /* 0x005fe2000f8e00ff */
[----:B------:R-:W-:Y:S02]  /*9910*/  ULDC UR11, c[0x0][0x9e0] ;  /* 0x00027800000b7ab9 */ /* 0x000fe40000000800 */
[----:B------:R-:W-:-:S04]  /*9920*/  ULOP3.LUT UR6, UR6, 0x3fff, URZ, 0xc0, !UPT ;  /* 0x00003fff06067892 */ /* 0x000fc8000f8ec03f */
[----:B------:R-:W-:-:S04]  /*9930*/  ULOP3.LUT UR6, UR6, 0x3000000, URZ, 0xfc, !UPT ;  /* 0x0300000006067892 */ /* 0x000fc8000f8efc3f */
[----:B------:R-:W-:-:S07]  /*9940*/  UIMAD UR4, UR4, 0x600, UR6 ;  /* 0x00000600040478a4 */ /* 0x000fce000f8e0206 */
[----:B------:R-:W-:Y:S02]  /*9950*/  UMOV UR6, UR4 ;  /* 0x0000000400067c82 */ /* 0x000fe40008000000 */
[----:B------:R-:W-:Y:S01]  /*9960*/  HGMMA.64x128x16.F32 R24, R156, gdesc[UR4].tnspB, R24, gsb0 ;  /* 0x41e000049c187df0 */ /* 0x000fe20008000818 */
[----:B------:R-:W-:Y:S01]  /*9970*/  UIADD3 UR6, UR4, 0x80, URZ ;  /* 0x0000008004067890 */ /* 0x000fe2000fffe03f */
[----:B------:R-:W-:Y:S01]  /*9980*/  UMOV UR7, 0x40000040 ;  /* 0x4000004000077882 */ /* 0x000fe20000000000 */
[----:B---3--:R-:W-:-:S13]  /*9990*/  LOP3.LUT P1, RZ, R160, 0x7f, RZ, 0xc0, !PT ;  /* 0x0000007fa0ff7812 */ /* 0x008fda000782c0ff */
        /* <DEDUP_REMOVED lines=19> */
[----:B------:R-:W-:Y:S01]  /*9ad0*/  WARPGROUP.ARRIVE ;  /* 0x00000000000079c5 */ /* 0x000fe20000000000 */
[----:B------:R-:W-:-:S04]  /*9ae0*/  IMAD R145, R12, -0x60, RZ ;  /* 0xffffffa00c917824 */ /* 0x000fc800078e02ff */
[----:B------:R-:W-:Y:S01]  /*9af0*/  IMAD R20, R18, -0x2, R145 ;  /* 0xfffffffe12147824 */ /* 0x000fe200078e0291 */
[----:B------:R-:W-:Y:S01]  /*9b00*/  HGMMA.64x128x16.F32 R24, R140, gdesc[UR4].tnspB, R24, gsb0 ;  /* 0x41e000048c187df0 */ /* 0x000fe20008000818 */
[----:B------:R-:W-:Y:S01]  /*9b10*/  UMOV UR6, UR4 ;  /* 0x0000000400067c82 */ /* 0x000fe20008000000 */
[----:B------:R-:W-:Y:S01]  /*9b20*/  UMOV UR7, 0x40000040 ;  /* 0x4000004000077882 */ /* 0x000fe20000000000 */
[----:B------:R-:W-:Y:S01]  /*9b30*/  IADD3 R2, R145, 0x1, R16 ;  /* 0x0000000191027810 */ /* 0x000fe20007ffe010 */
[----:B------:R-:W-:-:S04]  /*9b40*/  ULOP3.LUT UR4, URZ, UR59, URZ, 0x33, !UPT ;  /* 0x0000003b3f047292 */ /* 0x000fc8000f8e333f */
[----:B-1----:R-:W-:-:S04]  /*9b50*/  IMAD.IADD R3, R2, 0x1, -R17 ;  /* 0x0000000102037824 */ /* 0x002fc800078e0a11 */
[----:B------:R-:W-:-:S04]  /*9b60*/  IMAD R3, R18, -0x2, R3 ;  /* 0xfffffffe12037824 */ /* 0x000fc800078e0203 */
[C---:B------:R-:W-:Y:S02]  /*9b70*/  VIADD R147, R3.reuse, UR11 ;  /* 0x0000000b03937c36 */ /* 0x040fe40008000000 */
[----:B------:R-:W-:-:S04]  /*9b80*/  VIADD R149, R3, UR4 ;  /* 0x0000000403957c36 */ /* 0x000fc80008000000 */
[----:B------:R-:W-:Y:S01]  /*9b90*/  IMAD.IADD R2, R4, 0x1, R149 ;  /* 0x0000000104027824 */ /* 0x000fe200078e0295 */
[----:B------:R-:W-:Y:S02]  /*9ba0*/  WARPGROUP.DEPBAR.LE gsb0, 0x0 ;  /* 0x00008000000079c5 */ /* 0x000fe40000010000 */
[----:B------:R-:W-:-:S06]  /*9bb0*/  WARPGROUP.ARRIVE ;  /* 0x00000000000079c5 */ /* 0x000fcc0000000000 */
[----:B------:R-:W-:Y:S03]  /*9bc0*/  HGMMA.64x128x16.F32 R24, R136, gdesc[UR4].tnspB, R24, gsb0 ;  /* 0x41e0000488187df0 */ /* 0x000fe60008000818 */
[----:B------:R-:W-:Y:S02]  /*9bd0*/  WARPGROUP.DEPBAR.LE gsb0, 0x0 ;  /* 0x00008000000079c5 */ /* 0x000fe40000010000 */
[----:B------:R0:W-:Y:S01]  /*9be0*/  @!P1 SYNCS.ARRIVE.TRANS64.RED.A1T0 RZ, [R0+URZ], RZ ;  /* 0x000000ff00ff99a7 */ /* 0x0001e2000810043f */
[----:B------:R-:W-:Y:S01]  /*9bf0*/  ISETP.GE.AND P1, PT, R11, 0x1, PT ;  /* 0x000000010b00780c */ /* 0x000fe20003f26270 */
[----:B0-----:R-:W-:-:S12]  /*9c00*/  IMAD.IADD R0, R4, 0x1, R147 ;  /* 0x0000000104007824 */ /* 0x001fd800078e0293 */
[----:B------:R-:W-:Y:S05]  /*9c10*/  @!P1 BRA `(.L_x_1120) ;  /* 0x0000000000589947 */ /* 0x000fea0003800000 */
[----:B------:R-:W-:Y:S01]  /*9c20*/  ISETP.GT.AND P1, PT, R15, -0x1, PT ;  /* 0xffffffff0f00780c */ /* 0x000fe20003f24270 */
[----:B------:R-:W-:-:S12]  /*9c30*/  BSSY B0, `(.L_x_1121) ;  /* 0x0000011000007945 */ /* 0x000fd80003800000 */
[----:B------:R-:W-:Y:S05]  /*9c40*/  @P1 BRA `(.L_x_1122) ;  /* 0x0000000000241947 */ /* 0x000fea0003800000 */
[----:B------:R-:W-:Y:S01]  /*9c50*/  IMAD.U32 R9, RZ, RZ, UR58 ;  /* 0x0000003aff097e24 */ /* 0x000fe2000f8e00ff */
[----:B------:R-:W-:-:S04]  /*9c60*/  IADD3 R3, R4, R16, -R17 ;  /* 0x0000001004037210 */ /* 0x000fc80007ffe811 */
[----:B------:R-:W-:Y:S02]  /*9c70*/  ISETP.NE.AND P1, PT, R9, 0x1, PT ;  /* 0x000000010900780c */ /* 0x000fe40003f25270 */
[----:B------:R-:W-:-:S11]  /*9c80*/  LOP3.LUT R3, RZ, R3, RZ, 0x33, !PT ;  /* 0x00000003ff037212 */ /* 0x000fd600078e33ff */
[----:B------:R-:W0:Y:S02]  /*9c90*/  @P1 LDC.64 R136, c[0x0][0x9e8] ;  /* 0x00027a00ff881b82 */ /* 0x000e240000000a00 */
[----:B0-----:R-:W-:-:S05]  /*9ca0*/  @P1 IMAD.HI.U32 R10, R3, R136, RZ ;  /* 0x00000088030a1227 */ /* 0x001fca00078e00ff */
[----:B------:R-:W-:-:S04]  /*9cb0*/  @P1 SHF.R.U32.HI R3, RZ, R137, R10 ;  /* 0x00000089ff031219 */ /* 0x000fc8000001160a */
[----:B------:R-:W-:Y:S01]  /*9cc0*/  LOP3.LUT R3, RZ, R3, RZ, 0x33, !PT ;  /* 0x00000003ff037212 */ /* 0x000fe200078e33ff */
[----:B------:R-:W-:Y:S06]  /*9cd0*/  BRA `(.L_x_1123) ;  /* 0x0000000000187947 */ /* 0x000fec0003800000 */
.L_x_1122:
[----:B------:R-:W-:Y:S02]  /*9ce0*/  IMAD.U32 R9, RZ, RZ, UR58 ;  /* 0x0000003aff097e24 */ /* 0x000fe4000f8e00ff */
[----:B------:R-:W-:-:S03]  /*9cf0*/  IMAD.MOV.U32 R3, RZ, RZ, R15 ;  /* 0x000000ffff037224 */ /* 0x000fc600078e000f */
[----:B------:R-:W-:-:S13]  /*9d00*/  ISETP.NE.AND P1, PT, R9, 0x1, PT ;  /* 0x000000010900780c */ /* 0x000fda0003f25270 */
[----:B------:R-:W0:Y:S02]  /*9d10*/  @P1 LDC.64 R136, c[0x0][0x9e8] ;  /* 0x00027a00ff881b82 */ /* 0x000e240000000a00 */
[----:B0-----:R-:W-:-:S05]  /*9d20*/  @P1 IMAD.HI.U32 R10, R15, R136, RZ ;  /* 0x000000880f0a1227 */ /* 0x001fca00078e00ff */
[----:B------:R-:W-:-:S07]  /*9d30*/  @P1 SHF.R.U32.HI R3, RZ, R137, R10 ;  /* 0x00000089ff031219 */ /* 0x000fce000001160a */
.L_x_1123:
[----:B------:R-:W-:Y:S05]  /*9d40*/  BSYNC B0 ;  /* 0x0000000000007941 */ /* 0x000fea0003800000 */
.L_x_1121:
[----:B------:R-:W-:-:S05]  /*9d50*/  IMAD R3, R3, R9, R20 ;  /* 0x0000000903037224 */ /* 0x000fca00078e0214 */
[----:B------:R-:W-:Y:S02]  /*9d60*/  VIADDMNMX R0, R3, R9, R0, PT ;  /* 0x0000000903007246 */ /* 0x000fe40003800100 */
[----:B------:R-:W-:-:S07]  /*9d70*/  VIMNMX R2, R2, R3, !PT ;  /* 0x0000000302027248 */ /* 0x000fce0007fe0100 */
.L_x_1120:
        /* <DEDUP_REMOVED lines=117> */
[----:B------:R-:W-:-:S13]  /*a4d0*/  ISETP.GE.AND P6, PT, R11, 0x1, PT ;  /* 0x000000010b00780c */ /* 0x000fda0003fc6270 */
[----:B------:R-:W-:Y:S05]  /*a4e0*/  @!P6 BRA `(.L_x_1124) ;  /* 0x000000000054e947 */ /* 0x000fea0003800000 */
[----:B------:R-:W-:Y:S01]  /*a4f0*/  ISETP.GT.AND P6, PT, R161, -0x1, PT ;  /* 0xffffffffa100780c */ /* 0x000fe20003fc4270 */
[----:B------:R-:W-:-:S12]  /*a500*/  BSSY B0, `(.L_x_1125) ;  /* 0x0000010000007945 */ /* 0x000fd80003800000 */
[----:B------:R-:W-:Y:S05]  /*a510*/  @P6 BRA `(.L_x_1126) ;  /* 0x0000000000206947 */ /* 0x000fea0003800000 */
[----:B------:R-:W-:Y:S02]  /*a520*/  IMAD.U32 R10, RZ, RZ, UR58 ;  /* 0x0000003aff0a7e24 */ /* 0x000fe4000f8e00ff */
[----:B------:R-:W-:-:S03]  /*a530*/  IMAD.MOV.U32 R3, RZ, RZ, R21 ;  /* 0x000000ffff037224 */ /* 0x000fc600078e0015 */
[----:B------:R-:W-:-:S13]  /*a540*/  ISETP.NE.AND P6, PT, R10, 0x1, PT ;  /* 0x000000010a00780c */ /* 0x000fda0003fc5270 */
[----:B------:R-:W0:Y:S02]  /*a550*/  @P6 LDC.64 R144, c[0x0][0x9e8] ;  /* 0x00027a00ff906b82 */ /* 0x000e240000000a00 */
[----:B0-----:R-:W-:-:S05]  /*a560*/  @P6 IMAD.HI.U32 R144, R21, R144, RZ ;  /* 0x0000009015906227 */ /* 0x001fca00078e00ff */
[----:B------:R-:W-:-:S04]  /*a570*/  @P6 SHF.R.U32.HI R3, RZ, R145, R144 ;  /* 0x00000091ff036219 */ /* 0x000fc80000011690 */
[----:B------:R-:W-:Y:S01]  /*a580*/  LOP3.LUT R3, RZ, R3, RZ, 0x33, !PT ;  /* 0x00000003ff037212 */ /* 0x000fe200078e33ff */
[----:B------:R-:W-:Y:S06]  /*a590*/  BRA `(.L_x_1127) ;  /* 0x0000000000187947 */ /* 0x000fec0003800000 */
.L_x_1126:
[----:B------:R-:W-:Y:S02]  /*a5a0*/  IMAD.U32 R10, RZ, RZ, UR58 ;  /* 0x0000003aff0a7e24 */ /* 0x000fe4000f8e00ff */
[----:B------:R-:W-:-:S03]  /*a5b0*/  IMAD.MOV.U32 R3, RZ, RZ, R161 ;  /* 0x000000ffff037224 */ /* 0x000fc600078e00a1 */
[----:B------:R-:W-:-:S13]  /*a5c0*/  ISETP.NE.AND P6, PT, R10, 0x1, PT ;  /* 0x000000010a00780c */ /* 0x000fda0003fc5270 */
[----:B------:R-:W0:Y:S02]  /*a5d0*/  @P6 LDC.64 R144, c[0x0][0x9e8] ;  /* 0x00027a00ff906b82 */ /* 0x000e240000000a00 */
[----:B0-----:R-:W-:-:S05]  /*a5e0*/  @P6 IMAD.HI.U32 R144, R161, R144, RZ ;  /* 0x00000090a1906227 */ /* 0x001fca00078e00ff */
[----:B------:R-:W-:-:S07]  /*a5f0*/  @P6 SHF.R.U32.HI R3, RZ, R145, R144 ;  /* 0x00000091ff036219 */ /* 0x000fce0000011690 */
.L_x_1127:
[----:B------:R-:W-:Y:S05]  /*a600*/  BSYNC B0 ;  /* 0x0000000000007941 */ /* 0x000fea0003800000 */
.L_x_1125:
[----:B------:R-:W-:-:S05]  /*a610*/  IMAD R3, R3, R10, R20 ;  /* 0x0000000a03037224 */ /* 0x000fca00078e0214 */
[----:B------:R-:W-:Y:S02]  /*a620*/  VIADDMNMX R0, R3, R10, R0, PT ;  /* 0x0000000a03007246 */ /* 0x000fe40003800100 */
[----:B------:R-:W-:-:S07]  /*a630*/  VIMNMX R2, R2, R3, !PT ;  /* 0x0000000302027248 */ /* 0x000fce0007fe0100 */
.L_x_1124:
        /* <DEDUP_REMOVED lines=72> */
[----:B------:R-:W-:Y:S01]  /*aac0*/  FSEL R107, R114, -INF , !P1 ;  /* 0xff800000726b7808 */ /* 0x000fe20004800000 */
[----:B------:R-:W0:Y:S01]  /*aad0*/  LDC R10, c[0x0][0x988] ;  /* 0x00026200ff0a7b82 */ /* 0x000e220000000800 */
[----:B------:R-:W-:Y:S01]  /*aae0*/  ISETP.NE.AND P1, PT, R112, RZ, PT ;  /* 0x000000ff7000720c */ /* 0x000fe20003f25270 */
[----:B------:R-:W1:Y:S01]  /*aaf0*/  SHFL.BFLY PT, R3, R20, 0x2, 0x1f ;  /* 0x0c401f0014037f89 */ /* 0x000e6200000e0000 */
        /* <DEDUP_REMOVED lines=14> */
[----:B-1----:R-:W-:Y:S02]  /*abe0*/  FMNMX.FTZ R88, R20, R3, !PT ;  /* 0x0000000314587209 */ /* 0x002fe40007810000 */
[----:B------:R-:W-:Y:S02]  /*abf0*/  ISETP.GT.AND P1, PT, R2, 0x39, !P1 ;  /* 0x000000390200780c */ /* 0x000fe40004f24270 */
[C---:B------:R-:W-:Y:S01]  /*ac00*/  ISETP.LT.OR P4, PT, R0.reuse, 0x52, P4 ;  /* 0x000000520000780c */ /* 0x040fe20002781670 */
[----:B------:R-:W1:Y:S01]  /*ac10*/  SHFL.BFLY PT, R3, R88, 0x1, 0x1f ;  /* 0x0c201f0058037f89 */ /* 0x000e6200000e0000 */
[C---:B------:R-:W-:Y:S02]  /*ac20*/  ISETP.LT.OR P1, PT, R0.reuse, 0x3a, P1 ;  /* 0x0000003a0000780c */ /* 0x040fe40000f21670 */
[----:B------:R-:W-:-:S02]  /*ac30*/  ISETP.LT.OR P5, PT, R0, 0x59, P5 ;  /* 0x000000590000780c */ /* 0x000fc40002fa1670 */
[----:B------:R-:W-:Y:S02]  /*ac40*/  FSEL R119, R119, -INF , !P1 ;  /* 0xff80000077777808 */ /* 0x000fe40004800000 */
[----:B------:R-:W-:-:S04]  /*ac50*/  ISETP.NE.AND P1, PT, R152, RZ, PT ;  /* 0x000000ff9800720c */ /* 0x000fc80003f25270 */
[----:B------:R-:W-:-:S04]  /*ac60*/  ISETP.GT.AND P1, PT, R2, 0x40, !P1 ;  /* 0x000000400200780c */ /* 0x000fc80004f24270 */
[----:B------:R-:W-:-:S04]  /*ac70*/  ISETP.LT.OR P1, PT, R0, 0x41, P1 ;  /* 0x000000410000780c */ /* 0x000fc80000f21670 */
[----:B------:R-:W-:Y:S02]  /*ac80*/  FSEL R163, R122, -INF , !P1 ;  /* 0xff8000007aa37808 */ /* 0x000fe40004800000 */
[----:B------:R-:W-:Y:S02]  /*ac90*/  ISETP.NE.AND P1, PT, R120, RZ, PT ;  /* 0x000000ff7800720c */ /* 0x000fe40003f25270 */
[----:B-1----:R-:W-:Y:S02]  /*aca0*/  FMNMX.FTZ R3, R88, R3, !PT ;  /* 0x0000000358037209 */ /* 0x002fe40007810000 */
[----:B------:R-:W-:-:S04]  /*acb0*/  ISETP.GT.AND P1, PT, R2, 0x41, !P1 ;  /* 0x000000410200780c */ /* 0x000fc80004f24270 */
[----:B------:R-:W-:-:S04]  /*acc0*/  ISETP.LT.OR P1, PT, R0, 0x42, P1 ;  /* 0x000000420000780c */ /* 0x000fc80000f21670 */
[----:B------:R-:W-:Y:S02]  /*acd0*/  FSEL R123, R123, -INF , !P1 ;  /* 0xff8000007b7b7808 */ /* 0x000fe40004800000 */
[----:B------:R-:W-:-:S04]  /*ace0*/  ISETP.GT.AND P1, PT, R2, 0x48, !P2 ;  /* 0x000000480200780c */ /* 0x000fc80005724270 */
[----:B------:R-:W-:-:S04]  /*acf0*/  ISETP.LT.OR P1, PT, R0, 0x49, P1 ;  /* 0x000000490000780c */ /* 0x000fc80000f21670 */
[----:B------:R-:W-:Y:S02]  /*ad00*/  FSEL R175, R126, -INF , !P1 ;  /* 0xff8000007eaf7808 */ /* 0x000fe40004800000 */
[----:B------:R-:W-:Y:S02]  /*ad10*/  ISETP.GT.AND P1, PT, R2, 0x49, !P6 ;  /* 0x000000490200780c */ /* 0x000fe40007724270 */
[----:B------:R-:W-:Y:S01]  /*ad20*/  ISETP.NE.AND P6, PT, R92, RZ, PT ;  /* 0x000000ff5c00720c */ /* 0x000fe20003fc5270 */
[----:B0-----:R-:W-:Y:S01]  /*ad30*/  FMUL.FTZ R92, R3, R10 ;  /* 0x0000000a035c7220 */ /* 0x001fe20000410000 */
[----:B------:R-:W-:-:S04]  /*ad40*/  ISETP.LT.OR P1, PT, R0, 0x4a, P1 ;  /* 0x0000004a0000780c */ /* 0x000fc80000f21670 */
[----:B------:R-:W-:Y:S02]  /*ad50*/  FSEL R127, R127, -INF , !P1 ;  /* 0xff8000007f7f7808 */ /* 0x000fe40004800000 */
[----:B------:R-:W-:Y:S02]  /*ad60*/  ISETP.GT.AND P1, PT, R2, RZ, !P6 ;  /* 0x000000ff0200720c */ /* 0x000fe40007724270 */
[----:B------:R-:W-:Y:S02]  /*ad70*/  ISETP.NE.AND P6, PT, R128, RZ, PT ;  /* 0x000000ff8000720c */ /* 0x000fe40003fc5270 */
[----:B------:R-:W-:Y:S02]  /*ad80*/  ISETP.LT.OR P1, PT, R0, 0x1, P1 ;  /* 0x000000010000780c */ /* 0x000fe40000f21670 */
[----:B------:R-:W-:Y:S02]  /*ad90*/  ISETP.GT.AND P2, PT, R2, 0x59, !P6 ;  /* 0x000000590200780c */ /* 0x000fe40007744270 */
[----:B------:R-:W-:-:S02]  /*ada0*/  FSEL R90, R90, -INF , !P1 ;  /* 0xff8000005a5a7808 */ /* 0x000fc40004800000 */
[----:B------:R-:W-:Y:S02]  /*adb0*/  FSETP.NEU.FTZ.AND P1, PT, R3, -INF , PT ;  /* 0xff8000000300780b */ /* 0x000fe40003f3d000 */
[----:B------:R-:W-:Y:S02]  /*adc0*/  FMNMX.FTZ R20, R90, R13, !PT ;  /* 0x0000000d5a147209 */ /* 0x000fe40007810000 */
[----:B------:R-:W-:Y:S02]  /*add0*/  FSEL R92, R92, RZ, P1 ;  /* 0x000000ff5c5c7208 */ /* 0x000fe40000800000 */
[----:B------:R-:W-:Y:S02]  /*ade0*/  FMNMX.FTZ R20, R155, R20, !PT ;  /* 0x000000149b147209 */ /* 0x000fe40007810000 */
[----:B------:R-:W-:Y:S01]  /*adf0*/  ISETP.LT.OR P2, PT, R0, 0x5a, P2 ;  /* 0x0000005a0000780c */ /* 0x000fe20001741670 */
        /* <DEDUP_REMOVED lines=14> */
[----:B------:R0:W-:Y:S01]  /*aee0*/  MUFU.EX2 R131, R2 ;  /* 0x0000000200837308 */ /* 0x0001e20000000800 */
[----:B------:R-:W-:Y:S01]  /*aef0*/  FSEL R117, R3, RZ, P1 ;  /* 0x000000ff03757208 */ /* 0x000fe20000800000 */
[--C-:B------:R-:W-:Y:S01]  /*af00*/  FFMA.FTZ R156, R189, R10, -R92.reuse ;  /* 0x0000000abd9c7223 */ /* 0x100fe2000001085c */
[----:B------:R-:W-:Y:S01]  /*af10*/  FMNMX.FTZ R20, R95, R20, !PT ;  /* 0x000000145f147209 */ /* 0x000fe20007810000 */
[-CC-:B------:R-:W-:Y:S01]  /*af20*/  FFMA.FTZ R158, R185, R10.reuse, -R92.reuse ;  /* 0x0000000ab99e7223 */ /* 0x180fe2000001085c */
[----:B------:R-:W-:Y:S01]  /*af30*/  FFMA.FTZ R183, R183, R10, -R92 ;  /* 0x0000000ab7b77223 */ /* 0x000fe2000001085c */
        /* <DEDUP_REMOVED lines=23> */
[----:B------:R-:W-:Y:S01]  /*b0b0*/  FFMA.FTZ R97, R133, R10, -R92 ;  /* 0x0000000a85617223 */ /* 0x000fe2000001085c */
[----:B------:R-:W-:-:S02]  /*b0c0*/  LOP3.LUT P6, RZ, R160, 0x7f, RZ, 0xc0, !PT ;  /* 0x0000007fa0ff7812 */ /* 0x000fc400078cc0ff */
        /* <DEDUP_REMOVED lines=16> */
[----:B------:R-:W-:Y:S04]  /*b1d0*/  MUFU.EX2 R148, R148 ;  /* 0x0000009400947308 */ /* 0x000fe80000000800 */
[----:B------:R-:W1:Y:S04]  /*b1e0*/  SHFL.BFLY PT, R137, R20, 0x2, 0x1f ;  /* 0x0c401f0014897f89 */ /* 0x000e6800000e0000 */
        /* <DEDUP_REMOVED lines=12> */
[CC--:B0-----:R-:W-:Y:S02]  /*b2b0*/  FMUL.FTZ R2, R9.reuse, R10.reuse ;  /* 0x0000000a09027220 */ /* 0x0c1fe40000410000 */
[----:B------:R-:W0:Y:S03]  /*b2c0*/  MUFU.EX2 R0, R0 ;  /* 0x0000000000007308 */ /* 0x000e260000000800 */
        /* <DEDUP_REMOVED lines=11> */
[--C-:B------:R-:W-:Y:S01]  /*b380*/  FFMA.FTZ R88, R151, R10, -R94.reuse ;  /* 0x0000000a97587223 */ /* 0x100fe2000001085e */
[----:B0-----:R-:W-:Y:S01]  /*b390*/  FFMA.FTZ R91, R0, R8, R187 ;  /* 0x00000008005b7223 */ /* 0x001fe200000100bb */
[-CC-:B------:R-:W-:Y:S01]  /*b3a0*/  FFMA.FTZ R155, R95, R10.reuse, -R94.reuse ;  /* 0x0000000a5f9b7223 */ /* 0x180fe2000001085e */
[-CC-:B------:R-:W-:Y:S01]  /*b3b0*/  FFMA.FTZ R90, R149, R10.reuse, -R94.reuse ;  /* 0x0000000a955a7223 */ /* 0x180fe2000001085e */
[-CC-:B------:R-:W-:Y:S01]  /*b3c0*/  FFMA.FTZ R149, R99, R10.reuse, -R94.reuse ;  /* 0x0000000a63957223 */ /* 0x180fe2000001085e */
[----:B------:R-:W-:Y:S01]  /*b3d0*/  FADD.FTZ R91, R156, R91 ;  /* 0x0000005b9c5b7221 */ /* 0x000fe20000010000 */
[-CC-:B------:R-:W-:Y:S01]  /*b3e0*/  FFMA.FTZ R92, R147, R10.reuse, -R94.reuse ;  /* 0x0000000a935c7223 */ /* 0x180fe2000001085e */
[----:B------:R0:W1:Y:S01]  /*b3f0*/  MUFU.EX2 R2, R13 ;  /* 0x0000000d00027308 */ /* 0x0000620000000800 */
[-CC-:B------:R-:W-:Y:S01]  /*b400*/  FFMA.FTZ R151, R103, R10.reuse, -R94.reuse ;  /* 0x0000000a67977223 */ /* 0x180fe2000001085e */
[----:B------:R-:W-:Y:S01]  /*b410*/  FADD.FTZ R8, R158, R91 ;  /* 0x0000005b9e087221 */ /* 0x000fe20000010000 */
[-CC-:B------:R-:W-:Y:S01]  /*b420*/  FFMA.FTZ R111, R111, R10.reuse, -R94.reuse ;  /* 0x0000000a6f6f7223 */ /* 0x180fe2000001085e */
[-CC-:B------:R-:W-:Y:S01]  /*b430*/  FFMA.FTZ R107, R107, R10.reuse, -R94.reuse ;  /* 0x0000000a6b6b7223 */ /* 0x180fe2000001085e */
[-C--:B------:R-:W-:Y:S01]  /*b440*/  FFMA.FTZ R115, R115, R10.reuse, -R94 ;  /* 0x0000000a73737223 */ /* 0x080fe2000001085e */
[----:B------:R-:W-:Y:S01]  /*b450*/  FADD.FTZ R91, R183, R8 ;  /* 0x00000008b75b7221 */ /* 0x000fe20000010000 */
[-CC-:B------:R-:W-:Y:S01]  /*b460*/  FFMA.FTZ R157, R157, R10.reuse, -R94.reuse ;  /* 0x0000000a9d9d7223 */ /* 0x180fe2000001085e */
[----:B------:R-:W2:Y:S01]  /*b470*/  MUFU.EX2 R14, R14 ;  /* 0x0000000e000e7308 */ /* 0x000ea20000000800 */
[-CC-:B------:R-:W-:Y:S01]  /*b480*/  FFMA.FTZ R119, R119, R10.reuse, -R94.reuse ;  /* 0x0000000a77777223 */ /* 0x180fe2000001085e */
[----:B------:R-:W-:Y:S01]  /*b490*/  FADD.FTZ R8, R152, R91 ;  /* 0x0000005b98087221 */ /* 0x000fe20000010000 */
[-CC-:B------:R-:W-:Y:S01]  /*b4a0*/  FFMA.FTZ R163, R163, R10.reuse, -R94.reuse ;  /* 0x0000000aa3a37223 */ /* 0x180fe2000001085e */
[-CC-:B------:R-:W-:Y:S01]  /*b4b0*/  FFMA.FTZ R123, R123, R10.reuse, -R94.reuse ;  /* 0x0000000a7b7b7223 */ /* 0x180fe2000001085e */
[-C--:B------:R-:W-:Y:S01]  /*b4c0*/  FFMA.FTZ R175, R175, R10.reuse, -R94 ;  /* 0x0000000aafaf7223 */ /* 0x080fe2000001085e */
[----:B0-----:R-:W-:Y:S01]  /*b4d0*/  FADD.FTZ R13, R177, R8 ;  /* 0x00000008b10d7221 */ /* 0x001fe20000010000 */
[-CC-:B------:R-:W-:Y:S01]  /*b4e0*/  FFMA.FTZ R127, R127, R10.reuse, -R94.reuse ;  /* 0x0000000a7f7f7223 */ /* 0x180fe2000001085e */
[----:B------:R-:W0:Y:S01]  /*b4f0*/  MUFU.EX2 R159, R159 ;  /* 0x0000009f009f7308 */ /* 0x000e220000000800 */
[----:B-1----:R-:W-:Y:S01]  /*b500*/  FFMA.FTZ R5, R2, R5, R117 ;  /* 0x0000000502057223 */ /* 0x002fe20000010075 */
[----:B------:R-:W-:Y:S01]  /*b510*/  FADD.FTZ R96, R154, R13 ;  /* 0x0000000d9a607221 */ /* 0x000fe20000010000 */
[-CC-:B------:R-:W-:Y:S01]  /*b520*/  FFMA.FTZ R179, R179, R10.reuse, -R94.reuse ;  /* 0x0000000ab3b37223 */ /* 0x180fe2000001085e */
[-CC-:B------:R-:W-:Y:S01]  /*b530*/  FFMA.FTZ R139, R139, R10.reuse, -R94.reuse ;  /* 0x0000000a8b8b7223 */ /* 0x180fe2000001085e */
[-C--:B------:R-:W-:Y:S01]  /*b540*/  FFMA.FTZ R141, R141, R10.reuse, -R94 ;  /* 0x0000000a8d8d7223 */ /* 0x080fe2000001085e */
[----:B------:R-:W-:Y:S01]  /*b550*/  FADD.FTZ R13, R143, R96 ;  /* 0x000000608f0d7221 */ /* 0x000fe20000010000 */
[----:B------:R-:W-:Y:S01]  /*b560*/  FFMA.FTZ R94, R135, R10, -R94 ;  /* 0x0000000a875e7223 */ /* 0x000fe2000001085e */
[----:B------:R-:W1:Y:S01]  /*b570*/  MUFU.EX2 R20, R20 ;  /* 0x0000001400147308 */ /* 0x000e620000000800 */
[----:B--2---:R-:W-:Y:S01]  /*b580*/  FADD.FTZ R8, R14, R5 ;  /* 0x000000050e087221 */ /* 0x004fe20000010000 */
[----:B------:R-:W-:Y:S01]  /*b590*/  FADD.FTZ R96, R148, R13 ;  /* 0x0000000d94607221 */ /* 0x000fe20000010000 */
[----:B------:R-:W-:Y:S01]  /*b5a0*/  IMAD.U32 R91, RZ, RZ, UR10 ;  /* 0x0000000aff5b7e24 */ /* 0x000fe2000f8e00ff */
[----:B------:R-:W-:Y:S01]  /*b5b0*/  F2FP.F16.F32.PACK_AB R154, R143, R154 ;  /* 0x0000009a8f9a723e */ /* 0x000fe200000000ff */
[----:B------:R-:W-:-:S02]  /*b5c0*/  VIADD R12, R12, 0xffffffff ;  /* 0xffffffff0c0c7836 */ /* 0x000fc40000000000 */
[----:B------:R-:W-:Y:S01]  /*b5d0*/  FADD.FTZ R13, R131, R96 ;  /* 0x00000060830d7221 */ /* 0x000fe20000010000 */
[----:B------:R-:W-:Y:S01]  /*b5e0*/  @!P6 VIADD R91, R91, 0x2a860 ;  /* 0x0002a8605b5be836 */ /* 0x000fe20000000000 */
[----:B------:R-:W2:Y:S01]  /*b5f0*/  MUFU.EX2 R153, R153 ;  /* 0x0000009900997308 */ /* 0x000ea20000000800 */
[----:B0-----:R-:W-:Y:S01]  /*b600*/  FADD.FTZ R5, R159, R8 ;  /* 0x000000089f057221 */ /* 0x001fe20000010000 */
[----:B------:R-:W-:Y:S01]  /*b610*/  FADD.FTZ R96, R150, R13 ;  /* 0x0000000d96607221 */ /* 0x000fe20000010000 */
[----:B------:R-:W-:Y:S02]  /*b620*/  F2FP.F16.F32.PACK_AB R156, R156, R187 ;  /* 0x000000bb9c9c723e */ /* 0x000fe400000000ff */
[----:B------:R-:W-:Y:S01]  /*b630*/  @!P6 PRMT R91, RZ, 0x654, R91 ;  /* 0x00000654ff5be816 */ /* 0x000fe2000000005b */
[----:B------:R-:W-:Y:S01]  /*b640*/  FADD.FTZ R13, R109, R96 ;  /* 0x000000606d0d7221 */ /* 0x000fe20000010000 */
[----:B------:R-:W-:Y:S01]  /*b650*/  F2FP.F16.F32.PACK_AB R158, R183, R158 ;  /* 0x0000009eb79e723e */ /* 0x000fe200000000ff */
[----:B------:R-:W0:Y:S01]  /*b660*/  MUFU.EX2 R88, R88 ;  /* 0x0000005800587308 */ /* 0x000e220000000800 */
[----:B-1----:R-:W-:Y:S01]  /*b670*/  FADD.FTZ R8, R20, R5 ;  /* 0x0000000514087221 */ /* 0x002fe20000010000 */
[----:B------:R-:W-:Y:S01]  /*b680*/  FADD.FTZ R96, R144, R13 ;  /* 0x0000000d90607221 */ /* 0x000fe20000010000 */
[----:B------:R1:W-:Y:S01]  /*b690*/  @!P6 SYNCS.ARRIVE.TRANS64.RED.A1T0 RZ, [R91+URZ], RZ ;  /* 0x000000ff5bffe9a7 */ /* 0x0003e2000810043f */
[----:B------:R-:W-:-:S02]  /*b6a0*/  F2FP.F16.F32.PACK_AB R152, R177, R152 ;  /* 0x00000098b198723e */ /* 0x000fc400000000ff */
[----:B------:R-:W-:Y:S01]  /*b6b0*/  FADD.FTZ R13, R93, R96 ;  /* 0x000000605d0d7221 */ /* 0x000fe20000010000 */
[----:B------:R-:W-:Y:S01]  /*b6c0*/  F2FP.F16.F32.PACK_AB R148, R131, R148 ;  /* 0x000000948394723e */ /* 0x000fe200000000ff */
[----:B------:R-:W3:Y:S01]  /*b6d0*/  MUFU.EX2 R155, R155 ;  /* 0x0000009b009b7308 */ /* 0x000ee20000000800 */
[----:B--2---:R-:W-:Y:S01]  /*b6e0*/  FADD.FTZ R5, R153, R8 ;  /* 0x0000000899057221 */ /* 0x004fe20000010000 */
[----:B------:R-:W-:Y:S01]  /*b6f0*/  FADD.FTZ R96, R146, R13 ;  /* 0x0000000d92607221 */ /* 0x000fe20000010000 */
[----:B------:R-:W-:Y:S01]  /*b700*/  F2FP.F16.F32.PACK_AB R150, R109, R150 ;  /* 0x000000966d96723e */ /* 0x000fe200000000ff */
[----:B------:R-:W-:Y:S01]  /*b710*/  IMAD.MOV.U32 R13, RZ, RZ, R9 ;  /* 0x000000ffff0d7224 */ /* 0x000fe200078e0009 */
[----:B------:R-:W-:Y:S02]  /*b720*/  F2FP.F16.F32.PACK_AB R144, R93, R144 ;  /* 0x000000905d90723e */ /* 0x000fe400000000ff */
[----:B------:R-:W-:Y:S01]  /*b730*/  F2FP.F16.F32.PACK_AB R146, R105, R146 ;  /* 0x000000926992723e */ /* 0x000fe200000000ff */
[----:B------:R-:W2:Y:S01]  /*b740*/  MUFU.EX2 R90, R90 ;  /* 0x0000005a005a7308 */ /* 0x000ea20000000800 */
[----:B0-----:R-:W-:Y:S01]  /*b750*/  FADD.FTZ R8, R88, R5 ;  /* 0x0000000558087221 */ /* 0x001fe20000010000 */
[----:B------:R-:W-:-:S02]  /*b760*/  F2FP.F16.F32.PACK_AB R159, R20, R159 ;  /* 0x0000009f149f723e */ /* 0x000fc400000000ff */
[----:B------:R-:W-:-:S04]  /*b770*/  F2FP.F16.F32.PACK_AB R153, R88, R153 ;  /* 0x000000995899723e */ /* 0x000fc800000000ff */
[----:B------:R-:W0:Y:S01]  /*b780*/  MUFU.EX2 R149, R149 ;  /* 0x0000009500957308 */ /* 0x000e220000000800 */
[----:B---3--:R-:W-:-:S07]  /*b790*/  FADD.FTZ R5, R155, R8 ;  /* 0x000000089b057221 */ /* 0x008fce0000010000 */
[----:B------:R-:W3:Y:S01]  /*b7a0*/  MUFU.EX2 R92, R92 ;  /* 0x0000005c005c7308 */ /* 0x000ee20000000800 */
[C---:B--2---:R-:W-:Y:S01]  /*b7b0*/  FADD.FTZ R8, R90.reuse, R5 ;  /* 0x000000055a087221 */ /* 0x044fe20000010000 */
[----:B------:R-:W-:-:S06]  /*b7c0*/  F2FP.F16.F32.PACK_AB R155, R90, R155 ;  /* 0x0000009b5a9b723e */ /* 0x000fcc00000000ff */
[----:B------:R-:W2:Y:S01]  /*b7d0*/  MUFU.EX2 R151, R151 ;  /* 0x0000009700977308 */ /* 0x000ea20000000800 */
[----:B0-----:R-:W-:-:S07]  /*b7e0*/  FADD.FTZ R5, R149, R8 ;  /* 0x0000000895057221 */ /* 0x001fce0000010000 */
[----:B------:R-:W0:Y:S01]  /*b7f0*/  MUFU.EX2 R111, R111 ;  /* 0x0000006f006f7308 */ /* 0x000e220000000800 */
[C---:B---3--:R-:W-:Y:S01]  /*b800*/  FADD.FTZ R8, R92.reuse, R5 ;  /* 0x000000055c087221 */ /* 0x048fe20000010000 */
[----:B------:R-:W-:Y:S01]  /*b810*/  FADD.FTZ R5, R105, R96 ;  /* 0x0000006069057221 */ /* 0x000fe20000010000 */
[----:B------:R-:W-:-:S03]  /*b820*/  F2FP.F16.F32.PACK_AB R149, R92, R149 ;  /* 0x000000955c95723e */ /* 0x000fc600000000ff */
[----:B------:R-:W-:Y:S02]  /*b830*/  FADD.FTZ R96, R140, R5 ;  /* 0x000000058c607221 */ /* 0x000fe40000010000 */
[----:B------:R-:W3:Y:S01]  /*b840*/  MUFU.EX2 R107, R107 ;  /* 0x0000006b006b7308 */ /* 0x000ee20000000800 */
[----:B--2---:R-:W-:-:S07]  /*b850*/  FADD.FTZ R8, R151, R8 ;  /* 0x0000000897087221 */ /* 0x004fce0000010000 */
[----:B------:R-:W2:Y:S01]  /*b860*/  MUFU.EX2 R89, R89 ;  /* 0x0000005900597308 */ /* 0x000ea20000000800 */
[C---:B0-----:R-:W-:Y:S01]  /*b870*/  FADD.FTZ R8, R111.reuse, R8 ;  /* 0x000000086f087221 */ /* 0x041fe20000010000 */
[----:B------:R-:W-:-:S06]  /*b880*/  F2FP.F16.F32.PACK_AB R151, R111, R151 ;  /* 0x000000976f97723e */ /* 0x000fcc00000000ff */
[----:B------:R-:W0:Y:S01]  /*b890*/  MUFU.EX2 R115, R115 ;  /* 0x0000007300737308 */ /* 0x000e220000000800 */
[----:B---3--:R-:W-:-:S07]  /*b8a0*/  FADD.FTZ R8, R107, R8 ;  /* 0x000000086b087221 */ /* 0x008fce0000010000 */
[----:B------:R-:W3:Y:S01]  /*b8b0*/  MUFU.EX2 R142, R142 ;  /* 0x0000008e008e7308 */ /* 0x000ee20000000800 */
[C---:B--2---:R-:W-:Y:S01]  /*b8c0*/  FADD.FTZ R5, R89.reuse, R96 ;  /* 0x0000006059057221 */ /* 0x044fe20000010000 */
[----:B------:R-:W-:-:S06]  /*b8d0*/  F2FP.F16.F32.PACK_AB R140, R89, R140 ;  /* 0x0000008c598c723e */ /* 0x000fcc00000000ff */
[----:B------:R2:W4:Y:S01]  /*b8e0*/  MUFU.EX2 R147, R157 ;  /* 0x0000009d00937308 */ /* 0x0005220000000800 */
[C---:B0-----:R-:W-:Y:S01]  /*b8f0*/  FADD.FTZ R8, R115.reuse, R8 ;  /* 0x0000000873087221 */ /* 0x041fe20000010000 */
[----:B------:R-:W-:-:S06]  /*b900*/  F2FP.F16.F32.PACK_AB R145, R115, R107 ;  /* 0x0000006b7391723e */ /* 0x000fcc00000000ff */
[----:B------:R-:W0:Y:S01]  /*b910*/  MUFU.EX2 R113, R113 ;  /* 0x0000007100717308 */ /* 0x000e220000000800 */
[----:B---3--:R-:W-:Y:S01]  /*b920*/  FADD.FTZ R96, R142, R5 ;  /* 0x000000058e607221 */ /* 0x008fe20000010000 */
[----:B--2---:R-:W-:Y:S01]  /*b930*/  F2FP.F16.F32.PACK_AB R157, R14, R117 ;  /* 0x000000750e9d723e */ /* 0x004fe200000000ff */
[----:B------:R-:W-:-:S05]  /*b940*/  IMAD.MOV.U32 R14, RZ, RZ, R3 ;  /* 0x000000ffff0e7224 */ /* 0x000fca00078e0003 */
[----:B------:R-:W2:Y:S01]  /*b950*/  MUFU.EX2 R119, R119 ;  /* 0x0000007700777308 */ /* 0x000ea20000000800 */
[----:B----4-:R-:W-:-:S07]  /*b960*/  FADD.FTZ R8, R147, R8 ;  /* 0x0000000893087221 */ /* 0x010fce0000010000 */
        /* <DEDUP_REMOVED lines=18> */
[----:B--2---:R-:W-:-:S07]  /*ba90*/  FADD.FTZ R5, R175, R8 ;  /* 0x00000008af057221 */ /* 0x004fce0000010000 */
[----:B------:R-:W2:Y:S01]  /*baa0*/  MUFU.EX2 R137, R139 ;  /* 0x0000008b00897308 */ /* 0x000ea20000000800 */
[C---:B---3--:R-:W-:Y:S01]  /*bab0*/  FADD.FTZ R5, R98.reuse, R5 ;  /* 0x0000000562057221 */ /* 0x048fe20000010000 */
[----:B------:R-:W-:-:S06]  /*bac0*/  F2FP.F16.F32.PACK_AB R143, R98, R175 ;  /* 0x000000af628f723e */ /* 0x000fcc00000000ff */
[----:B------:R3:W4:Y:S01]  /*bad0*/  MUFU.EX2 R102, R141 ;  /* 0x0000008d00667308 */ /* 0x0007220000000800 */
[----:B0-----:R-:W-:-:S07]  /*bae0*/  FADD.FTZ R5, R100, R5 ;  /* 0x0000000564057221 */ /* 0x001fce0000010000 */
[----:B------:R-:W0:Y:S01]  /*baf0*/  MUFU.EX2 R97, R97 ;  /* 0x0000006100617308 */ /* 0x000e220000000800 */
[----:B--2---:R-:W-:Y:S01]  /*bb00*/  FADD.FTZ R5, R137, R5 ;  /* 0x0000000589057221 */ /* 0x004fe20000010000 */
[----:B---3--:R-:W-:Y:S02]  /*bb10*/  F2FP.F16.F32.PACK_AB R141, R123, R163 ;  /* 0x000000a37b8d723e */ /* 0x008fe400000000ff */
[----:B------:R-:W-:-:S04]  /*bb20*/  F2FP.F16.F32.PACK_AB R137, R137, R100 ;  /* 0x000000648989723e */ /* 0x000fc800000000ff */
[----:B------:R-:W2:Y:S01]  /*bb30*/  MUFU.EX2 R94, R94 ;  /* 0x0000005e005e7308 */ /* 0x000ea20000000800 */
[----:B----4-:R-:W-:Y:S01]  /*bb40*/  FADD.FTZ R5, R102, R5 ;  /* 0x0000000566057221 */ /* 0x010fe20000010000 */
[C---:B0-----:R-:W-:Y:S01]  /*bb50*/  FADD.FTZ R8, R97.reuse, R96 ;  /* 0x0000006061087221 */ /* 0x041fe20000010000 */
[----:B------:R-:W-:Y:S02]  /*bb60*/  F2FP.F16.F32.PACK_AB R138, R97, R138 ;  /* 0x0000008a618a723e */ /* 0x000fe400000000ff */
[C---:B--2---:R-:W-:Y:S01]  /*bb70*/  FADD.FTZ R5, R94.reuse, R5 ;  /* 0x000000055e057221 */ /* 0x044fe20000010000 */
[----:B------:R-:W-:Y:S01]  /*bb80*/  F2FP.F16.F32.PACK_AB R139, R94, R102 ;  /* 0x000000665e8b723e */ /* 0x000fe200000000ff */
[----:B-1----:R-:W-:Y:S06]  /*bb90*/  @P1 BRA `(.L_x_1128) ;  /* 0xffffffd000d41947 */ /* 0x002fec000383ffff */
.L_x_1111:
        /* <DEDUP_REMOVED lines=67> */
.L_x_1129:
[----:B------:R-:W-:Y:S01]  /*bfd0*/  ULEA UR5, UR36, UR38, 0x3 ;  /* 0x0000002624057291 */ /* 0x000fe2000f8e183f */
[----:B------:R-:W-:-:S05]  /*bfe0*/  IMAD.U32 R0, RZ, RZ, UR37 ;  /* 0x00000025ff007e24 */ /* 0x000fca000f8e00ff */
[----:B------:R-:W-:-:S04]  /*bff0*/  SHF.L.U32 R0, R0, 0x1f, RZ ;  /* 0x0000001f00007819 */ /* 0x000fc800000006ff */
[----:B------:R0:W1:Y:S01]  /*c000*/  SYNCS.PHASECHK.TRANS64.TRYWAIT P1, [UR5+0x2a850], R0 ;  /* 0x02a85000ff0075a7 */ /* 0x0000620008020145 */
[----:B------:R-:W-:Y:S05]  /*c010*/  @!P0 BRA `(.L_x_1130) ;  /* 0x0000000000048947 */ /* 0x000fea0003800000 */
[----:B------:R-:W-:Y:S01]  /*c020*/  BPT.TRAP 0x1 ;  /* 0x000000040000795c */ /* 0x000fe20000300000 */
.L_x_1130:
[----:B-1----:R-:W-:Y:S05]  /*c030*/  @P1 BRA `(.L_x_1131) ;  /* 0x0000000000081947 */ /* 0x002fea0003800000 */
[----:B------:R-:W1:Y:S02]  /*c040*/  SYNCS.PHASECHK.TRANS64.TRYWAIT P0, [UR5+0x2a850], R0 ;  /* 0x02a85000ff0075a7 */ /* 0x000e640008000145 */
[----:B-1----:R-:W-:Y:S05]  /*c050*/  @!P0 BRA `(.L_x_1132) ;  /* 0x0000007c00548947 */ /* 0x002fea0003800000 */
.L_x_1131:
[----:B------:R-:W-:Y:S01]  /*c060*/  UIADD3 UR38, UR38, 0x400, URZ ;  /* 0x0000040026267890 */ /* 0x000fe2000fffe03f */
[----:B------:R-:W-:Y:S01]  /*c070*/  WARPGROUP.ARRIVE ;  /* 0x00000000000079c5 */ /* 0x000fe20000000000 */
[----:B------:R-:W-:Y:S01]  /*c080*/  UMOV UR7, 0x40000040 ;  /* 0x4000004000077882 */ /* 0x000fe20000000000 */
[----:B-1----:R-:W1:Y:S01]  /*c090*/  SHFL.BFLY PT, R7, R8, 0x2, 0x1f ;  /* 0x0c401f0008077f89 */ /* 0x002e6200000e0000 */
[----:B------:R-:W-:Y:S01]  /*c0a0*/  USHF.R.U32.HI UR38, URZ, 0x4, UR38 ;  /* 0x000000043f267899 */ /* 0x000fe20008011626 */
[----:B------:R-:W-:Y:S02]  /*c0b0*/  VIADD R169, R169, 0x1 ;  /* 0x00000001a9a97836 */ /* 0x000fe40000000000 */
[----:B0-----:R-:W0:Y:S01]  /*c0c0*/  SHFL.BFLY PT, R0, R5, 0x2, 0x1f ;  /* 0x0c401f0005007f89 */ /* 0x001e2200000e0000 */
[----:B------:R-:W-:Y:S01]  /*c0d0*/  ULOP3.LUT UR38, UR38, 0x3fff, URZ, 0xc0, !UPT ;  /* 0x00003fff26267892 */ /* 0x000fe2000f8ec03f */
[----:B------:R-:W2:Y:S03]  /*c0e0*/  S2R R14, SR_TID.X ;  /* 0x00000000000e7919 */ /* 0x000ea60000002100 */
        /* <DEDUP_REMOVED lines=9> */
[----:B------:R-:W-:Y:S01]  /*c180*/  USEL UR36, UR36, URZ, UP0 ;  /* 0x0000003f24247287 */ /* 0x000fe20008000000 */
[----:B0-----:R-:W-:Y:S01]  /*c190*/  FADD.FTZ R2, R0, R5 ;  /* 0x0000000500027221 */ /* 0x001fe20000010000 */
[----:B------:R-:W-:Y:S01]  /*c1a0*/  CS2R R4, SRZ ;  /* 0x0000000000047805 */ /* 0x000fe2000001ff00 */
[----:B------:R-:W0:Y:S04]  /*c1b0*/  SHFL.BFLY PT, R0, R7, 0x1, 0x1f ;  /* 0x0c201f0007007f89 */ /* 0x000e2800000e0000 */
[----:B------:R-:W1:Y:S01]  /*c1c0*/  SHFL.BFLY PT, R11, R2, 0x1, 0x1f ;  /* 0x0c201f00020b7f89 */ /* 0x000e6200000e0000 */
[----:B--2---:R-:W-:Y:S01]  /*c1d0*/  LOP3.LUT P2, RZ, R14, 0x7f, RZ, 0xc0, !PT ;  /* 0x0000007f0eff7812 */ /* 0x004fe2000784c0ff */
[----:B0-----:R-:W-:Y:S01]  /*c1e0*/  FADD.FTZ R12, R7, R0 ;  /* 0x00000000070c7221 */ /* 0x001fe20000010000 */
[----:B------:R-:W-:-:S02]  /*c1f0*/  IMAD.U32 R7, RZ, RZ, UR5 ;  /* 0x00000005ff077e24 */ /* 0x000fc4000f8e00ff */
[----:B------:R-:W-:Y:S02]  /*c200*/  IMAD.MOV.U32 R0, RZ, RZ, -0x800000 ;  /* 0xff800000ff007424 */ /* 0x000fe400078e00ff */
[----:B-1----:R-:W-:Y:S01]  /*c210*/  FADD.FTZ R13, R2, R11 ;  /* 0x0000000b020d7221 */ /* 0x002fe20000010000 */
[----:B------:R-:W-:-:S06]  /*c220*/  FSETP.NE.FTZ.AND P0, PT, R12, RZ, PT ;  /* 0x000000ff0c00720b */ /* 0x000fcc0003f15000 */
[----:B------:R-:W-:Y:S02]  /*c230*/  @!P2 VIADD R7, R7, 0x2a860 ;  /* 0x0002a8600707a836 */ /* 0x000fe40000000000 */
[----:B------:R-:W-:Y:S01]  /*c240*/  IMAD.MOV.U32 R2, RZ, RZ, -0x800000 ;  /* 0xff800000ff027424 */ /* 0x000fe200078e00ff */
[----:B------:R-:W-:Y:S02]  /*c250*/  FSETP.NE.FTZ.AND P1, PT, R13, RZ, PT ;  /* 0x000000ff0d00720b */ /* 0x000fe40003f35000 */
[----:B------:R-:W-:Y:S02]  /*c260*/  @!P2 PRMT R7, RZ, 0x654, R7 ;  /* 0x00000654ff07a816 */ /* 0x000fe40000000007 */
[----:B------:R-:W0:Y:S01]  /*c270*/  @P0 MUFU.LG2 R11, R12 ;  /* 0x0000000c000b0308 */ /* 0x000e220000000c00 */
[----:B------:R-:W-:-:S08]  /*c280*/  @P0 FMUL.FTZ R6, R10, 0.69314718246459960938 ;  /* 0x3f3172180a060820 */ /* 0x000fd00000410000 */
[----:B------:R-:W-:Y:S01]  /*c290*/  @P1 FMUL.FTZ R15, R10, 0.69314718246459960938 ;  /* 0x3f3172180a0f1820 */ /* 0x000fe20000410000 */
[----:B------:R-:W1:Y:S08]  /*c2a0*/  @P1 MUFU.LG2 R8, R13 ;  /* 0x0000000d00081308 */ /* 0x000e700000000c00 */
[----:B------:R-:W2:Y:S01]  /*c2b0*/  @P0 MUFU.RCP R4, R12 ;  /* 0x0000000c00040308 */ /* 0x000ea20000001000 */
[----:B0-----:R-:W-:-:S04]  /*c2c0*/  @P0 FMUL.FTZ R11, R11, 0.69314718246459960938 ;  /* 0x3f3172180b0b0820 */ /* 0x001fc80000410000 */
[----:B------:R-:W-:Y:S01]  /*c2d0*/  @P0 FFMA.FTZ R2, R6, R3, R11 ;  /* 0x0000000306020223 */ /* 0x000fe2000001000b */
[----:B------:R-:W-:Y:S02]  /*c2e0*/  PLOP3.LUT P0, PT, PT, PT, PT, 0x8, 0x0 ;  /* 0x000000000000781c */ /* 0x000fe40003f0e170 */
[----:B------:R-:W0:Y:S01]  /*c2f0*/  @P1 MUFU.RCP R5, R13 ;  /* 0x0000000d00051308 */ /* 0x000e220000001000 */
[----:B-1----:R-:W-:-:S04]  /*c300*/  @P1 FMUL.FTZ R8, R8, 0.69314718246459960938 ;  /* 0x3f31721808081820 */ /* 0x002fc80000410000 */
        /* <DEDUP_REMOVED lines=28> */
[-C--:B--2---:R-:W-:Y:S01]  /*c4d0*/  FMUL.FTZ R89, R28, R4.reuse ;  /* 0x000000041c597220 */ /* 0x084fe20000410000 */
        /* <DEDUP_REMOVED lines=32> */
[-C--:B0-----:R-:W-:Y:S01]  /*c6e0*/  FMUL.FTZ R29, R26, R5.reuse ;  /* 0x000000051a1d7220 */ /* 0x081fe20000410000 */
[-C--:B------:R-:W-:Y:S01]  /*c6f0*/  FMUL.FTZ R8, R27, R5.reuse ;  /* 0x000000051b087220 */ /* 0x080fe20000410000 */
[-C--:B------:R-:W-:Y:S01]  /*c700*/  FMUL.FTZ R30, R30, R5.reuse ;  /* 0x000000051e1e7220 */ /* 0x080fe20000410000 */
[-C--:B-1----:R-:W-:Y:S01]  /*c710*/  FMUL.FTZ R7, R31, R5.reuse ;  /* 0x000000051f077220 */ /* 0x082fe20000410000 */
        /* <DEDUP_REMOVED lines=28> */
.L_x_1062:
[----:B------:R-:W0:Y:S01]  /*c8e0*/  S2R R4, SR_CgaCtaId ;  /* 0x0000000000047919 */ /* 0x000e220000008800 */
[----:B------:R-:W-:Y:S01]  /*c8f0*/  MOV R3, 0x400 ;  /* 0x0000040000037802 */ /* 0x000fe20000000f00 */
[----:B------:R-:W-:Y:S01]  /*c900*/  BSSY B0, `(.L_x_1133) ;  /* 0x00001d3000007945 */ /* 0x000fe20003800000 */
[----:B------:R-:W-:Y:S02]  /*c910*/  BAR.SYNC.DEFER_BLOCKING 0x5, 0x120 ;  /* 0x0144800000007b1d */ /* 0x000fe40000010000 */
[----:B0-----:R-:W-:-:S05]  /*c920*/  LEA R3, R4, R3, 0x18 ;  /* 0x0000000304037211 */ /* 0x001fca00078ec0ff */
[----:B------:R0:W1:Y:S01]  /*c930*/  LDS.128 R160, [R3+0x2a8d0] ;  /* 0x02a8d00003a07984 */ /* 0x0000620000000c00 */
[----:B------:R-:W-:Y:S06]  /*c940*/  BAR.ARV 0x4, 0x120 ;  /* 0x0104800000007b1d */ /* 0x000fec0000002000 */
[----:B------:R-:W-:Y:S05]  /*c950*/  @P0 BRA `(.L_x_1134) ;  /* 0x0000001000c00947 */ /* 0x000fea0003800000 */
[----:B------:R-:W2:Y:S01]  /*c960*/  S2R R4, SR_SWINHI ;  /* 0x0000000000047919 */ /* 0x000ea20000002f00 */
[----:B------:R-:W-:Y:S02]  /*c970*/  F2FP.F16.F32.PACK_AB R6, R6, R89 ;  /* 0x000000590606723e */ /* 0x000fe400000000ff */
[----:B------:R-:W-:Y:S01]  /*c980*/  F2FP.F16.F32.PACK_AB R7, R7, R30 ;  /* 0x0000001e0707723e */ /* 0x000fe200000000ff */
[----:B------:R-:W-:Y:S01]  /*c990*/  BAR.SYNC.DEFER_BLOCKING 0x1, 0x100 ;  /* 0x0044000000007b1d */ /* 0x000fe20000010000 */
        /* <DEDUP_REMOVED lines=10> */
[----:B------:R-:W-:Y:S02]  /*ca40*/  MOV R16, R3 ;  /* 0x0000000300107202 */ /* 0x000fe40000000f00 */
[----:B--2---:R-:W-:-:S03]  /*ca50*/  MOV R17, R4 ;  /* 0x0000000400117202 */ /* 0x004fc60000000f00 */
[----:B------:R-:W-:-:S03]  /*ca60*/  IMAD.WIDE R4, R173, 0x2, R16 ;  /* 0x00000002ad047825 */ /* 0x000fc600078e0210 */
[C---:B------:R-:W-:Y:S02]  /*ca70*/  LOP3.LUT R9, R4.reuse, 0x380, RZ, 0xc0, !PT ;  /* 0x0000038004097812 */ /* 0x040fe400078ec0ff */
[C---:B------:R-:W-:Y:S02]  /*ca80*/  IADD3 R23, P6, R4.reuse, 0x20, RZ ;  /* 0x0000002004177810 */ /* 0x040fe40007fde0ff */
[----:B------:R-:W-:Y:S02]  /*ca90*/  SHF.R.U64 R9, R9, 0x3, RZ ;  /* 0x0000000309097819 */ /* 0x000fe400000012ff */
[----:B------:R-:W-:Y:S01]  /*caa0*/  LOP3.LUT R12, R23, 0x380, RZ, 0xc0, !PT ;  /* 0x00000380170c7812 */ /* 0x000fe200078ec0ff */
[----:B------:R-:W-:Y:S01]  /*cab0*/  IMAD.X R27, RZ, RZ, R5, P6 ;  /* 0x000000ffff1b7224 */ /* 0x000fe200030e0605 */
[C---:B------:R-:W-:Y:S02]  /*cac0*/  IADD3 R31, P5, R4.reuse, 0x40, RZ ;  /* 0x00000040041f7810 */ /* 0x040fe40007fbe0ff */
[----:B------:R-:W-:-:S02]  /*cad0*/  IADD3 R93, P4, R4, 0x60, RZ ;  /* 0x00000060045d7810 */ /* 0x000fc40007f9e0ff */
[C---:B------:R-:W-:Y:S01]  /*cae0*/  IADD3 R95, P3, R4.reuse, 0x4000, RZ ;  /* 0x00004000045f7810 */ /* 0x040fe20007f7e0ff */
[--C-:B------:R-:W-:Y:S01]  /*caf0*/  IMAD.X R25, RZ, RZ, R5.reuse, P5 ;  /* 0x000000ffff197224 */ /* 0x100fe200028e0605 */
[C---:B------:R-:W-:Y:S01]  /*cb00*/  IADD3 R97, P2, R4.reuse, 0x4020, RZ ;  /* 0x0000402004617810 */ /* 0x040fe20007f5e0ff */
[--C-:B------:R-:W-:Y:S01]  /*cb10*/  IMAD.X R21, RZ, RZ, R5.reuse, P4 ;  /* 0x000000ffff157224 */ /* 0x100fe200020e0605 */
[C---:B------:R-:W-:Y:S01]  /*cb20*/  IADD3 R99, P1, R4.reuse, 0x4040, RZ ;  /* 0x0000404004637810 */ /* 0x040fe20007f3e0ff */
[--C-:B------:R-:W-:Y:S01]  /*cb30*/  IMAD.X R15, RZ, RZ, R5.reuse, P3 ;  /* 0x000000ffff0f7224 */ /* 0x100fe200018e0605 */
[----:B------:R-:W-:Y:S01]  /*cb40*/  IADD3 R88, P0, R4, 0x4060, RZ ;  /* 0x0000406004587810 */ /* 0x000fe20007f1e0ff */
[--C-:B------:R-:W-:Y:S01]  /*cb50*/  IMAD.X R13, RZ, RZ, R5.reuse, P2 ;  /* 0x000000ffff0d7224 */ /* 0x100fe200010e0605 */
[----:B------:R-:W-:Y:S01]  /*cb60*/  LOP3.LUT R4, R9, R4, RZ, 0x3c, !PT ;  /* 0x0000000409047212 */ /* 0x000fe200078e3cff */
[--C-:B------:R-:W-:Y:S01]  /*cb70*/  IMAD.X R11, RZ, RZ, R5.reuse, P1 ;  /* 0x000000ffff0b7224 */ /* 0x100fe200008e0605 */
[----:B------:R-:W-:Y:S01]  /*cb80*/  SHF.R.U64 R12, R12, 0x3, RZ ;  /* 0x000000030c0c7819 */ /* 0x000fe200000012ff */
[----:B------:R-:W-:Y:S01]  /*cb90*/  IMAD.X R9, RZ, RZ, R5, P0 ;  /* 0x000000ffff097224 */ /* 0x000fe200000e0605 */
[----:B------:R-:W-:-:S02]  /*cba0*/  MOV R92, R4 ;  /* 0x00000004005c7202 */ /* 0x000fc40000000f00 */
[----:B------:R-:W-:Y:S02]  /*cbb0*/  F2FP.F16.F32.PACK_AB R5, R8, R29 ;  /* 0x0000001d0805723e */ /* 0x000fe400000000ff */
[----:B------:R-:W-:Y:S02]  /*cbc0*/  LOP3.LUT R26, R12, R23, RZ, 0x3c, !PT ;  /* 0x000000170c1a7212 */ /* 0x000fe400078e3cff */
[----:B------:R-:W-:Y:S02]  /*cbd0*/  F2FP.F16.F32.PACK_AB R4, R10, R91 ;  /* 0x0000005b0a04723e */ /* 0x000fe400000000ff */
[----:B------:R-:W-:Y:S02]  /*cbe0*/  LOP3.LUT R8, R97, 0x380, RZ, 0xc0, !PT ;  /* 0x0000038061087812 */ /* 0x000fe400078ec0ff */
[----:B------:R-:W-:Y:S01]  /*cbf0*/  LOP3.LUT R10, R99, 0x380, RZ, 0xc0, !PT ;  /* 0x00000380630a7812 */ /* 0x000fe200078ec0ff */
[----:B------:R2:W-:Y:S01]  /*cc00*/  STSM.16.M88.4 [R92], R4 ;  /* 0x000000045c007844 */ /* 0x0005e20000000200 */
[----:B------:R-:W-:-:S02]  /*cc10*/  LOP3.LUT R23, R88, 0x380, RZ, 0xc0, !PT ;  /* 0x0000038058177812 */ /* 0x000fc400078ec0ff */
[----:B------:R-:W-:Y:S02]  /*cc20*/  LOP3.LUT R14, R31, 0x380, RZ, 0xc0, !PT ;  /* 0x000003801f0e7812 */ /* 0x000fe400078ec0ff */
[----:B------:R-:W-:Y:S02]  /*cc30*/  LOP3.LUT R72, R95, 0x380, RZ, 0xc0, !PT ;  /* 0x000003805f487812 */ /* 0x000fe400078ec0ff */
[----:B------:R-:W-:Y:S02]  /*cc40*/  SHF.R.U64 R8, R8, 0x3, RZ ;  /* 0x0000000308087819 */ /* 0x000fe400000012ff */
[----:B------:R-:W-:Y:S02]  /*cc50*/  SHF.R.U64 R10, R10, 0x3, RZ ;  /* 0x000000030a0a7819 */ /* 0x000fe400000012ff */
[----:B------:R-:W-:Y:S02]  /*cc60*/  SHF.R.U64 R23, R23, 0x3, RZ ;  /* 0x0000000317177819 */ /* 0x000fe400000012ff */
[----:B------:R-:W-:-:S02]  /*cc70*/  SHF.R.U64 R14, R14, 0x3, RZ ;  /* 0x000000030e0e7819 */ /* 0x000fc400000012ff */
[----:B------:R-:W-:Y:S02]  /*cc80*/  SHF.R.U64 R72, R72, 0x3, RZ ;  /* 0x0000000348487819 */ /* 0x000fe400000012ff */
[----:B------:R-:W-:Y:S02]  /*cc90*/  LOP3.LUT R12, R8, R97, RZ, 0x3c, !PT ;  /* 0x00000061080c7212 */ /* 0x000fe400078e3cff */
[----:B------:R-:W-:Y:S02]  /*cca0*/  LOP3.LUT R10, R10, R99, RZ, 0x3c, !PT ;  /* 0x000000630a0a7212 */ /* 0x000fe400078e3cff */
[----:B------:R-:W-:Y:S02]  /*ccb0*/  LOP3.LUT R8, R23, R88, RZ, 0x3c, !PT ;  /* 0x0000005817087212 */ /* 0x000fe400078e3cff */
[----:B------:R-:W-:Y:S02]  /*ccc0*/  LOP3.LUT R24, R14, R31, RZ, 0x3c, !PT ;  /* 0x0000001f0e187212 */ /* 0x000fe400078e3cff */
[----:B------:R-:W-:-:S02]  /*ccd0*/  LOP3.LUT R14, R72, R95, RZ, 0x3c, !PT ;  /* 0x0000005f480e7212 */ /* 0x000fc400078e3cff */
[----:B------:R-:W-:Y:S01]  /*cce0*/  MOV R72, R10 ;  /* 0x0000000a00487202 */ /* 0x000fe20000000f00 */
[----:B------:R-:W3:Y:S01]  /*ccf0*/  LDC.64 R94, c[0x0][0xbd8] ;  /* 0x0002f600ff5e7b82 */ /* 0x000ee20000000a00 */
[----:B------:R-:W-:Y:S02]  /*cd00*/  MOV R23, R8 ;  /* 0x0000000800177202 */ /* 0x000fe40000000f00 */
[----:B------:R-:W-:Y:S02]  /*cd10*/  MOV R29, R26 ;  /* 0x0000001a001d7202 */ /* 0x000fe40000000f00 */
[----:B------:R-:W-:Y:S02]  /*cd20*/  F2FP.F16.F32.PACK_AB R8, R33, R32 ;  /* 0x000000202108723e */ /* 0x000fe400000000ff */
[----:B------:R-:W-:Y:S02]  /*cd30*/  F2FP.F16.F32.PACK_AB R9, R35, R34 ;  /* 0x000000222309723e */ /* 0x000fe400000000ff */
[----:B------:R-:W-:-:S02]  /*cd40*/  F2FP.F16.F32.PACK_AB R10, R37, R36 ;  /* 0x00000024250a723e */ /* 0x000fc400000000ff */
[----:B------:R-:W-:Y:S02]  /*cd50*/  F2FP.F16.F32.PACK_AB R11, R39, R38 ;  /* 0x00000026270b723e */ /* 0x000fe400000000ff */
[----:B------:R-:W-:Y:S02]  /*cd60*/  MOV R31, R24 ;  /* 0x00000018001f7202 */ /* 0x000fe40000000f00 */
[----:B--2---:R-:W-:Y:S01]  /*cd70*/  F2FP.F16.F32.PACK_AB R4, R41, R40 ;  /* 0x000000282904723e */ /* 0x004fe200000000ff */
[----:B------:R-:W-:Y:S01]  /*cd80*/  STSM.16.M88.4 [R29], R8 ;  /* 0x000000081d007844 */ /* 0x000fe20000000200 */
[----:B------:R-:W-:Y:S02]  /*cd90*/  F2FP.F16.F32.PACK_AB R5, R43, R42 ;  /* 0x0000002a2b05723e */ /* 0x000fe400000000ff */
[----:B------:R-:W-:Y:S02]  /*cda0*/  F2FP.F16.F32.PACK_AB R6, R45, R44 ;  /* 0x0000002c2d06723e */ /* 0x000fe400000000ff */
[----:B------:R-:W-:-:S02]  /*cdb0*/  F2FP.F16.F32.PACK_AB R7, R47, R46 ;  /* 0x0000002e2f07723e */ /* 0x000fc400000000ff */
[----:B------:R-:W-:Y:S02]  /*cdc0*/  LOP3.LUT R20, R93, 0x380, RZ, 0xc0, !PT ;  /* 0x000003805d147812 */ /* 0x000fe400078ec0ff */
[----:B------:R-:W-:Y:S01]  /*cdd0*/  MOV R89, R14 ;  /* 0x0000000e00597202 */ /* 0x000fe20000000f00 */
[----:B------:R2:W-:Y:S01]  /*cde0*/  STSM.16.M88.4 [R31], R4 ;  /* 0x000000041f007844 */ /* 0x0005e20000000200 */
[----:B------:R-:W-:Y:S02]  /*cdf0*/  SHF.R.U64 R20, R20, 0x3, RZ ;  /* 0x0000000314147819 */ /* 0x000fe400000012ff */
[----:B------:R-:W-:Y:S02]  /*ce00*/  MOV R88, R12 ;  /* 0x0000000c00587202 */ /* 0x000fe40000000f00 */
[----:B------:R-:W-:Y:S02]  /*ce10*/  LOP3.LUT R20, R20, R93, RZ, 0x3c, !PT ;  /* 0x0000005d14147212 */ /* 0x000fe400078e3cff */
[----:B------:R-:W-:-:S02]  /*ce20*/  F2FP.F16.F32.PACK_AB R12, R49, R48 ;  /* 0x00000030310c723e */ /* 0x000fc400000000ff */
[----:B------:R-:W-:Y:S02]  /*ce30*/  F2FP.F16.F32.PACK_AB R24, R57, R56 ;  /* 0x000000383918723e */ /* 0x000fe400000000ff */
[----:B------:R-:W-:Y:S02]  /*ce40*/  F2FP.F16.F32.PACK_AB R25, R59, R58 ;  /* 0x0000003a3b19723e */ /* 0x000fe400000000ff */
[----:B------:R-:W-:Y:S02]  /*ce50*/  F2FP.F16.F32.PACK_AB R26, R61, R60 ;  /* 0x0000003c3d1a723e */ /* 0x000fe400000000ff */
[----:B------:R-:W-:Y:S01]  /*ce60*/  F2FP.F16.F32.PACK_AB R27, R63, R62 ;  /* 0x0000003e3f1b723e */ /* 0x000fe200000000ff */
[----:B--2---:R-:W2:Y:S01]  /*ce70*/  LDC.64 R4, c[0x0][0xbe0] ;  /* 0x0002f800ff047b82 */ /* 0x004ea20000000a00 */
[----:B------:R-:W-:Y:S01]  /*ce80*/  MOV R90, R20 ;  /* 0x00000014005a7202 */ /* 0x000fe20000000f00 */
[----:B------:R-:W-:Y:S01]  /*ce90*/  IMAD.MOV.U32 R49, RZ, RZ, RZ ;  /* 0x000000ffff317224 */ /* 0x000fe200078e00ff */
[----:B------:R-:W-:-:S02]  /*cea0*/  F2FP.F16.F32.PACK_AB R13, R51, R50 ;  /* 0x00000032330d723e */ /* 0x000fc400000000ff */
[----:B------:R-:W-:Y:S02]  /*ceb0*/  F2FP.F16.F32.PACK_AB R14, R53, R52 ;  /* 0x00000034350e723e */ /* 0x000fe400000000ff */
[----:B------:R-:W-:Y:S01]  /*cec0*/  F2FP.F16.F32.PACK_AB R15, R55, R54 ;  /* 0x00000036370f723e */ /* 0x000fe200000000ff */
[----:B------:R-:W4:Y:S01]  /*ced0*/  LDC.64 R20, c[0x0][0xbd8] ;  /* 0x0002f600ff147b82 */ /* 0x000f220000000a00 */
[----:B------:R-:W-:Y:S02]  /*cee0*/  F2FP.F16.F32.PACK_AB R29, R75, R74 ;  /* 0x0000004a4b1d723e */ /* 0x000fe400000000ff */
[----:B------:R-:W-:Y:S01]  /*cef0*/  F2FP.F16.F32.PACK_AB R31, R79, R78 ;  /* 0x0000004e4f1f723e */ /* 0x000fe200000000ff */
[----:B------:R0:W-:Y:S01]  /*cf00*/  STSM.16.M88.4 [R90], R12 ;  /* 0x0000000c5a007844 */ /* 0x0001e20000000200 */
[----:B---3--:R-:W-:-:S03]  /*cf10*/  ISETP.NE.U32.AND P0, PT, R94, RZ, PT ;  /* 0x000000ff5e00720c */ /* 0x008fc60003f05070 */
[----:B------:R0:W-:Y:S01]  /*cf20*/  STSM.16.M88.4 [R89], R24 ;  /* 0x0000001859007844 */ /* 0x0001e20000000200 */
[----:B------:R-:W3:Y:S01]  /*cf30*/  LDC R47, c[0x0][0xa88] ;  /* 0x0002a200ff2f7b82 */ /* 0x000ee20000000800 */
[----:B------:R-:W-:Y:S02]  /*cf40*/  ISETP.NE.AND.EX P0, PT, R95, RZ, PT, P0 ;  /* 0x000000ff5f00720c */ /* 0x000fe40003f05300 */
[----:B------:R0:W-:Y:S01]  /*cf50*/  STSM.16.M88.4 [R88], R64 ;  /* 0x0000004058007844 */ /* 0x0001e20000000200 */
[----:B--2---:R-:W-:-:S03]  /*cf60*/  ISETP.NE.U32.AND P1, PT, R4, RZ, PT ;  /* 0x000000ff0400720c */ /* 0x004fc60003f25070 */
[----:B------:R0:W-:Y:S01]  /*cf70*/  STSM.16.M88.4 [R72], R28 ;  /* 0x0000001c48007844 */ /* 0x0001e20000000200 */
[----:B------:R-:W-:-:S03]  /*cf80*/  ISETP.NE.AND.EX P1, PT, R5, RZ, PT, P1 ;  /* 0x000000ff0500720c */ /* 0x000fc60003f25310 */
[----:B------:R0:W-:Y:S01]  /*cf90*/  STSM.16.M88.4 [R23], R80 ;  /* 0x0000005017007844 */ /* 0x0001e20000000200 */
[----:B----4-:R-:W-:Y:S01]  /*cfa0*/  IMAD.WIDE R20, R167, 0x4, R20 ;  /* 0x00000004a7147825 */ /* 0x010fe200078e0214 */
[----:B------:R-:W-:Y:S08]  /*cfb0*/  BAR.SYNC.DEFER_BLOCKING 0x1, 0x100 ;  /* 0x0044000000007b1d */ /* 0x000ff00000010000 */
[----:B------:R-:W2:Y:S01]  /*cfc0*/  @P1 LDC.64 R4, c[0x0][0xbe0] ;  /* 0x0002f800ff041b82 */ /* 0x000ea20000000a00 */
[----:B------:R0:W5:Y:S01]  /*cfd0*/  @P0 LDG.E R49, desc[UR60][R20.64] ;  /* 0x0000003c14310981 */ /* 0x000162000c1e1900 */
[----:B------:R-:W-:-:S04]  /*cfe0*/  IMAD R7, R164, 0x40, R22 ;  /* 0x00000040a4077824 */ /* 0x000fc800078e0216 */
[----:B------:R-:W-:-:S04]  /*cff0*/  IMAD.WIDE R16, R7, 0x2, R16 ;  /* 0x0000000207107825 */ /* 0x000fc800078e0210 */
[----:B--2---:R-:W-:-:S05]  /*d000*/  @P1 IMAD.WIDE R4, R167, 0x4, R4 ;  /* 0x00000004a7041825 */ /* 0x004fca00078e0204 */
[----:B---3--:R0:W5:Y:S01]  /*d010*/  @P1 LDG.E R47, desc[UR60][R4.64] ;  /* 0x0000003c042f1981 */ /* 0x008162000c1e1900 */
[----:B------:R-:W-:Y:S05]  /*d020*/  @P1 BRA `(.L_x_1135) ;  /* 0x0000000000101947 */ /* 0x000fea0003800000 */
[----:B------:R-:W-:Y:S05]  /*d030*/  @!P0 BRA `(.L_x_1135) ;  /* 0x00000000000c8947 */ /* 0x000fea0003800000 */
[----:B0-----:R-:W2:Y:S04]  /*d040*/  LDG.E R4, desc[UR60][R20.64] ;  /* 0x0000003c14047981 */ /* 0x001ea8000c1e1900 */
[----:B-----5:R-:W2:Y:S02]  /*d050*/  LDG.E R47, desc[UR60][R20.64+0x4] ;  /* 0x0000043c142f7981 */ /* 0x020ea4000c1e1900 */
[----:B--2---:R-:W-:-:S07]  /*d060*/  IMAD.IADD R47, R47, 0x1, -R4 ;  /* 0x000000012f2f7824 */ /* 0x004fce00078e0a04 */
.L_x_1135:
[----:B------:R-:W-:Y:S01]  /*d070*/  SHF.R.S32.HI R46, RZ, 0x1f, R166 ;  /* 0x0000001fff2e7819 */ /* 0x000fe200000114a6 */
[----:B------:R-:W-:Y:S01]  /*d080*/  ULDC.64 UR4, c[0x0][0xb70] ;  /* 0x0002dc0000047ab9 */ /* 0x000fe20000000a00 */
[--C-:B0----5:R-:W-:Y:S01]  /*d090*/  SHF.R.S32.HI R21, RZ, 0x1f, R49.reuse ;  /* 0x0000001fff157819 */ /* 0x121fe20000011431 */
[----:B------:R-:W-:Y:S01]  /*d0a0*/  IMAD.MOV.U32 R20, RZ, RZ, R49 ;  /* 0x000000ffff147224 */ /* 0x000fe200078e0031 */
[----:B------:R-:W-:Y:S01]  /*d0b0*/  SHF.R.S32.HI R6, RZ, 0x1f, R167 ;  /* 0x0000001fff067819 */ /* 0x000fe200000114a7 */
[----:B------:R-:W-:Y:S01]  /*d0c0*/  IMAD R5, R46, UR4, RZ ;  /* 0x000000042e057c24 */ /* 0x000fe2000f8e02ff */
[----:B------:R-:W-:Y:S01]  /*d0d0*/  SEL R51, R167, RZ, !P0 ;  /* 0x000000ffa7337207 */ /* 0x000fe20004000000 */
[----:B------:R-:W-:Y:S01]  /*d0e0*/  IMAD R11, R168, 0x80, R171 ;  /* 0x00000080a80b7824 */ /* 0x000fe200078e02ab */
[----:B------:R-:W-:Y:S01]  /*d0f0*/  SEL R48, R6, RZ, !P0 ;  /* 0x000000ff06307207 */ /* 0x000fe20004000000 */
[----:B------:R-:W-:Y:S01]  /*d100*/  IMAD R7, R166, UR5, R5 ;  /* 0x00000005a6077c24 */ /* 0x000fe2000f8e0205 */
[----:B------:R-:W-:Y:S01]  /*d110*/  IADD3 R9, P6, R16, 0x3000, RZ ;  /* 0x0000300010097810 */ /* 0x000fe20007fde0ff */
[----:B------:R-:W-:Y:S01]  /*d120*/  IMAD.WIDE.U32 R4, R166, UR4, R20 ;  /* 0x00000004a6047c25 */ /* 0x000fe2000f8e0014 */
[----:B------:R-:W-:Y:S01]  /*d130*/  ULDC.64 UR4, c[0x0][0xb78] ;  /* 0x0002de0000047ab9 */ /* 0x000fe20000000a00 */
[----:B------:R-:W-:-:S02]  /*d140*/  IADD3 R13, P2, R16, 0x2000, RZ ;  /* 0x00002000100d7810 */ /* 0x000fc40007f5e0ff */
[----:B------:R-:W-:Y:S01]  /*d150*/  IMAD.IADD R5, R5, 0x1, R7 ;  /* 0x0000000105057824 */ /* 0x000fe200078e0207 */
[----:B------:R-:W-:Y:S01]  /*d160*/  IADD3 R29, P1, R16, 0x1000, RZ ;  /* 0x00001000101d7810 */ /* 0x000fe20007f3e0ff */
[----:B------:R-:W-:Y:S01]  /*d170*/  IMAD R7, R48, UR4, RZ ;  /* 0x0000000430077c24 */ /* 0x000fe2000f8e02ff */
[----:B------:R-:W-:Y:S01]  /*d180*/  LOP3.LUT R6, R9, 0x380, RZ, 0xc0, !PT ;  /* 0x0000038009067812 */ /* 0x000fe200078ec0ff */
[----:B------:R-:W-:Y:S01]  /*d190*/  IMAD.WIDE.U32 R4, R51, UR4, R4 ;  /* 0x0000000433047c25 */ /* 0x000fe2000f8e0004 */
[----:B------:R-:W-:Y:S02]  /*d1a0*/  LOP3.LUT R12, R13, 0x380, RZ, 0xc0, !PT ;  /* 0x000003800d0c7812 */ /* 0x000fe400078ec0ff */
[----:B------:R-:W-:Y:S01]  /*d1b0*/  LOP3.LUT R28, R29, 0x380, RZ, 0xc0, !PT ;  /* 0x000003801d1c7812 */ /* 0x000fe200078ec0ff */
[----:B------:R-:W-:Y:S01]  /*d1c0*/  IMAD R10, R51, UR5, R7 ;  /* 0x00000005330a7c24 */ /* 0x000fe2000f8e0207 */
[----:B------:R-:W-:Y:S01]  /*d1d0*/  SHF.R.S32.HI R7, RZ, 0x1f, R11 ;  /* 0x0000001fff077819 */ /* 0x000fe2000001140b */
[----:B------:R-:W-:Y:S01]  /*d1e0*/  ULDC.64 UR4, c[0x0][0xb40] ;  /* 0x0002d00000047ab9 */ /* 0x000fe20000000a00 */
[----:B------:R-:W-:-:S02]  /*d1f0*/  IADD3 R8, P0, R11, R4, RZ ;  /* 0x000000040b087210 */ /* 0x000fc40007f1e0ff */
[----:B------:R-:W-:Y:S02]  /*d200*/  SHF.R.U64 R6, R6, 0x3, RZ ;  /* 0x0000000306067819 */ /* 0x000fe400000012ff */
[----:B------:R-:W-:Y:S01]  /*d210*/  IADD3.X R7, R7, R5, R10, P0, !PT ;  /* 0x0000000507077210 */ /* 0x000fe200007fe40a */
[----:B------:R-:W-:Y:S01]  /*d220*/  IMAD.X R5, RZ, RZ, R17, P6 ;  /* 0x000000ffff057224 */ /* 0x000fe200030e0611 */
[----:B------:R-:W-:Y:S02]  /*d230*/  LEA R44, P0, R8, UR4, 0x2 ;  /* 0x00000004082c7c11 */ /* 0x000fe4000f8010ff */
[----:B------:R-:W-:Y:S02]  /*d240*/  SHF.R.U64 R12, R12, 0x3, RZ ;  /* 0x000000030c0c7819 */ /* 0x000fe400000012ff */
[----:B------:R-:W-:Y:S02]  /*d250*/  SHF.R.U64 R28, R28, 0x3, RZ ;  /* 0x000000031c1c7819 */ /* 0x000fe400000012ff */
[----:B------:R-:W-:Y:S01]  /*d260*/  LOP3.LUT R4, R6, R9, RZ, 0x3c, !PT ;  /* 0x0000000906047212 */ /* 0x000fe200078e3cff */
[----:B------:R-:W-:Y:S01]  /*d270*/  VIADD R6, R11, 0x8 ;  /* 0x000000080b067836 */ /* 0x000fe20000000000 */
[----:B------:R-:W-:Y:S01]  /*d280*/  LEA.HI.X R45, R8, UR5, R7, 0x2, P0 ;  /* 0x00000005082d7c11 */ /* 0x000fe200080f1407 */
[----:B------:R-:W-:Y:S01]  /*d290*/  ULDC.64 UR4, c[0x0][0xaa0] ;  /* 0x0002a80000047ab9 */ /* 0x000fe20000000a00 */
[----:B------:R-:W-:Y:S01]  /*d2a0*/  LOP3.LUT R12, R12, R13, RZ, 0x3c, !PT ;  /* 0x0000000d0c0c7212 */ /* 0x000fe200078e3cff */
[----:B------:R-:W-:Y:S01]  /*d2b0*/  IMAD.X R13, RZ, RZ, R17, P2 ;  /* 0x000000ffff0d7224 */ /* 0x000fe200010e0611 */
[----:B------:R-:W-:-:S02]  /*d2c0*/  LOP3.LUT P0, RZ, R170, 0x3, RZ, 0xc0, !PT ;  /* 0x00000003aaff7812 */ /* 0x000fc4000780c0ff */
[C---:B------:R-:W-:Y:S02]  /*d2d0*/  IADD3 R41, P5, R16.reuse, 0x4000, RZ ;  /* 0x0000400010297810 */ /* 0x040fe40007fbe0ff */
[C---:B------:R-:W-:Y:S02]  /*d2e0*/  IADD3 R33, P4, R16.reuse, 0x5000, RZ ;  /* 0x0000500010217810 */ /* 0x040fe40007f9e0ff */
[----:B------:R-:W-:Y:S02]  /*d2f0*/  IADD3 R25, P3, R16, 0x6000, RZ ;  /* 0x0000600010197810 */ /* 0x000fe40007f7e0ff */
[----:B------:R-:W-:Y:S01]  /*d300*/  LOP3.LUT R28, R28, R29, RZ, 0x3c, !PT ;  /* 0x0000001d1c1c7212 */ /* 0x000fe200078e3cff */
[----:B------:R-:W-:Y:S01]  /*d310*/  IMAD.X R29, RZ, RZ, R17, P1 ;  /* 0x000000ffff1d7224 */ /* 0x000fe200008e0611 */
[----:B------:R-:W-:Y:S02]  /*d320*/  IADD3 R7, P2, R16, 0x7000, RZ ;  /* 0x0000700010077810 */ /* 0x000fe40007f5e0ff */
[----:B------:R-:W-:-:S02]  /*d330*/  ISETP.GE.OR P1, PT, R11, R47, P0 ;  /* 0x0000002f0b00720c */ /* 0x000fc40000726670 */
[----:B------:R-:W-:Y:S02]  /*d340*/  LOP3.LUT R40, R41, 0x380, RZ, 0xc0, !PT ;  /* 0x0000038029287812 */ /* 0x000fe400078ec0ff */
[----:B------:R-:W-:Y:S02]  /*d350*/  LOP3.LUT R32, R33, 0x380, RZ, 0xc0, !PT ;  /* 0x0000038021207812 */ /* 0x000fe400078ec0ff */
[----:B------:R-:W-:Y:S02]  /*d360*/  LOP3.LUT R24, R25, 0x380, RZ, 0xc0, !PT ;  /* 0x0000038019187812 */ /* 0x000fe400078ec0ff */
[----:B------:R-:W-:Y:S02]  /*d370*/  LOP3.LUT R9, R16, 0x380, RZ, 0xc0, !PT ;  /* 0x0000038010097812 */ /* 0x000fe400078ec0ff */
[----:B------:R-:W-:Y:S02]  /*d380*/  ISETP.GE.OR P0, PT, R6, R47, P0 ;  /* 0x0000002f0600720c */ /* 0x000fe40000706670 */
[----:B------:R-:W-:Y:S01]  /*d390*/  LOP3.LUT R6, R7, 0x380, RZ, 0xc0, !PT ;  /* 0x0000038007067812 */ /* 0x000fe200078ec0ff */
[----:B------:R-:W-:Y:S01]  /*d3a0*/  @!P1 STG.E desc[UR60][R44.64], R2 ;  /* 0x000000022c009986 */ /* 0x000fe2000c10193c */
[----:B------:R-:W-:-:S02]  /*d3b0*/  SHF.R.U64 R40, R40, 0x3, RZ ;  /* 0x0000000328287819 */ /* 0x000fc400000012ff */
[----:B------:R-:W-:Y:S02]  /*d3c0*/  SHF.R.U64 R32, R32, 0x3, RZ ;  /* 0x0000000320207819 */ /* 0x000fe400000012ff */
[----:B------:R-:W-:Y:S02]  /*d3d0*/  SHF.R.U64 R24, R24, 0x3, RZ ;  /* 0x0000000318187819 */ /* 0x000fe400000012ff */
[----:B------:R-:W-:Y:S02]  /*d3e0*/  SHF.R.U64 R9, R9, 0x3, RZ ;  /* 0x0000000309097819 */ /* 0x000fe400000012ff */
[----:B------:R-:W-:Y:S01]  /*d3f0*/  SHF.R.U64 R6, R6, 0x3, RZ ;  /* 0x0000000306067819 */ /* 0x000fe200000012ff */
[----:B------:R0:W-:Y:S01]  /*d400*/  @!P0 STG.E desc[UR60][R44.64+0x20], R0 ;  /* 0x000020002c008986 */ /* 0x0001e2000c10193c */
[----:B------:R-:W-:Y:S01]  /*d410*/  LOP3.LUT R40, R40, R41, RZ, 0x3c, !PT ;  /* 0x0000002928287212 */ /* 0x000fe200078e3cff */
[--C-:B------:R-:W-:Y:S01]  /*d420*/  IMAD.X R41, RZ, RZ, R17.reuse, P5 ;  /* 0x000000ffff297224 */ /* 0x100fe200028e0611 */
[----:B------:R-:W-:Y:S01]  /*d430*/  LOP3.LUT R32, R32, R33, RZ, 0x3c, !PT ;  /* 0x0000002120207212 */ /* 0x000fe200078e3cff */
[--C-:B------:R-:W-:Y:S01]  /*d440*/  IMAD.X R33, RZ, RZ, R17.reuse, P4 ;  /* 0x000000ffff217224 */ /* 0x100fe200020e0611 */
[----:B------:R-:W-:Y:S01]  /*d450*/  LOP3.LUT R24, R24, R25, RZ, 0x3c, !PT ;  /* 0x0000001918187212 */ /* 0x000fe200078e3cff */
[--C-:B------:R-:W-:Y:S01]  /*d460*/  IMAD.X R25, RZ, RZ, R17.reuse, P3 ;  /* 0x000000ffff197224 */ /* 0x100fe200018e0611 */
[----:B------:R-:W-:Y:S01]  /*d470*/  LOP3.LUT R16, R9, R16, RZ, 0x3c, !PT ;  /* 0x0000001009107212 */ /* 0x000fe200078e3cff */
[----:B------:R-:W-:Y:S01]  /*d480*/  IMAD.X R9, RZ, RZ, R17, P2 ;  /* 0x000000ffff097224 */ /* 0x000fe200010e0611 */
[----:B------:R-:W-:Y:S01]  /*d490*/  LOP3.LUT R8, R6, R7, RZ, 0x3c, !PT ;  /* 0x0000000706087212 */ /* 0x000fe200078e3cff */
[----:B------:R-:W5:Y:S01]  /*d4a0*/  LD.E.128 R28, desc[UR60][R28.64] ;  /* 0x0000003c1c1c7980 */ /* 0x000f62000c101d00 */
[----:B------:R-:W-:-:S03]  /*d4b0*/  SHF.R.S32.HI R23, RZ, 0x1f, R22 ;  /* 0x0000001fff177819 */ /* 0x000fc60000011416 */
[----:B------:R2:W5:Y:S04]  /*d4c0*/  LD.E.128 R36, desc[UR60][R16.64] ;  /* 0x0000003c10247980 */ /* 0x000568000c101d00 */
[----:B------:R-:W5:Y:S04]  /*d4d0*/  LD.E.128 R12, desc[UR60][R12.64] ;  /* 0x0000003c0c0c7980 */ /* 0x000f68000c101d00 */
[----:B------:R-:W5:Y:S04]  /*d4e0*/  LD.E.128 R4, desc[UR60][R4.64] ;  /* 0x0000003c04047980 */ /* 0x000f68000c101d00 */
[----:B------:R-:W5:Y:S04]  /*d4f0*/  LD.E.128 R40, desc[UR60][R40.64] ;  /* 0x0000003c28287980 */ /* 0x000f68000c101d00 */
[----:B------:R-:W5:Y:S04]  /*d500*/  LD.E.128 R32, desc[UR60][R32.64] ;  /* 0x0000003c20207980 */ /* 0x000f68000c101d00 */
[----:B------:R-:W5:Y:S04]  /*d510*/  LD.E.128 R24, desc[UR60][R24.64] ;  /* 0x0000003c18187980 */ /* 0x000f68000c101d00 */
[----:B------:R-:W5:Y:S01]  /*d520*/  LD.E.128 R8, desc[UR60][R8.64] ;  /* 0x0000003c08087980 */ /* 0x000f62000c101d00 */
[----:B0-----:R-:W-:Y:S01]  /*d530*/  IMAD R0, R21, UR4, RZ ;  /* 0x0000000415007c24 */ /* 0x001fe2000f8e02ff */
[----:B------:R-:W-:Y:S01]  /*d540*/  @!PT LDS RZ, [RZ] ;  /* 0x00000000fffff984 */ /* 0x000fe20000000800 */
[----:B------:R-:W-:Y:S01]  /*d550*/  @!PT LDS RZ, [RZ] ;  /* 0x00000000fffff984 */ /* 0x000fe20000000800 */
[----:B------:R-:W-:Y:S01]  /*d560*/  @!PT LDS RZ, [RZ] ;  /* 0x00000000fffff984 */ /* 0x000fe20000000800 */
[----:B------:R-:W-:Y:S01]  /*d570*/  @!PT LDS RZ, [RZ] ;  /* 0x00000000fffff984 */ /* 0x000fe20000000800 */
[----:B------:R0:W-:Y:S06]  /*d580*/  MEMBAR.ALL.CTA ;  /* 0x0000000000007992 */ /* 0x0001ec0000008000 */
[----:B0-----:R-:W0:Y:S01]  /*d590*/  FENCE.VIEW.ASYNC.S ;  /* 0x00000000000073c6 */ /* 0x001e220000000000 */
[----:B--2---:R-:W-:-:S04]  /*d5a0*/  IMAD.WIDE.U32 R16, R49, UR4, R22 ;  /* 0x0000000431107c25 */ /* 0x004fc8000f8e0016 */
[----:B------:R-:W-:Y:S01]  /*d5b0*/  IMAD R49, R49, UR5, R0 ;  /* 0x0000000531317c24 */ /* 0x000fe2000f8e0200 */
[----:B------:R-:W-:Y:S01]  /*d5c0*/  ULDC.64 UR4, c[0x0][0xae0] ;  /* 0x0002b80000047ab9 */ /* 0x000fe20000000a00 */
[----:B------:R-:W-:Y:S02]  /*d5d0*/  IMAD R47, R168, -0x80, R47 ;  /* 0xffffff80a82f7824 */ /* 0x000fe400078e022f */
[----:B------:R-:W-:Y:S02]  /*d5e0*/  IMAD.IADD R17, R17, 0x1, R49 ;  /* 0x0000000111117824 */ /* 0x000fe400078e0231 */
[----:B------:R-:W-:Y:S01]  /*d5f0*/  IMAD R21, R46, UR4, RZ ;  /* 0x000000042e157c24 */ /* 0x000fe2000f8e02ff */
[C---:B------:R-:W-:Y:S01]  /*d600*/  ISETP.GE.AND P2, PT, R164.reuse, R47, PT ;  /* 0x0000002fa400720c */ /* 0x040fe20003f46270 */
[----:B------:R-:W-:Y:S02]  /*d610*/  VIADD R0, R164, 0x20 ;  /* 0x00000020a4007836 */ /* 0x000fe40000000000 */
[----:B------:R-:W-:-:S02]  /*d620*/  IMAD R21, R166, UR5, R21 ;  /* 0x00000005a6157c24 */ /* 0x000fc4000f8e0215 */
[----:B------:R-:W-:Y:S01]  /*d630*/  IMAD.WIDE.U32 R16, R166, UR4, R16 ;  /* 0x00000004a6107c25 */ /* 0x000fe2000f8e0010 */
[----:B------:R-:W-:-:S03]  /*d640*/  ULDC.64 UR4, c[0x0][0xae8] ;  /* 0x0002ba0000047ab9 */ /* 0x000fc60000000a00 */
[----:B------:R-:W-:Y:S01]  /*d650*/  VIADD R3, R3, 0x2a820 ;  /* 0x0002a82003037836 */ /* 0x000fe20000000000 */
[-C--:B------:R-:W-:Y:S01]  /*d660*/  ISETP.GE.AND P4, PT, R0, R47.reuse, PT ;  /* 0x0000002f0000720c */ /* 0x080fe20003f86270 */
[----:B------:R-:W-:Y:S02]  /*d670*/  VIADD R20, R164, 0x60 ;  /* 0x00000060a4147836 */ /* 0x000fe40000000000 */
[----:B------:R-:W-:Y:S01]  /*d680*/  IMAD.IADD R17, R17, 0x1, R21 ;  /* 0x0000000111117824 */ /* 0x000fe200078e0215 */
[----:B------:R-:W-:Y:S01]  /*d690*/  PRMT R3, RZ, 0x654, R3 ;  /* 0x00000654ff037816 */ /* 0x000fe20000000003 */
[----:B------:R-:W-:Y:S01]  /*d6a0*/  IMAD R0, R48, UR4, RZ ;  /* 0x0000000430007c24 */ /* 0x000fe2000f8e02ff */
[-C--:B------:R-:W-:Y:S01]  /*d6b0*/  ISETP.GE.AND P1, PT, R20, R47.reuse, PT ;  /* 0x0000002f1400720c */ /* 0x080fe20003f26270 */
[----:B------:R-:W-:Y:S01]  /*d6c0*/  VIADD R2, R164, 0x40 ;  /* 0x00000040a4027836 */ /* 0x000fe20000000000 */
[----:B------:R-:W-:Y:S01]  /*d6d0*/  SHF.R.S32.HI R165, RZ, 0x1f, R164 ;  /* 0x0000001fffa57819 */ /* 0x000fe200000114a4 */
[C---:B------:R-:W-:Y:S01]  /*d6e0*/  IMAD R23, R51.reuse, UR5, R0 ;  /* 0x0000000533177c24 */ /* 0x040fe2000f8e0200 */
[----:B0-----:R0:W-:Y:S01]  /*d6f0*/  SYNCS.ARRIVE.TRANS64.RED.A1T0 RZ, [R3+URZ], RZ ;  /* 0x000000ff03ff79a7 */ /* 0x0011e2000810043f */
[----:B------:R-:W-:Y:S01]  /*d700*/  IMAD.WIDE.U32 R20, R51, UR4, R16 ;  /* 0x0000000433147c25 */ /* 0x000fe2000f8e0010 */
[----:B------:R-:W-:Y:S01]  /*d710*/  BSSY B1, `(.L_x_1136) ;  /* 0x0000015000017945 */ /* 0x000fe20003800000 */
[----:B------:R-:W-:-:S02]  /*d720*/  ISETP.GE.AND P0, PT, R2, R47, PT ;  /* 0x0000002f0200720c */ /* 0x000fc40003f06270 */
[----:B------:R-:W-:-:S04]  /*d730*/  IMAD.WIDE R16, R168, 0x80, R164 ;  /* 0x00000080a8107825 */ /* 0x000fc800078e02a4 */
[----:B------:R-:W-:Y:S01]  /*d740*/  IMAD.IADD R47, R21, 0x1, R23 ;  /* 0x00000001152f7824 */ /* 0x000fe200078e0217 */
[----:B0-----:R-:W-:Y:S06]  /*d750*/  @P2 BRA `(.L_x_1137) ;  /* 0x0000000000402947 */ /* 0x001fec0003800000 */
[----:B------:R-:W-:Y:S01]  /*d760*/  ULDC.64 UR4, c[0x0][0xad8] ;  /* 0x0002b60000047ab9 */ /* 0x000fe20000000a00 */
[----:B------:R-:W-:Y:S01]  /*d770*/  IMAD.MOV.U32 R2, RZ, RZ, R20 ;  /* 0x000000ffff027224 */ /* 0x000fe200078e0014 */
[----:B------:R-:W-:Y:S01]  /*d780*/  ULDC.64 UR6, c[0x0][0xa80] ;  /* 0x0002a00000067ab9 */ /* 0x000fe20000000a00 */
[----:B------:R-:W-:Y:S02]  /*d790*/  IMAD.MOV.U32 R3, RZ, RZ, R47 ;  /* 0x000000ffff037224 */ /* 0x000fe400078e002f */
[----:B------:R-:W-:Y:S02]  /*d7a0*/  IMAD R23, R17, UR4, RZ ;  /* 0x0000000411177c24 */ /* 0x000fe4000f8e02ff */
[----:B------:R-:W-:Y:S02]  /*d7b0*/  VIADD R0, R22, 0x40 ;  /* 0x0000004016007836 */ /* 0x000fe40000000000 */
[----:B------:R-:W-:Y:S01]  /*d7c0*/  IMAD.WIDE.U32 R2, R16, UR4, R2 ;  /* 0x0000000410027c25 */ /* 0x000fe2000f8e0002 */
[----:B------:R-:W-:-:S02]  /*d7d0*/  ULDC UR4, c[0x0][0xa8c] ;  /* 0x0002a30000047ab9 */ /* 0x000fc40000000800 */
[----:B------:R-:W-:Y:S01]  /*d7e0*/  ISETP.GE.AND P2, PT, R22, UR4, PT ;  /* 0x0000000416007c0c */ /* 0x000fe2000bf46270 */
[----:B------:R-:W-:Y:S01]  /*d7f0*/  IMAD R23, R16, UR5, R23 ;  /* 0x0000000510177c24 */ /* 0x000fe2000f8e0217 */
[----:B------:R-:W-:Y:S02]  /*d800*/  ISETP.GE.AND P3, PT, R0, UR4, PT ;  /* 0x0000000400007c0c */ /* 0x000fe4000bf66270 */
[----:B------:R-:W-:Y:S01]  /*d810*/  LEA R44, P5, R2, UR6, 0x1 ;  /* 0x00000006022c7c11 */ /* 0x000fe2000f8a08ff */
[----:B------:R-:W-:-:S05]  /*d820*/  IMAD.IADD R3, R3, 0x1, R23 ;  /* 0x0000000103037824 */ /* 0x000fca00078e0217 */
[----:B------:R-:W-:-:S05]  /*d830*/  LEA.HI.X R45, R2, UR7, R3, 0x1, P5 ;  /* 0x00000007022d7c11 */ /* 0x000fca000a8f0c03 */
[----:B-----5:R0:W-:Y:S04]  /*d840*/  @!P2 STG.E.128 desc[UR60][R44.64], R36 ;  /* 0x000000242c00a986 */ /* 0x0201e8000c101d3c */
[----:B------:R0:W-:Y:S02]  /*d850*/  @!P3 STG.E.128 desc[UR60][R44.64+0x80], R40 ;  /* 0x000080282c00b986 */ /* 0x0001e4000c101d3c */
.L_x_1137:
[----:B------:R-:W-:Y:S05]  /*d860*/  BSYNC B1 ;  /* 0x0000000000017941 */ /* 0x000fea0003800000 */
.L_x_1136:
[----:B------:R-:W-:Y:S04]  /*d870*/  BSSY B1, `(.L_x_1138) ;  /* 0x0000014000017945 */ /* 0x000fe80003800000 */
[----:B------:R-:W-:Y:S05]  /*d880*/  @P4 BRA `(.L_x_1139) ;  /* 0x0000000000484947 */ /* 0x000fea0003800000 */
[----:B------:R-:W-:Y:S01]  /*d890*/  IADD3 R23, P2, R16, 0x20, RZ ;  /* 0x0000002010177810 */ /* 0x000fe20007f5e0ff */
[----:B------:R-:W-:Y:S01]  /*d8a0*/  ULDC.64 UR4, c[0x0][0xad8] ;  /* 0x0002b60000047ab9 */ /* 0x000fe20000000a00 */
[----:B------:R-:W-:Y:S01]  /*d8b0*/  IMAD.MOV.U32 R2, RZ, RZ, R20 ;  /* 0x000000ffff027224 */ /* 0x000fe200078e0014 */
[----:B------:R-:W-:Y:S01]  /*d8c0*/  ULDC.64 UR6, c[0x0][0xa80] ;  /* 0x0002a00000067ab9 */ /* 0x000fe20000000a00 */
[----:B------:R-:W-:Y:S02]  /*d8d0*/  IMAD.MOV.U32 R3, RZ, RZ, R47 ;  /* 0x000000ffff037224 */ /* 0x000fe400078e002f */
[----:B------:R-:W-:Y:S02]  /*d8e0*/  IMAD.X R0, RZ, RZ, R17, P2 ;  /* 0x000000ffff007224 */ /* 0x000fe400010e0611 */
[----:B0----5:R-:W-:Y:S02]  /*d8f0*/  VIADD R36, R22, 0x40 ;  /* 0x0000004016247836 */ /* 0x021fe40000000000 */
[----:B------:R-:W-:-:S02]  /*d900*/  IMAD R0, R0, UR4, RZ ;  /* 0x0000000400007c24 */ /* 0x000fc4000f8e02ff */
[C---:B------:R-:W-:Y:S01]  /*d910*/  IMAD.WIDE.U32 R2, R23.reuse, UR4, R2 ;  /* 0x0000000417027c25 */ /* 0x040fe2000f8e0002 */
        /* <DEDUP_REMOVED lines=9> */
.L_x_1139:
[----:B------:R-:W-:Y:S05]  /*d9b0*/  BSYNC B1 ;  /* 0x0000000000017941 */ /* 0x000fea0003800000 */
.L_x_1138:
        /* <DEDUP_REMOVED lines=8> */
[----:B--2--5:R-:W-:Y:S02]  /*da40*/  VIADD R28, R22, 0x40 ;  /* 0x00000040161c7836 */ /* 0x024fe40000000000 */
        /* <DEDUP_REMOVED lines=11> */
.L_x_1141:
[----:B------:R-:W-:Y:S05]  /*db00*/  BSYNC B1 ;  /* 0x0000000000017941 */ /* 0x000fea0003800000 */
.L_x_1140:
[----:B------:R-:W-:Y:S05]  /*db10*/  @P1 BRA `(.L_x_1142) ;  /* 0x0000000800c41947 */ /* 0x000fea0003800000 */
[----:B---3-5:R-:W-:Y:S01]  /*db20*/  IADD3 R13, P0, R16, 0x60, RZ ;  /* 0x00000060100d7810 */ /* 0x028fe20007f1e0ff */
[----:B------:R-:W-:Y:S01]  /*db30*/  ULDC.64 UR6, c[0x0][0xad8] ;  /* 0x0002b60000067ab9 */ /* 0x000fe20000000a00 */
[----:B------:R-:W-:Y:S01]  /*db40*/  IMAD.MOV.U32 R2, RZ, RZ, R20 ;  /* 0x000000ffff027224 */ /* 0x000fe200078e0014 */
[----:B------:R-:W-:Y:S01]  /*db50*/  ULDC UR4, c[0x0][0xa8c] ;  /* 0x0002a30000047ab9 */ /* 0x000fe20000000800 */
[----:B------:R-:W-:Y:S01]  /*db60*/  IMAD.MOV.U32 R3, RZ, RZ, R47 ;  /* 0x000000ffff037224 */ /* 0x000fe200078e002f */
[----:B------:R-:W-:Y:S01]  /*db70*/  ISETP.GE.AND P1, PT, R22, UR4, PT ;  /* 0x0000000416007c0c */ /* 0x000fe2000bf26270 */
[----:B------:R-:W-:Y:S02]  /*db80*/  IMAD.X R16, RZ, RZ, R17, P0 ;  /* 0x000000ffff107224 */ /* 0x000fe400000e0611 */
        /* <DEDUP_REMOVED lines=11> */
[----:B------:R3:W-:Y:S01]  /*dc40*/  STG.E.128 desc[UR60][R12.64+0x80], R8 ;  /* 0x000080080c007986 */ /* 0x0007e2000c101d3c */
[----:B------:R-:W-:Y:S05]  /*dc50*/  BRA `(.L_x_1142) ;  /* 0x0000000800747947 */ /* 0x000fea0003800000 */
.L_x_1134:
[----:B------:R-:W2:Y:S01]  /*dc60*/  LDC.64 R4, c[0x0][0xbd8] ;  /* 0x0002f600ff047b82 */ /* 0x000ea20000000a00 */
[----:B------:R-:W-:-:S07]  /*dc70*/  IMAD.MOV.U32 R9, RZ, RZ, RZ ;  /* 0x000000ffff097224 */ /* 0x000fce00078e00ff */
[----:B0-----:R-:W0:Y:S01]  /*dc80*/  LDC.64 R2, c[0x0][0xbd8] ;  /* 0x0002f600ff027b82 */ /* 0x001e220000000a00 */
[----:B--2---:R-:W-:-:S04]  /*dc90*/  ISETP.NE.U32.AND P0, PT, R4, RZ, PT ;  /* 0x000000ff0400720c */ /* 0x004fc80003f05070 */
[----:B------:R-:W-:-:S03]  /*dca0*/  ISETP.NE.AND.EX P0, PT, R5, RZ, PT, P0 ;  /* 0x000000ff0500720c */ /* 0x000fc60003f05300 */
[----:B------:R-:W2:Y:S01]  /*dcb0*/  LDC.64 R4, c[0x0][0xbe0] ;  /* 0x0002f800ff047b82 */ /* 0x000ea20000000a00 */
[----:B0-----:R-:W-:-:S07]  /*dcc0*/  IMAD.WIDE R2, R167, 0x4, R2 ;  /* 0x00000004a7027825 */ /* 0x001fce00078e0202 */
[----:B------:R-:W0:Y:S02]  /*dcd0*/  LDC R7, c[0x0][0xa88] ;  /* 0x0002a200ff077b82 */ /* 0x000e240000000800 */
[----:B------:R3:W5:Y:S01]  /*dce0*/  @P0 LDG.E R9, desc[UR60][R2.64] ;  /* 0x0000003c02090981 */ /* 0x000762000c1e1900 */
[----:B--2---:R-:W-:-:S04]  /*dcf0*/  ISETP.NE.U32.AND P1, PT, R4, RZ, PT ;  /* 0x000000ff0400720c */ /* 0x004fc80003f25070 */
[----:B------:R-:W-:-:S13]  /*dd00*/  ISETP.NE.AND.EX P1, PT, R5, RZ, PT, P1 ;  /* 0x000000ff0500720c */ /* 0x000fda0003f25310 */
[----:B------:R-:W2:Y:S02]  /*dd10*/  @P1 LDC.64 R4, c[0x0][0xbe0] ;  /* 0x0002f800ff041b82 */ /* 0x000ea40000000a00 */
[----:B--2---:R-:W-:-:S05]  /*dd20*/  @P1 IMAD.WIDE R4, R167, 0x4, R4 ;  /* 0x00000004a7041825 */ /* 0x004fca00078e0204 */
[----:B0-----:R3:W5:Y:S01]  /*dd30*/  @P1 LDG.E R7, desc[UR60][R4.64] ;  /* 0x0000003c04071981 */ /* 0x001762000c1e1900 */
[----:B------:R-:W-:Y:S01]  /*dd40*/  ISETP.GT.AND P2, PT, R174, 0x7f, PT ;  /* 0x0000007fae00780c */ /* 0x000fe20003f44270 */
[----:B------:R-:W-:-:S12]  /*dd50*/  @P1 BRA `(.L_x_1143) ;  /* 0x0000000000101947 */ /* 0x000fd80003800000 */
[----:B------:R-:W-:Y:S05]  /*dd60*/  @!P0 BRA `(.L_x_1143) ;  /* 0x00000000000c8947 */ /* 0x000fea0003800000 */
[----:B------:R-:W2:Y:S04]  /*dd70*/  LDG.E R0, desc[UR60][R2.64] ;  /* 0x0000003c02007981 */ /* 0x000ea8000c1e1900 */
[----:B-----5:R-:W2:Y:S02]  /*dd80*/  LDG.E R7, desc[UR60][R2.64+0x4] ;  /* 0x0000043c02077981 */ /* 0x020ea4000c1e1900 */
[----:B--2---:R-:W-:-:S07]  /*dd90*/  IMAD.IADD R7, R7, 0x1, -R0 ;  /* 0x0000000107077824 */ /* 0x004fce00078e0a00 */
.L_x_1143:
[----:B------:R-:W-:Y:S01]  /*dda0*/  SHF.R.S32.HI R0, RZ, 0x1f, R167 ;  /* 0x0000001fff007819 */ /* 0x000fe200000114a7 */
[----:B------:R-:W-:Y:S01]  /*ddb0*/  BSSY B1, `(.L_x_1144) ;  /* 0x000001d000017945 */ /* 0x000fe20003800000 */
[----:B------:R-:W-:Y:S02]  /*ddc0*/  SHF.R.S32.HI R8, RZ, 0x1f, R166 ;  /* 0x0000001fff087819 */ /* 0x000fe400000114a6 */
[----:B------:R-:W-:Y:S02]  /*ddd0*/  SHF.R.S32.HI R23, RZ, 0x1f, R22 ;  /* 0x0000001fff177819 */ /* 0x000fe40000011416 */
[----:B------:R-:W-:Y:S02]  /*dde0*/  SEL R11, R167, RZ, !P0 ;  /* 0x000000ffa70b7207 */ /* 0x000fe40004000000 */
[----:B------:R-:W-:Y:S02]  /*ddf0*/  SEL R10, R0, RZ, !P0 ;  /* 0x000000ff000a7207 */ /* 0x000fe40004000000 */
[----:B-----5:R-:W-:Y:S01]  /*de00*/  SHF.R.S32.HI R6, RZ, 0x1f, R9 ;  /* 0x0000001fff067819 */ /* 0x020fe20000011409 */
[----:B------:R-:W-:Y:S06]  /*de10*/  @P2 BRA `(.L_x_1145) ;  /* 0x0000000000582947 */ /* 0x000fec0003800000 */
[----:B---3--:R-:W0:Y:S02]  /*de20*/  S2R R2, SR_TID.X ;  /* 0x0000000000027919 */ /* 0x008e240000002100 */
[----:B0-----:R-:W-:-:S04]  /*de30*/  IMAD R0, R168, 0x80, R2 ;  /* 0x00000080a8007824 */ /* 0x001fc800078e0202 */
        /* <DEDUP_REMOVED lines=10> */
[----:B------:R-:W-:Y:S02]  /*dee0*/  IMAD R0, R10, UR4, RZ ;  /* 0x000000040a007c24 */ /* 0x000fe4000f8e02ff */
[----:B------:R-:W-:Y:S02]  /*def0*/  IMAD.IADD R3, R3, 0x1, R5 ;  /* 0x0000000103037824 */ /* 0x000fe400078e0205 */
[C---:B------:R-:W-:Y:S02]  /*df00*/  IMAD R5, R11.reuse, UR5, R0 ;  /* 0x000000050b057c24 */ /* 0x040fe4000f8e0200 */
[----:B------:R-:W-:Y:S01]  /*df10*/  IMAD.WIDE.U32 R2, R11, UR4, R2 ;  /* 0x000000040b027c25 */ /* 0x000fe2000f8e0002 */
[----:B------:R-:W-:-:S03]  /*df20*/  ULDC.64 UR4, c[0x0][0xb40] ;  /* 0x0002d00000047ab9 */ /* 0x000fc60000000a00 */
[----:B------:R-:W-:Y:S01]  /*df30*/  IMAD.IADD R3, R3, 0x1, R5 ;  /* 0x0000000103037824 */ /* 0x000fe200078e0205 */
[----:B------:R-:W-:-:S04]  /*df40*/  LEA R4, P0, R2, UR4, 0x2 ;  /* 0x0000000402047c11 */ /* 0x000fc8000f8010ff */
[----:B------:R-:W-:Y:S01]  /*df50*/  LEA.HI.X R5, R2, UR5, R3, 0x2, P0 ;  /* 0x0000000502057c11 */ /* 0x000fe200080f1403 */
[----:B------:R-:W-:-:S05]  /*df60*/  IMAD.MOV.U32 R3, RZ, RZ, -0x800000 ;  /* 0xff800000ff037424 */ /* 0x000fca00078e00ff */
[----:B------:R0:W-:Y:S03]  /*df70*/  STG.E desc[UR60][R4.64], R3 ;  /* 0x0000000304007986 */ /* 0x0001e6000c10193c */
.L_x_1145:
[----:B------:R-:W-:Y:S05]  /*df80*/  BSYNC B1 ;  /* 0x0000000000017941 */ /* 0x000fea0003800000 */
.L_x_1144:
[----:B------:R-:W-:Y:S01]  /*df90*/  ULDC.64 UR4, c[0x0][0xaa0] ;  /* 0x0002a80000047ab9 */ /* 0x000fe20000000a00 */
[----:B------:R-:W-:Y:S01]  /*dfa0*/  IMAD R7, R168, -0x80, R7 ;  /* 0xffffff80a8077824 */ /* 0x000fe200078e0207 */
[----:B------:R-:W-:Y:S01]  /*dfb0*/  BSSY B1, `(.L_x_1146) ;  /* 0x000002a000017945 */ /* 0x000fe20003800000 */
[----:B------:R-:W-:Y:S02]  /*dfc0*/  IMAD R0, R6, UR4, RZ ;  /* 0x0000000406007c24 */ /* 0x000fe4000f8e02ff */
[----:B0--3--:R-:W-:Y:S01]  /*dfd0*/  IMAD.WIDE.U32 R2, R9, UR4, R22 ;  /* 0x0000000409027c25 */ /* 0x009fe2000f8e0016 */
[----:B------:R-:W-:-:S03]  /*dfe0*/  ISETP.GE.AND P2, PT, R164, R7, PT ;  /* 0x00000007a400720c */ /* 0x000fc60003f46270 */
[----:B------:R-:W-:Y:S01]  /*dff0*/  IMAD R9, R9, UR5, R0 ;  /* 0x0000000509097c24 */ /* 0x000fe2000f8e0200 */
[----:B------:R-:W-:Y:S01]  /*e000*/  ULDC.64 UR4, c[0x0][0xae0] ;  /* 0x0002b80000047ab9 */ /* 0x000fe20000000a00 */
[----:B------:R-:W-:Y:S02]  /*e010*/  VIADD R0, R164, 0x20 ;  /* 0x00000020a4007836 */ /* 0x000fe40000000000 */
[----:B------:R-:W-:Y:S02]  /*e020*/  IMAD.IADD R3, R3, 0x1, R9 ;  /* 0x0000000103037824 */ /* 0x000fe400078e0209 */
[----:B------:R-:W-:Y:S01]  /*e030*/  IMAD R5, R8, UR4, RZ ;  /* 0x0000000408057c24 */ /* 0x000fe2000f8e02ff */
[----:B------:R-:W-:Y:S01]  /*e040*/  ISETP.GE.AND P3, PT, R0, R7, PT ;  /* 0x000000070000720c */ /* 0x000fe20003f66270 */
[----:B------:R-:W-:Y:S02]  /*e050*/  VIADD R0, R164, 0x60 ;  /* 0x00000060a4007836 */ /* 0x000fe40000000000 */
[----:B------:R-:W-:-:S02]  /*e060*/  IMAD R5, R166, UR5, R5 ;  /* 0x00000005a6057c24 */ /* 0x000fc4000f8e0205 */
[----:B------:R-:W-:Y:S01]  /*e070*/  IMAD.WIDE.U32 R2, R166, UR4, R2 ;  /* 0x00000004a6027c25 */ /* 0x000fe2000f8e0002 */
[----:B------:R-:W-:Y:S01]  /*e080*/  ULDC.64 UR4, c[0x0][0xae8] ;  /* 0x0002ba0000047ab9 */ /* 0x000fe20000000a00 */
[-C--:B------:R-:W-:Y:S02]  /*e090*/  ISETP.GE.AND P0, PT, R0, R7.reuse, PT ;  /* 0x000000070000720c */ /* 0x080fe40003f06270 */
[----:B------:R-:W-:Y:S02]  /*e0a0*/  VIADD R4, R164, 0x40 ;  /* 0x00000040a4047836 */ /* 0x000fe40000000000 */
[----:B------:R-:W-:Y:S02]  /*e0b0*/  IMAD.IADD R3, R3, 0x1, R5 ;  /* 0x0000000103037824 */ /* 0x000fe400078e0205 */
[----:B------:R-:W-:Y:S01]  /*e0c0*/  IMAD R0, R10, UR4, RZ ;  /* 0x000000040a007c24 */ /* 0x000fe2000f8e02ff */
[----:B------:R-:W-:Y:S01]  /*e0d0*/  ISETP.GE.AND P1, PT, R4, R7, PT ;  /* 0x000000070400720c */ /* 0x000fe20003f26270 */
[----:B------:R-:W-:Y:S01]  /*e0e0*/  IMAD.WIDE.U32 R4, R11, UR4, R2 ;  /* 0x000000040b047c25 */ /* 0x000fe2000f8e0002 */
[----:B------:R-:W-:-:S03]  /*e0f0*/  SHF.R.S32.HI R7, RZ, 0x1f, R164 ;  /* 0x0000001fff077819 */ /* 0x000fc600000114a4 */
[----:B------:R-:W-:Y:S02]  /*e100*/  IMAD R9, R11, UR5, R0 ;  /* 0x000000050b097c24 */ /* 0x000fe4000f8e0200 */
[----:B------:R-:W-:Y:S02]  /*e110*/  IMAD.MOV.U32 R6, RZ, RZ, R164 ;  /* 0x000000ffff067224 */ /* 0x000fe400078e00a4 */
[----:B------:R-:W-:Y:S02]  /*e120*/  IMAD.IADD R11, R5, 0x1, R9 ;  /* 0x00000001050b7824 */ /* 0x000fe400078e0209 */
[----:B------:R-:W-:Y:S01]  /*e130*/  IMAD.WIDE R6, R168, 0x80, R6 ;  /* 0x00000080a8067825 */ /* 0x000fe200078e0206 */
[----:B------:R-:W-:Y:S06]  /*e140*/  @P2 BRA `(.L_x_1147) ;  /* 0x0000000000402947 */ /* 0x000fec0003800000 */
        /* <DEDUP_REMOVED lines=14> */
[----:B------:R0:W-:Y:S04]  /*e230*/  @!P4 STG.E.128 desc[UR60][R8.64], RZ ;  /* 0x000000ff0800c986 */ /* 0x0001e8000c101d3c */
[----:B------:R0:W-:Y:S02]  /*e240*/  @!P5 STG.E.128 desc[UR60][R8.64+0x80], RZ ;  /* 0x000080ff0800d986 */ /* 0x0001e4000c101d3c */
.L_x_1147:
[----:B------:R-:W-:Y:S05]  /*e250*/  BSYNC B1 ;  /* 0x0000000000017941 */ /* 0x000fea0003800000 */
.L_x_1146:
[----:B------:R-:W-:Y:S04]  /*e260*/  BSSY B1, `(.L_x_1148) ;  /* 0x0000014000017945 */ /* 0x000fe80003800000 */
[----:B------:R-:W-:Y:S05]  /*e270*/  @P3 BRA `(.L_x_1149) ;  /* 0x0000000000483947 */ /* 0x000fea0003800000 */
[----:B0-----:R-:W-:Y:S01]  /*e280*/  IADD3 R9, P2, R6, 0x20, RZ ;  /* 0x0000002006097810 */ /* 0x001fe20007f5e0ff */
[----:B------:R-:W-:Y:S01]  /*e290*/  ULDC.64 UR4, c[0x0][0xad8] ;  /* 0x0002b60000047ab9 */ /* 0x000fe20000000a00 */
[----:B------:R-:W-:Y:S01]  /*e2a0*/  IMAD.MOV.U32 R2, RZ, RZ, R4 ;  /* 0x000000ffff027224 */ /* 0x000fe200078e0004 */
[----:B------:R-:W-:Y:S01]  /*e2b0*/  ULDC.64 UR6, c[0x0][0xa80] ;  /* 0x0002a00000067ab9 */ /* 0x000fe20000000a00 */
[----:B------:R-:W-:Y:S02]  /*e2c0*/  IMAD.MOV.U32 R3, RZ, RZ, R11 ;  /* 0x000000ffff037224 */ /* 0x000fe400078e000b */
[----:B------:R-:W-:Y:S02]  /*e2d0*/  IMAD.X R0, RZ, RZ, R7, P2 ;  /* 0x000000ffff007224 */ /* 0x000fe400010e0607 */
[----:B------:R-:W-:Y:S02]  /*e2e0*/  VIADD R8, R22, 0x40 ;  /* 0x0000004016087836 */ /* 0x000fe40000000000 */
        /* <DEDUP_REMOVED lines=11> */
.L_x_1149:
[----:B------:R-:W-:Y:S05]  /*e3a0*/  BSYNC B1 ;  /* 0x0000000000017941 */ /* 0x000fea0003800000 */
.L_x_1148:
[----:B------:R-:W-:Y:S04]  /*e3b0*/  BSSY B1, `(.L_x_1150) ;  /* 0x0000014000017945 */ /* 0x000fe80003800000 */
[----:B------:R-:W-:Y:S05]  /*e3c0*/  @P1 BRA `(.L_x_1151) ;  /* 0x0000000000481947 */ /* 0x000fea0003800000 */
[----:B0-2---:R-:W-:Y:S01]  /*e3d0*/  IADD3 R9, P1, R6, 0x40, RZ ;  /* 0x0000004006097810 */ /* 0x005fe20007f3e0ff */
        /* <DEDUP_REMOVED lines=17> */
.L_x_1151:
[----:B------:R-:W-:Y:S05]  /*e4f0*/  BSYNC B1 ;  /* 0x0000000000017941 */ /* 0x000fea0003800000 */
.L_x_1150:
[----:B------:R-:W-:Y:S05]  /*e500*/  @P0 BRA `(.L_x_1142) ;  /* 0x0000000000480947 */ /* 0x000fea0003800000 */
[----:B------:R-:W-:Y:S01]  /*e510*/  IADD3 R5, P0, R6, 0x60, RZ ;  /* 0x0000006006057810 */ /* 0x000fe20007f1e0ff */
        /* <DEDUP_REMOVED lines=17> */
.L_x_1142:
[----:B------:R-:W-:Y:S05]  /*e630*/  BSYNC B0 ;  /* 0x0000000000007941 */ /* 0x000fea0003800000 */
.L_x_1133:
[----:B------:R-:W-:Y:S02]  /*e640*/  ULDC UR4, c[0x0][0xc14] ;  /* 0x0003050000047ab9 */ /* 0x000fe40000000800 */
[----:B-1----:R-:W-:-:S13]  /*e650*/  ISETP.GE.AND P0, PT, R163, UR4, PT ;  /* 0x00000004a3007c0c */ /* 0x002fda000bf06270 */
[----:B------:R-:W-:Y:S05]  /*e660*/  @!P0 BRA `(.L_x_1152) ;  /* 0xffffff2400b48947 */ /* 0x000fea000383ffff */
[----:B------:R-:W-:Y:S05]  /*e670*/  EXIT ;  /* 0x000000000000794d */ /* 0x000fea0003800000 */
.L_x_1051:
[----:B------:R-:W-:-:S08]  /*e680*/  NOP ;  /* 0x0000000000007918 */ /* 0x000fd00000000000 */
[----:B0-----:R-:W0:-:S00]  /*e690*/  USETMAXREG.DEALLOC.CTAPOOL 0x18 ;  /* 0x00000018000079c8 */ /* 0x001e0000080e0500 */
[----:B0-----:R-:W-:-:S06]  /*e6a0*/  LOP3.LUT R0, R0, 0x3, RZ, 0xc0, !PT ;  /* 0x0000000300007812 */ /* 0x001fcc00078ec0ff */
[----:B------:R-:W0:Y:S02]  /*e6b0*/  SHFL.IDX PT, R0, R0, RZ, 0x1f ;  /* 0x00001fff00007589 */ /* 0x000e2400000e0000 */
[----:B0-----:R-:W-:-:S13]  /*e6c0*/  ISETP.NE.AND P0, PT, R0, RZ, PT ;  /* 0x000000ff0000720c */ /* 0x001fda0003f05270 */
[----:B------:R-:W-:Y:S05]  /*e6d0*/  @P0 EXIT ;  /* 0x000000000000094d */ /* 0x000fea0003800000 */
[----:B------:R-:W2:Y:S01]  /*e6e0*/  LDL.LU R6, [R1] ;  /* 0x0000000001067983 */ /* 0x000ea20000300800 */
[----:B------:R-:W-:Y:S01]  /*e6f0*/  ULDC UR5, c[0x0][0xc14] ;  /* 0x0003050000057ab9 */ /* 0x000fe20000000800 */
[----:B------:R-:W0:Y:S01]  /*e700*/  S2R R2, SR_TID.X ;  /* 0x0000000000027919 */ /* 0x000e220000002100 */
[----:B------:R-:W-:Y:S01]  /*e710*/  CS2R R16, SRZ ;  /* 0x0000000000107805 */ /* 0x000fe2000001ff00 */
[----:B------:R-:W1:Y:S01]  /*e720*/  S2UR UR6, SR_CTAID.X ;  /* 0x00000000000679c3 */ /* 0x000e620000002500 */
[----:B------:R-:W-:Y:S01]  /*e730*/  ULDC UR4, c[0x0][0xc10] ;  /* 0x0003040000047ab9 */ /* 0x000fe20000000800 */
[----:B0-----:R-:W-:-:S04]  /*e740*/  LOP3.LUT R7, R2, 0x1f, RZ, 0xc0, !PT ;  /* 0x0000001f02077812 */ /* 0x001fc800078ec0ff */
[----:B------:R-:W-:Y:S02]  /*e750*/  ISETP.NE.AND P0, PT, R7, 0x1f, PT ;  /* 0x0000001f0700780c */ /* 0x000fe40003f05270 */
[----:B--2---:R-:W-:-:S11]  /*e760*/  LOP3.LUT R6, R6, 0xffffffdf, RZ, 0xc0, !PT ;  /* 0xffffffdf06067812 */ /* 0x004fd600078ec0ff */
[----:B------:R-:W-:Y:S02]  /*e770*/  @P0 LOP3.LUT R6, R6, 0x20, RZ, 0xfc, !PT ;  /* 0x0000002006060812 */ /* 0x000fe400078efcff */
[----:B------:R-:W-:-:S13]  /*e780*/  ISETP.GE.OR P0, PT, R7, UR5, !P0 ;  /* 0x0000000507007c0c */ /* 0x000fda000c706670 */
[----:B------:R-:W0:Y:S02]  /*e790*/  @!P0 LDC.64 R2, c[0x0][0xc58] ;  /* 0x00031600ff028b82 */ /* 0x000e240000000a00 */
[----:B0-----:R-:W-:-:S05]  /*e7a0*/  @!P0 IMAD.WIDE.U32 R2, R7, 0x4, R2 ;  /* 0x0000000407028825 */ /* 0x001fca00078e0002 */
[----:B------:R-:W2:Y:S01]  /*e7b0*/  @!P0 LDG.E R17, desc[UR60][R2.64] ;  /* 0x0000003c02118981 */ /* 0x000ea2000c1e1900 */
[C---:B------:R-:W-:Y:S02]  /*e7c0*/  ISETP.NE.AND P1, PT, R7.reuse, RZ, PT ;  /* 0x000000ff0700720c */ /* 0x040fe40003f25270 */
[----:B------:R-:W-:Y:S02]  /*e7d0*/  ISETP.GE.U32.AND P0, PT, R7, 0x2, PT ;  /* 0x000000020700780c */ /* 0x000fe40003f06070 */
[----:B------:R-:W-:-:S09]  /*e7e0*/  LOP3.LUT R6, R6, 0xfffffffe, RZ, 0xc0, !PT ;  /* 0xfffffffe06067812 */ /* 0x000fd200078ec0ff */
[----:B------:R-:W-:-:S04]  /*e7f0*/  @P1 LOP3.LUT R6, R6, 0x1, RZ, 0xfc, !PT ;  /* 0x0000000106061812 */ /* 0x000fc800078efcff */
[----:B------:R-:W-:-:S04]  /*e800*/  LOP3.LUT R6, R6, 0xffffffef, RZ, 0xc0, !PT ;  /* 0xffffffef06067812 */ /* 0x000fc800078ec0ff */
[----:B------:R-:W-:-:S04]  /*e810*/  @P0 LOP3.LUT R6, R6, 0x10, RZ, 0xfc, !PT ;  /* 0x0000001006060812 */ /* 0x000fc800078efcff */
[----:B------:R-:W-:Y:S01]  /*e820*/  LOP3.LUT R6, R6, 0xfffffff7, RZ, 0xc0, !PT ;  /* 0xfffffff706067812 */ /* 0x000fe200078ec0ff */
[----:B------:R-:W-:Y:S01]  /*e830*/  IMAD.MOV.U32 R19, RZ, RZ, RZ ;  /* 0x000000ffff137224 */ /* 0x000fe200078e00ff */
[----:B--2---:R-:W0:Y:S02]  /*e840*/  SHFL.UP PT, R0, R17, 0x1, RZ ;  /* 0x0420000011007989 */ /* 0x004e2400000e00ff */
[----:B0-----:R-:W-:-:S05]  /*e850*/  SEL R0, R0, RZ, P1 ;  /* 0x000000ff00007207 */ /* 0x001fca0000800000 */
[----:B------:R-:W-:-:S05]  /*e860*/  IMAD.IADD R0, R17, 0x1, R0 ;  /* 0x0000000111007824 */ /* 0x000fca00078e0200 */
[----:B------:R-:W0:Y:S02]  /*e870*/  SHFL.UP PT, R4, R0, 0x2, RZ ;  /* 0x0440000000047989 */ /* 0x000e2400000e00ff */
[----:B0-----:R-:W-:-:S05]  /*e880*/  SEL R5, R4, RZ, P0 ;  /* 0x000000ff04057207 */ /* 0x001fca0000000000 */
[----:B------:R-:W-:-:S05]  /*e890*/  IMAD.IADD R5, R0, 0x1, R5 ;  /* 0x0000000100057824 */ /* 0x000fca00078e0205 */
[----:B------:R-:W0:Y:S01]  /*e8a0*/  SHFL.UP PT, R4, R5, 0x4, RZ ;  /* 0x0480000005047989 */ /* 0x000e2200000e00ff */
[----:B------:R-:W-:-:S04]  /*e8b0*/  ISETP.GE.U32.AND P0, PT, R7, 0x4, PT ;  /* 0x000000040700780c */ /* 0x000fc80003f06070 */
[----:B0-----:R-:W-:-:S05]  /*e8c0*/  SEL R4, R4, RZ, P0 ;  /* 0x000000ff04047207 */ /* 0x001fca0000000000 */
[----:B------:R-:W-:-:S05]  /*e8d0*/  IMAD.IADD R4, R5, 0x1, R4 ;  /* 0x0000000105047824 */ /* 0x000fca00078e0204 */
[----:B------:R-:W0:Y:S01]  /*e8e0*/  SHFL.UP PT, R2, R4, 0x8, RZ ;  /* 0x0500000004027989 */ /* 0x000e2200000e00ff */
[----:B------:R-:W-:Y:S02]  /*e8f0*/  @P0 LOP3.LUT R6, R6, 0x8, RZ, 0xfc, !PT ;  /* 0x0000000806060812 */ /* 0x000fe400078efcff */
[----:B------:R-:W-:-:S04]  /*e900*/  ISETP.GE.U32.AND P0, PT, R7, 0x8, PT ;  /* 0x000000080700780c */ /* 0x000fc80003f06070 */
[----:B0-----:R-:W-:-:S05]  /*e910*/  SEL R3, R2, RZ, P0 ;  /* 0x000000ff02037207 */ /* 0x001fca0000000000 */
[----:B------:R-:W-:-:S05]  /*e920*/  IMAD.IADD R3, R4, 0x1, R3 ;  /* 0x0000000104037824 */ /* 0x000fca00078e0203 */
[----:B------:R-:W0:Y:S01]  /*e930*/  SHFL.UP PT, R0, R3, 0x10, RZ ;  /* 0x0600000003007989 */ /* 0x000e2200000e00ff */
[----:B------:R-:W-:-:S04]  /*e940*/  LOP3.LUT R6, R6, 0xfffffffb, RZ, 0xc0, !PT ;  /* 0xfffffffb06067812 */ /* 0x000fc800078ec0ff */
[----:B------:R-:W-:Y:S02]  /*e950*/  @P0 LOP3.LUT R6, R6, 0x4, RZ, 0xfc, !PT ;  /* 0x0000000406060812 */ /* 0x000fe400078efcff */
[----:B------:R-:W-:-:S04]  /*e960*/  ISETP.GE.U32.AND P0, PT, R7, 0x10, PT ;  /* 0x000000100700780c */ /* 0x000fc80003f06070 */
[----:B0-----:R-:W-:-:S05]  /*e970*/  SEL R0, R0, RZ, P0 ;  /* 0x000000ff00007207 */ /* 0x001fca0000000000 */
[----:B------:R-:W-:-:S05]  /*e980*/  IMAD.IADD R0, R3, 0x1, R0 ;  /* 0x0000000103007824 */ /* 0x000fca00078e0200 */
[----:B------:R-:W0:Y:S01]  /*e990*/  SHFL.IDX PT, R2, R0, 0x1f, 0x1f ;  /* 0x03e01f0000027f89 */ /* 0x000e2200000e0000 */
[----:B------:R-:W-:-:S04]  /*e9a0*/  LOP3.LUT R6, R6, 0xfffffffd, RZ, 0xc0, !PT ;  /* 0xfffffffd06067812 */ /* 0x000fc800078ec0ff */
[----:B------:R-:W-:-:S05]  /*e9b0*/  @P0 LOP3.LUT R6, R6, 0x2, RZ, 0xfc, !PT ;  /* 0x0000000206060812 */ /* 0x000fca00078efcff */
[----:B------:R2:W-:Y:S01]  /*e9c0*/  STL [R1], R6 ;  /* 0x0000000601007387 */ /* 0x0005e20000100800 */
[----:B0-----:R-:W-:-:S05]  /*e9d0*/  IMAD R4, R2, UR4, RZ ;  /* 0x0000000402047c24 */ /* 0x001fca000f8e02ff */
[----:B-1----:R-:W-:Y:S01]  /*e9e0*/  ISETP.GT.AND P0, PT, R4, UR6, PT ;  /* 0x0000000604007c0c */ /* 0x002fe2000bf04270 */
[----:B------:R-:W-:-:S12]  /*e9f0*/  IMAD.MOV.U32 R5, RZ, RZ, R4 ;  /* 0x000000ffff057224 */ /* 0x000fd800078e0004 */
[----:B--2---:R-:W-:Y:S05]  /*ea00*/  @P0 BRA `(.L_x_1153) ;  /* 0x0000000000bc0947 */ /* 0x004fea0003800000 */
[----:B------:R-:W-:Y:S01]  /*ea10*/  IMAD.MOV.U32 R4, RZ, RZ, R5 ;  /* 0x000000ffff047224 */ /* 0x000fe200078e0005 */
[----:B------:R-:W-:Y:S01]  /*ea20*/  ULDC UR5, c[0x0][0xc14] ;  /* 0x0003050000057ab9 */ /* 0x000fe20000000800 */
[----:B------:R-:W-:Y:S01]  /*ea30*/  IMAD.MOV.U32 R19, RZ, RZ, RZ ;  /* 0x000000ffff137224 */ /* 0x000fe200078e00ff */
[----:B------:R-:W-:Y:S01]  /*ea40*/  ULDC UR7, c[0x0][0xc14] ;  /* 0x0003050000077ab9 */ /* 0x000fe20000000800 */
[----:B------:R-:W-:-:S05]  /*ea50*/  ULDC UR4, c[0x0][0xc10] ;  /* 0x0003040000047ab9 */ /* 0x000fca0000000800 */
.L_x_1157:
        /* <DEDUP_REMOVED lines=16> */
.L_x_1156:
[----:B------:R-:W-:Y:S05]  /*eb60*/  BSYNC B0 ;  /* 0x0000000000007941 */ /* 0x000fea0003800000 */
.L_x_1155:
[----:B-----5:R-:W1:Y:S01]  /*eb70*/  SHFL.UP PT, R0, R17, 0x1, RZ ;  /* 0x0420000011007989 */ /* 0x020e6200000e00ff */
[C---:B------:R-:W-:Y:S02]  /*eb80*/  ISETP.NE.AND P0, PT, R6.reuse, RZ, PT ;  /* 0x000000ff0600720c */ /* 0x040fe40003f05270 */
[----:B------:R-:W-:Y:S02]  /*eb90*/  ISETP.GE.U32.AND P1, PT, R6, 0x2, PT ;  /* 0x000000020600780c */ /* 0x000fe40003f26070 */
[----:B-1----:R-:W-:Y:S02]  /*eba0*/  SEL R0, R0, RZ, P0 ;  /* 0x000000ff00007207 */ /* 0x002fe40000000000 */
[----:B------:R-:W-:-:S03]  /*ebb0*/  ISETP.GE.U32.AND P0, PT, R6, 0x4, PT ;  /* 0x000000040600780c */ /* 0x000fc60003f06070 */
[----:B------:R-:W-:-:S05]  /*ebc0*/  IMAD.IADD R0, R17, 0x1, R0 ;  /* 0x0000000111007824 */ /* 0x000fca00078e0200 */
[----:B0-----:R-:W0:Y:S02]  /*ebd0*/  SHFL.UP PT, R2, R0, 0x2, RZ ;  /* 0x0440000000027989 */ /* 0x001e2400000e00ff */
        /* <DEDUP_REMOVED lines=18> */
.L_x_1153:
[----:B------:R-:W-:-:S04]  /*ed00*/  IMAD.IADD R5, R4, 0x1, -R5 ;  /* 0x0000000104057824 */ /* 0x000fc800078e0a05 */
[----:B------:R-:W-:-:S05]  /*ed10*/  IMAD R2, R0, UR4, R5 ;  /* 0x0000000400027c24 */ /* 0x000fca000f8e0205 */
[----:B------:R-:W-:Y:S02]  /*ed20*/  ISETP.GT.AND P0, PT, R2, UR6, PT ;  /* 0x0000000602007c0c */ /* 0x000fe4000bf04270 */
[----:B------:R-:W0:Y:S11]  /*ed30*/  LDC.64 R2, c[0x0][0xc68] ;  /* 0x00031a00ff027b82 */ /* 0x000e360000000a00 */
[----:B------:R-:W-:-:S04]  /*ed40*/  VOTE.ANY R7, PT, !P0 ;  /* 0x0000000000077806 */ /* 0x000fc800040e0100 */
[----:B------:R-:W1:Y:S02]  /*ed50*/  POPC R4, R7 ;  /* 0x0000000700047309 */ /* 0x000e640000000000 */
[----:B-1----:R-:W-:-:S04]  /*ed60*/  IMAD.IADD R19, R4, 0x1, R19 ;  /* 0x0000000104137824 */ /* 0x002fc800078e0213 */
[----:B0-----:R-:W-:-:S05]  /*ed70*/  IMAD.WIDE R2, R19, 0x4, R2 ;  /* 0x0000000413027825 */ /* 0x001fca00078e0202 */
[----:B------:R-:W2:Y:S01]  /*ed80*/  LDG.E R8, desc[UR60][R2.64] ;  /* 0x0000003c02087981 */ /* 0x000ea2000c1e1900 */
[----:B------:R-:W-:-:S03]  /*ed90*/  ISETP.NE.AND P0, PT, R7, RZ, PT ;  /* 0x000000ff0700720c */ /* 0x000fc60003f05270 */
[----:B------:R-:W2:Y:S02]  /*eda0*/  SHFL.IDX PT, R17, R17, R4, 0x1f ;  /* 0x00001f0411117589 */ /* 0x000ea400000e0000 */
[----:B--2---:R-:W-:-:S05]  /*edb0*/  IMAD R6, R17, R8, RZ ;  /* 0x0000000811067224 */ /* 0x004fca00078e02ff */
[----:B------:R-:W-:-:S04]  /*edc0*/  IABS R9, R6 ;  /* 0x0000000600097213 */ /* 0x000fc80000000000 */
[----:B------:R-:W0:Y:S08]  /*edd0*/  I2F.RP R10, R9 ;  /* 0x00000009000a7306 */ /* 0x000e300000209400 */
[----:B0-----:R-:W0:Y:S02]  /*ede0*/  MUFU.RCP R10, R10 ;  /* 0x0000000a000a7308 */ /* 0x001e240000001000 */
[----:B0-----:R-:W-:-:S06]  /*edf0*/  VIADD R11, R10, 0xffffffe ;  /* 0x0ffffffe0a0b7836 */ /* 0x001fcc0000000000 */
[----:B------:R0:W1:Y:S01]  /*ee00*/  F2I.FTZ.U32.TRUNC.NTZ R3, R11 ;  /* 0x0000000b00037305 */ /* 0x000062000021f000 */
[----:B------:R-:W-:Y:S05]  /*ee10*/  @!P0 BRA `(.L_x_1158) ;  /* 0x0000000000088947 */ /* 0x000fea0003800000 */
[----:B------:R-:W-:-:S05]  /*ee20*/  VIADD R7, R4, 0xffffffff ;  /* 0xffffffff04077836 */ /* 0x000fca0000000000 */
[----:B------:R2:W3:Y:S02]  /*ee30*/  SHFL.IDX PT, R16, R0, R7, 0x1f ;  /* 0x00001f0700107589 */ /* 0x0004e400000e0000 */
.L_x_1158:
[----:B-12---:R-:W-:Y:S02]  /*ee40*/  IMAD.MOV R0, RZ, RZ, -R3 ;  /* 0x000000ffff007224 */ /* 0x006fe400078e0a03 */
[----:B---3--:R-:W-:Y:S02]  /*ee50*/  IMAD R16, R16, UR4, R5 ;  /* 0x0000000410107c24 */ /* 0x008fe4000f8e0205 */
[----:B------:R-:W-:Y:S02]  /*ee60*/  IMAD R5, R0, R9, RZ ;  /* 0x0000000900057224 */ /* 0x000fe400078e02ff */
[----:B------:R-:W-:-:S04]  /*ee70*/  IMAD.MOV.U32 R2, RZ, RZ, RZ ;  /* 0x000000ffff027224 */ /* 0x000fc800078e00ff */
[----:B------:R-:W-:Y:S01]  /*ee80*/  IMAD.HI.U32 R2, R3, R5, R2 ;  /* 0x0000000503027227 */ /* 0x000fe200078e0002 */
[----:B------:R-:W-:Y:S02]  /*ee90*/  IADD3 R5, -R16, UR6, RZ ;  /* 0x0000000610057c10 */ /* 0x000fe4000fffe1ff */
        /* <DEDUP_REMOVED lines=15> */
[----:B------:R-:W-:Y:S02]  /*ef90*/  IMAD R0, R8, R7, RZ ;  /* 0x0000000708007224 */ /* 0x000fe400078e02ff */
[----:B------:R-:W-:Y:S02]  /*efa0*/  IMAD.MOV R7, RZ, RZ, -R7 ;  /* 0x000000ffff077224 */ /* 0x000fe400078e0a07 */
[----:B------:R-:W-:Y:S02]  /*efb0*/  IMAD.MOV R3, RZ, RZ, -R0 ;  /* 0x000000ffff037224 */ /* 0x000fe400078e0a00 */
[----:B------:R-:W-:-:S03]  /*efc0*/  IMAD R5, R6, R7, R5 ;  /* 0x0000000706057224 */ /* 0x000fc600078e0205 */
[----:B------:R-:W-:Y:S01]  /*efd0*/  VIADDMNMX R8, R3, UR4, R8, PT ;  /* 0x0000000403087c46 */ /* 0x000fe2000b800108 */
[----:B------:R-:W-:Y:S01]  /*efe0*/  IMAD.IADD R0, R5, 0x1, R0 ;  /* 0x0000000105007824 */ /* 0x000fe200078e0200 */
[----:B------:R-:W-:Y:S02]  /*eff0*/  IABS R6, R5 ;  /* 0x0000000500067213 */ /* 0x000fe40000000000 */
[----:B------:R-:W-:-:S04]  /*f000*/  IABS R4, R8 ;  /* 0x0000000800047213 */ /* 0x000fc80000000000 */
[----:B------:R-:W1:Y:S08]  /*f010*/  I2F.RP R9, R4 ;  /* 0x0000000400097306 */ /* 0x000e700000209400 */
[----:B-1----:R-:W1:Y:S02]  /*f020*/  MUFU.RCP R9, R9 ;  /* 0x0000000900097308 */ /* 0x002e640000001000 */
[----:B-1----:R-:W-:-:S06]  /*f030*/  VIADD R2, R9, 0xffffffe ;  /* 0x0ffffffe09027836 */ /* 0x002fcc0000000000 */
[----:B------:R1:W2:Y:S02]  /*f040*/  F2I.FTZ.U32.TRUNC.NTZ R3, R2 ;  /* 0x0000000200037305 */ /* 0x0002a4000021f000 */
[----:B-1----:R-:W-:Y:S02]  /*f050*/  IMAD.MOV.U32 R2, RZ, RZ, RZ ;  /* 0x000000ffff027224 */ /* 0x002fe400078e00ff */
[----:B--2---:R-:W-:-:S04]  /*f060*/  IMAD.MOV R7, RZ, RZ, -R3 ;  /* 0x000000ffff077224 */ /* 0x004fc800078e0a03 */
[----:B------:R-:W-:-:S04]  /*f070*/  IMAD R7, R7, R4, RZ ;  /* 0x0000000407077224 */ /* 0x000fc800078e02ff */
[----:B------:R-:W-:Y:S01]  /*f080*/  IMAD.HI.U32 R3, R3, R7, R2 ;  /* 0x0000000703037227 */ /* 0x000fe200078e0002 */
[-C--:B------:R-:W-:Y:S02]  /*f090*/  IABS R7, R8.reuse ;  /* 0x0000000800077213 */ /* 0x080fe40000000000 */
[----:B------:R-:W-:-:S03]  /*f0a0*/  LOP3.LUT R2, R5, R8, RZ, 0x3c, !PT ;  /* 0x0000000805027212 */ /* 0x000fc600078e3cff */
[----:B------:R-:W-:Y:S02]  /*f0b0*/  IMAD.MOV R7, RZ, RZ, -R7 ;  /* 0x000000ffff077224 */ /* 0x000fe400078e0a07 */
[----:B------:R-:W-:-:S04]  /*f0c0*/  IMAD.HI.U32 R3, R3, R6, RZ ;  /* 0x0000000603037227 */ /* 0x000fc800078e00ff */
[----:B------:R-:W-:-:S05]  /*f0d0*/  IMAD R7, R3, R7, R6 ;  /* 0x0000000703077224 */ /* 0x000fca00078e0206 */
[----:B------:R-:W-:-:S13]  /*f0e0*/  ISETP.GT.U32.AND P0, PT, R4, R7, PT ;  /* 0x000000070400720c */ /* 0x000fda0003f04070 */
[----:B------:R-:W-:Y:S02]  /*f0f0*/  @!P0 IMAD.IADD R7, R7, 0x1, -R4 ;  /* 0x0000000107078824 */ /* 0x000fe400078e0a04 */
[----:B------:R-:W-:-:S03]  /*f100*/  @!P0 VIADD R3, R3, 0x1 ;  /* 0x0000000103038836 */ /* 0x000fc60000000000 */
[----:B------:R-:W-:-:S13]  /*f110*/  ISETP.GE.U32.AND P0, PT, R7, R4, PT ;  /* 0x000000040700720c */ /* 0x000fda0003f06070 */
[----:B------:R-:W-:Y:S01]  /*f120*/  @P0 VIADD R3, R3, 0x1 ;  /* 0x0000000103030836 */ /* 0x000fe20000000000 */
[----:B------:R-:W-:-:S13]  /*f130*/  ISETP.GE.AND P0, PT, R2, RZ, PT ;  /* 0x000000ff0200720c */ /* 0x000fda0003f06270 */
[----:B------:R-:W-:Y:S01]  /*f140*/  @!P0 IMAD.MOV R3, RZ, RZ, -R3 ;  /* 0x000000ffff038224 */ /* 0x000fe200078e0a03 */
[----:B------:R-:W-:-:S13]  /*f150*/  ISETP.NE.AND P0, PT, R8, RZ, PT ;  /* 0x000000ff0800720c */ /* 0x000fda0003f05270 */
[----:B------:R-:W-:Y:S01]  /*f160*/  @!P0 LOP3.LUT R3, RZ, R8, RZ, 0x33, !PT ;  /* 0x00000008ff038212 */ /* 0x000fe200078e33ff */
[----:B------:R-:W-:-:S04]  /*f170*/  IMAD.MOV R8, RZ, RZ, -R8 ;  /* 0x000000ffff087224 */ /* 0x000fc800078e0a08 */
[----:B------:R-:W-:Y:S01]  /*f180*/  IMAD R18, R3, R8, R0 ;  /* 0x0000000803127224 */ /* 0x000fe200078e0200 */
[----:B------:R-:W-:-:S05]  /*f190*/  LOP3.LUT R0, RZ, R3, RZ, 0x33, !PT ;  /* 0x00000003ff007212 */ /* 0x000fca00078e33ff */
[----:B------:R-:W-:Y:S01]  /*f1a0*/  IMAD.IADD R17, R17, 0x1, R0 ;  /* 0x0000000111117824 */ /* 0x000fe200078e0200 */
[----:B------:R-:W-:Y:S06]  /*f1b0*/  BRA `(.L_x_1159) ;  /* 0x00000000000c7947 */ /* 0x000fec0003800000 */
.L_x_1154:
[----:B------:R-:W-:Y:S02]  /*f1c0*/  IMAD.MOV.U32 R17, RZ, RZ, RZ ;  /* 0x000000ffff117224 */ /* 0x000fe400078e00ff */
[----:B------:R-:W-:Y:S02]  /*f1d0*/  IMAD.U32 R16, RZ, RZ, UR6 ;  /* 0x00000006ff107e24 */ /* 0x000fe4000f8e00ff */
[----:B------:R-:W-:-:S07]  /*f1e0*/  IMAD.MOV.U32 R18, RZ, RZ, RZ ;  /* 0x000000ffff127224 */ /* 0x000fce00078e00ff */
.L_x_1159:
[----:B------:R-:W1:Y:S01]  /*f1f0*/  S2R R0, SR_TID.X ;  /* 0x0000000000007919 */ /* 0x000e620000002100 */
[----:B------:R-:W-:Y:S01]  /*f200*/  STL [R1], RZ ;  /* 0x000000ff01007387 */ /* 0x000fe20000100800 */
[----:B-1----:R-:W-:-:S04]  /*f210*/  LOP3.LUT R0, R0, 0x1f, RZ, 0xc0, !PT ;  /* 0x0000001f00007812 */ /* 0x002fc800078ec0ff */
[----:B------:R-:W-:-:S13]  /*f220*/  ISETP.NE.AND P0, PT, R0, RZ, PT ;  /* 0x000000ff0000720c */ /* 0x000fda0003f05270 */
[----:B------:R-:W1:Y:S01]  /*f230*/  @!P0 S2R R3, SR_CgaCtaId ;  /* 0x0000000000038919 */ /* 0x000e620000008800 */
[----:B------:R-:W-:-:S04]  /*f240*/  @!P0 MOV R0, 0x400 ;  /* 0x0000040000008802 */ /* 0x000fc80000000f00 */
[----:B-1----:R-:W-:-:S05]  /*f250*/  @!P0 LEA R0, R3, R0, 0x18 ;  /* 0x0000000003008211 */ /* 0x002fca00078ec0ff */
[----:B------:R1:W-:Y:S01]  /*f260*/  @!P0 STS.128 [R0+0x2a8d0], R16 ;  /* 0x02a8d01000008388 */ /* 0x0003e20000000c00 */
[----:B------:R-:W-:Y:S06]  /*f270*/  BAR.ARV 0x5, 0x120 ;  /* 0x0144800000007b1d */ /* 0x000fec0000002000 */
[----:B------:R-:W-:Y:S01]  /*f280*/  ISETP.GE.AND P0, PT, R19, UR5, PT ;  /* 0x0000000513007c0c */ /* 0x000fe2000bf06270 */
[----:B-1----:R-:W-:-:S05]  /*f290*/  IMAD.MOV.U32 R0, RZ, RZ, 0x1 ;  /* 0x00000001ff007424 */ /* 0x002fca00078e00ff */
[----:B------:R1:W-:Y:S04]  /*f2a0*/  STL [R1+0x8], R0 ;  /* 0x0000080001007387 */ /* 0x0003e80000100800 */
[----:B------:R1:W-:Y:S03]  /*f2b0*/  STL [R1+0x18], RZ ;  /* 0x000018ff01007387 */ /* 0x0003e60000100800 */
[----:B------:R-:W-:Y:S05]  /*f2c0*/  @P0 BRA `(.L_x_1160) ;  /* 0x0000004400080947 */ /* 0x000fea0003800000 */
[----:B-1----:R-:W-:Y:S01]  /*f2d0*/  IMAD.MOV.U32 R0, RZ, RZ, 0x1 ;  /* 0x00000001ff007424 */ /* 0x002fe200078e00ff */
[----:B------:R1:W-:Y:S01]  /*f2e0*/  STL [R1+0x18], RZ ;  /* 0x000018ff01007387 */ /* 0x0003e20000100800 */
[----:B------:R-:W-:Y:S01]  /*f2f0*/  ULDC UR38, c[0x0][0xc] ;  /* 0x0000030000267ab9 */ /* 0x000fe20000000800 */
[----:B------:R-:W-:Y:S02]  /*f300*/  ULDC.64 UR36, c[0x0][0x198] ;  /* 0x0000660000247ab9 */ /* 0x000fe40000000a00 */
[----:B------:R1:W-:Y:S04]  /*f310*/  STL [R1+0x8], R0 ;  /* 0x0000080001007387 */ /* 0x0003e80000100800 */
[----:B------:R1:W-:Y:S02]  /*f320*/  STL [R1], RZ ;  /* 0x000000ff01007387 */ /* 0x0003e40000100800 */
.L_x_1235:
[----:B------:R-:W-:Y:S05]  /*f330*/  YIELD ;  /* 0x0000000000007946 */ /* 0x000fea0003800000 */
[----:B------:R-:W-:Y:S01]  /*f340*/  ULDC.64 UR4, c[0x0][0xa28] ;  /* 0x00028a0000047ab9 */ /* 0x000fe20000000a00 */
[----:B------:R-:W-:Y:S01]  /*f350*/  IMAD.MOV.U32 R4, RZ, RZ, RZ ;  /* 0x000000ffff047224 */ /* 0x000fe200078e00ff */
[----:B------:R-:W-:Y:S01]  /*f360*/  ISETP.NE.U32.AND P0, PT, RZ, UR4, PT ;  /* 0x00000004ff007c0c */ /* 0x000fe2000bf05070 */
[----:B-1----:R-:W-:Y:S01]  /*f370*/  IMAD.MOV.U32 R0, RZ, RZ, RZ ;  /* 0x000000ffff007224 */ /* 0x002fe200078e00ff */
[----:B------:R-:W-:Y:S02]  /*f380*/  ULDC.64 UR6, c[0x0][0xa08] ;  /* 0x0002820000067ab9 */ /* 0x000fe40000000a00 */
[----:B------:R-:W-:Y:S01]  /*f390*/  ISETP.NE.AND.EX P0, PT, RZ, UR5, PT, P0 ;  /* 0x00000005ff007c0c */ /* 0x000fe2000bf05300 */
[----:B------:R-:W-:-:S12]  /*f3a0*/  ULDC.64 UR4, c[0x0][0xa00] ;  /* 0x0002800000047ab9 */ /* 0x000fd80000000a00 */
[----:B--2---:R-:W1:Y:S01]  /*f3b0*/  @P0 LDC.64 R2, c[0x0][0xa28] ;  /* 0x00028a00ff020b82 */ /* 0x004e620000000a00 */
[----:B------:R-:W-:Y:S01]  /*f3c0*/  ISETP.NE.U32.AND P2, PT, RZ, UR4, PT ;  /* 0x00000004ff007c0c */ /* 0x000fe2000bf45070 */
[----:B-1----:R-:W-:-:S05]  /*f3d0*/  @P0 IMAD.WIDE R2, R19, 0x4, R2 ;  /* 0x0000000413020825 */ /* 0x002fca00078e0202 */
[----:B------:R1:W5:Y:S01]  /*f3e0*/  @P0 LDG.E R4, desc[UR60][R2.64] ;  /* 0x0000003c02040981 */ /* 0x000362000c1e1900 */
[----:B------:R-:W-:Y:S01]  /*f3f0*/  ISETP.NE.AND.EX P2, PT, RZ, UR5, PT, P2 ;  /* 0x00000005ff007c0c */ /* 0x000fe2000bf45320 */
[----:B------:R-:W-:Y:S01]  /*f400*/  ULDC.64 UR4, c[0x0][0xa18] ;  /* 0x0002860000047ab9 */ /* 0x000fe20000000a00 */
[----:B-1----:R-:W1:Y:S02]  /*f410*/  LDC.64 R2, c[0x0][0xa00] ;  /* 0x00028000ff027b82 */ /* 0x002e640000000a00 */
[----:B-1----:R-:W-:-:S09]  /*f420*/  IMAD.WIDE R2, R19, 0x4, R2 ;  /* 0x0000000413027825 */ /* 0x002fd200078e0202 */
[----:B------:R-:W2:Y:S01]  /*f430*/  @P2 LDG.E R0, desc[UR60][R2.64] ;  /* 0x0000003c02002981 */ /* 0x000ea2000c1e1900 */
[----:B------:R-:W-:Y:S01]  /*f440*/  ISETP.NE.U32.AND P1, PT, RZ, UR4, PT ;  /* 0x00000004ff007c0c */ /* 0x000fe2000bf25070 */
[----:B------:R-:W-:-:S03]  /*f450*/  ULDC UR4, c[0x0][0x288] ;  /* 0x0000a20000047ab9 */ /* 0x000fc60000000800 */
[----:B------:R-:W-:-:S13]  /*f460*/  ISETP.NE.AND.EX P1, PT, RZ, UR5, PT, P1 ;  /* 0x00000005ff007c0c */ /* 0x000fda000bf25310 */
[----:B------:R-:W1:Y:S02]  /*f470*/  @P1 LDC.64 R6, c[0x0][0xa18] ;  /* 0x00028600ff061b82 */ /* 0x000e640000000a00 */
[----:B-1----:R-:W-:Y:S01]  /*f480*/  @P1 IMAD.WIDE R6, R19, 0x4, R6 ;  /* 0x0000000413061825 */ /* 0x002fe200078e0206 */
[----:B--2---:R1:W-:Y:S03]  /*f490*/  STL [R1+0x1c], R0 ;  /* 0x00001c0001007387 */ /* 0x0043e60000100800 */
[----:B-1----:R-:W-:Y:S01]  /*f4a0*/  IMAD.U32 R0, RZ, RZ, UR4 ;  /* 0x00000004ff007e24 */ /* 0x002fe2000f8e00ff */
[----:B------:R-:W-:-:S05]  /*f4b0*/  ULDC.64 UR4, c[0x0][0x3f8] ;  /* 0x0000fe0000047ab9 */ /* 0x000fca0000000a00 */
[----:B------:R1:W5:Y:S01]  /*f4c0*/  @P1 LDG.E R0, desc[UR60][R6.64] ;  /* 0x0000003c06001981 */ /* 0x000362000c1e1900 */
[----:B------:R-:W-:Y:S01]  /*f4d0*/  UISETP.NE.U32.AND UP0, UPT, UR4, URZ, UPT ;  /* 0x0000003f0400728c */ /* 0x000fe2000bf05070 */
[----:B------:R-:W-:Y:S02]  /*f4e0*/  ISETP.NE.U32.AND P0, PT, RZ, UR6, PT ;  /* 0x00000006ff007c0c */ /* 0x000fe4000bf05070 */
[----:B------:R-:W-:Y:S01]  /*f4f0*/  ULDC UR4, c[0x0][0x404] ;  /* 0x0001010000047ab9 */ /* 0x000fe20000000800 */
[----:B------:R-:W-:Y:S01]  /*f500*/  UISETP.NE.AND.EX UP0, UPT, UR5, URZ, UPT, UP0 ;  /* 0x0000003f0500728c */ /* 0x000fe2000bf05300 */
[----:B------:R-:W-:Y:S02]  /*f510*/  ISETP.NE.AND.EX P0, PT, RZ, UR7, PT, P0 ;  /* 0x00000007ff007c0c */ /* 0x000fe4000bf05300 */
[----:B------:R-:W-:Y:S01]  /*f520*/  ULDC UR5, c[0x0][0x2e0] ;  /* 0x0000b80000057ab9 */ /* 0x000fe20000000800 */
[----:B------:R-:W-:-:S04]  /*f530*/  USEL UR4, UR4, 0x1, UP0 ;  /* 0x0000000104047887 */ /* 0x000fc80008000000 */
[----:B------:R-:W-:-:S06]  /*f540*/  UIMAD UR4, UR4, UR5, URZ ;  /* 0x00000005040472a4 */ /* 0x000fcc000f8e023f */
[----:B------:R-:W-:Y:S01]  /*f550*/  IMAD.U32 R5, RZ, RZ, UR4 ;  /* 0x00000004ff057e24 */ /* 0x000fe2000f8e00ff */
[----:B-1----:R-:W-:Y:S06]  /*f560*/  @P1 BRA `(.L_x_1161) ;  /* 0x0000000000101947 */ /* 0x002fec0003800000 */
[----:B------:R-:W-:Y:S05]  /*f570*/  @!P2 BRA `(.L_x_1161) ;  /* 0x00000000000ca947 */ /* 0x000fea0003800000 */
[----:B------:R-:W2:Y:S04]  /*f580*/  LDG.E R7, desc[UR60][R2.64] ;  /* 0x0000003c02077981 */ /* 0x000ea8000c1e1900 */
[----:B-----5:R-:W2:Y:S02]  /*f590*/  LDG.E R0, desc[UR60][R2.64+0x4] ;  /* 0x0000043c02007981 */ /* 0x020ea4000c1e1900 */
[----:B--2---:R-:W-:-:S07]  /*f5a0*/  IMAD.IADD R0, R0, 0x1, -R7 ;  /* 0x0000000100007824 */ /* 0x004fce00078e0a07 */
.L_x_1161:
[----:B------:R-:W1:Y:S01]  /*f5b0*/  LDC.64 R2, c[0x0][0xa08] ;  /* 0x00028200ff027b82 */ /* 0x000e620000000a00 */
[----:B------:R-:W-:Y:S01]  /*f5c0*/  IMAD.MOV.U32 R7, RZ, RZ, RZ ;  /* 0x000000ffff077224 */ /* 0x000fe200078e00ff */
[----:B------:R-:W-:Y:S01]  /*f5d0*/  ULDC.64 UR4, c[0x0][0xa20] ;  /* 0x0002880000047ab9 */ /* 0x000fe20000000a00 */
[----:B-1----:R-:W-:-:S05]  /*f5e0*/  IMAD.WIDE R2, R19, 0x4, R2 ;  /* 0x0000000413027825 */ /* 0x002fca00078e0202 */
[----:B------:R-:W2:Y:S01]  /*f5f0*/  @P0 LDG.E R7, desc[UR60][R2.64] ;  /* 0x0000003c02070981 */ /* 0x000ea2000c1e1900 */
[----:B------:R-:W-:-:S04]  /*f600*/  ISETP.NE.U32.AND P1, PT, RZ, UR4, PT ;  /* 0x00000004ff007c0c */ /* 0x000fc8000bf25070 */
[----:B------:R-:W-:Y:S01]  /*f610*/  ISETP.NE.AND.EX P1, PT, RZ, UR5, PT, P1 ;  /* 0x00000005ff007c0c */ /* 0x000fe2000bf25310 */
[----:B--2--5:R-:W-:-:S05]  /*f620*/  IMAD.IADD R6, R7, 0x1, R4 ;  /* 0x0000000107067824 */ /* 0x024fca00078e0204 */
[----:B------:R1:W-:Y:S07]  /*f630*/  STL [R1+0x4], R6 ;  /* 0x0000040601007387 */ /* 0x0003ee0000100800 */
[----:B------:R-:W-:Y:S05]  /*f640*/  @!P1 BRA `(.L_x_1162) ;  /* 0x0000000000109947 */ /* 0x000fea0003800000 */
[----:B------:R-:W2:Y:S02]  /*f650*/  LDC.64 R2, c[0x0][0xa20] ;  /* 0x00028800ff027b82 */ /* 0x000ea40000000a00 */
[----:B--2---:R-:W-:-:S05]  /*f660*/  IMAD.WIDE R2, R19, 0x4, R2 ;  /* 0x0000000413027825 */ /* 0x004fca00078e0202 */
[----:B------:R2:W5:Y:S01]  /*f670*/  LDG.E R5, desc[UR60][R2.64] ;  /* 0x0000003c02057981 */ /* 0x000562000c1e1900 */
[----:B------:R-:W-:Y:S05]  /*f680*/  BRA `(.L_x_1163) ;  /* 0x0000000000107947 */ /* 0x000fea0003800000 */
.L_x_1162:
[----:B------:R-:W-:Y:S05]  /*f690*/  @!P0 BRA `(.L_x_1163) ;  /* 0x00000000000c8947 */ /* 0x000fea0003800000 */
[----:B-1----:R-:W2:Y:S04]  /*f6a0*/  LDG.E R6, desc[UR60][R2.64] ;  /* 0x0000003c02067981 */ /* 0x002ea8000c1e1900 */
[----:B------:R-:W2:Y:S02]  /*f6b0*/  LDG.E R5, desc[UR60][R2.64+0x4] ;  /* 0x0000043c02057981 */ /* 0x000ea4000c1e1900 */
[----:B--2---:R-:W-:-:S07]  /*f6c0*/  IMAD.IADD R5, R5, 0x1, -R6 ;  /* 0x0000000105057824 */ /* 0x004fce00078e0a06 */
.L_x_1163:
[----:B--2---:R-:W2:Y:S01]  /*f6d0*/  LDC.64 R2, c[0x0][0x9e0] ;  /* 0x00027800ff027b82 */ /* 0x004ea20000000a00 */
[----:B-----5:R-:W-:Y:S01]  /*f6e0*/  IMAD.IADD R7, R5, 0x1, -R4 ;  /* 0x0000000105077824 */ /* 0x020fe200078e0a04 */
[----:B------:R-:W-:-:S04]  /*f6f0*/  LEA R9, R17, 0x80, 0x7 ;  /* 0x0000008011097811 */ /* 0x000fc800078e38ff */
[----:B------:R-:W-:Y:S02]  /*f700*/  IADD3 R9, R7, R9, -R0 ;  /* 0x0000000907097210 */ /* 0x000fe40007ffe800 */
[----:B--2---:R-:W-:-:S03]  /*f710*/  ISETP.GE.AND P0, PT, R3, 0x1, PT ;  /* 0x000000010300780c */ /* 0x004fc60003f06270 */
[----:B------:R-:W-:-:S10]  /*f720*/  IMAD.IADD R2, R9, 0x1, R2 ;  /* 0x0000000109027824 */ /* 0x000fd400078e0202 */
[----:B------:R-:W-:Y:S05]  /*f730*/  @!P0 BRA `(.L_x_1164) ;  /* 0x0000000000488947 */ /* 0x000fea0003800000 */
[C---:B------:R-:W-:Y:S01]  /*f740*/  ISETP.GT.AND P1, PT, R9.reuse, RZ, PT ;  /* 0x000000ff0900720c */ /* 0x040fe20003f24270 */
[----:B------:R-:W-:Y:S01]  /*f750*/  BSSY B0, `(.L_x_1165) ;  /* 0x000000e000007945 */ /* 0x000fe20003800000 */
[----:B-1----:R-:W-:-:S11]  /*f760*/  VIADD R6, R9, 0xffffffff ;  /* 0xffffffff09067836 */ /* 0x002fd60000000000 */
        /* <DEDUP_REMOVED lines=8> */
.L_x_1166:
[----:B------:R-:W-:-:S13]  /*f7f0*/  ISETP.NE.AND P1, PT, R3, 0x1, PT ;  /* 0x000000010300780c */ /* 0x000fda0003f25270 */
[----:B------:R-:W1:Y:S02]  /*f800*/  @P1 LDC.64 R4, c[0x0][0x9e8] ;  /* 0x00027a00ff041b82 */ /* 0x000e640000000a00 */
[----:B-1----:R-:W-:-:S05]  /*f810*/  @P1 IMAD.HI.U32 R4, R6, R4, RZ ;  /* 0x0000000406041227 */ /* 0x002fca00078e00ff */
[----:B------:R-:W-:-:S07]  /*f820*/  @P1 SHF.R.U32.HI R6, RZ, R5, R4 ;  /* 0x00000005ff061219 */ /* 0x000fce0000011604 */
.L_x_1167:
[----:B------:R-:W-:Y:S05]  /*f830*/  BSYNC B0 ;  /* 0x0000000000007941 */ /* 0x000fea0003800000 */
.L_x_1165:
[----:B------:R-:W-:-:S05]  /*f840*/  IMAD R5, R6, R3, R3 ;  /* 0x0000000306057224 */ /* 0x000fca00078e0203 */
[----:B------:R-:W-:-:S07]  /*f850*/  VIMNMX R2, R2, R5, PT ;  /* 0x0000000502027248 */ /* 0x000fce0003fe0100 */
.L_x_1164:
[----:B------:R-:W-:Y:S01]  /*f860*/  VIADD R2, R2, 0x5f ;  /* 0x0000005f02027836 */ /* 0x000fe20000000000 */
[----:B------:R-:W-:Y:S01]  /*f870*/  ULDC UR4, c[0x0][0x9dc] ;  /* 0x0002770000047ab9 */ /* 0x000fe20000000800 */
[----:B------:R-:W-:Y:S02]  /*f880*/  IMAD R4, R17, 0x80, -R0 ;  /* 0x0000008011047824 */ /* 0x000fe400078e0a00 */
[----:B------:R-:W-:-:S04]  /*f890*/  IMAD.HI R2, R2, 0x2aaaaaab, RZ ;  /* 0x2aaaaaab02027827 */ /* 0x000fc800078e02ff */
[C---:B------:R-:W-:Y:S01]  /*f8a0*/  VIADD R0, R7.reuse, 0x5f ;  /* 0x0000005f07007836 */ /* 0x040fe20000000000 */
[----:B------:R-:W-:Y:S01]  /*f8b0*/  SHF.R.U32.HI R5, RZ, 0x1f, R2 ;  /* 0x0000001fff057819 */ /* 0x000fe20000011602 */
[----:B------:R-:W-:Y:S02]  /*f8c0*/  IMAD.IADD R7, R7, 0x1, R4 ;  /* 0x0000000107077824 */ /* 0x000fe400078e0204 */
[----:B------:R-:W-:Y:S01]  /*f8d0*/  IMAD.HI R0, R0, 0x2aaaaaab, RZ ;  /* 0x2aaaaaab00007827 */ /* 0x000fe200078e02ff */
[----:B------:R-:W-:-:S04]  /*f8e0*/  LEA.HI.SX32 R2, R2, R5, 0x1c ;  /* 0x0000000502027211 */ /* 0x000fc800078fe2ff */
[----:B------:R-:W-:-:S04]  /*f8f0*/  SHF.R.U32.HI R5, RZ, 0x1f, R0 ;  /* 0x0000001fff057819 */ /* 0x000fc80000011600 */
[----:B------:R-:W-:Y:S01]  /*f900*/  LEA.HI.SX32 R5, R0, R5, 0x1c ;  /* 0x0000000500057211 */ /* 0x000fe200078fe2ff */
[----:B------:R-:W-:-:S03]  /*f910*/  VIADD R0, R7, -UR4 ;  /* 0x8000000407007c36 */ /* 0x000fc60008000000 */
[----:B-1----:R-:W-:-:S05]  /*f920*/  VIMNMX R6, R5, R2, PT ;  /* 0x0000000205067248 */ /* 0x002fca0003fe0100 */
[----:B------:R1:W-:Y:S01]  /*f930*/  STL [R1+0x14], R6 ;  /* 0x0000140601007387 */ /* 0x0003e20000100800 */
[----:B------:R-:W-:Y:S05]  /*f940*/  @!P0 BRA `(.L_x_1168) ;  /* 0x0000000000448947 */ /* 0x000fea0003800000 */
[----:B------:R-:W-:Y:S01]  /*f950*/  ISETP.GT.AND P0, PT, R7, -0x1, PT ;  /* 0xffffffff0700780c */ /* 0x000fe20003f04270 */
[----:B------:R-:W-:-:S12]  /*f960*/  BSSY B0, `(.L_x_1169) ;  /* 0x000000d000007945 */ /* 0x000fd80003800000 */
[----:B------:R-:W-:Y:S05]  /*f970*/  @P0 BRA `(.L_x_1170) ;  /* 0x00000000001c0947 */ /* 0x000fea0003800000 */
[----:B------:R-:W-:Y:S02]  /*f980*/  ISETP.NE.AND P0, PT, R3, 0x1, PT ;  /* 0x000000010300780c */ /* 0x000fe40003f05270 */
[----:B------:R-:W-:-:S11]  /*f990*/  LOP3.LUT R7, RZ, R7, RZ, 0x33, !PT ;  /* 0x00000007ff077212 */ /* 0x000fd600078e33ff */
[----:B------:R-:W2:Y:S02]  /*f9a0*/  @P0 LDC.64 R4, c[0x0][0x9e8] ;  /* 0x00027a00ff040b82 */ /* 0x000ea40000000a00 */
[----:B--2---:R-:W-:-:S05]  /*f9b0*/  @P0 IMAD.HI.U32 R4, R7, R4, RZ ;  /* 0x0000000407040227 */ /* 0x004fca00078e00ff */
[----:B------:R-:W-:-:S04]  /*f9c0*/  @P0 SHF.R.U32.HI R7, RZ, R5, R4 ;  /* 0x00000005ff070219 */ /* 0x000fc80000011604 */
[----:B------:R-:W-:Y:S01]  /*f9d0*/  LOP3.LUT R7, RZ, R7, RZ, 0x33, !PT ;  /* 0x00000007ff077212 */ /* 0x000fe200078e33ff */
[----:B------:R-:W-:Y:S06]  /*f9e0*/  BRA `(.L_x_1171) ;  /* 0x0000000000107947 */ /* 0x000fec0003800000 */
.L_x_1170:
[----:B------:R-:W-:-:S13]  /*f9f0*/  ISETP.NE.AND P0, PT, R3, 0x1, PT ;  /* 0x000000010300780c */ /* 0x000fda0003f05270 */
[----:B------:R-:W2:Y:S02]  /*fa00*/  @P0 LDC.64 R4, c[0x0][0x9e8] ;  /* 0x00027a00ff040b82 */ /* 0x000ea40000000a00 */
[----:B--2---:R-:W-:-:S05]  /*fa10*/  @P0 IMAD.HI.U32 R4, R7, R4, RZ ;  /* 0x0000000407040227 */ /* 0x004fca00078e00ff */
[----:B------:R-:W-:-:S07]  /*fa20*/  @P0 SHF.R.U32.HI R7, RZ, R5, R4 ;  /* 0x00000005ff070219 */ /* 0x000fce0000011604 */
.L_x_1171:
[----:B------:R-:W-:Y:S05]  /*fa30*/  BSYNC B0 ;  /* 0x0000000000007941 */ /* 0x000fea0003800000 */
.L_x_1169:
[----:B------:R-:W-:-:S05]  /*fa40*/  IMAD R3, R7, R3, RZ ;  /* 0x0000000307037224 */ /* 0x000fca00078e02ff */
[----:B------:R-:W-:-:S07]  /*fa50*/  VIMNMX R0, R0, R3, !PT ;  /* 0x0000000300007248 */ /* 0x000fce0007fe0100 */
.L_x_1168:
[----:B------:R-:W-:Y:S01]  /*fa60*/  IMAD.HI R0, R0, 0x2aaaaaab, RZ ;  /* 0x2aaaaaab00007827 */ /* 0x000fe200078e02ff */
[----:B------:R-:W-:Y:S04]  /*fa70*/  BSSY B6, `(.L_x_1172) ;  /* 0x0000306000067945 */ /* 0x000fe80003800000 */
[----:B------:R-:W-:-:S04]  /*fa80*/  SHF.R.U32.HI R3, RZ, 0x1f, R0 ;  /* 0x0000001fff037819 */ /* 0x000fc80000011600 */
[----:B------:R-:W-:-:S04]  /*fa90*/  LEA.HI.SX32 R3, R0, R3, 0x1c ;  /* 0x0000000300037211 */ /* 0x000fc800078fe2ff */
[----:B------:R-:W-:-:S04]  /*faa0*/  VIMNMX R2, RZ, R3, !PT ;  /* 0x00000003ff027248 */ /* 0x000fc80007fe0100 */
[----:B------:R-:W-:Y:S01]  /*fab0*/  ISETP.GT.AND P0, PT, R6, R2, PT ;  /* 0x000000020600720c */ /* 0x000fe20003f04270 */
[----:B------:R2:W-:-:S12]  /*fac0*/  STL [R1+0x10], R2 ;  /* 0x0000100201007387 */ /* 0x0005d80000100800 */
[----:B--2---:R-:W-:Y:S05]  /*fad0*/  @P0 BRA `(.L_x_1173) ;  /* 0x0000000000440947 */ /* 0x004fea0003800000 */
[----:B------:R-:W2:Y:S02]  /*fae0*/  S2R R2, SR_TID.X ;  /* 0x0000000000027919 */ /* 0x000ea40000002100 */
[----:B--2---:R-:W-:-:S04]  /*faf0*/  LOP3.LUT R2, R2, 0x1f, RZ, 0xc0, !PT ;  /* 0x0000001f02027812 */ /* 0x004fc800078ec0ff */
[----:B------:R-:W-:-:S13]  /*fb00*/  ISETP.NE.AND P1, PT, R2, RZ, PT ;  /* 0x000000ff0200720c */ /* 0x000fda0003f25270 */
[----:B------:R-:W-:Y:S05]  /*fb10*/  @P1 BRA `(.L_x_1174) ;  /* 0x0000002c00ec1947 */ /* 0x000fea0003800000 */
[----:B------:R-:W2:Y:S01]  /*fb20*/  S2R R7, SR_LANEID ;  /* 0x0000000000077919 */ /* 0x000ea20000000000 */
[----:B------:R-:W-:Y:S01]  /*fb30*/  VOTEU.ANY UR4, UPT, PT ;  /* 0x0000000000047886 */ /* 0x000fe200038e0100 */
[----:B------:R-:W3:Y:S01]  /*fb40*/  LDC.64 R2, c[0x0][0xc38] ;  /* 0x00030e00ff027b82 */ /* 0x000ee20000000a00 */
[----:B------:R-:W2:Y:S08]  /*fb50*/  FLO.U32 R0, UR4 ;  /* 0x0000000400007d00 */ /* 0x000eb000080e0000 */
[----:B------:R-:W3:Y:S01]  /*fb60*/  POPC R5, UR4 ;  /* 0x0000000400057d09 */ /* 0x000ee20008000000 */
[----:B--2---:R-:W-:-:S13]  /*fb70*/  ISETP.EQ.U32.AND P0, PT, R0, R7, PT ;  /* 0x000000070000720c */ /* 0x004fda0003f02070 */
[----:B---3--:R-:W2:Y:S01]  /*fb80*/  @P0 ATOMG.E.ADD.STRONG.GPU PT, R3, desc[UR60][R2.64], R5 ;  /* 0x00000005020309a8 */ /* 0x008ea200081ee1fc */
[----:B------:R-:W3:Y:S02]  /*fb90*/  S2R R4, SR_LTMASK ;  /* 0x0000000000047919 */ /* 0x000ee40000003900 */
[----:B---3--:R-:W-:-:S04]  /*fba0*/  LOP3.LUT R4, R4, UR4, RZ, 0xc0, !PT ;  /* 0x0000000404047c12 */ /* 0x008fc8000f8ec0ff */
[----:B------:R-:W3:Y:S01]  /*fbb0*/  POPC R7, R4 ;  /* 0x0000000400077309 */ /* 0x000ee20000000000 */
[----:B--2---:R-:W3:Y:S02]  /*fbc0*/  SHFL.IDX PT, R0, R3, R0, 0x1f ;  /* 0x00001f0003007589 */ /* 0x004ee400000e0000 */
[----:B---3--:R-:W-:Y:S01]  /*fbd0*/  IADD3 R16, R0, UR38, R7 ;  /* 0x0000002600107c10 */ /* 0x008fe2000fffe007 */
[----:B------:R-:W-:Y:S06]  /*fbe0*/  BRA `(.L_x_1174) ;  /* 0x0000002c00b87947 */ /* 0x000fec0003800000 */
.L_x_1173:
[----:B------:R-:W2:Y:S01]  /*fbf0*/  S2R R3, SR_CgaCtaId ;  /* 0x0000000000037919 */ /* 0x000ea20000008800 */
[----:B------:R-:W-:-:S04]  /*fc00*/  MOV R0, 0x400 ;  /* 0x0000040000007802 */ /* 0x000fc80000000f00 */
[----:B--2---:R-:W-:-:S05]  /*fc10*/  LEA R2, R3, R0, 0x18 ;  /* 0x0000000003027211 */ /* 0x004fca00078ec0ff */
[----:B------:R2:W-:Y:S01]  /*fc20*/  STL [R1+0xc], R2 ;  /* 0x00000c0201007387 */ /* 0x0005e20000100800 */
[----:B------:R-:W-:-:S05]  /*fc30*/  VIADD R0, R2, 0x18400 ;  /* 0x0001840002007836 */ /* 0x000fca0000000000 */
[----:B------:R-:W-:-:S13]  /*fc40*/  LOP3.LUT P0, RZ, R0, 0x3ff, RZ, 0xc0, !PT ;  /* 0x000003ff00ff7812 */ /* 0x000fda000780c0ff */
[----:B--2---:R-:W-:Y:S05]  /*fc50*/  @!P0 BRA `(.L_x_1175) ;  /* 0x0000000000408947 */ /* 0x004fea0003800000 */
[----:B------:R-:W-:Y:S01]  /*fc60*/  MOV R2, 0x0 ;  /* 0x0000000000027802 */ /* 0x000fe20000000f00 */
[----:B------:R-:W-:Y:S01]  /*fc70*/  ULDC.64 UR6, c[0x4][0xb8] ;  /* 0x01002e0000067ab9 */ /* 0x000fe20000000a00 */
[----:B------:R-:W-:Y:S01]  /*fc80*/  ULDC.64 UR8, c[0x4][0xc0] ;  /* 0x0100300000087ab9 */ /* 0x000fe20000000a00 */
[----:B------:R-:W-:Y:S01]  /*fc90*/  ULDC.64 UR4, c[0x4][0x38] ;  /* 0x01000e0000047ab9 */ /* 0x000fe20000000a00 */
[----:B------:R-:W-:Y:S02]  /*fca0*/  IMAD.U32 R4, RZ, RZ, UR6 ;  /* 0x00000006ff047e24 */ /* 0x000fe4000f8e00ff */
[----:B------:R-:W2:Y:S01]  /*fcb0*/  LDC.64 R2, c[0x4][R2] ;  /* 0x0100000002027b82 */ /* 0x000ea20000000a00 */
[----:B------:R-:W-:Y:S02]  /*fcc0*/  IMAD.U32 R5, RZ, RZ, UR7 ;  /* 0x00000007ff057e24 */ /* 0x000fe4000f8e00ff */
[----:B-1----:R-:W-:Y:S02]  /*fcd0*/  IMAD.U32 R6, RZ, RZ, UR8 ;  /* 0x00000008ff067e24 */ /* 0x002fe4000f8e00ff */
[----:B------:R-:W-:-:S02]  /*fce0*/  IMAD.U32 R7, RZ, RZ, UR9 ;  /* 0x00000009ff077e24 */ /* 0x000fc4000f8e00ff */
[----:B------:R-:W-:Y:S02]  /*fcf0*/  IMAD.U32 R10, RZ, RZ, UR4 ;  /* 0x00000004ff0a7e24 */ /* 0x000fe4000f8e00ff */
[----:B0-----:R-:W-:Y:S02]  /*fd00*/  IMAD.U32 R11, RZ, RZ, UR5 ;  /* 0x00000005ff0b7e24 */ /* 0x001fe4000f8e00ff */
[----:B------:R-:W-:Y:S02]  /*fd10*/  IMAD.MOV.U32 R8, RZ, RZ, 0x70 ;  /* 0x00000070ff087424 */ /* 0x000fe400078e00ff */
[----:B------:R-:W-:Y:S02]  /*fd20*/  IMAD.MOV.U32 R12, RZ, RZ, 0x1 ;  /* 0x00000001ff0c7424 */ /* 0x000fe400078e00ff */
[----:B------:R-:W-:-:S07]  /*fd30*/  IMAD.MOV.U32 R13, RZ, RZ, RZ ;  /* 0x000000ffff0d7224 */ /* 0x000fce00078e00ff */
[----:B------:R-:W-:-:S07]  /*fd40*/  LEPC R20, `(.L_x_1175) ;  /* 0x000000001014794e */ /* 0x000fce0000000000 */
[----:B--2---:R-:W-:Y:S05]  /*fd50*/  CALL.ABS.NOINC R2 ;  /* 0x0000000002007343 */ /* 0x004fea0003c00000 */
.L_x_1175:
        /* <DEDUP_REMOVED lines=8> */
[----:B------:R2:W3:Y:S01]  /*fde0*/  LDC.64 R2, c[0x4][R0] ;  /* 0x0100000000027b82 */ /* 0x0004e20000000a00 */
[----:B------:R-:W-:Y:S02]  /*fdf0*/  IMAD.U32 R4, RZ, RZ, UR6 ;  /* 0x00000006ff047e24 */ /* 0x000fe4000f8e00ff */
[----:B------:R-:W-:Y:S02]  /*fe00*/  IMAD.U32 R5, RZ, RZ, UR7 ;  /* 0x00000007ff057e24 */ /* 0x000fe4000f8e00ff */
[----:B-1----:R-:W-:Y:S02]  /*fe10*/  IMAD.U32 R6, RZ, RZ, UR8 ;  /* 0x00000008ff067e24 */ /* 0x002fe4000f8e00ff */
[----:B------:R-:W-:-:S02]  /*fe20*/  IMAD.U32 R7, RZ, RZ, UR9 ;  /* 0x00000009ff077e24 */ /* 0x000fc4000f8e00ff */
[----:B------:R-:W-:Y:S02]  /*fe30*/  IMAD.U32 R10, RZ, RZ, UR4 ;  /* 0x00000004ff0a7e24 */ /* 0x000fe4000f8e00ff */
[----:B0-----:R-:W-:Y:S02]  /*fe40*/  IMAD.U32 R11, RZ, RZ, UR5 ;  /* 0x00000005ff0b7e24 */ /* 0x001fe4000f8e00ff */
[----:B------:R-:W-:Y:S02]  /*fe50*/  IMAD.MOV.U32 R8, RZ, RZ, 0x70 ;  /* 0x00000070ff087424 */ /* 0x000fe400078e00ff */
[----:B------:R-:W-:Y:S02]  /*fe60*/  IMAD.MOV.U32 R12, RZ, RZ, 0x1 ;  /* 0x00000001ff0c7424 */ /* 0x000fe400078e00ff */
[----:B--2---:R-:W-:-:S07]  /*fe70*/  IMAD.MOV.U32 R13, RZ, RZ, RZ ;  /* 0x000000ffff0d7224 */ /* 0x004fce00078e00ff */
[----:B------:R-:W-:-:S07]  /*fe80*/  LEPC R20, `(.L_x_1177) ;  /* 0x000000001014794e */ /* 0x000fce0000000000 */
[----:B---3--:R-:W-:Y:S05]  /*fe90*/  CALL.ABS.NOINC R2 ;  /* 0x0000000002007343 */ /* 0x008fea0003c00000 */
.L_x_1177:
        /* <DEDUP_REMOVED lines=16> */
.L_x_1176:
[----:B------:R-:W2:Y:S01]  /*ffa0*/  LDL.LU R7, [R1+0x1c] ;  /* 0x00001c0001077983 */ /* 0x000ea20000300800 */
[----:B------:R-:W3:Y:S01]  /*ffb0*/  LDC R0, c[0x0][0x428] ;  /* 0x00010a00ff007b82 */ /* 0x000ee20000000800 */
[----:B------:R-:W-:Y:S01]  /*ffc0*/  IMAD.MOV.U32 R4, RZ, RZ, R18 ;  /* 0x000000ffff047224 */ /* 0x000fe200078e0012 */
[----:B------:R-:W-:Y:S01]  /*ffd0*/  ULDC.64 UR4, c[0x0][0x9f8] ;  /* 0x00027e0000047ab9 */ /* 0x000fe20000000a00 */
[----:B-1----:R-:W1:Y:S01]  /*ffe0*/  S2R R6, SR_TID.X ;  /* 0x0000000000067919 */ /* 0x002e620000002100 */
[----:B---3--:R-:W-:Y:S02]  /*fff0*/  ISETP.NE.AND P0, PT, R0, 0x1, PT ;  /* 0x000000010000780c */ /* 0x008fe40003f05270 */
[----:B-1----:R-:W-:-:S11]  /*10000*/  LOP3.LUT R6, R6, 0x1f, RZ, 0xc0, !PT ;  /* 0x0000001f06067812 */ /* 0x002fd600078ec0ff */
[----:B------:R-:W1:Y:S08]  /*10010*/  @P0 LDC R3, c[0x0][0x42c] ;  /* 0x00010b00ff030b82 */ /* 0x000e700000000800 */
[----:B------:R-:W3:Y:S01]  /*10020*/  @P0 LDC R5, c[0x0][0x430] ;  /* 0x00010c00ff050b82 */ /* 0x000ee20000000800 */
[----:B-1----:R-:W-:-:S05]  /*10030*/  @P0 IMAD.HI.U32 R0, R18, R3, RZ ;  /* 0x0000000312000227 */ /* 0x002fca00078e00ff */
[----:B---3--:R-:W-:Y:S01]  /*10040*/  @P0 SHF.R.U32.HI R4, RZ, R5, R0 ;  /* 0x00000005ff040219 */ /* 0x008fe20000011600 */
[----:B------:R-:W-:Y:S01]  /*10050*/  IMAD.MOV.U32 R0, RZ, RZ, R19 ;  /* 0x000000ffff007224 */ /* 0x000fe200078e0013 */
[----:B------:R-:W-:-:S04]  /*10060*/  ISETP.NE.U32.AND P0, PT, RZ, UR4, PT ;  /* 0x00000004ff007c0c */ /* 0x000fc8000bf05070 */
[----:B------:R-:W-:Y:S01]  /*10070*/  ISETP.NE.AND.EX P0, PT, RZ, UR5, PT, P0 ;  /* 0x00000005ff007c0c */ /* 0x000fe2000bf05300 */
[----:B------:R-:W-:-:S12]  /*10080*/  ULDC.64 UR4, c[0x0][0xa00] ;  /* 0x0002800000047ab9 */ /* 0x000fd80000000a00 */
[----:B------:R-:W1:Y:S01]  /*10090*/  @P0 LDC.64 R2, c[0x0][0x9f8] ;  /* 0x00027e00ff020b82 */ /* 0x000e620000000a00 */
[----:B------:R-:W-:-:S04]  /*100a0*/  ISETP.NE.AND P6, PT, R6, RZ, PT ;  /* 0x000000ff0600720c */ /* 0x000fc80003fc5270 */
[----:B------:R-:W-:-:S09]  /*100b0*/  PLOP3.LUT P1, PT, P6, PT, PT, 0x8, 0x0 ;  /* 0x000000000000781c */ /* 0x000fd2000372e170 */
[----:B------:R-:W-:Y:S01]  /*100c0*/  VOTEU.ALL UP1, P6 ;  /* 0x00000000003f7886 */ /* 0x000fe20003020000 */
[----:B-1----:R-:W-:-:S05]  /*100d0*/  @P0 IMAD.WIDE R2, R19, 0x4, R2 ;  /* 0x0000000413020825 */ /* 0x002fca00078e0202 */
[----:B------:R1:W5:Y:S01]  /*100e0*/  @P0 LDG.E R0, desc[UR60][R2.64] ;  /* 0x0000003c02000981 */ /* 0x000362000c1e1900 */
[----:B------:R-:W-:Y:S01]  /*100f0*/  ISETP.NE.U32.AND P0, PT, RZ, UR4, PT ;  /* 0x00000004ff007c0c */ /* 0x000fe2000bf05070 */
[----:B------:R-:W-:-:S03]  /*10100*/  @!UP1 UIADD3 UR8, UP0, UR36, 0x270, URZ ;  /* 0x0000027024089890 */ /* 0x000fc6000ff1e03f */
[----:B------:R-:W-:Y:S01]  /*10110*/  ISETP.NE.AND.EX P0, PT, RZ, UR5, PT, P0 ;  /* 0x00000005ff007c0c */ /* 0x000fe2000bf05300 */
[----:B------:R-:W-:-:S03]  /*10120*/  @!UP1 UIADD3.X UR9, URZ, UR37, URZ, UP0, !UPT ;  /* 0x000000253f099290 */ /* 0x000fc600087fe43f */
[----:B------:R-:W-:Y:S01]  /*10130*/  SEL R8, R19, RZ, !P0 ;  /* 0x000000ff13087207 */ /* 0x000fe20004000000 */
[----:B------:R-:W-:Y:S01]  /*10140*/  VOTEU.ALL UP0, P6 ;  /* 0x00000000003f7886 */ /* 0x000fe20003000000 */
[----:B-12---:R-:W-:-:S07]  /*10150*/  IMAD R7, R17, 0x80, R7 ;  /* 0x0000008011077824 */ /* 0x006fce00078e0207 */
.L_x_1178:
        /* <DEDUP_REMOVED lines=16> */
.L_x_1179:
        /* <DEDUP_REMOVED lines=15> */
.L_x_1180:
        /* <DEDUP_REMOVED lines=9> */
[----:B------:R-:W2:Y:S01]  /*103e0*/  LDL R5, [R1+0x14] ;  /* 0x0000140001057983 */ /* 0x000ea20000100800 */
[----:B------:R-:W1:Y:S01]  /*103f0*/  LDC.64 R2, c[0x0][0x3f8] ;  /* 0x0000fe00ff027b82 */ /* 0x000e620000000a00 */
[----:B------:R-:W-:Y:S02]  /*10400*/  ULDC.64 UR4, c[0x0][0xa08] ;  /* 0x0002820000047ab9 */ /* 0x000fe40000000a00 */
[----:B-1----:R-:W-:Y:S01]  /*10410*/  LOP3.LUT P0, RZ, R2, UR4, RZ, 0xfc, !PT ;  /* 0x0000000402ff7c12 */ /* 0x002fe2000f80fcff */
[----:B------:R-:W-:-:S03]  /*10420*/  UMOV UR4, 0xffffffff ;  /* 0xffffffff00047882 */ /* 0x000fc60000000000 */
[----:B------:R-:W-:-:S04]  /*10430*/  LOP3.LUT P0, RZ, R3, UR5, RZ, 0xfc, P0 ;  /* 0x0000000503ff7c12 */ /* 0x000fc8000800fcff */
[----:B-----5:R-:W-:Y:S01]  /*10440*/  SEL R6, R0, RZ, !P0 ;  /* 0x000000ff00067207 */ /* 0x020fe20004000000 */
[----:B--2---:R-:W-:Y:S01]  /*10450*/  VIADD R5, R5, 0xffffffff ;  /* 0xffffffff05057836 */ /* 0x004fe20000000000 */
[----:B------:R-:W-:Y:S07]  /*10460*/  BRA.DIV UR4, `(.L_x_1181) ;  /* 0x0000003a04687947 */ /* 0x000fee000b800000 */
.L_x_1251:
[----:B------:R-:W-:Y:S01]  /*10470*/  UMOV UR4, 0xffffffff ;  /* 0xffffffff00047882 */ /* 0x000fe20000000000 */
[----:B------:R-:W-:Y:S02]  /*10480*/  SHF.R.S32.HI R17, RZ, 0x1f, R0 ;  /* 0x0000001fff117819 */ /* 0x000fe40000011400 */
[----:B------:R-:W-:Y:S05]  /*10490*/  BRA.DIV UR4, `(.L_x_1182) ;  /* 0x0000003a04907947 */ /* 0x000fea000b800000 */
[----:B------:R-:W-:-:S13]  /*104a0*/  ELECT P6, URZ, PT ;  /* 0x00000000003f782f */ /* 0x000fda00038c0000 */
.L_x_1254:
[----:B------:R-:W-:Y:S05]  /*104b0*/  @!P6 BRA `(.L_x_1183) ;  /* 0x000000040028e947 */ /* 0x000fea0003800000 */
[----:B------:R-:W-:-:S04]  /*104c0*/  ISETP.NE.U32.AND P0, PT, R2, RZ, PT ;  /* 0x000000ff0200720c */ /* 0x000fc80003f05070 */
[----:B------:R-:W-:-:S13]  /*104d0*/  ISETP.NE.AND.EX P0, PT, R3, RZ, PT, P0 ;  /* 0x000000ff0300720c */ /* 0x000fda0003f05300 */
[----:B------:R-:W-:Y:S05]  /*104e0*/  @!P0 BRA `(.L_x_1184) ;  /* 0x0000000000488947 */ /* 0x000fea0003800000 */
[----:B------:R-:W1:Y:S01]  /*104f0*/  LDC R12, c[0x0][0x41c] ;  /* 0x00010700ff0c7b82 */ /* 0x000e620000000800 */
[----:B------:R-:W-:Y:S01]  /*10500*/  IMAD.MOV.U32 R6, RZ, RZ, R5 ;  /* 0x000000ffff067224 */ /* 0x000fe200078e0005 */
[----:B------:R-:W-:Y:S01]  /*10510*/  ULDC.64 UR4, c[0x0][0x408] ;  /* 0x0001020000047ab9 */ /* 0x000fe20000000a00 */
[----:B-1----:R-:W-:-:S13]  /*10520*/  ISETP.NE.AND P0, PT, R12, 0x1, PT ;  /* 0x000000010c00780c */ /* 0x002fda0003f05270 */
[----:B0-----:R-:W0:Y:S02]  /*10530*/  @P0 LDC.64 R10, c[0x0][0x420] ;  /* 0x00010800ff0a0b82 */ /* 0x001e240000000a00 */
[----:B0-----:R-:W-:-:S05]  /*10540*/  @P0 IMAD.HI.U32 R10, R5, R10, RZ ;  /* 0x0000000a050a0227 */ /* 0x001fca00078e00ff */
        /* <DEDUP_REMOVED lines=12> */
.L_x_1184:
[----:B------:R-:W2:Y:S01]  /*10610*/  LDL R9, [R1] ;  /* 0x0000000001097983 */ /* 0x000ea20000100800 */
[----:B0-----:R-:W-:-:S03]  /*10620*/  MOV R11, 0x400 ;  /* 0x00000400000b7802 */ /* 0x001fc60000000f00 */
[----:B------:R-:W3:Y:S01]  /*10630*/  LDL R10, [R1+0x8] ;  /* 0x00000800010a7983 */ /* 0x000ee20000100800 */
[----:B-1----:R-:W0:Y:S02]  /*10640*/  S2R R12, SR_CgaCtaId ;  /* 0x00000000000c7919 */ /* 0x002e240000008800 */
[----:B0-----:R-:W-:-:S05]  /*10650*/  LEA R11, R12, R11, 0x18 ;  /* 0x0000000b0c0b7211 */ /* 0x001fca00078ec0ff */
[----:B--2---:R-:W-:Y:S01]  /*10660*/  IMAD R9, R9, 0x8, R11 ;  /* 0x0000000809097824 */ /* 0x004fe200078e020b */
[----:B---3--:R-:W-:-:S04]  /*10670*/  SHF.L.U32 R10, R10, 0x1f, RZ ;  /* 0x0000001f0a0a7819 */ /* 0x008fc800000006ff */
[----:B------:R-:W0:Y:S02]  /*10680*/  SYNCS.PHASECHK.TRANS64.TRYWAIT P0, [R9+URZ+0x2a840], R10 ;  /* 0x02a8400a090075a7 */ /* 0x000e24000800017f */
[----:B0-----:R-:W-:Y:S05]  /*10690*/  @!P0 BRA `(.L_x_1185) ;  /* 0x0000003800308947 */ /* 0x001fea0003800000 */
.L_x_1255:
        /* <DEDUP_REMOVED lines=11> */
.L_x_1186:
[----:B------:R-:W2:Y:S01]  /*10750*/  LDL R11, [R1] ;  /* 0x00000000010b7983 */ /* 0x000ea20000100800 */
[----:B------:R-:W-:-:S03]  /*10760*/  MOV R12, 0x400 ;  /* 0x00000400000c7802 */ /* 0x000fc60000000f00 */
[----:B0-----:R-:W3:Y:S01]  /*10770*/  LDL R10, [R1+0x4] ;  /* 0x00000400010a7983 */ /* 0x001ee20000100800 */
[----:B------:R-:W0:Y:S01]  /*10780*/  S2R R13, SR_CgaCtaId ;  /* 0x00000000000d7919 */ /* 0x000e220000008800 */
[----:B------:R-:W-:Y:S02]  /*10790*/  R2UR UR9, R9 ;  /* 0x00000000090972ca */ /* 0x000fe400000e0000 */
[----:B------:R-:W-:Y:S01]  /*107a0*/  R2UR UR11, R5 ;  /* 0x00000000050b72ca */ /* 0x000fe200000e0000 */
[----:B------:R-:W-:Y:S01]  /*107b0*/  UIADD3 UR4, UP0, UR36, 0x370, URZ ;  /* 0x0000037024047890 */ /* 0x000fe2000ff1e03f */
[----:B------:R-:W-:Y:S02]  /*107c0*/  R2UR UR12, R4 ;  /* 0x00000000040c72ca */ /* 0x000fe400000e0000 */
[----:B-----5:R-:W-:Y:S02]  /*107d0*/  R2UR UR13, R6 ;  /* 0x00000000060d72ca */ /* 0x020fe400000e0000 */
[----:B0-----:R-:W-:-:S05]  /*107e0*/  LEA R12, R13, R12, 0x18 ;  /* 0x0000000c0d0c7211 */ /* 0x001fca00078ec0ff */
[----:B------:R-:W-:Y:S01]  /*107f0*/  UIADD3 UR9, UR9, 0x2a830, URZ ;  /* 0x0002a83009097890 */ /* 0x000fe2000fffe03f */
[----:B------:R-:W-:Y:S01]  /*10800*/  UMOV UR10, URZ ;  /* 0x0000003f000a7c82 */ /* 0x000fe20008000000 */
[----:B------:R-:W-:Y:S01]  /*10810*/  UMOV UR6, 0x0 ;  /* 0x0000000000067882 */ /* 0x000fe20000000000 */
[----:B------:R-:W-:Y:S01]  /*10820*/  UMOV UR7, 0x14f00000 ;  /* 0x14f0000000077882 */ /* 0x000fe20000000000 */
[----:B------:R-:W-:Y:S01]  /*10830*/  UMOV UR16, 0x40 ;  /* 0x0000004000107882 */ /* 0x000fe20000000000 */
[----:B--2---:R-:W-:Y:S01]  /*10840*/  IMAD R9, R11, 0x9000, R12 ;  /* 0x000090000b097824 */ /* 0x004fe200078e020c */
[----:B---3--:R-:W-:-:S04]  /*10850*/  R2UR UR5, R10 ;  /* 0x000000000a0572ca */ /* 0x008fc800000e0000 */
[----:B------:R-:W-:-:S09]  /*10860*/  R2UR UR8, R9 ;  /* 0x00000000090872ca */ /* 0x000fd200000e0000 */
[----:B------:R-:W-:-:S04]  /*10870*/  UIMAD UR11, UR11, 0x60, UR5 ;  /* 0x000000600b0b78a4 */ /* 0x000fc8000f8e0205 */
[----:B------:R-:W-:Y:S02]  /*10880*/  UIADD3 UR14, UR8, 0x18400, URZ ;  /* 0x00018400080e7890 */ /* 0x000fe4000fffe03f */
        /* <DEDUP_REMOVED lines=12> */
[----:B-1----:R-:W-:Y:S01]  /*10950*/  NOP ;  /* 0x0000000000007918 */ /* 0x002fe20000000000 */
.L_x_1183:
[----:B------:R-:W2:Y:S01]  /*10960*/  LDL.LU R12, [R1+0x18] ;  /* 0x00001800010c7983 */ /* 0x000ea20000300800 */
[----:B------:R-:W-:Y:S01]  /*10970*/  MOV R10, 0x400 ;  /* 0x00000400000a7802 */ /* 0x000fe20000000f00 */
[----:B------:R-:W-:Y:S05]  /*10980*/  WARPSYNC.ALL ;  /* 0x0000000000007948 */ /* 0x000fea0003800000 */
[----:B0-----:R-:W0:Y:S01]  /*10990*/  S2R R11, SR_CgaCtaId ;  /* 0x00000000000b7919 */ /* 0x001e220000008800 */
        /* <DEDUP_REMOVED lines=43> */
.L_x_1256:
[----:B------:R-:W-:Y:S05]  /*10c50*/  BSYNC B0 ;  /* 0x0000000000007941 */ /* 0x000fea0003800000 */
.L_x_1187:
[----:B------:R-:W2:Y:S04]  /*10c60*/  LDL R9, [R1+0x14] ;  /* 0x0000140001097983 */ /* 0x000ea80000100800 */
[----:B0-----:R-:W3:Y:S01]  /*10c70*/  LDL R8, [R1+0x10] ;  /* 0x0000100001087983 */ /* 0x001ee20000100800 */
[----:B------:R-:W-:Y:S01]  /*10c80*/  BSSY B0, `(.L_x_1189) ;  /* 0x0000197000007945 */ /* 0x000fe20003800000 */
[----:B--2---:R-:W-:-:S05]  /*10c90*/  VIADD R7, R9, 0xfffffffe ;  /* 0xfffffffe09077836 */ /* 0x004fca0000000000 */
[----:B---3--:R-:W-:-:S13]  /*10ca0*/  ISETP.GE.AND P0, PT, R7, R8, PT ;  /* 0x000000080700720c */ /* 0x008fda0003f06270 */
[----:B------:R-:W-:Y:S05]  /*10cb0*/  @!P0 BRA `(.L_x_1190) ;  /* 0x00000018004c8947 */ /* 0x000fea0003800000 */
[----:B------:R-:W-:Y:S01]  /*10cc0*/  LOP3.LUT R13, RZ, R8, RZ, 0x33, !PT ;  /* 0x00000008ff0d7212 */ /* 0x000fe200078e33ff */
[----:B------:R-:W-:Y:S01]  /*10cd0*/  IMAD.MOV R8, RZ, RZ, -R9 ;  /* 0x000000ffff087224 */ /* 0x000fe200078e0a09 */
[----:B------:R-:W-:Y:S04]  /*10ce0*/  BSSY B1, `(.L_x_1191) ;  /* 0x000008c000017945 */ /* 0x000fe80003800000 */
[----:B------:R-:W-:-:S05]  /*10cf0*/  VIADDMNMX R13, R8, 0x1, R13, !PT ;  /* 0x00000001080d7846 */ /* 0x000fca000780010d */
[----:B------:R-:W-:-:S05]  /*10d00*/  IMAD.IADD R8, R9, 0x1, R13 ;  /* 0x0000000109087824 */ /* 0x000fca00078e020d */
[----:B------:R-:W-:-:S04]  /*10d10*/  LOP3.LUT R8, R8, 0x1, RZ, 0xc0, !PT ;  /* 0x0000000108087812 */ /* 0x000fc800078ec0ff */
[----:B------:R-:W-:-:S13]  /*10d20*/  ISETP.NE.U32.AND P0, PT, R8, 0x1, PT ;  /* 0x000000010800780c */ /* 0x000fda0003f05070 */
        /* <DEDUP_REMOVED lines=31> */
.L_x_1195:
[----:B0-----:R-:W0:Y:S01]  /*10f20*/  S2R R3, SR_CgaCtaId ;  /* 0x0000000000037919 */ /* 0x001e220000008800 */
[----:B------:R-:W-:-:S04]  /*10f30*/  MOV R2, 0x400 ;  /* 0x0000040000027802 */ /* 0x000fc80000000f00 */
[----:B0-----:R-:W-:Y:S02]  /*10f40*/  LEA R2, R3, R2, 0x18 ;  /* 0x0000000203027211 */ /* 0x001fe400078ec0ff */
[----:B------:R-:W-:-:S03]  /*10f50*/  SHF.L.U32 R3, R14, 0x1f, RZ ;  /* 0x0000001f0e037819 */ /* 0x000fc600000006ff */
[----:B------:R-:W-:-:S04]  /*10f60*/  IMAD R2, R12, 0x8, R2 ;  /* 0x000000080c027824 */ /* 0x000fc800078e0202 */
[----:B------:R-:W0:Y:S02]  /*10f70*/  SYNCS.PHASECHK.TRANS64.TRYWAIT P0, [R2+URZ+0x2a840], R3 ;  /* 0x02a84003020075a7 */ /* 0x000e24000800017f */
[----:B0-----:R-:W-:Y:S05]  /*10f80*/  @!P0 BRA `(.L_x_1196) ;  /* 0x0000003000288947 */ /* 0x001fea0003800000 */
.L_x_1257:
        /* <DEDUP_REMOVED lines=11> */
.L_x_1197:
        /* <DEDUP_REMOVED lines=24> */
[----:B------:R-:W-:Y:S02]  /*111c0*/  UIMAD UR11, UR11, 0x60, UR5 ;  /* 0x000000600b0b78a4 */ /* 0x000fe4000f8e0205 */
        /* <DEDUP_REMOVED lines=12> */
.L_x_1258:
        /* <DEDUP_REMOVED lines=13> */
.L_x_1199:
[----:B01----:R-:W2:Y:S01]  /*11360*/  LDL.LU R2, [R1] ;  /* 0x0000000001027983 */ /* 0x003ea20000300800 */
[----:B------:R-:W-:-:S03]  /*11370*/  MOV R10, 0x400 ;  /* 0x00000400000a7802 */ /* 0x000fc60000000f00 */
[----:B------:R-:W3:Y:S01]  /*11380*/  LDL R3, [R1+0x4] ;  /* 0x0000040001037983 */ /* 0x000ee20000100800 */
[----:B------:R-:W0:Y:S01]  /*11390*/  S2R R11, SR_CgaCtaId ;  /* 0x00000000000b7919 */ /* 0x000e220000008800 */
[----:B------:R-:W-:Y:S01]  /*113a0*/  R2UR UR11, R5 ;  /* 0x00000000050b72ca */ /* 0x000fe200000e0000 */
[----:B------:R-:W-:Y:S01]  /*113b0*/  UIADD3 UR4, UP0, UR36, 0x470, URZ ;  /* 0x0000047024047890 */ /* 0x000fe2000ff1e03f */
[----:B------:R-:W-:Y:S02]  /*113c0*/  R2UR UR13, R6 ;  /* 0x00000000060d72ca */ /* 0x000fe400000e0000 */
[----:B------:R-:W-:Y:S02]  /*113d0*/  R2UR UR12, R4 ;  /* 0x00000000040c72ca */ /* 0x000fe400000e0000 */
[----:B0-----:R-:W-:Y:S01]  /*113e0*/  LEA R10, R11, R10, 0x18 ;  /* 0x0000000a0b0a7211 */ /* 0x001fe200078ec0ff */
[----:B------:R-:W-:Y:S01]  /*113f0*/  UMOV UR10, URZ ;  /* 0x0000003f000a7c82 */ /* 0x000fe20008000000 */
[----:B------:R-:W-:Y:S01]  /*11400*/  UMOV UR7, 0x14f00000 ;  /* 0x14f0000000077882 */ /* 0x000fe20000000000 */
[----:B------:R-:W-:Y:S01]  /*11410*/  UMOV UR15, 0x40 ;  /* 0x00000040000f7882 */ /* 0x000fe20000000000 */
[----:B------:R-:W-:-:S02]  /*11420*/  IMAD.MOV.U32 R6, RZ, RZ, R8 ;  /* 0x000000ffff067224 */ /* 0x000fc400078e0008 */
[----:B------:R-:W-:Y:S02]  /*11430*/  IMAD.MOV.U32 R5, RZ, RZ, R7 ;  /* 0x000000ffff057224 */ /* 0x000fe400078e0007 */
[----:B--2---:R-:W-:-:S04]  /*11440*/  IMAD.MOV.U32 R9, RZ, RZ, R2 ;  /* 0x000000ffff097224 */ /* 0x004fc800078e0002 */
[----:B------:R-:W-:-:S05]  /*11450*/  IMAD R2, R9, 0x8, R10 ;  /* 0x0000000809027824 */ /* 0x000fca00078e020a */
[----:B------:R-:W-:Y:S01]  /*11460*/  R2UR UR9, R2 ;  /* 0x00000000020972ca */ /* 0x000fe200000e0000 */
[----:B------:R-:W-:Y:S01]  /*11470*/  IMAD R2, R9, 0x6000, R10 ;  /* 0x0000600009027824 */ /* 0x000fe200078e020a */
[----:B---3--:R-:W-:-:S04]  /*11480*/  R2UR UR5, R3 ;  /* 0x00000000030572ca */ /* 0x008fc800000e0000 */
[----:B------:R-:W-:-:S07]  /*11490*/  R2UR UR6, R2 ;  /* 0x00000000020672ca */ /* 0x000fce00000e0000 */
[----:B------:R-:W-:Y:S02]  /*114a0*/  UIADD3 UR9, UR9, 0x2a850, URZ ;  /* 0x0002a85009097890 */ /* 0x000fe4000fffe03f */
[----:B------:R-:W-:Y:S02]  /*114b0*/  UIMAD UR11, UR11, 0x60, UR5 ;  /* 0x000000600b0b78a4 */ /* 0x000fe4000f8e0205 */
[----:B------:R-:W-:Y:S02]  /*114c0*/  UIADD3.X UR5, URZ, UR37, URZ, UP0, !UPT ;  /* 0x000000253f057290 */ /* 0x000fe400087fe43f */
[----:B------:R-:W-:Y:S02]  /*114d0*/  UIADD3 UR8, UR6, 0x400, URZ ;  /* 0x0000040006087890 */ /* 0x000fe4000fffe03f */
[----:B------:R-:W-:-:S03]  /*114e0*/  UIADD3 UR14, UR6, 0x3400, URZ ;  /* 0x00003400060e7890 */ /* 0x000fc6000fffe03f */
[----:B------:R-:W-:-:S04]  /*114f0*/  UMOV UR6, 0x0 ;  /* 0x0000000000067882 */ /* 0x000fc80000000000 */
[----:B------:R0:W-:Y:S02]  /*11500*/  UTMALDG.4D [UR8], [UR4], desc[UR6] ;  /* 0x00000608040075b4 */ /* 0x0001e40008019000 */
[----:B0-----:R-:W-:Y:S01]  /*11510*/  UMOV UR8, UR14 ;  /* 0x0000000e00087c82 */ /* 0x001fe20008000000 */
[----:B------:R-:W-:Y:S02]  /*11520*/  UMOV UR10, UR15 ;  /* 0x0000000f000a7c82 */ /* 0x000fe40008000000 */
[----:B------:R0:W-:Y:S02]  /*11530*/  UTMALDG.4D [UR8], [UR4], desc[UR6] ;  /* 0x00000608040075b4 */ /* 0x0001e40008019000 */
[----:B0-----:R-:W-:Y:S01]  /*11540*/  NOP ;  /* 0x0000000000007918 */ /* 0x001fe20000000000 */
.L_x_1194:
[----:B------:R-:W-:Y:S05]  /*11550*/  BSYNC B2 ;  /* 0x0000000000027941 */ /* 0x000fea0003800000 */
.L_x_1193:
[----:B------:R-:W2:Y:S04]  /*11560*/  LDL R2, [R1+0x14] ;  /* 0x0000140001027983 */ /* 0x000ea80000100800 */
[----:B------:R0:W-:Y:S04]  /*11570*/  STL [R1], R12 ;  /* 0x0000000c01007387 */ /* 0x0001e80000100800 */
[----:B------:R0:W-:Y:S02]  /*11580*/  STL [R1+0x8], R14 ;  /* 0x0000080e01007387 */ /* 0x0001e40000100800 */
[----:B0-2---:R-:W-:-:S07]  /*11590*/  VIADD R7, R2, 0xfffffffd ;  /* 0xfffffffd02077836 */ /* 0x005fce0000000000 */
.L_x_1192:
[----:B------:R-:W-:Y:S05]  /*115a0*/  BSYNC B1 ;  /* 0x0000000000017941 */ /* 0x000fea0003800000 */
.L_x_1191:
[----:B------:R-:W2:Y:S01]  /*115b0*/  LDL.LU R2, [R1+0x14] ;  /* 0x0000140001027983 */ /* 0x000ea20000300800 */
[----:B------:R-:W-:Y:S01]  /*115c0*/  VIADD R13, R13, 0xfffffffe ;  /* 0xfffffffe0d0d7836 */ /* 0x000fe20000000000 */
[----:B--2---:R-:W-:-:S04]  /*115d0*/  LOP3.LUT R2, RZ, R2, RZ, 0x33, !PT ;  /* 0x00000002ff027212 */ /* 0x004fc800078e33ff */
[----:B------:R-:W-:-:S13]  /*115e0*/  ISETP.NE.AND P0, PT, R13, R2, PT ;  /* 0x000000020d00720c */ /* 0x000fda0003f05270 */
[----:B------:R-:W-:Y:S05]  /*115f0*/  @!P0 BRA `(.L_x_1190) ;  /* 0x0000000c00fc8947 */ /* 0x000fea0003800000 */
[----:B------:R-:W-:-:S07]  /*11600*/  IMAD.MOV.U32 R10, RZ, RZ, R6 ;  /* 0x000000ffff0a7224 */ /* 0x000fce00078e0006 */
.L_x_1214:
        /* <DEDUP_REMOVED lines=32> */
.L_x_1202:
[----:B------:R-:W1:Y:S01]  /*11810*/  S2R R3, SR_CgaCtaId ;  /* 0x0000000000037919 */ /* 0x000e620000008800 */
[----:B------:R-:W-:-:S04]  /*11820*/  MOV R2, 0x400 ;  /* 0x0000040000027802 */ /* 0x000fc80000000f00 */
[----:B-1----:R-:W-:Y:S02]  /*11830*/  LEA R2, R3, R2, 0x18 ;  /* 0x0000000203027211 */ /* 0x002fe400078ec0ff */
[----:B------:R-:W-:-:S03]  /*11840*/  SHF.L.U32 R3, R9, 0x1f, RZ ;  /* 0x0000001f09037819 */ /* 0x000fc600000006ff */
[----:B------:R-:W-:-:S04]  /*11850*/  IMAD R2, R8, 0x8, R2 ;  /* 0x0000000808027824 */ /* 0x000fc800078e0202 */
[----:B------:R-:W1:Y:S02]  /*11860*/  SYNCS.PHASECHK.TRANS64.TRYWAIT P0, [R2+URZ+0x2a840], R3 ;  /* 0x02a84003020075a7 */ /* 0x000e64000800017f */
[----:B-1----:R-:W-:Y:S05]  /*11870*/  @!P0 BRA `(.L_x_1203) ;  /* 0x0000002800148947 */ /* 0x002fea0003800000 */
.L_x_1259:
        /* <DEDUP_REMOVED lines=11> */
.L_x_1204:
        /* <DEDUP_REMOVED lines=37> */
.L_x_1260:
        /* <DEDUP_REMOVED lines=8> */
.L_x_1206:
[----:B0-----:R-:W2:Y:S01]  /*11c00*/  LDL.LU R2, [R1] ;  /* 0x0000000001027983 */ /* 0x001ea20000300800 */
[----:B------:R-:W-:-:S03]  /*11c10*/  MOV R13, 0x400 ;  /* 0x00000400000d7802 */ /* 0x000fc60000000f00 */
[----:B------:R-:W3:Y:S01]  /*11c20*/  LDL R11, [R1+0x4] ;  /* 0x00000400010b7983 */ /* 0x000ee20000100800 */
[----:B------:R-:W0:Y:S01]  /*11c30*/  S2R R14, SR_CgaCtaId ;  /* 0x00000000000e7919 */ /* 0x000e220000008800 */
[----:B------:R-:W-:Y:S02]  /*11c40*/  R2UR UR11, R5 ;  /* 0x00000000050b72ca */ /* 0x000fe400000e0000 */
[----:B------:R-:W-:Y:S01]  /*11c50*/  R2UR UR9, R3 ;  /* 0x00000000030972ca */ /* 0x000fe200000e0000 */
[----:B------:R-:W-:Y:S01]  /*11c60*/  UIADD3 UR4, UP0, UR36, 0x470, URZ ;  /* 0x0000047024047890 */ /* 0x000fe2000ff1e03f */
[----:B------:R-:W-:Y:S02]  /*11c70*/  R2UR UR13, R6 ;  /* 0x00000000060d72ca */ /* 0x000fe400000e0000 */
[----:B------:R-:W-:Y:S02]  /*11c80*/  R2UR UR12, R4 ;  /* 0x00000000040c72ca */ /* 0x000fe400000e0000 */
[----:B0-----:R-:W-:-:S07]  /*11c90*/  LEA R13, R14, R13, 0x18 ;  /* 0x0000000d0e0d7211 */ /* 0x001fce00078ec0ff */
[----:B------:R-:W-:Y:S01]  /*11ca0*/  UIADD3 UR9, UR9, 0x50, URZ ;  /* 0x0000005009097890 */ /* 0x000fe2000fffe03f */
[----:B------:R-:W-:Y:S01]  /*11cb0*/  UMOV UR10, URZ ;  /* 0x0000003f000a7c82 */ /* 0x000fe20008000000 */
[----:B------:R-:W-:Y:S01]  /*11cc0*/  UMOV UR7, 0x14f00000 ;  /* 0x14f0000000077882 */ /* 0x000fe20000000000 */
[----:B------:R-:W-:Y:S01]  /*11cd0*/  UMOV UR15, 0x40 ;  /* 0x00000040000f7882 */ /* 0x000fe20000000000 */
[----:B------:R-:W-:Y:S02]  /*11ce0*/  IMAD.MOV.U32 R5, RZ, RZ, R12 ;  /* 0x000000ffff057224 */ /* 0x000fe400078e000c */
[----:B------:R-:W-:Y:S02]  /*11cf0*/  IMAD.MOV.U32 R6, RZ, RZ, R10 ;  /* 0x000000ffff067224 */ /* 0x000fe400078e000a */
[----:B--2---:R-:W-:Y:S01]  /*11d00*/  IMAD R2, R2, 0x6000, R13 ;  /* 0x0000600002027824 */ /* 0x004fe200078e020d */
[----:B---3--:R-:W-:-:S04]  /*11d10*/  R2UR UR5, R11 ;  /* 0x000000000b0572ca */ /* 0x008fc800000e0000 */
[----:B------:R-:W-:-:S09]  /*11d20*/  R2UR UR6, R2 ;  /* 0x00000000020672ca */ /* 0x000fd200000e0000 */
[----:B------:R-:W-:-:S04]  /*11d30*/  UIMAD UR11, UR11, 0x60, UR5 ;  /* 0x000000600b0b78a4 */ /* 0x000fc8000f8e0205 */
[----:B------:R-:W-:Y:S02]  /*11d40*/  UIADD3 UR8, UR6, 0x400, URZ ;  /* 0x0000040006087890 */ /* 0x000fe4000fffe03f */
[----:B------:R-:W-:Y:S02]  /*11d50*/  UIADD3.X UR5, URZ, UR37, URZ, UP0, !UPT ;  /* 0x000000253f057290 */ /* 0x000fe400087fe43f */
[----:B------:R-:W-:-:S03]  /*11d60*/  UIADD3 UR14, UR6, 0x3400, URZ ;  /* 0x00003400060e7890 */ /* 0x000fc6000fffe03f */
[----:B------:R-:W-:-:S04]  /*11d70*/  UMOV UR6, 0x0 ;  /* 0x0000000000067882 */ /* 0x000fc80000000000 */
[----:B------:R0:W-:Y:S02]  /*11d80*/  UTMALDG.4D [UR8], [UR4], desc[UR6] ;  /* 0x00000608040075b4 */ /* 0x0001e40008019000 */
[----:B0-----:R-:W-:Y:S01]  /*11d90*/  UMOV UR8, UR14 ;  /* 0x0000000e00087c82 */ /* 0x001fe20008000000 */
[----:B------:R-:W-:Y:S02]  /*11da0*/  UMOV UR10, UR15 ;  /* 0x0000000f000a7c82 */ /* 0x000fe40008000000 */
[----:B------:R0:W-:Y:S02]  /*11db0*/  UTMALDG.4D [UR8], [UR4], desc[UR6] ;  /* 0x00000608040075b4 */ /* 0x0001e40008019000 */
[----:B0-----:R-:W-:Y:S01]  /*11dc0*/  NOP ;  /* 0x0000000000007918 */ /* 0x001fe20000000000 */
.L_x_1201:
[----:B------:R-:W-:Y:S05]  /*11dd0*/  BSYNC B1 ;  /* 0x0000000000017941 */ /* 0x000fea0003800000 */
.L_x_1200:
[----:B------:R-:W-:Y:S01]  /*11de0*/  VIADD R3, R8, 0x1 ;  /* 0x0000000108037836 */ /* 0x000fe20000000000 */
[----:B------:R-:W-:Y:S01]  /*11df0*/  BSSY B1, `(.L_x_1207) ;  /* 0x000007b000017945 */ /* 0x000fe20003800000 */
[----:B------:R-:W-:-:S03]  /*11e00*/  VIADD R13, R7, 0xffffffff ;  /* 0xffffffff070d7836 */ /* 0x000fc60000000000 */
        /* <DEDUP_REMOVED lines=8> */
[----:B------:R-:W-:Y:S01]  /*11e90*/  IMAD.MOV.U32 R12, RZ, RZ, R13 ;  /* 0x000000ffff0c7224 */ /* 0x000fe200078e000d */
[----:B------:R-:W-:-:S04]  /*11ea0*/  ISETP.NE.U32.AND P0, PT, RZ, UR4, PT ;  /* 0x00000004ff007c0c */ /* 0x000fc8000bf05070 */
[----:B------:R-:W-:-:S13]  /*11eb0*/  ISETP.NE.AND.EX P0, PT, RZ, UR5, PT, P0 ;  /* 0x00000005ff007c0c */ /* 0x000fda000bf05300 */
[----:B------:R-:W-:Y:S05]  /*11ec0*/  @!P0 BRA `(.L_x_1209) ;  /* 0x0000000000448947 */ /* 0x000fea0003800000 */
[----:B------:R-:W1:Y:S01]  /*11ed0*/  LDC R11, c[0x0][0x41c] ;  /* 0x00010700ff0b7b82 */ /* 0x000e620000000800 */
        /* <DEDUP_REMOVED lines=16> */
.L_x_1209:
[----:B------:R-:W2:Y:S01]  /*11fe0*/  S2R R3, SR_CgaCtaId ;  /* 0x0000000000037919 */ /* 0x000ea20000008800 */
[----:B------:R-:W-:-:S04]  /*11ff0*/  MOV R2, 0x400 ;  /* 0x0000040000027802 */ /* 0x000fc80000000f00 */
[----:B--2---:R-:W-:Y:S02]  /*12000*/  LEA R2, R3, R2, 0x18 ;  /* 0x0000000203027211 */ /* 0x004fe400078ec0ff */
[----:B------:R-:W-:-:S03]  /*12010*/  SHF.L.U32 R3, R14, 0x1f, RZ ;  /* 0x0000001f0e037819 */ /* 0x000fc600000006ff */
[----:B------:R-:W-:-:S04]  /*12020*/  IMAD R2, R15, 0x8, R2 ;  /* 0x000000080f027824 */ /* 0x000fc800078e0202 */
[----:B------:R-:W2:Y:S02]  /*12030*/  SYNCS.PHASECHK.TRANS64.TRYWAIT P0, [R2+URZ+0x2a840], R3 ;  /* 0x02a84003020075a7 */ /* 0x000ea4000800017f */
[----:B--2---:R-:W-:Y:S05]  /*12040*/  @!P0 BRA `(.L_x_1210) ;  /* 0x0000002000488947 */ /* 0x004fea0003800000 */
.L_x_1261:
        /* <DEDUP_REMOVED lines=11> */
.L_x_1211:
        /* <DEDUP_REMOVED lines=22> */
[----:B------:R-:W-:Y:S02]  /*12260*/  UIMAD UR11, UR11, 0x60, UR5 ;  /* 0x000000600b0b78a4 */ /* 0x000fe4000f8e0205 */
        /* <DEDUP_REMOVED lines=15> */
.L_x_1262:
        /* <DEDUP_REMOVED lines=8> */
.L_x_1213:
[----:B-1----:R-:W2:Y:S01]  /*123e0*/  LDL R3, [R1+0x4] ;  /* 0x0000040001037983 */ /* 0x002ea20000100800 */
[----:B0-----:R-:W-:Y:S01]  /*123f0*/  MOV R9, 0x400 ;  /* 0x0000040000097802 */ /* 0x001fe20000000f00 */
[----:B------:R-:W0:Y:S01]  /*12400*/  S2R R11, SR_CgaCtaId ;  /* 0x00000000000b7919 */ /* 0x000e220000008800 */
[----:B------:R-:W-:Y:S02]  /*12410*/  R2UR UR11, R5 ;  /* 0x00000000050b72ca */ /* 0x000fe400000e0000 */
        /* <DEDUP_REMOVED lines=14> */
[----:B------:R-:W-:Y:S02]  /*12500*/  IMAD.MOV.U32 R5, RZ, RZ, R12 ;  /* 0x000000ffff057224 */ /* 0x000fe400078e000c */
[----:B------:R-:W-:Y:S01]  /*12510*/  IMAD.MOV.U32 R6, RZ, RZ, R10 ;  /* 0x000000ffff067224 */ /* 0x000fe200078e000a */
[----:B--2---:R-:W-:-:S13]  /*12520*/  R2UR UR5, R3 ;  /* 0x00000000030572ca */ /* 0x004fda00000e0000 */
[----:B------:R-:W-:Y:S02]  /*12530*/  UIMAD UR11, UR11, 0x60, UR5 ;  /* 0x000000600b0b78a4 */ /* 0x000fe4000f8e0205 */
[----:B------:R-:W-:-:S09]  /*12540*/  UIADD3.X UR5, URZ, UR37, URZ, UP0, !UPT ;  /* 0x000000253f057290 */ /* 0x000fd200087fe43f */
[----:B------:R0:W-:Y:S02]  /*12550*/  UTMALDG.4D [UR8], [UR4], desc[UR6] ;  /* 0x00000608040075b4 */ /* 0x0001e40008019000 */
[----:B0-----:R-:W-:Y:S01]  /*12560*/  UMOV UR8, UR14 ;  /* 0x0000000e00087c82 */ /* 0x001fe20008000000 */
[----:B------:R-:W-:Y:S02]  /*12570*/  UMOV UR10, UR15 ;  /* 0x0000000f000a7c82 */ /* 0x000fe40008000000 */
[----:B------:R1:W-:Y:S02]  /*12580*/  UTMALDG.4D [UR8], [UR4], desc[UR6] ;  /* 0x00000608040075b4 */ /* 0x0003e40008019000 */
[----:B-1----:R-:W-:Y:S01]  /*12590*/  NOP ;  /* 0x0000000000007918 */ /* 0x002fe20000000000 */
.L_x_1208:
[----:B------:R-:W-:Y:S05]  /*125a0*/  BSYNC B1 ;  /* 0x0000000000017941 */ /* 0x000fea0003800000 */
.L_x_1207:
[----:B------:R-:W2:Y:S01]  /*125b0*/  LDL R2, [R1+0x10] ;  /* 0x0000100001027983 */ /* 0x000ea20000100800 */
[----:B------:R-:W-:Y:S01]  /*125c0*/  VIADD R7, R7, 0xfffffffe ;  /* 0xfffffffe07077836 */ /* 0x000fe20000000000 */
[----:B--2---:R-:W-:-:S13]  /*125d0*/  ISETP.GT.AND P0, PT, R13, R2, PT ;  /* 0x000000020d00720c */ /* 0x004fda0003f04270 */
[----:B------:R-:W-:Y:S05]  /*125e0*/  @P0 BRA `(.L_x_1214) ;  /* 0xfffffff000080947 */ /* 0x000fea000383ffff */
.L_x_1190:
[----:B------:R-:W-:Y:S05]  /*125f0*/  BSYNC B0 ;  /* 0x0000000000007941 */ /* 0x000fea0003800000 */
.L_x_1189:
        /* <DEDUP_REMOVED lines=17> */
.L_x_1216:
[----:B------:R-:W-:Y:S05]  /*12710*/  BSYNC B0 ;  /* 0x0000000000007941 */ /* 0x000fea0003800000 */
.L_x_1215:
        /* <DEDUP_REMOVED lines=11> */
.L_x_1263:
        /* <DEDUP_REMOVED lines=11> */
.L_x_1220:
[----:B-1----:R-:W2:Y:S01]  /*12880*/  LDL R0, [R1] ;  /* 0x0000000001007983 */ /* 0x002ea20000100800 */
[----:B------:R-:W-:-:S03]  /*12890*/  MOV R7, 0x400 ;  /* 0x0000040000077802 */ /* 0x000fc60000000f00 */
[----:B------:R-:W3:Y:S01]  /*128a0*/  LDL.LU R2, [R1+0x4] ;  /* 0x0000040001027983 */ /* 0x000ee20000300800 */
[----:B------:R-:W1:Y:S01]  /*128b0*/  S2R R8, SR_CgaCtaId ;  /* 0x0000000000087919 */ /* 0x000e620000008800 */
[----:B------:R-:W-:Y:S02]  /*128c0*/  R2UR UR11, R5 ;  /* 0x00000000050b72ca */ /* 0x000fe400000e0000 */
[----:B------:R-:W-:Y:S01]  /*128d0*/  R2UR UR9, R3 ;  /* 0x00000000030972ca */ /* 0x000fe200000e0000 */
[----:B------:R-:W-:Y:S01]  /*128e0*/  UIADD3 UR4, UP0, UR36, 0x470, URZ ;  /* 0x0000047024047890 */ /* 0x000fe2000ff1e03f */
[----:B------:R-:W-:Y:S02]  /*128f0*/  R2UR UR12, R4 ;  /* 0x00000000040c72ca */ /* 0x000fe400000e0000 */
[----:B------:R-:W-:Y:S02]  /*12900*/  R2UR UR13, R6 ;  /* 0x00000000060d72ca */ /* 0x000fe400000e0000 */
[----:B-1----:R-:W-:-:S07]  /*12910*/  LEA R7, R8, R7, 0x18 ;  /* 0x0000000708077211 */ /* 0x002fce00078ec0ff */
[----:B------:R-:W-:Y:S01]  /*12920*/  UIADD3 UR9, UR9, 0x2a850, URZ ;  /* 0x0002a85009097890 */ /* 0x000fe2000fffe03f */
[----:B------:R-:W-:Y:S01]  /*12930*/  UMOV UR10, URZ ;  /* 0x0000003f000a7c82 */ /* 0x000fe20008000000 */
        /* <DEDUP_REMOVED lines=15> */
.L_x_1218:
[----:B------:R-:W-:Y:S05]  /*12a30*/  BSYNC B0 ;  /* 0x0000000000007941 */ /* 0x000fea0003800000 */
.L_x_1217:
        /* <DEDUP_REMOVED lines=9> */
.L_x_1174:
[----:B------:R-:W-:Y:S05]  /*12ad0*/  BSYNC B6 ;  /* 0x0000000000067941 */ /* 0x000fea0003800000 */
.L_x_1172:
[----:B------:R-:W-:-:S03]  /*12ae0*/  UMOV UR4, 0xffffffff ;  /* 0xffffffff00047882 */ /* 0x000fc60000000000 */
[----:B------:R-:W-:Y:S05]  /*12af0*/  BRA.DIV UR4, `(.L_x_1221) ;  /* 0x0000001604d87947 */ /* 0x000fea000b800000 */
[----:B------:R2:W3:Y:S04]  /*12b00*/  SHFL.IDX PT, R4, R16, RZ, 0x1f ;  /* 0x00001fff10047589 */ /* 0x0004e800000e0000 */
[----:B------:R-:W4:Y:S02]  /*12b10*/  SHFL.IDX PT, R16, R16, 0x1, 0x1f ;  /* 0x00201f0010107f89 */ /* 0x000f2400000e0000 */
.L_x_1267:
[----:B-1----:R-:W1:Y:S01]  /*12b20*/  S2R R0, SR_TID.X ;  /* 0x0000000000007919 */ /* 0x002e620000002100 */
[----:B------:R-:W-:Y:S01]  /*12b30*/  ULDC UR4, c[0x0][0xc14] ;  /* 0x0003050000047ab9 */ /* 0x000fe20000000800 */
[----:B------:R-:W-:Y:S01]  /*12b40*/  BSSY B0, `(.L_x_1222) ;  /* 0x000000b000007945 */ /* 0x000fe20003800000 */
[----:B------:R-:W-:Y:S01]  /*12b50*/  IMAD.MOV.U32 R17, RZ, RZ, RZ ;  /* 0x000000ffff117224 */ /* 0x000fe200078e00ff */
[----:B-1----:R-:W-:Y:S01]  /*12b60*/  LOP3.LUT R6, R0, 0x1f, RZ, 0xc0, !PT ;  /* 0x0000001f00067812 */ /* 0x002fe200078ec0ff */
[----:B------:R-:W-:-:S03]  /*12b70*/  IMAD.U32 R0, RZ, RZ, UR4 ;  /* 0x00000004ff007e24 */ /* 0x000fc6000f8e00ff */
[C---:B------:R-:W-:Y:S01]  /*12b80*/  ISETP.NE.AND P0, PT, R6.reuse, 0x1f, PT ;  /* 0x0000001f0600780c */ /* 0x040fe20003f05270 */
[----:B------:R-:W-:-:S05]  /*12b90*/  IMAD.IADD R5, R6, 0x1, R19 ;  /* 0x0000000106057824 */ /* 0x000fca00078e0213 */
[----:B------:R-:W-:-:S13]  /*12ba0*/  ISETP.GE.OR P0, PT, R5, R0, !P0 ;  /* 0x000000000500720c */ /* 0x000fda0004706670 */
[----:B------:R-:W-:Y:S05]  /*12bb0*/  @P0 BRA `(.L_x_1223) ;  /* 0x00000000000c0947 */ /* 0x000fea0003800000 */
[----:B------:R-:W1:Y:S02]  /*12bc0*/  LDC.64 R2, c[0x0][0xc58] ;  /* 0x00031600ff027b82 */ /* 0x000e640000000a00 */
[----:B-1----:R-:W-:-:S05]  /*12bd0*/  IMAD.WIDE R2, R5, 0x4, R2 ;  /* 0x0000000405027825 */ /* 0x002fca00078e0202 */
[----:B------:R1:W5:Y:S02]  /*12be0*/  LDG.E R17, desc[UR60][R2.64] ;  /* 0x0000003c02117981 */ /* 0x000364000c1e1900 */
.L_x_1223:
[----:B------:R-:W-:Y:S05]  /*12bf0*/  BSYNC B0 ;  /* 0x0000000000007941 */ /* 0x000fea0003800000 */
.L_x_1222:
[----:B------:R-:W-:-:S03]  /*12c00*/  UMOV UR4, 0xffffffff ;  /* 0xffffffff00047882 */ /* 0x000fc60000000000 */
[----:B------:R-:W-:Y:S05]  /*12c10*/  BRA.DIV UR4, `(.L_x_1224) ;  /* 0x0000001604dc7947 */ /* 0x000fea000b800000 */
[----:B0----5:R-:W0:Y:S01]  /*12c20*/  SHFL.UP PT, R14, R17, 0x1, RZ ;  /* 0x04200000110e7989 */ /* 0x021e2200000e00ff */
[C---:B------:R-:W-:Y:S02]  /*12c30*/  ISETP.NE.AND P0, PT, R6.reuse, RZ, PT ;  /* 0x000000ff0600720c */ /* 0x040fe40003f05270 */
[----:B------:R-:W-:Y:S02]  /*12c40*/  ISETP.GE.U32.AND P1, PT, R6, 0x2, PT ;  /* 0x000000020600780c */ /* 0x000fe40003f26070 */
[----:B0-----:R-:W-:Y:S02]  /*12c50*/  SEL R14, R14, RZ, P0 ;  /* 0x000000ff0e0e7207 */ /* 0x001fe40000000000 */
[----:B------:R-:W-:-:S03]  /*12c60*/  ISETP.GE.U32.AND P0, PT, R6, 0x4, PT ;  /* 0x000000040600780c */ /* 0x000fc60003f06070 */
[----:B------:R-:W-:-:S05]  /*12c70*/  IMAD.IADD R13, R17, 0x1, R14 ;  /* 0x00000001110d7824 */ /* 0x000fca00078e020e */
[----:B------:R-:W1:Y:S02]  /*12c80*/  SHFL.UP PT, R14, R13, 0x2, RZ ;  /* 0x044000000d0e7989 */ /* 0x000e6400000e00ff */
        /* <DEDUP_REMOVED lines=14> */
.L_x_1275:
[----:B------:R-:W-:Y:S02]  /*12d70*/  ULDC UR4, c[0x0][0xc10] ;  /* 0x0003040000047ab9 */ /* 0x000fe40000000800 */
[----:B------:R-:W-:-:S04]  /*12d80*/  IMAD.U32 R5, RZ, RZ, UR4 ;  /* 0x00000004ff057e24 */ /* 0x000fc8000f8e00ff */
[----:B-1----:R-:W-:-:S04]  /*12d90*/  IMAD R3, R14, R5, RZ ;  /* 0x000000050e037224 */ /* 0x002fc800078e02ff */
[----:B--2-4-:R-:W-:-:S05]  /*12da0*/  IMAD.IADD R16, R16, 0x1, R3 ;  /* 0x0000000110107824 */ /* 0x014fca00078e0203 */
[----:B---3--:R-:W-:-:S13]  /*12db0*/  ISETP.GT.AND P0, PT, R16, R4, PT ;  /* 0x000000041000720c */ /* 0x008fda0003f04270 */
[----:B------:R-:W-:Y:S05]  /*12dc0*/  @P0 BRA `(.L_x_1225) ;  /* 0x0000000000b40947 */ /* 0x000fea0003800000 */
[----:B------:R-:W1:Y:S02]  /*12dd0*/  LDC R0, c[0x0][0xc14] ;  /* 0x00030500ff007b82 */ /* 0x000e640000000800 */
.L_x_1230:
        /* <DEDUP_REMOVED lines=11> */
[----:B------:R-:W0:Y:S02]  /*12e90*/  LDC.64 R2, c[0x0][0xc58] ;  /* 0x00031600ff027b82 */ /* 0x000e240000000a00 */
[----:B0-----:R-:W-:-:S05]  /*12ea0*/  IMAD.WIDE R2, R5, 0x4, R2 ;  /* 0x0000000405027825 */ /* 0x001fca00078e0202 */
[----:B------:R0:W5:Y:S02]  /*12eb0*/  LDG.E R17, desc[UR60][R2.64] ;  /* 0x0000003c02117981 */ /* 0x000164000c1e1900 */
.L_x_1228:
[----:B------:R-:W-:Y:S05]  /*12ec0*/  BSYNC B0 ;  /* 0x0000000000007941 */ /* 0x000fea0003800000 */
.L_x_1227:
        /* <DEDUP_REMOVED lines=23> */
.L_x_1283:
[----:B------:R-:W-:Y:S02]  /*13040*/  ULDC UR4, c[0x0][0xc10] ;  /* 0x0003040000047ab9 */ /* 0x000fe40000000800 */
[----:B------:R-:W-:-:S04]  /*13050*/  IMAD.U32 R5, RZ, RZ, UR4 ;  /* 0x00000004ff057e24 */ /* 0x000fc8000f8e00ff */
[----:B-1----:R-:W-:-:S04]  /*13060*/  IMAD R3, R14, R5, RZ ;  /* 0x000000050e037224 */ /* 0x002fc800078e02ff */
[----:B------:R-:W-:-:S05]  /*13070*/  IMAD.IADD R16, R3, 0x1, R16 ;  /* 0x0000000103107824 */ /* 0x000fca00078e0210 */
[----:B------:R-:W-:-:S13]  /*13080*/  ISETP.GT.AND P0, PT, R16, R4, PT ;  /* 0x000000041000720c */ /* 0x000fda0003f04270 */
[----:B------:R-:W-:Y:S05]  /*13090*/  @!P0 BRA `(.L_x_1230) ;  /* 0xfffffffc00508947 */ /* 0x000fea000383ffff */
.L_x_1225:
        /* <DEDUP_REMOVED lines=8> */
.L_x_1287:
[----:B------:R-:W-:Y:S01]  /*13120*/  ISETP.NE.AND P0, PT, R3, RZ, PT ;  /* 0x000000ff0300720c */ /* 0x000fe20003f05270 */
[----:B------:R-:W-:-:S12]  /*13130*/  IMAD.MOV.U32 R7, RZ, RZ, RZ ;  /* 0x000000ffff077224 */ /* 0x000fd800078e00ff */
[----:B------:R-:W-:Y:S05]  /*13140*/  @!P0 BRA `(.L_x_1232) ;  /* 0x0000000000108947 */ /* 0x000fea0003800000 */
[----:B------:R-:W-:Y:S01]  /*13150*/  UMOV UR4, 0xffffffff ;  /* 0xffffffff00047882 */ /* 0x000fe20000000000 */
[----:B------:R-:W-:Y:S02]  /*13160*/  VIADD R12, R6, 0xffffffff ;  /* 0xffffffff060c7836 */ /* 0x000fe40000000000 */
[----:B------:R-:W-:Y:S05]  /*13170*/  BRA.DIV UR4, `(.L_x_1233) ;  /* 0x0000001a046c7947 */ /* 0x000fea000b800000 */
[----:B------:R3:W4:Y:S02]  /*13180*/  SHFL.IDX PT, R7, R2, R12, 0x1f ;  /* 0x00001f0c02077589 */ /* 0x00072400000e0000 */
.L_x_1232:
[----:B0--3--:R-:W0:Y:S01]  /*13190*/  LDC.64 R2, c[0x0][0xc68] ;  /* 0x00031a00ff027b82 */ /* 0x009e220000000a00 */
[----:B------:R-:W-:-:S04]  /*131a0*/  IMAD.IADD R19, R6, 0x1, R19 ;  /* 0x0000000106137824 */ /* 0x000fc800078e0213 */
[----:B0-----:R-:W-:-:S05]  /*131b0*/  IMAD.WIDE R2, R19, 0x4, R2 ;  /* 0x0000000413027825 */ /* 0x001fca00078e0202 */
[----:B------:R0:W1:Y:S01]  /*131c0*/  LDG.E R8, desc[UR60][R2.64] ;  /* 0x0000003c02087981 */ /* 0x000062000c1e1900 */
[----:B----4-:R-:W-:-:S04]  /*131d0*/  IMAD R16, R7, R5, R16 ;  /* 0x0000000507107224 */ /* 0x010fc800078e0210 */
[----:B------:R-:W-:Y:S02]  /*131e0*/  IMAD.IADD R7, R4, 0x1, -R16 ;  /* 0x0000000104077824 */ /* 0x000fe400078e0a10 */
[----:B0-----:R-:W-:Y:S02]  /*131f0*/  IMAD.MOV.U32 R2, RZ, RZ, RZ ;  /* 0x000000ffff027224 */ /* 0x001fe400078e00ff */
[----:B-12---:R-:W-:-:S05]  /*13200*/  IMAD R6, R17, R8, RZ ;  /* 0x0000000811067224 */ /* 0x006fca00078e02ff */
[-C--:B------:R-:W-:Y:S02]  /*13210*/  IABS R9, R6.reuse ;  /* 0x0000000600097213 */ /* 0x080fe40000000000 */
[----:B------:R-:W-:Y:S02]  /*13220*/  IABS R4, R6 ;  /* 0x0000000600047213 */ /* 0x000fe40000000000 */
[----:B------:R-:W0:Y:S03]  /*13230*/  I2F.RP R10, R9 ;  /* 0x00000009000a7306 */ /* 0x000e260000209400 */
[----:B------:R-:W-:-:S05]  /*13240*/  IMAD.MOV R4, RZ, RZ, -R4 ;  /* 0x000000ffff047224 */ /* 0x000fca00078e0a04 */
[----:B0-----:R-:W0:Y:S02]  /*13250*/  MUFU.RCP R10, R10 ;  /* 0x0000000a000a7308 */ /* 0x001e240000001000 */
[----:B0-----:R-:W-:-:S06]  /*13260*/  VIADD R11, R10, 0xffffffe ;  /* 0x0ffffffe0a0b7836 */ /* 0x001fcc0000000000 */
[----:B------:R-:W0:Y:S02]  /*13270*/  F2I.FTZ.U32.TRUNC.NTZ R3, R11 ;  /* 0x0000000b00037305 */ /* 0x000e24000021f000 */
[----:B0-----:R-:W-:-:S04]  /*13280*/  IMAD.MOV R12, RZ, RZ, -R3 ;  /* 0x000000ffff0c7224 */ /* 0x001fc800078e0a03 */
[----:B------:R-:W-:-:S04]  /*13290*/  IMAD R13, R12, R9, RZ ;  /* 0x000000090c0d7224 */ /* 0x000fc800078e02ff */
[----:B------:R-:W-:Y:S01]  /*132a0*/  IMAD.HI.U32 R2, R3, R13, R2 ;  /* 0x0000000d03027227 */ /* 0x000fe200078e0002 */
[----:B------:R-:W-:-:S05]  /*132b0*/  IABS R3, R7 ;  /* 0x0000000700037213 */ /* 0x000fca0000000000 */
[----:B------:R-:W-:-:S04]  /*132c0*/  IMAD.HI.U32 R2, R2, R3, RZ ;  /* 0x0000000302027227 */ /* 0x000fc800078e00ff */
[----:B------:R-:W-:Y:S01]  /*132d0*/  IMAD R4, R2, R4, R3 ;  /* 0x0000000402047224 */ /* 0x000fe200078e0203 */
[----:B------:R-:W-:-:S04]  /*132e0*/  LOP3.LUT R3, R7, R6, RZ, 0x3c, !PT ;  /* 0x0000000607037212 */ /* 0x000fc800078e3cff */
[----:B------:R-:W-:-:S13]  /*132f0*/  ISETP.GT.U32.AND P0, PT, R9, R4, PT ;  /* 0x000000040900720c */ /* 0x000fda0003f04070 */
[----:B------:R-:W-:Y:S02]  /*13300*/  @!P0 IMAD.IADD R4, R4, 0x1, -R9 ;  /* 0x0000000104048824 */ /* 0x000fe400078e0a09 */
[----:B------:R-:W-:-:S03]  /*13310*/  @!P0 VIADD R2, R2, 0x1 ;  /* 0x0000000102028836 */ /* 0x000fc60000000000 */
[----:B------:R-:W-:-:S13]  /*13320*/  ISETP.GE.U32.AND P0, PT, R4, R9, PT ;  /* 0x000000090400720c */ /* 0x000fda0003f06070 */
[----:B------:R-:W-:Y:S01]  /*13330*/  @P0 VIADD R2, R2, 0x1 ;  /* 0x0000000102020836 */ /* 0x000fe20000000000 */
[----:B------:R-:W-:-:S03]  /*13340*/  ISETP.GE.AND P0, PT, R3, RZ, PT ;  /* 0x000000ff0300720c */ /* 0x000fc60003f06270 */
[----:B------:R-:W-:-:S10]  /*13350*/  IMAD.MOV.U32 R9, RZ, RZ, R2 ;  /* 0x000000ffff097224 */ /* 0x000fd400078e0002 */
[----:B------:R-:W-:Y:S01]  /*13360*/  @!P0 IMAD.MOV R9, RZ, RZ, -R9 ;  /* 0x000000ffff098224 */ /* 0x000fe200078e0a09 */
[----:B------:R-:W-:-:S13]  /*13370*/  ISETP.NE.AND P0, PT, R6, RZ, PT ;  /* 0x000000ff0600720c */ /* 0x000fda0003f05270 */
[----:B------:R-:W-:-:S05]  /*13380*/  @!P0 LOP3.LUT R9, RZ, R6, RZ, 0x33, !PT ;  /* 0x00000006ff098212 */ /* 0x000fca00078e33ff */
[----:B------:R-:W-:Y:S02]  /*13390*/  IMAD R4, R8, R9, RZ ;  /* 0x0000000908047224 */ /* 0x000fe400078e02ff */
[----:B------:R-:W-:Y:S02]  /*133a0*/  IMAD.MOV R9, RZ, RZ, -R9 ;  /* 0x000000ffff097224 */ /* 0x000fe400078e0a09 */
[----:B------:R-:W-:Y:S02]  /*133b0*/  IMAD.MOV R2, RZ, RZ, -R4 ;  /* 0x000000ffff027224 */ /* 0x000fe400078e0a04 */
[----:B------:R-:W-:-:S03]  /*133c0*/  IMAD R7, R6, R9, R7 ;  /* 0x0000000906077224 */ /* 0x000fc600078e0207 */
[----:B------:R-:W-:Y:S01]  /*133d0*/  VIADDMNMX R8, R2, R5, R8, PT ;  /* 0x0000000502087246 */ /* 0x000fe20003800108 */
[----:B------:R-:W-:-:S03]  /*133e0*/  IMAD.IADD R4, R7, 0x1, R4 ;  /* 0x0000000107047824 */ /* 0x000fc600078e0204 */
[----:B------:R-:W-:-:S04]  /*133f0*/  IABS R5, R8 ;  /* 0x0000000800057213 */ /* 0x000fc80000000000 */
[----:B------:R-:W0:Y:S08]  /*13400*/  I2F.RP R10, R5 ;  /* 0x00000005000a7306 */ /* 0x000e300000209400 */
[----:B0-----:R-:W0:Y:S02]  /*13410*/  MUFU.RCP R10, R10 ;  /* 0x0000000a000a7308 */ /* 0x001e240000001000 */
[----:B0-----:R-:W-:-:S06]  /*13420*/  VIADD R2, R10, 0xffffffe ;  /* 0x0ffffffe0a027836 */ /* 0x001fcc0000000000 */
[----:B------:R0:W1:Y:S02]  /*13430*/  F2I.FTZ.U32.TRUNC.NTZ R3, R2 ;  /* 0x0000000200037305 */ /* 0x000064000021f000 */
[----:B0-----:R-:W-:Y:S02]  /*13440*/  IMAD.MOV.U32 R2, RZ, RZ, RZ ;  /* 0x000000ffff027224 */ /* 0x001fe400078e00ff */
[----:B-1----:R-:W-:-:S04]  /*13450*/  IMAD.MOV R6, RZ, RZ, -R3 ;  /* 0x000000ffff067224 */ /* 0x002fc800078e0a03 */
[----:B------:R-:W-:Y:S01]  /*13460*/  IMAD R9, R6, R5, RZ ;  /* 0x0000000506097224 */ /* 0x000fe200078e02ff */
[----:B------:R-:W-:-:S03]  /*13470*/  IABS R6, R7 ;  /* 0x0000000700067213 */ /* 0x000fc60000000000 */
[----:B------:R-:W-:Y:S01]  /*13480*/  IMAD.HI.U32 R3, R3, R9, R2 ;  /* 0x0000000903037227 */ /* 0x000fe200078e0002 */
[----:B------:R-:W-:-:S05]  /*13490*/  IABS R9, R8 ;  /* 0x0000000800097213 */ /* 0x000fca0000000000 */
        /* <DEDUP_REMOVED lines=12> */
[----:B------:R-:W-:Y:S01]  /*13560*/  @!P0 LOP3.LUT R3, RZ, R8, RZ, 0x33, !PT ;  /* 0x00000008ff038212 */ /* 0x000fe200078e33ff */
[----:B------:R-:W-:-:S03]  /*13570*/  IMAD.MOV R8, RZ, RZ, -R8 ;  /* 0x000000ffff087224 */ /* 0x000fc600078e0a08 */
[----:B------:R-:W-:Y:S01]  /*13580*/  LOP3.LUT R2, RZ, R3, RZ, 0x33, !PT ;  /* 0x00000003ff027212 */ /* 0x000fe200078e33ff */
[----:B------:R-:W-:-:S04]  /*13590*/  IMAD R18, R3, R8, R4 ;  /* 0x0000000803127224 */ /* 0x000fc800078e0204 */
[----:B------:R-:W-:Y:S01]  /*135a0*/  IMAD.IADD R17, R17, 0x1, R2 ;  /* 0x0000000111117824 */ /* 0x000fe200078e0202 */
[----:B------:R-:W-:Y:S06]  /*135b0*/  BRA `(.L_x_1234) ;  /* 0x00000000001c7947 */ /* 0x000fec0003800000 */
.L_x_1226:
[----:B------:R-:W-:Y:S01]  /*135c0*/  UMOV UR4, URZ ;  /* 0x0000003f00047c82 */ /* 0x000fe20008000000 */
[----:B------:R-:W-:Y:S01]  /*135d0*/  UMOV UR5, URZ ;  /* 0x0000003f00057c82 */ /* 0x000fe20008000000 */
[----:B------:R-:W-:Y:S01]  /*135e0*/  ULDC UR6, c[0x0][0xc14] ;  /* 0x0003050000067ab9 */ /* 0x000fe20000000800 */
[----:B------:R-:W-:Y:S02]  /*135f0*/  IMAD.MOV.U32 R16, RZ, RZ, R4 ;  /* 0x000000ffff107224 */ /* 0x000fe400078e0004 */
[----:B------:R-:W-:Y:S02]  /*13600*/  IMAD.U32 R17, RZ, RZ, UR4 ;  /* 0x00000004ff117e24 */ /* 0x000fe4000f8e00ff */
[----:B------:R-:W-:Y:S02]  /*13610*/  IMAD.U32 R18, RZ, RZ, UR5 ;  /* 0x00000005ff127e24 */ /* 0x000fe4000f8e00ff */
[----:B------:R-:W-:-:S07]  /*13620*/  IMAD.U32 R19, RZ, RZ, UR6 ;  /* 0x00000006ff137e24 */ /* 0x000fce000f8e00ff */
.L_x_1234:
        /* <DEDUP_REMOVED lines=12> */
.L_x_1160:
[----:B-1----:R-:W3:Y:S01]  /*136f0*/  LDL.LU R0, [R1+0x18] ;  /* 0x0000180001007983 */ /* 0x002ee20000300800 */
[----:B------:R-:W-:Y:S01]  /*13700*/  BSSY B0, `(.L_x_1236) ;  /* 0x000000b000007945 */ /* 0x000fe20003800000 */
[----:B------:R-:W1:Y:S01]  /*13710*/  S2R R5, SR_CgaCtaId ;  /* 0x0000000000057919 */ /* 0x000e620000008800 */
[----:B---3--:R-:W-:-:S05]  /*13720*/  VIADD R0, R0, 0x1 ;  /* 0x0000000100007836 */ /* 0x008fca0000000000 */
[----:B--2---:R-:W-:-:S04]  /*13730*/  LEA.HI R2, R0, R0, RZ, 0x1 ;  /* 0x0000000000027211 */ /* 0x004fc800078f08ff */
[----:B------:R-:W-:-:S05]  /*13740*/  LOP3.LUT R3, R2, 0xfffffffe, RZ, 0xc0, !PT ;  /* 0xfffffffe02037812 */ /* 0x000fca00078ec0ff */
[----:B------:R-:W-:Y:S01]  /*13750*/  IMAD.IADD R3, R0, 0x1, -R3 ;  /* 0x0000000100037824 */ /* 0x000fe200078e0a03 */
[----:B------:R-:W-:-:S04]  /*13760*/  MOV R0, 0x400 ;  /* 0x0000040000007802 */ /* 0x000fc80000000f00 */
[----:B-1----:R-:W-:Y:S02]  /*13770*/  LEA R0, R5, R0, 0x18 ;  /* 0x0000000005007211 */ /* 0x002fe400078ec0ff */
[----:B------:R-:W-:-:S04]  /*13780*/  SHF.L.U32 R3, R3, 0x1f, RZ ;  /* 0x0000001f03037819 */ /* 0x000fc800000006ff */
[----:B------:R-:W1:Y:S02]  /*13790*/  SYNCS.PHASECHK.TRANS64.TRYWAIT P0, [R0+URZ+0x2a820], R3 ;  /* 0x02a82003000075a7 */ /* 0x000e64000800017f */
[----:B-1----:R-:W-:Y:S05]  /*137a0*/  @!P0 BRA `(.L_x_1237) ;  /* 0x0000001400088947 */ /* 0x002fea0003800000 */
.L_x_1290:
[----:B------:R-:W-:Y:S05]  /*137b0*/  BSYNC B0 ;  /* 0x0000000000007941 */ /* 0x000fea0003800000 */
.L_x_1236:
[----:B------:R-:W-:-:S03]  /*137c0*/  UMOV UR4, 0xffffffff ;  /* 0xffffffff00047882 */ /* 0x000fc60000000000 */
[----:B------:R-:W-:Y:S05]  /*137d0*/  BRA.DIV UR4, `(.L_x_1238) ;  /* 0x0000001604107947 */ /* 0x000fea000b800000 */
[----:B------:R-:W2:Y:S02]  /*137e0*/  S2R R2, SR_TID.X ;  /* 0x0000000000027919 */ /* 0x000ea40000002100 */
[----:B--2---:R-:W-:-:S04]  /*137f0*/  SHF.R.U32.HI R2, RZ, 0x5, R2 ;  /* 0x00000005ff027819 */ /* 0x004fc80000011602 */
[----:B------:R-:W-:-:S05]  /*13800*/  LOP3.LUT R2, R2, 0x3, RZ, 0xc0, !PT ;  /* 0x0000000302027812 */ /* 0x000fca00078ec0ff */
[----:B------:R2:W3:Y:S02]  /*13810*/  SHFL.IDX PT, R14, R2, RZ, 0x1f ;  /* 0x00001fff020e7589 */ /* 0x0004e400000e0000 */
.L_x_1293:
[----:B---3--:R-:W-:Y:S01]  /*13820*/  ISETP.NE.AND P0, PT, R14, RZ, PT ;  /* 0x000000ff0e00720c */ /* 0x008fe20003f05270 */
[----:B------:R-:W-:-:S12]  /*13830*/  BSSY B0, `(.L_x_1239) ;  /* 0x0000027000007945 */ /* 0x000fd80003800000 */
[----:B------:R-:W-:Y:S05]  /*13840*/  @P0 BRA `(.L_x_1240) ;  /* 0x0000000000940947 */ /* 0x000fea0003800000 */
[----:B------:R-:W-:-:S03]  /*13850*/  UMOV UR4, 0xffffffff ;  /* 0xffffffff00047882 */ /* 0x000fc60000000000 */
[----:B------:R-:W-:Y:S05]  /*13860*/  BRA.DIV UR4, `(.L_x_1241) ;  /* 0x0000001604207947 */ /* 0x000fea000b800000 */
[----:B------:R-:W-:-:S13]  /*13870*/  ELECT P6, URZ, PT ;  /* 0x00000000003f782f */ /* 0x000fda00038c0000 */
.L_x_1296:
[----:B------:R-:W-:Y:S05]  /*13880*/  @!P6 BRA `(.L_x_1240) ;  /* 0x000000000084e947 */ /* 0x000fea0003800000 */
[----:B--2---:R-:W2:Y:S02]  /*13890*/  LDL.LU R2, [R1+0x20] ;  /* 0x0000200001027983 */ /* 0x004ea40000300800 */
[----:B--2---:R-:W-:-:S04]  /*138a0*/  LOP3.LUT R2, R2, 0x2, RZ, 0xfc, !PT ;  /* 0x0000000202027812 */ /* 0x004fc800078efcff */
[----:B------:R-:W-:-:S13]  /*138b0*/  ISETP.NE.AND P2, PT, R2, 0x3, PT ;  /* 0x000000030200780c */ /* 0x000fda0003f45270 */
[----:B------:R-:W-:Y:S05]  /*138c0*/  @!P2 BRA `(.L_x_1242) ;  /* 0x000000000004a947 */ /* 0x000fea0003800000 */
[----:B------:R-:W-:Y:S01]  /*138d0*/  BPT.TRAP 0x1 ;  /* 0x000000040000795c */ /* 0x000fe20000300000 */
.L_x_1242:
[----:B-1----:R-:W2:Y:S04]  /*138e0*/  LDL R3, [R1] ;  /* 0x0000000001037983 */ /* 0x002ea80000100800 */
[----:B------:R-:W3:Y:S01]  /*138f0*/  LDL.LU R7, [R1+0x8] ;  /* 0x0000080001077983 */ /* 0x000ee20000300800 */
[----:B------:R-:W-:-:S04]  /*13900*/  VIADD R2, R0, 0x2a840 ;  /* 0x0002a84000027836 */ /* 0x000fc80000000000 */
[C---:B--2---:R-:W-:Y:S02]  /*13910*/  IMAD R6, R3.reuse, 0x8, R2 ;  /* 0x0000000803067824 */ /* 0x044fe400078e0202 */
[----:B------:R-:W-:Y:S01]  /*13920*/  VIADD R3, R3, 0x1 ;  /* 0x0000000103037836 */ /* 0x000fe20000000000 */
[----:B---3--:R-:W-:-:S04]  /*13930*/  SHF.L.U32 R5, R7, 0x1f, RZ ;  /* 0x0000001f07057819 */ /* 0x008fc800000006ff */
[C---:B------:R-:W-:Y:S01]  /*13940*/  ISETP.NE.AND P1, PT, R3.reuse, 0x2, PT ;  /* 0x000000020300780c */ /* 0x040fe20003f25270 */
[----:B------:R-:W1:Y:S03]  /*13950*/  SYNCS.PHASECHK.TRANS64.TRYWAIT P0, [R6+URZ], R5 ;  /* 0x00000005060075a7 */ /* 0x000e66000800017f */
[----:B------:R-:W-:Y:S02]  /*13960*/  SEL R4, RZ, 0x1, P1 ;  /* 0x00000001ff047807 */ /* 0x000fe40000800000 */
[----:B------:R-:W-:Y:S02]  /*13970*/  SEL R3, R3, RZ, P1 ;  /* 0x000000ff03037207 */ /* 0x000fe40000800000 */
[----:B------:R-:W-:-:S03]  /*13980*/  LOP3.LUT R4, R7, R4, RZ, 0x3c, !PT ;  /* 0x0000000407047212 */ /* 0x000fc600078e3cff */
[----:B------:R-:W-:Y:S01]  /*13990*/  IMAD R7, R3, 0x8, R2 ;  /* 0x0000000803077824 */ /* 0x000fe200078e0202 */
[----:B------:R-:W-:Y:S01]  /*139a0*/  SHF.L.U32 R2, R4, 0x1f, RZ ;  /* 0x0000001f04027819 */ /* 0x000fe200000006ff */
[----:B-1----:R-:W-:Y:S06]  /*139b0*/  @!P0 BRA `(.L_x_1243) ;  /* 0x0000001000ec8947 */ /* 0x002fec0003800000 */
.L_x_1297:
[----:B------:R-:W2:Y:S02]  /*139c0*/  SYNCS.PHASECHK.TRANS64.TRYWAIT P0, [R7+URZ], R2 ;  /* 0x00000002070075a7 */ /* 0x000ea4000800017f */
[----:B--2---:R-:W-:Y:S05]  /*139d0*/  @!P0 BRA `(.L_x_1244) ;  /* 0x0000001000f88947 */ /* 0x004fea0003800000 */
.L_x_1298:
[----:B------:R-:W-:Y:S05]  /*139e0*/  @!P2 BRA `(.L_x_1245) ;  /* 0x000000000004a947 */ /* 0x000fea0003800000 */
[----:B------:R-:W-:Y:S01]  /*139f0*/  BPT.TRAP 0x1 ;  /* 0x000000040000795c */ /* 0x000fe20000300000 */
.L_x_1245:
[----:B------:R-:W3:Y:S01]  /*13a00*/  LDL.LU R4, [R1] ;  /* 0x0000000001047983 */ /* 0x000ee20000300800 */
[----:B------:R-:W-:-:S04]  /*13a10*/  VIADD R0, R0, 0x2a860 ;  /* 0x0002a86000007836 */ /* 0x000fc80000000000 */
[----:B---3--:R-:W-:-:S04]  /*13a20*/  IMAD R4, R4, 0x8, R0 ;  /* 0x0000000804047824 */ /* 0x008fc800078e0200 */
[----:B------:R-:W3:Y:S02]  /*13a30*/  SYNCS.PHASECHK.TRANS64.TRYWAIT P0, [R4+URZ], R5 ;  /* 0x00000005040075a7 */ /* 0x000ee4000800017f */
[----:B---3--:R-:W-:Y:S05]  /*13a40*/  @!P0 BRA `(.L_x_1246) ;  /* 0x0000001000f08947 */ /* 0x008fea0003800000 */
.L_x_1299:
[----:B------:R-:W-:-:S07]  /*13a50*/  IMAD R3, R3, 0x8, R0 ;  /* 0x0000000803037824 */ /* 0x000fce00078e0200 */
.L_x_1247:
[----:B----4-:R4:W0:Y:S02]  /*13a60*/  SYNCS.PHASECHK.TRANS64.TRYWAIT P0, [R3+URZ], R2 ;  /* 0x00000002030075a7 */ /* 0x010824000800017f */
[----:B0-----:R-:W-:Y:S05]  /*13a70*/  @!P0 NANOSLEEP.SYNCS 0x989680 ;  /* 0x009896800000895d */ /* 0x001fea0003900000 */
[----:B------:R-:W0:Y:S02]  /*13a80*/  @!P0 SYNCS.PHASECHK.TRANS64 P0, [R3+URZ], R2 ;  /* 0x00000002030085a7 */ /* 0x000e24000800007f */
[----:B0-----:R-:W-:Y:S05]  /*13a90*/  @!P0 BRA `(.L_x_1247) ;  /* 0xfffffffc00f08947 */ /* 0x001fea000383ffff */
.L_x_1240:
[----:B------:R-:W-:Y:S05]  /*13aa0*/  BSYNC B0 ;  /* 0x0000000000007941 */ /* 0x000fea0003800000 */
.L_x_1239:
[----:B------:R-:W-:Y:S05]  /*13ab0*/  EXIT ;  /* 0x000000000000794d */ /* 0x000fea0003800000 */
.L_x_1064:
[----:B0-----:R-:W-:-:S04]  /*13ac0*/  IMAD.U32 R3, RZ, RZ, UR38 ;  /* 0x00000026ff037e24 */ /* 0x001fc8000f8e00ff */
[----:B------:R0:W1:Y:S03]  /*13ad0*/  SYNCS.PHASECHK.TRANS64.TRYWAIT P1, [R3+URZ+0x2a800], R0 ;  /* 0x02a80000030075a7 */ /* 0x000066000802017f */
[----:B-1----:R-:W-:Y:S05]  /*13ae0*/  @!P1 NANOSLEEP.SYNCS 0x989680 ;  /* 0x009896800000995d */ /* 0x002fea0003900000 */
[----:B------:R-:W1:Y:S02]  /*13af0*/  @!P1 SYNCS.PHASECHK.TRANS64 P1, [R3+URZ+0x2a800], R0 ;  /* 0x02a80000030095a7 */ /* 0x000e64000802007f */
[----:B-1----:R-:W-:Y:S05]  /*13b00*/  @!P1 BRA `(.L_x_1064) ;  /* 0xfffffffc00ec9947 */ /* 0x002fea000383ffff */
[----:B------:R-:W-:Y:S05]  /*13b10*/  BRA `(.L_x_1248) ;  /* 0xfffffedc006c7947 */ /* 0x000fea000383ffff */
.L_x_1068:
[----:B-1----:R1:W3:Y:S02]  /*13b20*/  SYNCS.PHASECHK.TRANS64.TRYWAIT P1, [R3+URZ+0x2a830], R0 ;  /* 0x02a83000030075a7 */ /* 0x0022e4000802017f */
[----:B---3--:R-:W-:Y:S05]  /*13b30*/  @!P1 NANOSLEEP.SYNCS 0x989680 ;  /* 0x009896800000995d */ /* 0x008fea0003900000 */
[----:B------:R-:W3:Y:S02]  /*13b40*/  @!P1 SYNCS.PHASECHK.TRANS64 P1, [R3+URZ+0x2a830], R0 ;  /* 0x02a83000030095a7 */ /* 0x000ee4000802007f */
[----:B---3--:R-:W-:Y:S05]  /*13b50*/  @!P1 BRA `(.L_x_1068) ;  /* 0xfffffffc00f09947 */ /* 0x008fea000383ffff */
[----:B------:R-:W-:Y:S05]  /*13b60*/  BRA `(.L_x_1067) ;  /* 0xfffffedc00a07947 */ /* 0x000fea000383ffff */
.L_x_1084:
[----:B-1----:R-:W-:-:S04]  /*13b70*/  IMAD.U32 R89, RZ, RZ, UR5 ;  /* 0x00000005ff597e24 */ /* 0x002fc8000f8e00ff */
[----:B------:R1:W2:Y:S03]  /*13b80*/  SYNCS.PHASECHK.TRANS64.TRYWAIT P1, [R89+URZ+0x2a830], R10 ;  /* 0x02a8300a590075a7 */ /* 0x0002a6000802017f */
[----:B--2---:R-:W-:Y:S05]  /*13b90*/  @!P1 NANOSLEEP.SYNCS 0x989680 ;  /* 0x009896800000995d */ /* 0x004fea0003900000 */
[----:B------:R-:W2:Y:S02]  /*13ba0*/  @!P1 SYNCS.PHASECHK.TRANS64 P1, [R89+URZ+0x2a830], R10 ;  /* 0x02a8300a590095a7 */ /* 0x000ea4000802007f */
[----:B--2---:R-:W-:Y:S05]  /*13bb0*/  @!P1 BRA `(.L_x_1084) ;  /* 0xfffffffc00ec9947 */ /* 0x004fea000383ffff */
[----:B------:R-:W-:Y:S05]  /*13bc0*/  BRA `(.L_x_1083) ;  /* 0xffffff0800247947 */ /* 0x000fea000383ffff */
.L_x_1088:
[----:B--2---:R-:W-:-:S04]  /*13bd0*/  IMAD.U32 R175, RZ, RZ, UR11 ;  /* 0x0000000bffaf7e24 */ /* 0x004fc8000f8e00ff */
[----:B------:R2:W3:Y:S03]  /*13be0*/  SYNCS.PHASECHK.TRANS64.TRYWAIT P1, [R175+URZ+0x2a850], R0 ;  /* 0x02a85000af0075a7 */ /* 0x0004e6000802017f */
[----:B---3--:R-:W-:Y:S05]  /*13bf0*/  @!P1 NANOSLEEP.SYNCS 0x989680 ;  /* 0x009896800000995d */ /* 0x008fea0003900000 */
[----:B------:R-:W3:Y:S02]  /*13c00*/  @!P1 SYNCS.PHASECHK.TRANS64 P1, [R175+URZ+0x2a850], R0 ;  /* 0x02a85000af0095a7 */ /* 0x000ee4000802007f */
[----:B---3--:R-:W-:Y:S05]  /*13c10*/  @!P1 BRA `(.L_x_1088) ;  /* 0xfffffffc00ec9947 */ /* 0x008fea000383ffff */
[----:B------:R-:W-:Y:S05]  /*13c20*/  BRA `(.L_x_1087) ;  /* 0xffffff10003c7947 */ /* 0x000fea000383ffff */
.L_x_1105:
[----:B-1----:R-:W-:-:S04]  /*13c30*/  IMAD.U32 R10, RZ, RZ, UR5 ;  /* 0x00000005ff0a7e24 */ /* 0x002fc8000f8e00ff */
[----:B------:R1:W2:Y:S03]  /*13c40*/  SYNCS.PHASECHK.TRANS64.TRYWAIT P1, [R10+URZ+0x2a830], R3 ;  /* 0x02a830030a0075a7 */ /* 0x0002a6000802017f */
[----:B--2---:R-:W-:Y:S05]  /*13c50*/  @!P1 NANOSLEEP.SYNCS 0x989680 ;  /* 0x009896800000995d */ /* 0x004fea0003900000 */
[----:B------:R-:W2:Y:S02]  /*13c60*/  @!P1 SYNCS.PHASECHK.TRANS64 P1, [R10+URZ+0x2a830], R3 ;  /* 0x02a830030a0095a7 */ /* 0x000ea4000802007f */
[----:B--2---:R-:W-:Y:S05]  /*13c70*/  @!P1 BRA `(.L_x_1105) ;  /* 0xfffffffc00ec9947 */ /* 0x004fea000383ffff */
[----:B------:R-:W-:Y:S05]  /*13c80*/  BRA `(.L_x_1104) ;  /* 0xffffff3400c07947 */ /* 0x000fea000383ffff */
.L_x_1109:
[----:B01----:R-:W-:-:S04]  /*13c90*/  IMAD.U32 R3, RZ, RZ, UR10 ;  /* 0x0000000aff037e24 */ /* 0x003fc8000f8e00ff */
[----:B------:R0:W1:Y:S03]  /*13ca0*/  SYNCS.PHASECHK.TRANS64.TRYWAIT P1, [R3+URZ+0x2a850], R0 ;  /* 0x02a85000030075a7 */ /* 0x000066000802017f */
[----:B-1----:R-:W-:Y:S05]  /*13cb0*/  @!P1 NANOSLEEP.SYNCS 0x989680 ;  /* 0x009896800000995d */ /* 0x002fea0003900000 */
[----:B------:R-:W1:Y:S02]  /*13cc0*/  @!P1 SYNCS.PHASECHK.TRANS64 P1, [R3+URZ+0x2a850], R0 ;  /* 0x02a85000030095a7 */ /* 0x000e64000802007f */
[----:B-1----:R-:W-:Y:S05]  /*13cd0*/  @!P1 BRA `(.L_x_1109) ;  /* 0xfffffffc00ec9947 */ /* 0x002fea000383ffff */
[----:B------:R-:W-:Y:S05]  /*13ce0*/  BRA `(.L_x_1108) ;  /* 0xffffff3c00d87947 */ /* 0x000fea000383ffff */
.L_x_1115:
[----:B-1----:R-:W-:-:S04]  /*13cf0*/  IMAD.U32 R10, RZ, RZ, UR5 ;  /* 0x00000005ff0a7e24 */ /* 0x002fc8000f8e00ff */
[----:B------:R1:W2:Y:S03]  /*13d00*/  SYNCS.PHASECHK.TRANS64.TRYWAIT P1, [R10+URZ+0x2a830], R3 ;  /* 0x02a830030a0075a7 */ /* 0x0002a6000802017f */
[----:B--2---:R-:W-:Y:S05]  /*13d10*/  @!P1 NANOSLEEP.SYNCS 0x989680 ;  /* 0x009896800000995d */ /* 0x004fea0003900000 */
[----:B------:R-:W2:Y:S02]  /*13d20*/  @!P1 SYNCS.PHASECHK.TRANS64 P1, [R10+URZ+0x2a830], R3 ;  /* 0x02a830030a0095a7 */ /* 0x000ea4000802007f */
[----:B--2---:R-:W-:Y:S05]  /*13d30*/  @!P1 BRA `(.L_x_1115) ;  /* 0xfffffffc00ec9947 */ /* 0x004fea000383ffff */
[----:B------:R-:W-:Y:S05]  /*13d40*/  BRA `(.L_x_1114) ;  /* 0xffffff5000a87947 */ /* 0x000fea000383ffff */
.L_x_1119:
[----:B01----:R-:W-:-:S04]  /*13d50*/  IMAD.U32 R3, RZ, RZ, UR10 ;  /* 0x0000000aff037e24 */ /* 0x003fc8000f8e00ff */
[----:B------:R0:W1:Y:S03]  /*13d60*/  SYNCS.PHASECHK.TRANS64.TRYWAIT P1, [R3+URZ+0x2a850], R0 ;  /* 0x02a85000030075a7 */ /* 0x000066000802017f */
[----:B-1----:R-:W-:Y:S05]  /*13d70*/  @!P1 NANOSLEEP.SYNCS 0x989680 ;  /* 0x009896800000995d */ /* 0x002fea0003900000 */
[----:B------:R-:W1:Y:S02]  /*13d80*/  @!P1 SYNCS.PHASECHK.TRANS64 P1, [R3+URZ+0x2a850], R0 ;  /* 0x02a85000030095a7 */ /* 0x000e64000802007f */
[----:B-1----:R-:W-:Y:S05]  /*13d90*/  @!P1 BRA `(.L_x_1119) ;  /* 0xfffffffc00ec9947 */ /* 0x002fea000383ffff */
[----:B------:R-:W-:Y:S05]  /*13da0*/  BRA `(.L_x_1118) ;  /* 0xffffff5800c07947 */ /* 0x000fea000383ffff */
.L_x_1132:
[----:B-1----:R-:W-:-:S04]  /*13db0*/  IMAD.U32 R7, RZ, RZ, UR5 ;  /* 0x00000005ff077e24 */ /* 0x002fc8000f8e00ff */
[----:B------:R1:W2:Y:S03]  /*13dc0*/  SYNCS.PHASECHK.TRANS64.TRYWAIT P0, [R7+URZ+0x2a850], R0 ;  /* 0x02a85000070075a7 */ /* 0x0002a6000800017f */
[----:B--2---:R-:W-:Y:S05]  /*13dd0*/  @!P0 NANOSLEEP.SYNCS 0x989680 ;  /* 0x009896800000895d */ /* 0x004fea0003900000 */
[----:B------:R-:W2:Y:S02]  /*13de0*/  @!P0 SYNCS.PHASECHK.TRANS64 P0, [R7+URZ+0x2a850], R0 ;  /* 0x02a85000070085a7 */ /* 0x000ea4000800007f */
[----:B--2---:R-:W-:Y:S05]  /*13df0*/  @!P0 BRA `(.L_x_1132) ;  /* 0xfffffffc00ec8947 */ /* 0x004fea000383ffff */
[----:B------:R-:W-:Y:S05]  /*13e00*/  BRA `(.L_x_1131) ;  /* 0xffffff8000947947 */ /* 0x000fea000383ffff */
.L_x_1181:
[----:B------:R-:W1:Y:S01]  /*13e10*/  S2R R9, SR_TID.X ;  /* 0x0000000000097919 */ /* 0x000e620000002100 */
[----:B------:R-:W-:Y:S01]  /*13e20*/  BSSY B0, `(.L_x_1249) ;  /* 0x000000a000007945 */ /* 0x000fe20003800000 */
[----:B------:R-:W-:Y:S02]  /*13e30*/  IMAD.MOV.U32 R12, RZ, RZ, RZ ;  /* 0x000000ffff0c7224 */ /* 0x000fe400078e00ff */
[----:B0-----:R-:W-:Y:S02]  /*13e40*/  IMAD.MOV.U32 R11, RZ, RZ, 0x1f ;  /* 0x0000001fff0b7424 */ /* 0x001fe400078e00ff */
[----:B------:R-:W-:Y:S01]  /*13e50*/  IMAD.MOV.U32 R15, RZ, RZ, -0x1 ;  /* 0xffffffffff0f7424 */ /* 0x000fe200078e00ff */
[----:B-1----:R-:W-:-:S04]  /*13e60*/  SHF.R.U32.HI R9, RZ, 0x5, R9 ;  /* 0x00000005ff097819 */ /* 0x002fc80000011609 */
[----:B------:R-:W-:-:S05]  /*13e70*/  LOP3.LUT R9, R9, 0x3, RZ, 0xc0, !PT ;  /* 0x0000000309097812 */ /* 0x000fca00078ec0ff */
[----:B------:R-:W-:-:S07]  /*13e80*/  IMAD.MOV.U32 R13, RZ, RZ, R9 ;  /* 0x000000ffff0d7224 */ /* 0x000fce00078e0009 */
[----:B------:R-:W-:Y:S05]  /*13e90*/  WARPSYNC.COLLECTIVE R15, `(.L_x_1250) ;  /* 0x000000000f087348 */ /* 0x000fea0003c00000 */
[----:B------:R0:W1:Y:S02]  /*13ea0*/  SHFL.IDX P6, R14, R13, R12, R11 ;  /* 0x0000000c0d0e7389 */ /* 0x00006400000c000b */
[----:B01----:R-:W-:Y:S01]  /*13eb0*/  ENDCOLLECTIVE ;  /* 0x000000000000791b */ /* 0x003fe20003800000 */
.L_x_1250:
[----:B------:R-:W-:Y:S05]  /*13ec0*/  BSYNC B0 ;  /* 0x0000000000007941 */ /* 0x000fea0003800000 */
.L_x_1249:
[----:B------:R-:W-:Y:S05]  /*13ed0*/  BRA `(.L_x_1251) ;  /* 0xffffffc400647947 */ /* 0x000fea000383ffff */
.L_x_1182:
[----:B------:R-:W-:Y:S01]  /*13ee0*/  BSSY B0, `(.L_x_1252) ;  /* 0x0000006000007945 */ /* 0x000fe20003800000 */
[----:B------:R-:W-:-:S07]  /*13ef0*/  IMAD.MOV.U32 R15, RZ, RZ, -0x1 ;  /* 0xffffffffff0f7424 */ /* 0x000fce00078e00ff */
[----:B0-----:R-:W-:Y:S05]  /*13f00*/  WARPSYNC.COLLECTIVE R15, `(.L_x_1253) ;  /* 0x000000000f0c7348 */ /* 0x001fea0003c00000 */
[----:B------:R-:W-:Y:S02]  /*13f10*/  ELECT P6, UR62, PT ;  /* 0x00000000003e782f */ /* 0x000fe400038c0000 */
[----:B------:R-:W-:Y:S01]  /*13f20*/  MOV R14, UR62 ;  /* 0x0000003e000e7c02 */ /* 0x000fe20008000f00 */
[----:B0-----:R-:W-:Y:S10]  /*13f30*/  ENDCOLLECTIVE ;  /* 0x000000000000791b */ /* 0x001ff40003800000 */
.L_x_1253:
[----:B------:R-:W-:Y:S05]  /*13f40*/  BSYNC B0 ;  /* 0x0000000000007941 */ /* 0x000fea0003800000 */
.L_x_1252:
[----:B------:R-:W-:Y:S05]  /*13f50*/  BRA `(.L_x_1254) ;  /* 0xffffffc400547947 */ /* 0x000fea000383ffff */
.L_x_1185:
[----:B0-----:R0:W1:Y:S02]  /*13f60*/  SYNCS.PHASECHK.TRANS64.TRYWAIT P0, [R9+URZ+0x2a840], R10 ;  /* 0x02a8400a090075a7 */ /* 0x001064000800017f */
[----:B-1----:R-:W-:Y:S05]  /*13f70*/  @!P0 NANOSLEEP.SYNCS 0x989680 ;  /* 0x009896800000895d */ /* 0x002fea0003900000 */
[----:B------:R-:W1:Y:S02]  /*13f80*/  @!P0 SYNCS.PHASECHK.TRANS64 P0, [R9+URZ+0x2a840], R10 ;  /* 0x02a8400a090085a7 */ /* 0x000e64000800007f */
[----:B-1----:R-:W-:Y:S05]  /*13f90*/  @!P0 BRA `(.L_x_1185) ;  /* 0xfffffffc00f08947 */ /* 0x002fea000383ffff */
[----:B------:R-:W-:Y:S05]  /*13fa0*/  BRA `(.L_x_1255) ;  /* 0xffffffc400bc7947 */ /* 0x000fea000383ffff */
.L_x_1188:
        /* <DEDUP_REMOVED lines=8> */
.L_x_1196:
[----:B0-----:R0:W1:Y:S02]  /*14030*/  SYNCS.PHASECHK.TRANS64.TRYWAIT P0, [R2+URZ+0x2a840], R3 ;  /* 0x02a84003020075a7 */ /* 0x001064000800017f */
[----:B-1----:R-:W-:Y:S05]  /*14040*/  @!P0 NANOSLEEP.SYNCS 0x989680 ;  /* 0x009896800000895d */ /* 0x002fea0003900000 */
[----:B------:R-:W1:Y:S02]  /*14050*/  @!P0 SYNCS.PHASECHK.TRANS64 P0, [R2+URZ+0x2a840], R3 ;  /* 0x02a84003020085a7 */ /* 0x000e64000800007f */
[----:B-1----:R-:W-:Y:S05]  /*14060*/  @!P0 BRA `(.L_x_1196) ;  /* 0xfffffffc00f08947 */ /* 0x002fea000383ffff */
[----:B------:R-:W-:Y:S05]  /*14070*/  BRA `(.L_x_1257) ;  /* 0xffffffcc00c47947 */ /* 0x000fea000383ffff */
.L_x_1198:
[----:B0-----:R0:W1:Y:S02]  /*14080*/  SYNCS.PHASECHK.TRANS64.TRYWAIT P0, [R3+URZ+0x60], R2 ;  /* 0x00006002030075a7 */ /* 0x001064000800017f */
[----:B-1----:R-:W-:Y:S05]  /*14090*/  @!P0 NANOSLEEP.SYNCS 0x989680 ;  /* 0x009896800000895d */ /* 0x002fea0003900000 */
[----:B------:R-:W1:Y:S02]  /*140a0*/  @!P0 SYNCS.PHASECHK.TRANS64 P0, [R3+URZ+0x60], R2 ;  /* 0x00006002030085a7 */ /* 0x000e64000800007f */
[----:B-1----:R-:W-:Y:S05]  /*140b0*/  @!P0 BRA `(.L_x_1198) ;  /* 0xfffffffc00f08947 */ /* 0x002fea000383ffff */
[----:B------:R-:W-:Y:S05]  /*140c0*/  BRA `(.L_x_1258) ;  /* 0xffffffd000707947 */ /* 0x000fea000383ffff */
.L_x_1203:
[----:B-1----:R1:W2:Y:S02]  /*140d0*/  SYNCS.PHASECHK.TRANS64.TRYWAIT P0, [R2+URZ+0x2a840], R3 ;  /* 0x02a84003020075a7 */ /* 0x0022a4000800017f */
[----:B--2---:R-:W-:Y:S05]  /*140e0*/  @!P0 NANOSLEEP.SYNCS 0x989680 ;  /* 0x009896800000895d */ /* 0x004fea0003900000 */
[----:B------:R-:W2:Y:S02]  /*140f0*/  @!P0 SYNCS.PHASECHK.TRANS64 P0, [R2+URZ+0x2a840], R3 ;  /* 0x02a84003020085a7 */ /* 0x000ea4000800007f */
[----:B--2---:R-:W-:Y:S05]  /*14100*/  @!P0 BRA `(.L_x_1203) ;  /* 0xfffffffc00f08947 */ /* 0x004fea000383ffff */
[----:B------:R-:W-:Y:S05]  /*14110*/  BRA `(.L_x_1259) ;  /* 0xffffffd400d87947 */ /* 0x000fea000383ffff */
.L_x_1205:
[----:B0-----:R0:W1:Y:S02]  /*14120*/  SYNCS.PHASECHK.TRANS64.TRYWAIT P1, [R3+URZ+0x60], R2 ;  /* 0x00006002030075a7 */ /* 0x001064000802017f */
[----:B-1----:R-:W-:Y:S05]  /*14130*/  @!P1 NANOSLEEP.SYNCS 0x989680 ;  /* 0x009896800000995d */ /* 0x002fea0003900000 */
[----:B------:R-:W1:Y:S02]  /*14140*/  @!P1 SYNCS.PHASECHK.TRANS64 P1, [R3+URZ+0x60], R2 ;  /* 0x00006002030095a7 */ /* 0x000e64000802007f */
[----:B-1----:R-:W-:Y:S05]  /*14150*/  @!P1 BRA `(.L_x_1205) ;  /* 0xfffffffc00f09947 */ /* 0x002fea000383ffff */
[----:B------:R-:W-:Y:S05]  /*14160*/  BRA `(.L_x_1260) ;  /* 0xffffffd800847947 */ /* 0x000fea000383ffff */
.L_x_1210:
[----:B--2---:R2:W3:Y:S02]  /*14170*/  SYNCS.PHASECHK.TRANS64.TRYWAIT P0, [R2+URZ+0x2a840], R3 ;  /* 0x02a84003020075a7 */ /* 0x0044e4000800017f */
[----:B---3--:R-:W-:Y:S05]  /*14180*/  @!P0 NANOSLEEP.SYNCS 0x989680 ;  /* 0x009896800000895d */ /* 0x008fea0003900000 */
[----:B------:R-:W3:Y:S02]  /*14190*/  @!P0 SYNCS.PHASECHK.TRANS64 P0, [R2+URZ+0x2a840], R3 ;  /* 0x02a84003020085a7 */ /* 0x000ee4000800007f */
[----:B---3--:R-:W-:Y:S05]  /*141a0*/  @!P0 BRA `(.L_x_1210) ;  /* 0xfffffffc00f08947 */ /* 0x008fea000383ffff */
[----:B------:R-:W-:Y:S05]  /*141b0*/  BRA `(.L_x_1261) ;  /* 0xffffffdc00a47947 */ /* 0x000fea000383ffff */
.L_x_1212:
[----:B0-----:R0:W1:Y:S02]  /*141c0*/  SYNCS.PHASECHK.TRANS64.TRYWAIT P1, [R2+URZ+0x60], R9 ;  /* 0x00006009020075a7 */ /* 0x001064000802017f */
[----:B-1----:R-:W-:Y:S05]  /*141d0*/  @!P1 NANOSLEEP.SYNCS 0x989680 ;  /* 0x009896800000995d */ /* 0x002fea0003900000 */
[----:B------:R-:W1:Y:S02]  /*141e0*/  @!P1 SYNCS.PHASECHK.TRANS64 P1, [R2+URZ+0x60], R9 ;  /* 0x00006009020095a7 */ /* 0x000e64000802007f */
[----:B-1----:R-:W-:Y:S05]  /*141f0*/  @!P1 BRA `(.L_x_1212) ;  /* 0xfffffffc00f09947 */ /* 0x002fea000383ffff */
[----:B------:R-:W-:Y:S05]  /*14200*/  BRA `(.L_x_1262) ;  /* 0xffffffe000547947 */ /* 0x000fea000383ffff */
.L_x_1219:
[----:B-1----:R1:W2:Y:S02]  /*14210*/  SYNCS.PHASECHK.TRANS64.TRYWAIT P0, [R3+URZ+0x2a860], R0 ;  /* 0x02a86000030075a7 */ /* 0x0022a4000800017f */
[----:B--2---:R-:W-:Y:S05]  /*14220*/  @!P0 NANOSLEEP.SYNCS 0x989680 ;  /* 0x009896800000895d */ /* 0x004fea0003900000 */
[----:B------:R-:W2:Y:S02]  /*14230*/  @!P0 SYNCS.PHASECHK.TRANS64 P0, [R3+URZ+0x2a860], R0 ;  /* 0x02a86000030085a7 */ /* 0x000ea4000800007f */
[----:B--2---:R-:W-:Y:S05]  /*14240*/  @!P0 BRA `(.L_x_1219) ;  /* 0xfffffffc00f08947 */ /* 0x004fea000383ffff */
[----:B------:R-:W-:Y:S05]  /*14250*/  BRA `(.L_x_1263) ;  /* 0xffffffe4005c7947 */ /* 0x000fea000383ffff */
.L_x_1221:
[----:B------:R-:W-:Y:S01]  /*14260*/  BSSY B0, `(.L_x_1264) ;  /* 0x0000008000007945 */ /* 0x000fe20003800000 */
[----:B------:R-:W-:Y:S02]  /*14270*/  IMAD.MOV.U32 R13, RZ, RZ, R16 ;  /* 0x000000ffff0d7224 */ /* 0x000fe400078e0010 */
[----:B------:R-:W-:Y:S02]  /*14280*/  IMAD.MOV.U32 R12, RZ, RZ, RZ ;  /* 0x000000ffff0c7224 */ /* 0x000fe400078e00ff */
[----:B0-----:R-:W-:Y:S02]  /*14290*/  IMAD.MOV.U32 R11, RZ, RZ, 0x1f ;  /* 0x0000001fff0b7424 */ /* 0x001fe400078e00ff */
[----:B------:R-:W-:-:S07]  /*142a0*/  IMAD.MOV.U32 R15, RZ, RZ, -0x1 ;  /* 0xffffffffff0f7424 */ /* 0x000fce00078e00ff */
[----:B-1----:R-:W-:Y:S05]  /*142b0*/  WARPSYNC.COLLECTIVE R15, `(.L_x_1265) ;  /* 0x000000000f087348 */ /* 0x002fea0003c00000 */
[----:B------:R0:W2:Y:S02]  /*142c0*/  SHFL.IDX P6, R14, R13, R12, R11 ;  /* 0x0000000c0d0e7389 */ /* 0x0000a400000c000b */
[----:B012---:R-:W-:Y:S01]  /*142d0*/  ENDCOLLECTIVE ;  /* 0x000000000000791b */ /* 0x007fe20003800000 */
.L_x_1265:
[----:B------:R-:W-:Y:S05]  /*142e0*/  BSYNC B0 ;  /* 0x0000000000007941 */ /* 0x000fea0003800000 */
.L_x_1264:
        /* <DEDUP_REMOVED lines=8> */
.L_x_1266:
[----:B------:R-:W-:Y:S01]  /*14370*/  IMAD.MOV.U32 R16, RZ, RZ, R14 ;  /* 0x000000ffff107224 */ /* 0x000fe200078e000e */
[----:B------:R-:W-:Y:S06]  /*14380*/  BRA `(.L_x_1267) ;  /* 0xffffffe400e47947 */ /* 0x000fec000383ffff */
.L_x_1224:
[----:B------:R-:W-:Y:S01]  /*14390*/  BSSY B0, `(.L_x_1268) ;  /* 0x0000008000007945 */ /* 0x000fe20003800000 */
[----:B-----5:R-:W-:Y:S02]  /*143a0*/  IMAD.MOV.U32 R13, RZ, RZ, R17 ;  /* 0x000000ffff0d7224 */ /* 0x020fe400078e0011 */
[----:B------:R-:W-:Y:S02]  /*143b0*/  IMAD.MOV.U32 R12, RZ, RZ, 0x1 ;  /* 0x00000001ff0c7424 */ /* 0x000fe400078e00ff */
[----:B0-----:R-:W-:Y:S02]  /*143c0*/  IMAD.MOV.U32 R11, RZ, RZ, RZ ;  /* 0x000000ffff0b7224 */ /* 0x001fe400078e00ff */
[----:B------:R-:W-:-:S07]  /*143d0*/  IMAD.MOV.U32 R15, RZ, RZ, -0x1 ;  /* 0xffffffffff0f7424 */ /* 0x000fce00078e00ff */
[----:B-1234-:R-:W-:Y:S05]  /*143e0*/  WARPSYNC.COLLECTIVE R15, `(.L_x_1269) ;  /* 0x000000000f087348 */ /* 0x01efea0003c00000 */
[----:B------:R0:W0:Y:S02]  /*143f0*/  SHFL.UP P6, R14, R13, R12, R11 ;  /* 0x0400000c0d0e7389 */ /* 0x00002400000c000b */
[----:B01234-:R-:W-:Y:S01]  /*14400*/  ENDCOLLECTIVE ;  /* 0x000000000000791b */ /* 0x01ffe20003800000 */
.L_x_1269:
[----:B------:R-:W-:Y:S05]  /*14410*/  BSYNC B0 ;  /* 0x0000000000007941 */ /* 0x000fea0003800000 */
.L_x_1268:
        /* <DEDUP_REMOVED lines=10> */
.L_x_1270:
        /* <DEDUP_REMOVED lines=8> */
.L_x_1271:
        /* <DEDUP_REMOVED lines=8> */
.L_x_1272:
        /* <DEDUP_REMOVED lines=8> */
.L_x_1273:
        /* <DEDUP_REMOVED lines=8> */
.L_x_1274:
[----:B------:R-:W-:Y:S05]  /*146c0*/  BRA `(.L_x_1275) ;  /* 0xffffffe400a87947 */ /* 0x000fea000383ffff */
.L_x_1229:
        /* <DEDUP_REMOVED lines=8> */
.L_x_1277:
[----:B------:R-:W-:Y:S05]  /*14750*/  BSYNC B0 ;  /* 0x0000000000007941 */ /* 0x000fea0003800000 */
.L_x_1276:
        /* <DEDUP_REMOVED lines=10> */
.L_x_1278:
        /* <DEDUP_REMOVED lines=8> */
.L_x_1279:
        /* <DEDUP_REMOVED lines=8> */
.L_x_1280:
        /* <DEDUP_REMOVED lines=8> */
.L_x_1281:
        /* <DEDUP_REMOVED lines=8> */
.L_x_1282:
[----:B------:R-:W-:Y:S05]  /*14a00*/  BRA `(.L_x_1283) ;  /* 0xffffffe4008c7947 */ /* 0x000fea000383ffff */
.L_x_1231:
[----:B------:R-:W-:Y:S01]  /*14a10*/  BSSY B0, `(.L_x_1284) ;  /* 0x0000006000007945 */ /* 0x000fe20003800000 */
[----:B------:R-:W-:Y:S01]  /*14a20*/  PLOP3.LUT P6, PT, P6, PT, PT, 0x8, 0x0 ;  /* 0x000000000000781c */ /* 0x000fe200037ce170 */
[----:B------:R-:W-:-:S12]  /*14a30*/  IMAD.MOV.U32 R15, RZ, RZ, -0x1 ;  /* 0xffffffffff0f7424 */ /* 0x000fd800078e00ff */
[----:B0-----:R-:W-:Y:S05]  /*14a40*/  WARPSYNC.COLLECTIVE R15, `(.L_x_1285) ;  /* 0x000000000f087348 */ /* 0x001fea0003c00000 */
[----:B------:R-:W-:Y:S01]  /*14a50*/  VOTE.ANY R14, PT, P6 ;  /* 0x00000000000e7806 */ /* 0x000fe200030e0100 */
[----:B0-----:R-:W-:Y:S06]  /*14a60*/  ENDCOLLECTIVE ;  /* 0x000000000000791b */ /* 0x001fec0003800000 */
.L_x_1285:
[----:B------:R-:W-:Y:S05]  /*14a70*/  BSYNC B0 ;  /* 0x0000000000007941 */ /* 0x000fea0003800000 */
.L_x_1284:
        /* <DEDUP_REMOVED lines=9> */
.L_x_1286:
[----:B------:R-:W-:Y:S01]  /*14b10*/  IMAD.MOV.U32 R17, RZ, RZ, R14 ;  /* 0x000000ffff117224 */ /* 0x000fe200078e000e */
[----:B------:R-:W-:Y:S06]  /*14b20*/  BRA `(.L_x_1287) ;  /* 0xffffffe4007c7947 */ /* 0x000fec000383ffff */
.L_x_1233:
[----:B------:R-:W-:Y:S01]  /*14b30*/  BSSY B0, `(.L_x_1288) ;  /* 0x0000007000007945 */ /* 0x000fe20003800000 */
[----:B------:R-:W-:Y:S02]  /*14b40*/  IMAD.MOV.U32 R13, RZ, RZ, R2 ;  /* 0x000000ffff0d7224 */ /* 0x000fe400078e0002 */
[----:B------:R-:W-:Y:S02]  /*14b50*/  IMAD.MOV.U32 R11, RZ, RZ, 0x1f ;  /* 0x0000001fff0b7424 */ /* 0x000fe400078e00ff */
[----:B------:R-:W-:-:S07]  /*14b60*/  IMAD.MOV.U32 R15, RZ, RZ, -0x1 ;  /* 0xffffffffff0f7424 */ /* 0x000fce00078e00ff */
[----:B012---:R-:W-:Y:S05]  /*14b70*/  WARPSYNC.COLLECTIVE R15, `(.L_x_1289) ;  /* 0x000000000f087348 */ /* 0x007fea0003c00000 */
[----:B------:R3:W4:Y:S02]  /*14b80*/  SHFL.IDX P6, R14, R13, R12, R11 ;  /* 0x0000000c0d0e7389 */ /* 0x00072400000c000b */
[----:B01234-:R-:W-:Y:S01]  /*14b90*/  ENDCOLLECTIVE ;  /* 0x000000000000791b */ /* 0x01ffe20003800000 */
.L_x_1289:
[----:B------:R-:W-:Y:S05]  /*14ba0*/  BSYNC B0 ;  /* 0x0000000000007941 */ /* 0x000fea0003800000 */
.L_x_1288:
[----:B------:R-:W-:Y:S01]  /*14bb0*/  IMAD.MOV.U32 R7, RZ, RZ, R14 ;  /* 0x000000ffff077224 */ /* 0x000fe200078e000e */
[----:B------:R-:W-:Y:S06]  /*14bc0*/  BRA `(.L_x_1232) ;  /* 0xffffffe400707947 */ /* 0x000fec000383ffff */
.L_x_1237:
[----:B-1----:R1:W2:Y:S02]  /*14bd0*/  SYNCS.PHASECHK.TRANS64.TRYWAIT P0, [R0+URZ+0x2a820], R3 ;  /* 0x02a82003000075a7 */ /* 0x0022a4000800017f */
[----:B--2---:R-:W-:Y:S05]  /*14be0*/  @!P0 NANOSLEEP.SYNCS 0x989680 ;  /* 0x009896800000895d */ /* 0x004fea0003900000 */
[----:B------:R-:W2:Y:S02]  /*14bf0*/  @!P0 SYNCS.PHASECHK.TRANS64 P0, [R0+URZ+0x2a820], R3 ;  /* 0x02a82003000085a7 */ /* 0x000ea4000800007f */
[----:B--2---:R-:W-:Y:S05]  /*14c00*/  @!P0 BRA `(.L_x_1237) ;  /* 0xfffffffc00f08947 */ /* 0x004fea000383ffff */
[----:B------:R-:W-:Y:S05]  /*14c10*/  BRA `(.L_x_1290) ;  /* 0xffffffe800e47947 */ /* 0x000fea000383ffff */
.L_x_1238:
[----:B------:R-:W2:Y:S01]  /*14c20*/  S2R R2, SR_TID.X ;  /* 0x0000000000027919 */ /* 0x000ea20000002100 */
[----:B------:R-:W-:Y:S01]  /*14c30*/  BSSY B0, `(.L_x_1291) ;  /* 0x000000a000007945 */ /* 0x000fe20003800000 */
[----:B------:R-:W-:Y:S02]  /*14c40*/  IMAD.MOV.U32 R12, RZ, RZ, RZ ;  /* 0x000000ffff0c7224 */ /* 0x000fe400078e00ff */
[----:B0-----:R-:W-:Y:S02]  /*14c50*/  IMAD.MOV.U32 R11, RZ, RZ, 0x1f ;  /* 0x0000001fff0b7424 */ /* 0x001fe400078e00ff */
[----:B------:R-:W-:Y:S01]  /*14c60*/  IMAD.MOV.U32 R15, RZ, RZ, -0x1 ;  /* 0xffffffffff0f7424 */ /* 0x000fe200078e00ff */
[----:B--2---:R-:W-:-:S04]  /*14c70*/  SHF.R.U32.HI R2, RZ, 0x5, R2 ;  /* 0x00000005ff027819 */ /* 0x004fc80000011602 */
[----:B------:R-:W-:-:S05]  /*14c80*/  LOP3.LUT R2, R2, 0x3, RZ, 0xc0, !PT ;  /* 0x0000000302027812 */ /* 0x000fca00078ec0ff */
[----:B------:R-:W-:-:S07]  /*14c90*/  IMAD.MOV.U32 R13, RZ, RZ, R2 ;  /* 0x000000ffff0d7224 */ /* 0x000fce00078e0002 */
[----:B-1----:R-:W-:Y:S05]  /*14ca0*/  WARPSYNC.COLLECTIVE R15, `(.L_x_1292) ;  /* 0x000000000f087348 */ /* 0x002fea0003c00000 */
[----:B------:R0:W2:Y:S02]  /*14cb0*/  SHFL.IDX P6, R14, R13, R12, R11 ;  /* 0x0000000c0d0e7389 */ /* 0x0000a400000c000b */
[----:B012---:R-:W-:Y:S01]  /*14cc0*/  ENDCOLLECTIVE ;  /* 0x000000000000791b */ /* 0x007fe20003800000 */
.L_x_1292:
[----:B------:R-:W-:Y:S05]  /*14cd0*/  BSYNC B0 ;  /* 0x0000000000007941 */ /* 0x000fea0003800000 */
.L_x_1291:
[----:B------:R-:W-:Y:S05]  /*14ce0*/  BRA `(.L_x_1293) ;  /* 0xffffffe800cc7947 */ /* 0x000fea000383ffff */
.L_x_1241:
[----:B------:R-:W-:Y:S01]  /*14cf0*/  BSSY B1, `(.L_x_1294) ;  /* 0x0000006000017945 */ /* 0x000fe20003800000 */
[----:B------:R-:W-:-:S07]  /*14d00*/  IMAD.MOV.U32 R15, RZ, RZ, -0x1 ;  /* 0xffffffffff0f7424 */ /* 0x000fce00078e00ff */
[----:B012---:R-:W-:Y:S05]  /*14d10*/  WARPSYNC.COLLECTIVE R15, `(.L_x_1295) ;  /* 0x000000000f0c7348 */ /* 0x007fea0003c00000 */
[----:B------:R-:W-:Y:S02]  /*14d20*/  ELECT P6, UR62, PT ;  /* 0x00000000003e782f */ /* 0x000fe400038c0000 */
[----:B------:R-:W-:Y:S01]  /*14d30*/  MOV R14, UR62 ;  /* 0x0000003e000e7c02 */ /* 0x000fe20008000f00 */
[----:B012---:R-:W-:Y:S10]  /*14d40*/  ENDCOLLECTIVE ;  /* 0x000000000000791b */ /* 0x007ff40003800000 */
.L_x_1295:
[----:B------:R-:W-:Y:S05]  /*14d50*/  BSYNC B1 ;  /* 0x0000000000017941 */ /* 0x000fea0003800000 */
.L_x_1294:
[----:B------:R-:W-:Y:S05]  /*14d60*/  BRA `(.L_x_1296) ;  /* 0xffffffe800c47947 */ /* 0x000fea000383ffff */
.L_x_1243:
[----:B-1----:R1:W2:Y:S02]  /*14d70*/  SYNCS.PHASECHK.TRANS64.TRYWAIT P0, [R6+URZ], R5 ;  /* 0x00000005060075a7 */ /* 0x0022a4000800017f */
[----:B--2---:R-:W-:Y:S05]  /*14d80*/  @!P0 NANOSLEEP.SYNCS 0x989680 ;  /* 0x009896800000895d */ /* 0x004fea0003900000 */
[----:B------:R-:W2:Y:S02]  /*14d90*/  @!P0 SYNCS.PHASECHK.TRANS64 P0, [R6+URZ], R5 ;  /* 0x00000005060085a7 */ /* 0x000ea4000800007f */
[----:B--2---:R-:W-:Y:S05]  /*14da0*/  @!P0 BRA `(.L_x_1243) ;  /* 0xfffffffc00f08947 */ /* 0x004fea000383ffff */
[----:B------:R-:W-:Y:S05]  /*14db0*/  BRA `(.L_x_1297) ;  /* 0xffffffec00007947 */ /* 0x000fea000383ffff */
.L_x_1244:
[----:B--2---:R2:W3:Y:S02]  /*14dc0*/  SYNCS.PHASECHK.TRANS64.TRYWAIT P0, [R7+URZ], R2 ;  /* 0x00000002070075a7 */ /* 0x0044e4000800017f */
[----:B---3--:R-:W-:Y:S05]  /*14dd0*/  @!P0 NANOSLEEP.SYNCS 0x989680 ;  /* 0x009896800000895d */ /* 0x008fea0003900000 */
[----:B------:R-:W3:Y:S02]  /*14de0*/  @!P0 SYNCS.PHASECHK.TRANS64 P0, [R7+URZ], R2 ;  /* 0x00000002070085a7 */ /* 0x000ee4000800007f */
[----:B---3--:R-:W-:Y:S05]  /*14df0*/  @!P0 BRA `(.L_x_1244) ;  /* 0xfffffffc00f08947 */ /* 0x008fea000383ffff */
[----:B------:R-:W-:Y:S05]  /*14e00*/  BRA `(.L_x_1298) ;  /* 0xffffffe800f47947 */ /* 0x000fea000383ffff */
.L_x_1246:
[----:B---3--:R3:W4:Y:S02]  /*14e10*/  SYNCS.PHASECHK.TRANS64.TRYWAIT P0, [R4+URZ], R5 ;  /* 0x00000005040075a7 */ /* 0x008724000800017f */
[----:B----4-:R-:W-:Y:S05]  /*14e20*/  @!P0 NANOSLEEP.SYNCS 0x989680 ;  /* 0x009896800000895d */ /* 0x010fea0003900000 */
[----:B------:R-:W4:Y:S02]  /*14e30*/  @!P0 SYNCS.PHASECHK.TRANS64 P0, [R4+URZ], R5 ;  /* 0x00000005040085a7 */ /* 0x000f24000800007f */
[----:B----4-:R-:W-:Y:S05]  /*14e40*/  @!P0 BRA `(.L_x_1246) ;  /* 0xfffffffc00f08947 */ /* 0x010fea000383ffff */
[----:B------:R-:W-:Y:S05]  /*14e50*/  BRA `(.L_x_1299) ;  /* 0xffffffe800fc7947 */ /* 0x000fea000383ffff */
.L_x_1300:
        /* <DEDUP_REMOVED lines=10> */
.L_x_2660:


//--------------------- .text._ZN7cutlass13device_kernelIN5flash11enable_sm90INS1_16FlashAttnFwdSm90INS1_25CollectiveMainloopFwdSm90ILi2EN4cute5tupleIJNS5_1CILi1EEES8_S8_EEENS6_IJNS7_ILi128EEENS7_ILi96EEENS7_ILi192EEEEEELi128ENS_6half_tEfNS_4arch4Sm90ELb0ELb1ELb0ELb1ELb0ELb1ELb0ELb1ELb1ELb0ELb0ELb0EEENS1_21CollectiveEpilogueFwdINS6_IJSA_SA_SB_EEES9_SE_SG_Li256ELb1ELb0ELb0ELb0EEENS1_36VarlenDynamicPersistentTileSchedulerILi128ELi96ELi256ELi32ELb0ELb0ELb1ELb1ELb0ELb1EEEEEEEEEvNT_6ParamsE --------------------------
	.section	.text._ZN7cutlass13device_kernelIN5flash11enable_sm90INS1_16FlashAttnFwdSm90INS1_25CollectiveMainloopFwdSm90ILi2EN4cute5tupleIJNS5_1CILi1EEES8_S8_EEENS6_IJNS7_ILi128EEENS7_ILi96EEENS7_ILi192EEEEEELi128ENS_6half_tEfNS_4arch4Sm90ELb0ELb1ELb0ELb1ELb0ELb1ELb0ELb1ELb1ELb0ELb0ELb0EEENS1_21CollectiveEpilogueFwdINS6_IJSA_SA_SB_EEES9_SE_SG_Li256ELb1ELb0ELb0ELb0EEENS1_36VarlenDynamicPersistentTileSchedulerILi128ELi96ELi256ELi32ELb0ELb0ELb1ELb1ELb0ELb1EEEEEEEEEvNT_6ParamsE,"ax",@progbits
	.align	128
.text._ZN7cutlass13device_kernelIN5flash11enable_sm90INS1_16FlashAttnFwdSm90INS1_25CollectiveMainloopFwdSm90ILi2EN4cute5tupleIJNS5_1CILi1EEES8_S8_EEENS6_IJNS7_ILi128EEENS7_ILi96EEENS7_ILi192EEEEEELi128ENS_6half_tEfNS_4arch4Sm90ELb0ELb1ELb0ELb1ELb0ELb1ELb0ELb1ELb1ELb0ELb0ELb0EEENS1_21CollectiveEpilogueFwdINS6_IJSA_SA_SB_EEES9_SE_SG_Li256ELb1ELb0ELb0ELb0EEENS1_36VarlenDynamicPersistentTileSchedulerILi128ELi96ELi256ELi32ELb0ELb0ELb1ELb1ELb0ELb1EEEEEEEEEvNT_6ParamsE:
        .type           _ZN7cutlass13device_kernelIN5flash11enable_sm90INS1_16FlashAttnFwdSm90INS1_25CollectiveMainloopFwdSm90ILi2EN4cute5tupleIJNS5_1CILi1EEES8_S8_EEENS6_IJNS7_ILi128EEENS7_ILi96EEENS7_ILi192EEEEEELi128ENS_6half_tEfNS_4arch4Sm90ELb0ELb1ELb0ELb1ELb0ELb1ELb0ELb1ELb1ELb0ELb0ELb0EEENS1_21CollectiveEpilogueFwdINS6_IJSA_SA_SB_EEES9_SE_SG_Li256ELb1ELb0ELb0ELb0EEENS1_36VarlenDynamicPersistentTileSchedulerILi128ELi96ELi256ELi32ELb0ELb0ELb1ELb1ELb0ELb1EEEEEEEEEvNT_6ParamsE,@function
        .size           _ZN7cutlass13device_kernelIN5flash11enable_sm90INS1_16FlashAttnFwdSm90INS1_25CollectiveMainloopFwdSm90ILi2EN4cute5tupleIJNS5_1CILi1EEES8_S8_EEENS6_IJNS7_ILi128EEENS7_ILi96EEENS7_ILi192EEEEEELi128ENS_6half_tEfNS_4arch4Sm90ELb0ELb1ELb0ELb1ELb0ELb1ELb0ELb1ELb1ELb0ELb0ELb0EEENS1_21CollectiveEpilogueFwdINS6_IJSA_SA_SB_EEES9_SE_SG_Li256ELb1ELb0ELb0ELb0EEENS1_36VarlenDynamicPersistentTileSchedulerILi128ELi96ELi256ELi32ELb0ELb0ELb1ELb1ELb0ELb1EEEEEEEEEvNT_6ParamsE,(.L_x_2661 - _ZN7cutlass13device_kernelIN5flash11enable_sm90INS1_16FlashAttnFwdSm90INS1_25CollectiveMainloopFwdSm90ILi2EN4cute5tupleIJNS5_1CILi1EEES8_S8_EEENS6_IJNS7_ILi128EEENS7_ILi96EEENS7_ILi192EEEEEELi128ENS_6half_tEfNS_4arch4Sm90ELb0ELb1ELb0ELb1ELb0ELb1ELb0ELb1ELb1ELb0ELb0ELb0EEENS1_21CollectiveEpilogueFwdINS6_IJSA_SA_SB_EEES9_SE_SG_Li256ELb1ELb0ELb0ELb0EEENS1_36VarlenDynamicPersistentTileSchedulerILi128ELi96ELi256ELi32ELb0ELb0ELb1ELb1ELb0ELb1EEEEEEEEEvNT_6ParamsE)
        .other          _ZN7cutlass13device_kernelIN5flash11enable_sm90INS1_16FlashAttnFwdSm90INS1_25CollectiveMainloopFwdSm90ILi2EN4cute5tupleIJNS5_1CILi1EEES8_S8_EEENS6_IJNS7_ILi128EEENS7_ILi96EEENS7_ILi192EEEEEELi128ENS_6half_tEfNS_4arch4Sm90ELb0ELb1ELb0ELb1ELb0ELb1ELb0ELb1ELb1ELb0ELb0ELb0EEENS1_21CollectiveEpilogueFwdINS6_IJSA_SA_SB_EEES9_SE_SG_Li256ELb1ELb0ELb0ELb0EEENS1_36VarlenDynamicPersistentTileSchedulerILi128ELi96ELi256ELi32ELb0ELb0ELb1ELb1ELb0ELb1EEEEEEEEEvNT_6ParamsE,@"STO_CUDA_ENTRY STV_DEFAULT"
_ZN7cutlass13device_kernelIN5flash11enable_sm90INS1_16FlashAttnFwdSm90INS1_25CollectiveMainloopFwdSm90ILi2EN4cute5tupleIJNS5_1CILi1EEES8_S8_EEENS6_IJNS7_ILi128EEENS7_ILi96EEENS7_ILi192EEEEEELi128ENS_6half_tEfNS_4arch4Sm90ELb0ELb1ELb0ELb1ELb0ELb1ELb0ELb1ELb1ELb0ELb0ELb0EEENS1_21CollectiveEpilogueFwdINS6_IJSA_SA_SB_EEES9_SE_SG_Li256ELb1ELb0ELb0ELb0EEENS1_36VarlenDynamicPersistentTileSchedulerILi128ELi96ELi256ELi32ELb0ELb0ELb1ELb1ELb0ELb1EEEEEEEEEvNT_6ParamsE:
        /* <DEDUP_REMOVED lines=27> */
.L_x_1302:
[----:B------:R-:W-:Y:S05]  /*01b0*/  BSYNC B0 ;  /* 0x0000000000007941 */ /* 0x000fea0003800000 */
.L_x_1301:
        /* <DEDUP_REMOVED lines=41> */
.L_x_1303:
        /* <DEDUP_REMOVED lines=22> */
.L_x_1304:
        /* <DEDUP_REMOVED lines=18> */
.L_x_1305:
        /* <DEDUP_REMOVED lines=22> */
.L_x_1306:
        /* <DEDUP_REMOVED lines=22> */
.L_x_1307:
[----:B------:R-:W-:Y:S01]  /*0990*/  PLOP3.LUT P0, PT, PT, PT, UP0, 0x80, 0x0 ;  /* 0x000000000000781c */ /* 0x000fe20003f0f008 */
[----:B------:R-:W-:Y:S01]  /*09a0*/  UMOV UR60, 0x1 ;  /* 0x00000001003c7882 */ /* 0x000fe20000000000 */
[----:B------:R-:W-:Y:S01]  /*09b0*/  NOP ;  /* 0x0000000000007918 */ /* 0x000fe20000000000 */
[----:B------:R-:W-:Y:S01]  /*09c0*/  USEL UR60, UR60, 0x2, !UP0 ;  /* 0x000000023c3c7887 */ /* 0x000fe2000c000000 */
[----:B------:R-:W-:Y:S01]  /*09d0*/  BSSY B7, `(.L_x_1308) ;  /* 0x000259e000077945 */ /* 0x000fe20003800000 */
[----:B012-4-:R-:W-:Y:S08]  /*09e0*/  BAR.SYNC.DEFER_BLOCKING 0x0 ;  /* 0x0000000000007b1d */ /* 0x017ff00000010000 */
[----:B------:R-:W-:Y:S05]  /*09f0*/  @!P0 BRA `(.L_x_1309) ;  /* 0x000001f000888947 */ /* 0x000fea0003800000 */
.L_x_1310:
[----:B------:R-:W-:-:S08]  /*0a00*/  NOP ;  /* 0x0000000000007918 */ /* 0x000fd00000000000 */
[----:B------:R-:W0:Y:S02]  /*0a10*/  USETMAXREG.TRY_ALLOC.CTAPOOL UP0, 0xf0 ;  /* 0x000000f0000079c8 */ /* 0x000e240008000600 */
[----:B0-----:R-:W-:-:S13]  /*0a20*/  PLOP3.LUT P0, PT, PT, PT, UP0, 0x80, 0x0 ;  /* 0x000000000000781c */ /* 0x001fda0003f0f008 */
[----:B------:R-:W-:Y:S05]  /*0a30*/  @!P0 BRA `(.L_x_1310) ;  /* 0xfffffffc00f08947 */ /* 0x000fea000383ffff */
[----:B------:R-:W0:Y:S08]  /*0a40*/  S2UR UR5, SR_CgaCtaId ;  /* 0x00000000000579c3 */ /* 0x000e300000008800 */
[----:B------:R-:W-:Y:S06]  /*0a50*/  BAR.ARV 0x8, 0x120 ;  /* 0x0204800000007b1d */ /* 0x000fec0000002000 */
[----:B------:R-:W-:-:S02]  /*0a60*/  UMOV UR4, 0x400 ;  /* 0x0000040000047882 */ /* 0x000fc40000000000 */
[----:B------:R-:W-:Y:S01]  /*0a70*/  BAR.SYNC.DEFER_BLOCKING 0x5, 0x120 ;  /* 0x0144800000007b1d */ /* 0x000fe20000010000 */
[----:B0-----:R-:W-:-:S06]  /*0a80*/  ULEA UR4, UR5, UR4, 0x18 ;  /* 0x0000000405047291 */ /* 0x001fcc000f8ec03f */
[----:B------:R-:W-:Y:S01]  /*0a90*/  IMAD.U32 R18, RZ, RZ, UR4 ;  /* 0x00000004ff127e24 */ /* 0x000fe2000f8e00ff */
[----:B------:R-:W-:-:S04]  /*0aa0*/  ULDC UR4, c[0x0][0xc14] ;  /* 0x0003050000047ab9 */ /* 0x000fc80000000800 */
[----:B------:R-:W0:Y:S01]  /*0ab0*/  LDS.128 R168, [R18+0x2a8d0] ;  /* 0x02a8d00012a87984 */ /* 0x000e220000000c00 */
[----:B------:R-:W-:Y:S06]  /*0ac0*/  BAR.ARV 0x4, 0x120 ;  /* 0x0104800000007b1d */ /* 0x000fec0000002000 */
[----:B0-----:R-:W-:-:S13]  /*0ad0*/  ISETP.GE.AND P0, PT, R171, UR4, PT ;  /* 0x00000004ab007c0c */ /* 0x001fda000bf06270 */
[----:B------:R-:W-:Y:S05]  /*0ae0*/  @P0 BRA `(.L_x_1311) ;  /* 0x0000025800300947 */ /* 0x000fea0003800000 */
[----:B------:R-:W-:Y:S01]  /*0af0*/  VIADD R188, R4, 0xffffff80 ;  /* 0xffffff8004bc7836 */ /* 0x000fe20000000000 */
[----:B------:R-:W-:Y:S01]  /*0b00*/  R2UR UR4, R18 ;  /* 0x00000000120472ca */ /* 0x000fe200000e0000 */
[----:B------:R-:W-:Y:S01]  /*0b10*/  ULOP3.LUT UR5, UR60, 0x1, URZ, 0xfc, !UPT ;  /* 0x000000013c057892 */ /* 0x000fe2000f8efc3f */
[----:B------:R-:W-:Y:S01]  /*0b20*/  IMAD.MOV.U32 R184, RZ, RZ, RZ ;  /* 0x000000ffffb87224 */ /* 0x000fe200078e00ff */
[----:B------:R-:W-:Y:S02]  /*0b30*/  CS2R R160, SRZ ;  /* 0x0000000000a07805 */ /* 0x000fe4000001ff00 */
[----:B------:R-:W-:Y:S01]  /*0b40*/  SHF.R.S32.HI R3, RZ, 0x1f, R188 ;  /* 0x0000001fff037819 */ /* 0x000fe200000114bc */
[----:B------:R-:W-:Y:S02]  /*0b50*/  IMAD.MOV.U32 R19, RZ, RZ, RZ ;  /* 0x000000ffff137224 */ /* 0x000fe400078e00ff */
[----:B------:R-:W-:Y:S01]  /*0b60*/  IMAD.MOV.U32 R167, RZ, RZ, RZ ;  /* 0x000000ffffa77224 */ /* 0x000fe200078e00ff */
[----:B------:R-:W-:-:S02]  /*0b70*/  LEA.HI R0, R3, R188, RZ, 0x7 ;  /* 0x000000bc03007211 */ /* 0x000fc400078f38ff */
[CC--:B------:R-:W-:Y:S02]  /*0b80*/  LEA.HI R2, R3.reuse, R188.reuse, RZ, 0x4 ;  /* 0x000000bc03027211 */ /* 0x0c0fe400078f20ff */
[----:B------:R-:W-:Y:S01]  /*0b90*/  LOP3.LUT R191, R0, 0xffffff80, RZ, 0xc0, !PT ;  /* 0xffffff8000bf7812 */ /* 0x000fe200078ec0ff */
[----:B------:R-:W-:Y:S01]  /*0ba0*/  UIADD3 UR4, UR4, 0xc400, URZ ;  /* 0x0000c40004047890 */ /* 0x000fe2000fffe03f */
[----:B------:R-:W-:Y:S02]  /*0bb0*/  SHF.R.S32.HI R5, RZ, 0x4, R2 ;  /* 0x00000004ff057819 */ /* 0x000fe40000011402 */
[----:B------:R-:W-:Y:S01]  /*0bc0*/  LEA.HI R180, R3, R188, RZ, 0x3 ;  /* 0x000000bc03b47211 */ /* 0x000fe200078f18ff */
[----:B------:R-:W-:Y:S01]  /*0bd0*/  IMAD.IADD R191, R188, 0x1, -R191 ;  /* 0x00000001bcbf7824 */ /* 0x000fe200078e0abf */
[----:B------:R-:W-:Y:S02]  /*0be0*/  LEA.HI R4, R2, R5, RZ, 0x1 ;  /* 0x0000000502047211 */ /* 0x000fe400078f08ff */
[----:B------:R-:W-:-:S02]  /*0bf0*/  SHF.R.S32.HI R201, RZ, 0x7, R0 ;  /* 0x00000007ffc97819 */ /* 0x000fc40000011400 */
[----:B------:R-:W-:Y:S02]  /*0c00*/  SHF.R.S32.HI R8, RZ, 0x1f, R191 ;  /* 0x0000001fff087819 */ /* 0x000fe400000114bf */
[----:B------:R-:W-:Y:S02]  /*0c10*/  LEA.HI R0, R0, R201, RZ, 0x1 ;  /* 0x000000c900007211 */ /* 0x000fe400078f08ff */
[CC--:B------:R-:W-:Y:S02]  /*0c20*/  LEA.HI R7, R8.reuse, R191.reuse, RZ, 0x2 ;  /* 0x000000bf08077211 */ /* 0x0c0fe400078f10ff */
[----:B------:R-:W-:Y:S02]  /*0c30*/  LEA.HI R8, R8, R191, RZ, 0x5 ;  /* 0x000000bf08087211 */ /* 0x000fe400078f28ff */
[--C-:B------:R-:W-:Y:S02]  /*0c40*/  SHF.R.S32.HI R9, RZ, 0x2, R7.reuse ;  /* 0x00000002ff097819 */ /* 0x100fe40000011407 */
[----:B------:R-:W-:-:S02]  /*0c50*/  SHF.R.S32.HI R6, RZ, 0x1f, R7 ;  /* 0x0000001fff067819 */ /* 0x000fc40000011407 */
[----:B------:R-:W-:Y:S02]  /*0c60*/  SHF.R.S32.HI R8, RZ, 0x5, R8 ;  /* 0x00000005ff087819 */ /* 0x000fe40000011408 */
[----:B------:R-:W-:Y:S02]  /*0c70*/  LEA.HI R10, R6, R9, RZ, 0x3 ;  /* 0x00000009060a7211 */ /* 0x000fe400078f18ff */
[----:B------:R-:W-:Y:S02]  /*0c80*/  LOP3.LUT R6, R4, 0x1ffffffe, RZ, 0xc0, !PT ;  /* 0x1ffffffe04067812 */ /* 0x000fe400078ec0ff */
[----:B------:R-:W-:Y:S02]  /*0c90*/  LOP3.LUT R10, R10, 0xfffffff8, RZ, 0xc0, !PT ;  /* 0xfffffff80a0a7812 */ /* 0x000fe400078ec0ff */
[----:B------:R-:W-:Y:S01]  /*0ca0*/  LEA.HI R4, R3, R188, RZ, 0x5 ;  /* 0x000000bc03047211 */ /* 0x000fe200078f28ff */
[----:B------:R-:W-:Y:S01]  /*0cb0*/  IMAD.IADD R6, R5, 0x1, -R6 ;  /* 0x0000000105067824 */ /* 0x000fe200078e0a06 */
[----:B------:R-:W-:-:S02]  /*0cc0*/  IADD3 R9, R9, -R10, RZ ;  /* 0x8000000a09097210 */ /* 0x000fc40007ffe0ff */
[----:B------:R-:W-:Y:S02]  /*0cd0*/  LEA.HI R10, R3, R188, RZ, 0x2 ;  /* 0x000000bc030a7211 */ /* 0x000fe400078f10ff */
[----:B------:R-:W-:Y:S02]  /*0ce0*/  LOP3.LUT R3, R2, 0x3fffff0, RZ, 0xc0, !PT ;  /* 0x03fffff002037812 */ /* 0x000fe400078ec0ff */
[----:B------:R-:W-:Y:S02]  /*0cf0*/  LOP3.LUT R5, R180, 0x1ffffff8, RZ, 0xc0, !PT ;  /* 0x1ffffff8b4057812 */ /* 0x000fe400078ec0ff */
[----:B------:R-:W-:Y:S01]  /*0d00*/  LOP3.LUT R11, R10, 0xfffffffc, RZ, 0xc0, !PT ;  /* 0xfffffffc0a0b7812 */ /* 0x000fe200078ec0ff */
[C---:B------:R-:W-:Y:S01]  /*0d10*/  IMAD.IADD R3, R188.reuse, 0x1, -R3 ;  /* 0x00000001bc037824 */ /* 0x040fe200078e0a03 */
[--C-:B------:R-:W-:Y:S01]  /*0d20*/  SHF.R.S32.HI R162, RZ, 0x2, R10.reuse ;  /* 0x00000002ffa27819 */ /* 0x100fe2000001140a */
[C---:B------:R-:W-:Y:S01]  /*0d30*/  IMAD.IADD R5, R188.reuse, 0x1, -R5 ;  /* 0x00000001bc057824 */ /* 0x040fe200078e0a05 */
[----:B------:R-:W-:Y:S01]  /*0d40*/  SHF.R.S32.HI R13, RZ, 0x1f, R10 ;  /* 0x0000001fff0d7819 */ /* 0x000fe2000001140a */
[----:B------:R-:W-:Y:S01]  /*0d50*/  IMAD.IADD R188, R188, 0x1, -R11 ;  /* 0x00000001bcbc7824 */ /* 0x000fe200078e0a0b */
[----:B------:R-:W-:Y:S01]  /*0d60*/  SHF.R.S32.HI R4, RZ, 0x5, R4 ;  /* 0x00000005ff047819 */ /* 0x000fe20000011404 */
[----:B------:R-:W-:Y:S01]  /*0d70*/  VIADD R185, R162, 0x40 ;  /* 0x00000040a2b97836 */ /* 0x000fe20000000000 */
[----:B------:R-:W-:Y:S01]  /*0d80*/  LEA.HI R13, R13, R162, RZ, 0x3 ;  /* 0x000000a20d0d7211 */ /* 0x000fe200078f18ff */
[----:B------:R-:W-:Y:S01]  /*0d90*/  IMAD.SHL.U32 R22, R188, 0x8, RZ ;  /* 0x00000008bc167824 */ /* 0x000fe200078e00ff */
[----:B------:R-:W-:Y:S01]  /*0da0*/  LOP3.LUT R0, R0, 0x3fffffe, RZ, 0xc0, !PT ;  /* 0x03fffffe00007812 */ /* 0x000fe200078ec0ff */
[C---:B------:R-:W-:Y:S01]  /*0db0*/  IMAD R3, R4.reuse, 0x10, R3 ;  /* 0x0000001004037824 */ /* 0x040fe200078e0203 */
[----:B------:R-:W-:Y:S01]  /*0dc0*/  LOP3.LUT R13, R13, 0xfffffff8, RZ, 0xc0, !PT ;  /* 0xfffffff80d0d7812 */ /* 0x000fe200078ec0ff */
[----:B------:R-:W-:Y:S01]  /*0dd0*/  IMAD.SHL.U32 R176, R4, 0x200, RZ ;  /* 0x0000020004b07824 */ /* 0x000fe200078e00ff */
[----:B------:R-:W-:Y:S01]  /*0de0*/  IADD3 R165, R22, 0x20, RZ ;  /* 0x0000002016a57810 */ /* 0x000fe20007ffe0ff */
[----:B------:R-:W-:Y:S01]  /*0df0*/  IMAD.SHL.U32 R172, R185, 0x40, RZ ;  /* 0x00000040b9ac7824 */ /* 0x000fe200078e00ff */
[----:B------:R-:W-:Y:S01]  /*0e00*/  SHF.R.S32.HI R2, RZ, 0x1f, R185 ;  /* 0x0000001fff027819 */ /* 0x000fe200000114b9 */
[----:B------:R-:W-:Y:S01]  /*0e10*/  IMAD.IADD R190, R162, 0x1, -R13 ;  /* 0x00000001a2be7824 */ /* 0x000fe200078e0a0d */
[----:B------:R-:W-:Y:S01]  /*0e20*/  SHF.R.S32.HI R4, RZ, 0x1f, R165 ;  /* 0x0000001fff047819 */ /* 0x000fe200000114a5 */
[----:B------:R-:W-:Y:S01]  /*0e30*/  IMAD R202, R3, 0x8, R6 ;  /* 0x0000000803ca7824 */ /* 0x000fe200078e0206 */
[----:B------:R-:W-:Y:S01]  /*0e40*/  LEA.HI R2, R2, R185, RZ, 0x3 ;  /* 0x000000b902027211 */ /* 0x000fe200078f18ff */
[----:B------:R-:W-:Y:S01]  /*0e50*/  IMAD.SHL.U32 R174, R190, 0x40, RZ ;  /* 0x00000040beae7824 */ /* 0x000fe200078e00ff */
[-C--:B------:R-:W-:Y:S01]  /*0e60*/  LEA.HI R3, R4, R165.reuse, RZ, 0x6 ;  /* 0x000000a504037211 */ /* 0x080fe200078f30ff */
[----:B------:R-:W-:Y:S01]  /*0e70*/  VIADD R166, R22, 0x40 ;  /* 0x0000004016a67836 */ /* 0x000fe20000000000 */
[----:B------:R-:W-:Y:S01]  /*0e80*/  LOP3.LUT R172, R172, 0x1c0, RZ, 0xc0, !PT ;  /* 0x000001c0acac7812 */ /* 0x000fe200078ec0ff */
[----:B------:R-:W-:Y:S01]  /*0e90*/  IMAD.SHL.U32 R2, R2, 0x40, RZ ;  /* 0x0000004002027824 */ /* 0x000fe200078e00ff */
[----:B------:R-:W-:Y:S01]  /*0ea0*/  LOP3.LUT R174, R174, 0x1c0, RZ, 0xc0, !PT ;  /* 0x000001c0aeae7812 */ /* 0x000fe200078ec0ff */
[----:B------:R-:W-:Y:S01]  /*0eb0*/  IMAD.SHL.U32 R3, R3, 0x80, RZ ;  /* 0x0000008003037824 */ /* 0x000fe200078e00ff */
[----:B------:R-:W-:Y:S01]  /*0ec0*/  LEA.HI R189, R4, R165, RZ, 0x3 ;  /* 0x000000a504bd7211 */ /* 0x000fe200078f18ff */
[----:B------:R-:W-:Y:S01]  /*0ed0*/  IMAD.SHL.U32 R178, R5, 0x8, RZ ;  /* 0x0000000805b27824 */ /* 0x000fe200078e00ff */
[----:B------:R-:W-:Y:S01]  /*0ee0*/  SHF.R.U32.HI R200, RZ, 0x3, R172 ;  /* 0x00000003ffc87819 */ /* 0x000fe200000116ac */
[----:B------:R-:W-:Y:S01]  /*0ef0*/  IMAD.SHL.U32 R16, R188, 0x4, RZ ;  /* 0x00000004bc107824 */ /* 0x000fe200078e00ff */
[----:B------:R-:W-:Y:S01]  /*0f00*/  SHF.R.U32.HI R175, RZ, 0x3, R174 ;  /* 0x00000003ffaf7819 */ /* 0x000fe200000116ae */
[----:B------:R-:W-:Y:S01]  /*0f10*/  IMAD.SHL.U32 R202, R202, 0x8, RZ ;  /* 0x00000008caca7824 */ /* 0x000fe200078e00ff */
[----:B------:R-:W-:-:S02]  /*0f20*/  LOP3.LUT R4, R174, 0x38, R189, 0xf8, !PT ;  /* 0x00000038ae047812 */ /* 0x000fc400078ef8bd */
[----:B------:R-:W-:Y:S02]  /*0f30*/  LOP3.LUT R13, R172, 0x38, R189, 0xf8, !PT ;  /* 0x00000038ac0d7812 */ /* 0x000fe400078ef8bd */
[----:B------:R-:W-:Y:S02]  /*0f40*/  SHF.R.S32.HI R11, RZ, 0x1f, R166 ;  /* 0x0000001fff0b7819 */ /* 0x000fe400000114a6 */
[----:B------:R-:W-:Y:S02]  /*0f50*/  LOP3.LUT R177, R2, 0xfffffe00, RZ, 0xc0, !PT ;  /* 0xfffffe0002b17812 */ /* 0x000fe400078ec0ff */
[----:B------:R-:W-:Y:S02]  /*0f60*/  LOP3.LUT R3, R3, 0xffffe000, RZ, 0xc0, !PT ;  /* 0xffffe00003037812 */ /* 0x000fe400078ec0ff */
[----:B------:R-:W-:Y:S02]  /*0f70*/  LOP3.LUT R4, R4, R175, RZ, 0x3c, !PT ;  /* 0x000000af04047212 */ /* 0x000fe400078e3cff */
[----:B------:R-:W-:-:S02]  /*0f80*/  LOP3.LUT R2, R13, R200, RZ, 0x3c, !PT ;  /* 0x000000c80d027212 */ /* 0x000fc400078e3cff */
[CC--:B------:R-:W-:Y:S02]  /*0f90*/  LEA.HI R197, R11.reuse, R166.reuse, RZ, 0x3 ;  /* 0x000000a60bc57211 */ /* 0x0c0fe400078f18ff */
[-C--:B------:R-:W-:Y:S02]  /*0fa0*/  IADD3 R4, R4, R3.reuse, R176 ;  /* 0x0000000304047210 */ /* 0x080fe40007ffe0b0 */
[----:B------:R-:W-:Y:S02]  /*0fb0*/  IADD3 R195, R2, R3, R177 ;  /* 0x0000000302c37210 */ /* 0x000fe40007ffe0b1 */
[----:B------:R-:W-:Y:S02]  /*0fc0*/  LOP3.LUT R3, R172, 0x38, R197, 0xf8, !PT ;  /* 0x00000038ac037812 */ /* 0x000fe400078ef8c5 */
[----:B------:R-:W-:Y:S02]  /*0fd0*/  LEA.HI R11, R11, R166, RZ, 0x6 ;  /* 0x000000a60b0b7211 */ /* 0x000fe400078f30ff */
[----:B------:R-:W-:-:S02]  /*0fe0*/  LOP3.LUT R6, R3, R200, RZ, 0x3c, !PT ;  /* 0x000000c803067212 */ /* 0x000fc400078e3cff */
[----:B------:R-:W-:Y:S01]  /*0ff0*/  MOV R3, UR4 ;  /* 0x0000000400037c02 */ /* 0x000fe20008000f00 */
[----:B------:R-:W-:Y:S01]  /*1000*/  IMAD.SHL.U32 R11, R11, 0x80, RZ ;  /* 0x000000800b0b7824 */ /* 0x000fe200078e00ff */
[----:B------:R-:W-:Y:S02]  /*1010*/  LOP3.LUT R2, R174, 0x38, R197, 0xf8, !PT ;  /* 0x00000038ae027812 */ /* 0x000fe400078ef8c5 */
[----:B------:R-:W-:Y:S01]  /*1020*/  LEA R9, R8, R9, 0x4 ;  /* 0x0000000908097211 */ /* 0x000fe200078e20ff */
[----:B------:R0:W-:Y:S01]  /*1030*/  STL [R1+0x4], R3 ;  /* 0x0000040301007387 */ /* 0x0001e20000100800 */
[----:B------:R-:W-:Y:S02]  /*1040*/  LOP3.LUT R11, R11, 0xffffe000, RZ, 0xc0, !PT ;  /* 0xffffe0000b0b7812 */ /* 0x000fe400078ec0ff */
[----:B------:R-:W-:Y:S02]  /*1050*/  LOP3.LUT R2, R2, R175, RZ, 0x3c, !PT ;  /* 0x000000af02027212 */ /* 0x000fe400078e3cff */
[----:B------:R-:W-:-:S02]  /*1060*/  IADD3 R0, R201, -R0, RZ ;  /* 0x80000000c9007210 */ /* 0x000fc40007ffe0ff */
[-C--:B------:R-:W-:Y:S02]  /*1070*/  IADD3 R196, R2, R11.reuse, R176 ;  /* 0x0000000b02c47210 */ /* 0x080fe40007ffe0b0 */
[----:B------:R-:W-:Y:S01]  /*1080*/  LOP3.LUT R2, R172, 0x38, R22, 0xf8, !PT ;  /* 0x00000038ac027812 */ /* 0x000fe200078ef816 */
[----:B------:R-:W-:Y:S01]  /*1090*/  IMAD R179, R0, 0x40, R9 ;  /* 0x0000004000b37824 */ /* 0x000fe200078e0209 */
[----:B------:R-:W-:Y:S01]  /*10a0*/  IADD3 R6, R6, R11, R177 ;  /* 0x0000000b06067210 */ /* 0x000fe20007ffe0b1 */
[----:B------:R-:W-:Y:S01]  /*10b0*/  IMAD.U32 R0, RZ, RZ, UR5 ;  /* 0x00000005ff007e24 */ /* 0x000fe2000f8e00ff */
[----:B------:R-:W-:Y:S02]  /*10c0*/  LOP3.LUT R0, R7, 0x7ffffffc, RZ, 0xc0, !PT ;  /* 0x7ffffffc07007812 */ /* 0x000fe400078ec0ff */
[----:B------:R-:W-:Y:S02]  /*10d0*/  LOP3.LUT R2, R177, R2, R200, 0xf6, !PT ;  /* 0x00000002b1027212 */ /* 0x000fe400078ef6c8 */
[----:B------:R-:W-:Y:S01]  /*10e0*/  SHF.R.S32.HI R180, RZ, 0x3, R180 ;  /* 0x00000003ffb47819 */ /* 0x000fe200000114b4 */
[----:B------:R-:W-:Y:S01]  /*10f0*/  IMAD.IADD R173, R191, 0x1, -R0 ;  /* 0x00000001bfad7824 */ /* 0x000fe200078e0a00 */
[----:B------:R-:W-:-:S02]  /*1100*/  SHF.R.S32.HI R186, RZ, 0x1f, R162 ;  /* 0x0000001fffba7819 */ /* 0x000fc400000114a2 */
[----:B------:R-:W-:Y:S02]  /*1110*/  SHF.R.S32.HI R189, RZ, 0x3, R189 ;  /* 0x00000003ffbd7819 */ /* 0x000fe400000114bd */
[----:B------:R-:W-:Y:S02]  /*1120*/  SHF.R.S32.HI R197, RZ, 0x3, R197 ;  /* 0x00000003ffc57819 */ /* 0x000fe400000114c5 */
[----:B------:R-:W-:Y:S02]  /*1130*/  LEA R198, R2, UR4, 0x1 ;  /* 0x0000000402c67c11 */ /* 0x000fe4000f8e08ff */
[----:B------:R-:W-:Y:S02]  /*1140*/  LEA R199, R4, UR4, 0x1 ;  /* 0x0000000404c77c11 */ /* 0x000fe4000f8e08ff */
[----:B------:R-:W-:Y:S02]  /*1150*/  LEA R195, R195, UR4, 0x1 ;  /* 0x00000004c3c37c11 */ /* 0x000fe4000f8e08ff */
[----:B------:R-:W-:-:S02]  /*1160*/  LEA R196, R196, UR4, 0x1 ;  /* 0x00000004c4c47c11 */ /* 0x000fc4000f8e08ff */
[----:B0-----:R-:W-:-:S07]  /*1170*/  LEA R192, R6, UR4, 0x1 ;  /* 0x0000000406c07c11 */ /* 0x001fce000f8e08ff */
.L_x_1609:
[----:B------:R-:W-:Y:S01]  /*1180*/  ULDC.64 UR4, c[0x0][0xa28] ;  /* 0x00028a0000047ab9 */ /* 0x000fe20000000a00 */
[----:B0-2345:R-:W0:Y:S01]  /*1190*/  LDC.64 R4, c[0x0][0xa08] ;  /* 0x00028200ff047b82 */ /* 0x03de220000000a00 */
[----:B------:R-:W-:Y:S01]  /*11a0*/  ISETP.NE.U32.AND P0, PT, RZ, UR4, PT ;  /* 0x00000004ff007c0c */ /* 0x000fe2000bf05070 */
[----:B------:R-:W-:Y:S01]  /*11b0*/  IMAD.MOV.U32 R0, RZ, RZ, RZ ;  /* 0x000000ffff007224 */ /* 0x000fe200078e00ff */
[----:B------:R-:W-:Y:S01]  /*11c0*/  MOV R26, RZ ;  /* 0x000000ff001a7202 */ /* 0x000fe20000000f00 */
[----:B------:R-:W-:Y:S01]  /*11d0*/  ULDC.64 UR6, c[0x0][0x208] ;  /* 0x0000820000067ab9 */ /* 0x000fe20000000a00 */
[----:B------:R-:W-:Y:S01]  /*11e0*/  ISETP.NE.AND.EX P0, PT, RZ, UR5, PT, P0 ;  /* 0x00000005ff007c0c */ /* 0x000fe2000bf05300 */
[----:B------:R-:W-:Y:S02]  /*11f0*/  ULDC.64 UR4, c[0x0][0xa18] ;  /* 0x0002860000047ab9 */ /* 0x000fe40000000a00 */
[----:B------:R-:W-:-:S04]  /*1200*/  ISETP.NE.U32.AND P1, PT, RZ, UR4, PT ;  /* 0x00000004ff007c0c */ /* 0x000fc8000bf25070 */
[----:B------:R-:W-:Y:S01]  /*1210*/  ISETP.NE.AND.EX P1, PT, RZ, UR5, PT, P1 ;  /* 0x00000005ff007c0c */ /* 0x000fe2000bf25310 */
[----:B------:R-:W-:Y:S02]  /*1220*/  ULDC.64 UR4, c[0x0][0xa08] ;  /* 0x0002820000047ab9 */ /* 0x000fe40000000a00 */
[----:B------:R-:W-:-:S03]  /*1230*/  ISETP.NE.U32.AND P3, PT, RZ, UR4, PT ;  /* 0x00000004ff007c0c */ /* 0x000fc6000bf65070 */
[----:B------:R-:W1:Y:S01]  /*1240*/  @P0 LDC.64 R2, c[0x0][0xa28] ;  /* 0x00028a00ff020b82 */ /* 0x000e620000000a00 */
[----:B------:R-:W-:Y:S01]  /*1250*/  ISETP.NE.AND.EX P3, PT, RZ, UR5, PT, P3 ;  /* 0x00000005ff007c0c */ /* 0x000fe2000bf65330 */
[----:B0-----:R-:W-:-:S06]  /*1260*/  IMAD.WIDE R8, R171, 0x4, R4 ;  /* 0x00000004ab087825 */ /* 0x001fcc00078e0204 */
[----:B------:R-:W0:Y:S01]  /*1270*/  @P1 LDC.64 R6, c[0x0][0xa18] ;  /* 0x00028600ff061b82 */ /* 0x000e220000000a00 */
[----:B------:R-:W-:Y:S02]  /*1280*/  ULDC UR4, c[0x0][0x288] ;  /* 0x0000a20000047ab9 */ /* 0x000fe40000000800 */
[----:B------:R-:W-:Y:S01]  /*1290*/  IMAD.U32 R164, RZ, RZ, UR4 ;  /* 0x00000004ffa47e24 */ /* 0x000fe2000f8e00ff */
[----:B------:R-:W-:Y:S02]  /*12a0*/  ULDC.64 UR4, c[0x0][0x3f8] ;  /* 0x0000fe0000047ab9 */ /* 0x000fe40000000a00 */
[----:B------:R-:W-:Y:S01]  /*12b0*/  UISETP.NE.U32.AND UP0, UPT, UR4, URZ, UPT ;  /* 0x0000003f0400728c */ /* 0x000fe2000bf05070 */
[----:B------:R2:W5:Y:S03]  /*12c0*/  @P3 LDG.E R26, desc[UR6][R8.64] ;  /* 0x00000006081a3981 */ /* 0x000566000c1e1900 */
[----:B------:R-:W-:-:S03]  /*12d0*/  UISETP.NE.AND.EX UP0, UPT, UR5, URZ, UPT, UP0 ;  /* 0x0000003f0500728c */ /* 0x000fc6000bf05300 */
[----:B------:R-:W-:Y:S01]  /*12e0*/  ULDC.64 UR4, c[0x0][0xa20] ;  /* 0x0002880000047ab9 */ /* 0x000fe20000000a00 */
[----:B-1----:R-:W-:Y:S01]  /*12f0*/  @P0 IMAD.WIDE R2, R171, 0x4, R2 ;  /* 0x00000004ab020825 */ /* 0x002fe200078e0202 */
[----:B------:R-:W-:-:S04]  /*1300*/  ISETP.NE.U32.AND P2, PT, RZ, UR4, PT ;  /* 0x00000004ff007c0c */ /* 0x000fc8000bf45070 */
[----:B------:R2:W5:Y:S01]  /*1310*/  @P0 LDG.E R0, desc[UR6][R2.64] ;  /* 0x0000000602000981 */ /* 0x000562000c1e1900 */
[----:B0-----:R-:W-:-:S05]  /*1320*/  @P1 IMAD.WIDE R4, R171, 0x4, R6 ;  /* 0x00000004ab041825 */ /* 0x001fca00078e0206 */
[----:B------:R2:W5:Y:S01]  /*1330*/  @P1 LDG.E R164, desc[UR6][R4.64] ;  /* 0x0000000604a41981 */ /* 0x000562000c1e1900 */
[----:B------:R-:W-:Y:S02]  /*1340*/  ULDC UR6, c[0x0][0x404] ;  /* 0x0001010000067ab9 */ /* 0x000fe40000000800 */
[----:B------:R-:W-:Y:S01]  /*1350*/  USEL UR4, UR6, 0x1, UP0 ;  /* 0x0000000106047887 */ /* 0x000fe20008000000 */
[----:B------:R-:W-:Y:S02]  /*1360*/  ISETP.NE.AND.EX P2, PT, RZ, UR5, PT, P2 ;  /* 0x00000005ff007c0c */ /* 0x000fe4000bf45320 */
[----:B------:R-:W-:Y:S01]  /*1370*/  ULDC UR6, c[0x0][0x2e0] ;  /* 0x0000b80000067ab9 */ /* 0x000fe20000000800 */
[----:B------:R-:W-:Y:S01]  /*1380*/  ULDC UR7, c[0x0][0x338] ;  /* 0x0000ce0000077ab9 */ /* 0x000fe20000000800 */
[----:B------:R-:W-:Y:S01]  /*1390*/  UIMAD UR6, UR4, UR6, URZ ;  /* 0x00000006040672a4 */ /* 0x000fe2000f8e023f */
[----:B------:R-:W-:Y:S02]  /*13a0*/  IMAD.MOV.U32 R187, RZ, RZ, R169 ;  /* 0x000000ffffbb7224 */ /* 0x000fe400078e00a9 */
[----:B------:R-:W-:-:S02]  /*13b0*/  IMAD.MOV.U32 R182, RZ, RZ, R170 ;  /* 0x000000ffffb67224 */ /* 0x000fc400078e00aa */
[----:B------:R-:W-:Y:S01]  /*13c0*/  IMAD.MOV.U32 R183, RZ, RZ, R171 ;  /* 0x000000ffffb77224 */ /* 0x000fe200078e00ab */
[----:B--2---:R-:W-:Y:S06]  /*13d0*/  @P1 BRA `(.L_x_1312) ;  /* 0x0000000000281947 */ /* 0x004fec0003800000 */
[----:B------:R-:W-:Y:S02]  /*13e0*/  ULDC.64 UR4, c[0x0][0xa00] ;  /* 0x0002800000047ab9 */ /* 0x000fe40000000a00 */
[----:B------:R-:W-:-:S04]  /*13f0*/  ISETP.NE.U32.AND P0, PT, RZ, UR4, PT ;  /* 0x00000004ff007c0c */ /* 0x000fc8000bf05070 */
[----:B------:R-:W-:-:S13]  /*1400*/  ISETP.NE.AND.EX P0, PT, RZ, UR5, PT, P0 ;  /* 0x00000005ff007c0c */ /* 0x000fda000bf05300 */
[----:B------:R-:W-:Y:S05]  /*1410*/  @!P0 BRA `(.L_x_1312) ;  /* 0x0000000000188947 */ /* 0x000fea0003800000 */
[----:B------:R-:W0:Y:S01]  /*1420*/  LDC.64 R2, c[0x0][0xa00] ;  /* 0x00028000ff027b82 */ /* 0x000e220000000a00 */
[----:B------:R-:W-:Y:S01]  /*1430*/  ULDC.64 UR4, c[0x0][0x208] ;  /* 0x0000820000047ab9 */ /* 0x000fe20000000a00 */
[----:B0-----:R-:W-:-:S05]  /*1440*/  IMAD.WIDE R2, R171, 0x4, R2 ;  /* 0x00000004ab027825 */ /* 0x001fca00078e0202 */
[----:B-----5:R-:W2:Y:S04]  /*1450*/  LDG.E R164, desc[UR4][R2.64] ;  /* 0x0000000402a47981 */ /* 0x020ea8000c1e1900 */
[----:B------:R-:W2:Y:S02]  /*1460*/  LDG.E R5, desc[UR4][R2.64+0x4] ;  /* 0x0000040402057981 */ /* 0x000ea4000c1e1900 */
[----:B--2---:R-:W-:-:S07]  /*1470*/  IMAD.IADD R164, R5, 0x1, -R164 ;  /* 0x0000000105a47824 */ /* 0x004fce00078e0aa4 */
.L_x_1312:
[----:B------:R-:W-:Y:S01]  /*1480*/  MOV R2, UR7 ;  /* 0x0000000700027c02 */ /* 0x000fe20008000f00 */
[----:B------:R-:W-:Y:S01]  /*1490*/  IMAD.U32 R25, RZ, RZ, UR6 ;  /* 0x00000006ff197e24 */ /* 0x000fe2000f8e00ff */
[----:B------:R-:W-:Y:S06]  /*14a0*/  @!P2 BRA `(.L_x_1313) ;  /* 0x000000000014a947 */ /* 0x000fec0003800000 */
[----:B------:R-:W0:Y:S01]  /*14b0*/  LDC.64 R4, c[0x0][0xa20] ;  /* 0x00028800ff047b82 */ /* 0x000e220000000a00 */
[----:B------:R-:W-:Y:S01]  /*14c0*/  ULDC.64 UR4, c[0x0][0x208] ;  /* 0x0000820000047ab9 */ /* 0x000fe20000000a00 */
[----:B0-----:R-:W-:-:S05]  /*14d0*/  IMAD.WIDE R4, R171, 0x4, R4 ;  /* 0x00000004ab047825 */ /* 0x001fca00078e0204 */
[----:B------:R0:W5:Y:S01]  /*14e0*/  LDG.E R25, desc[UR4][R4.64] ;  /* 0x0000000404197981 */ /* 0x000162000c1e1900 */
[----:B------:R-:W-:Y:S05]  /*14f0*/  BRA `(.L_x_1314) ;  /* 0x0000000000147947 */ /* 0x000fea0003800000 */
.L_x_1313:
[----:B------:R-:W-:Y:S05]  /*1500*/  @!P3 BRA `(.L_x_1314) ;  /* 0x000000000010b947 */ /* 0x000fea0003800000 */
[----:B------:R-:W-:Y:S02]  /*1510*/  ULDC.64 UR4, c[0x0][0x208] ;  /* 0x0000820000047ab9 */ /* 0x000fe40000000a00 */
[----:B------:R-:W2:Y:S04]  /*1520*/  LDG.E R4, desc[UR4][R8.64] ;  /* 0x0000000408047981 */ /* 0x000ea8000c1e1900 */
[----:B------:R-:W2:Y:S02]  /*1530*/  LDG.E R25, desc[UR4][R8.64+0x4] ;  /* 0x0000040408197981 */ /* 0x000ea4000c1e1900 */
[----:B--2---:R-:W-:-:S07]  /*1540*/  IMAD.IADD R25, R25, 0x1, -R4 ;  /* 0x0000000119197824 */ /* 0x004fce00078e0a04 */
.L_x_1314:
[----:B------:R-:W-:Y:S01]  /*1550*/  ULDC.64 UR4, c[0x0][0xa10] ;  /* 0x0002840000047ab9 */ /* 0x000fe20000000a00 */
[----:B------:R-:W-:Y:S01]  /*1560*/  ULDC.64 UR6, c[0x0][0x208] ;  /* 0x0000820000067ab9 */ /* 0x000fe20000000a00 */
[----:B------:R-:W-:Y:S01]  /*1570*/  ISETP.NE.U32.AND P0, PT, RZ, UR4, PT ;  /* 0x00000004ff007c0c */ /* 0x000fe2000bf05070 */
[----:B------:R-:W1:Y:S03]  /*1580*/  LDC.64 R10, c[0x0][0x9e0] ;  /* 0x00027800ff0a7b82 */ /* 0x000e660000000a00 */
[----:B------:R-:W-:Y:S01]  /*1590*/  ISETP.NE.AND.EX P0, PT, RZ, UR5, PT, P0 ;  /* 0x00000005ff007c0c */ /* 0x000fe2000bf05300 */
[----:B------:R-:W-:Y:S02]  /*15a0*/  ULDC.64 UR4, c[0x0][0xa30] ;  /* 0x00028c0000047ab9 */ /* 0x000fe40000000a00 */
[----:B------:R-:W-:-:S04]  /*15b0*/  ISETP.NE.U32.AND P1, PT, RZ, UR4, PT ;  /* 0x00000004ff007c0c */ /* 0x000fc8000bf25070 */
[----:B------:R-:W-:-:S06]  /*15c0*/  ISETP.NE.AND.EX P1, PT, RZ, UR5, PT, P1 ;  /* 0x00000005ff007c0c */ /* 0x000fcc000bf25310 */
[----:B0-----:R-:W0:Y:S08]  /*15d0*/  @P0 LDC.64 R4, c[0x0][0xa10] ;  /* 0x00028400ff040b82 */ /* 0x001e300000000a00 */
[----:B------:R-:W2:Y:S01]  /*15e0*/  @P1 LDC.64 R6, c[0x0][0xa30] ;  /* 0x00028c00ff061b82 */ /* 0x000ea20000000a00 */
[----:B0-----:R-:W-:-:S05]  /*15f0*/  @P0 IMAD.WIDE R4, R171, 0x4, R4 ;  /* 0x00000004ab040825 */ /* 0x001fca00078e0204 */
[----:B------:R-:W3:Y:S04]  /*1600*/  @P0 LDG.E R3, desc[UR6][R4.64] ;  /* 0x0000000604030981 */ /* 0x000ee8000c1e1900 */
[----:B------:R-:W3:Y:S01]  /*1610*/  @P0 LDG.E R8, desc[UR6][R4.64+0x4] ;  /* 0x0000040604080981 */ /* 0x000ee2000c1e1900 */
[----:B-----5:R-:W-:Y:S02]  /*1620*/  IMAD.IADD R9, R25, 0x1, -R0 ;  /* 0x0000000119097824 */ /* 0x020fe400078e0a00 */
[----:B------:R-:W-:Y:S02]  /*1630*/  IMAD.MOV.U32 R147, RZ, RZ, R25 ;  /* 0x000000ffff937224 */ /* 0x000fe400078e0019 */
[----:B--2---:R-:W-:-:S05]  /*1640*/  @P1 IMAD.WIDE R6, R171, 0x4, R6 ;  /* 0x00000004ab061825 */ /* 0x004fca00078e0206 */
[----:B------:R0:W5:Y:S01]  /*1650*/  @P1 LDG.E R147, desc[UR6][R6.64] ;  /* 0x0000000606931981 */ /* 0x000162000c1e1900 */
[----:B-1----:R-:W-:Y:S02]  /*1660*/  ISETP.GE.AND P1, PT, R11, 0x1, PT ;  /* 0x000000010b00780c */ /* 0x002fe40003f26270 */
[----:B------:R-:W-:Y:S01]  /*1670*/  LEA R149, R169, 0x80, 0x7 ;  /* 0x00000080a9957811 */ /* 0x000fe200078e38ff */
[----:B---3--:R-:W-:-:S05]  /*1680*/  @P0 IMAD.IADD R2, R8, 0x1, -R3 ;  /* 0x0000000108020824 */ /* 0x008fca00078e0a03 */
[----:B------:R-:W-:-:S04]  /*1690*/  IADD3 R163, R9, R2, RZ ;  /* 0x0000000209a37210 */ /* 0x000fc80007ffe0ff */
[C---:B------:R-:W-:Y:S01]  /*16a0*/  IADD3 R149, R163.reuse, R149, -R164 ;  /* 0x00000095a3957210 */ /* 0x040fe20007ffe8a4 */
[----:B------:R-:W-:-:S04]  /*16b0*/  VIADD R0, R163, 0x5f ;  /* 0x0000005fa3007836 */ /* 0x000fc80000000000 */
[----:B------:R-:W-:-:S05]  /*16c0*/  IMAD.HI R0, R0, 0x2aaaaaab, RZ ;  /* 0x2aaaaaab00007827 */ /* 0x000fca00078e02ff */
[----:B------:R-:W-:-:S04]  /*16d0*/  SHF.R.U32.HI R153, RZ, 0x1f, R0 ;  /* 0x0000001fff997819 */ /* 0x000fc80000011600 */
[----:B------:R-:W-:Y:S01]  /*16e0*/  LEA.HI.SX32 R153, R0, R153, 0x1c ;  /* 0x0000009900997211 */ /* 0x000fe200078fe2ff */
[----:B------:R-:W-:Y:S01]  /*16f0*/  IMAD.IADD R0, R149, 0x1, R10 ;  /* 0x0000000195007824 */ /* 0x000fe200078e020a */
[----:B0-----:R-:W-:Y:S06]  /*1700*/  @!P1 BRA `(.L_x_1315) ;  /* 0x0000000000489947 */ /* 0x001fec0003800000 */
[C---:B------:R-:W-:Y:S01]  /*1710*/  ISETP.GT.AND P0, PT, R149.reuse, RZ, PT ;  /* 0x000000ff9500720c */ /* 0x040fe20003f04270 */
[----:B------:R-:W-:Y:S01]  /*1720*/  BSSY B0, `(.L_x_1316) ;  /* 0x000000e000007945 */ /* 0x000fe20003800000 */
[----:B------:R-:W-:-:S11]  /*1730*/  VIADD R3, R149, 0xffffffff ;  /* 0xffffffff95037836 */ /* 0x000fd60000000000 */
        /* <DEDUP_REMOVED lines=8> */
.L_x_1317:
[----:B------:R-:W-:-:S13]  /*17c0*/  ISETP.NE.AND P0, PT, R11, 0x1, PT ;  /* 0x000000010b00780c */ /* 0x000fda0003f05270 */
[----:B------:R-:W0:Y:S02]  /*17d0*/  @P0 LDC.64 R4, c[0x0][0x9e8] ;  /* 0x00027a00ff040b82 */ /* 0x000e240000000a00 */
[----:B0-----:R-:W-:-:S05]  /*17e0*/  @P0 IMAD.HI.U32 R4, R3, R4, RZ ;  /* 0x0000000403040227 */ /* 0x001fca00078e00ff */
[----:B------:R-:W-:-:S07]  /*17f0*/  @P0 SHF.R.U32.HI R3, RZ, R5, R4 ;  /* 0x00000005ff030219 */ /* 0x000fce0000011604 */
.L_x_1318:
[----:B------:R-:W-:Y:S05]  /*1800*/  BSYNC B0 ;  /* 0x0000000000007941 */ /* 0x000fea0003800000 */
.L_x_1316:
[----:B------:R-:W-:-:S05]  /*1810*/  IMAD R3, R3, R11, R11 ;  /* 0x0000000b03037224 */ /* 0x000fca00078e020b */
[----:B------:R-:W-:-:S07]  /*1820*/  VIMNMX R0, R0, R3, PT ;  /* 0x0000000300007248 */ /* 0x000fce0003fe0100 */
.L_x_1315:
[----:B------:R-:W-:Y:S01]  /*1830*/  IMAD R148, R169, 0x80, -R164 ;  /* 0x00000080a9947824 */ /* 0x000fe200078e0aa4 */
[----:B------:R-:W-:-:S04]  /*1840*/  ULDC UR4, c[0x0][0x9dc] ;  /* 0x0002770000047ab9 */ /* 0x000fc80000000800 */
[----:B------:R-:W-:-:S05]  /*1850*/  IADD3 R148, R163, R148, RZ ;  /* 0x00000094a3947210 */ /* 0x000fca0007ffe0ff */
[----:B------:R-:W-:Y:S01]  /*1860*/  VIADD R3, R148, -UR4 ;  /* 0x8000000494037c36 */ /* 0x000fe20008000000 */
[----:B------:R-:W-:Y:S06]  /*1870*/  @!P1 BRA `(.L_x_1319) ;  /* 0x0000000000489947 */ /* 0x000fec0003800000 */
[----:B------:R-:W-:Y:S01]  /*1880*/  ISETP.GT.AND P0, PT, R148, -0x1, PT ;  /* 0xffffffff9400780c */ /* 0x000fe20003f04270 */
[----:B------:R-:W-:-:S12]  /*1890*/  BSSY B0, `(.L_x_1320) ;  /* 0x000000e000007945 */ /* 0x000fd80003800000 */
        /* <DEDUP_REMOVED lines=8> */
.L_x_1321:
[----:B------:R-:W-:Y:S01]  /*1920*/  ISETP.NE.AND P0, PT, R11, 0x1, PT ;  /* 0x000000010b00780c */ /* 0x000fe20003f05270 */
[----:B------:R-:W-:-:S12]  /*1930*/  IMAD.MOV.U32 R4, RZ, RZ, R148 ;  /* 0x000000ffff047224 */ /* 0x000fd800078e0094 */
[----:B------:R-:W0:Y:S02]  /*1940*/  @P0 LDC.64 R6, c[0x0][0x9e8] ;  /* 0x00027a00ff060b82 */ /* 0x000e240000000a00 */
[----:B0-----:R-:W-:-:S05]  /*1950*/  @P0 IMAD.HI.U32 R6, R148, R6, RZ ;  /* 0x0000000694060227 */ /* 0x001fca00078e00ff */
[----:B------:R-:W-:-:S07]  /*1960*/  @P0 SHF.R.U32.HI R4, RZ, R7, R6 ;  /* 0x00000007ff040219 */ /* 0x000fce0000011606 */
.L_x_1322:
[----:B------:R-:W-:Y:S05]  /*1970*/  BSYNC B0 ;  /* 0x0000000000007941 */ /* 0x000fea0003800000 */
.L_x_1320:
[----:B------:R-:W-:-:S05]  /*1980*/  IMAD R4, R4, R11, RZ ;  /* 0x0000000b04047224 */ /* 0x000fca00078e02ff */
[----:B------:R-:W-:-:S07]  /*1990*/  VIMNMX R3, R3, R4, !PT ;  /* 0x0000000403037248 */ /* 0x000fce0007fe0100 */
.L_x_1319:
[----:B------:R-:W-:Y:S02]  /*19a0*/  VIADD R0, R0, 0x5f ;  /* 0x0000005f00007836 */ /* 0x000fe40000000000 */
[----:B------:R-:W-:-:S04]  /*19b0*/  IMAD.HI R4, R3, 0x2aaaaaab, RZ ;  /* 0x2aaaaaab03047827 */ /* 0x000fc800078e02ff */
[----:B------:R-:W-:Y:S01]  /*19c0*/  IMAD.HI R0, R0, 0x2aaaaaab, RZ ;  /* 0x2aaaaaab00007827 */ /* 0x000fe200078e02ff */
[----:B------:R-:W-:-:S04]  /*19d0*/  SHF.R.U32.HI R5, RZ, 0x1f, R4 ;  /* 0x0000001fff057819 */ /* 0x000fc80000011604 */
[----:B------:R-:W-:Y:S02]  /*19e0*/  SHF.R.U32.HI R3, RZ, 0x1f, R0 ;  /* 0x0000001fff037819 */ /* 0x000fe40000011600 */
[----:B------:R-:W-:Y:S02]  /*19f0*/  LEA.HI.SX32 R5, R4, R5, 0x1c ;  /* 0x0000000504057211 */ /* 0x000fe400078fe2ff */
[----:B------:R-:W-:Y:S02]  /*1a00*/  LEA.HI.SX32 R0, R0, R3, 0x1c ;  /* 0x0000000300007211 */ /* 0x000fe400078fe2ff */
[----:B------:R-:W-:Y:S02]  /*1a10*/  VIMNMX R5, RZ, R5, !PT ;  /* 0x00000005ff057248 */ /* 0x000fe40007fe0100 */
[----:B------:R-:W-:-:S03]  /*1a20*/  VIMNMX R0, R153, R0, PT ;  /* 0x0000000099007248 */ /* 0x000fc60003fe0100 */
[--C-:B------:R-:W-:Y:S02]  /*1a30*/  IMAD R5, R5, 0x60, -R9.reuse ;  /* 0x0000006005057824 */ /* 0x100fe400078e0a09 */
[----:B------:R-:W-:-:S03]  /*1a40*/  IMAD R3, R0, 0x60, -R9 ;  /* 0x0000006000037824 */ /* 0x000fc600078e0a09 */
[----:B------:R-:W-:Y:S02]  /*1a50*/  VIMNMX R5, RZ, R5, !PT ;  /* 0x00000005ff057248 */ /* 0x000fe40007fe0100 */
[----:B------:R-:W-:-:S03]  /*1a60*/  VIMNMX R0, R3, R2, PT ;  /* 0x0000000203007248 */ /* 0x000fc60003fe0100 */
[----:B------:R-:W-:Y:S01]  /*1a70*/  IMAD.WIDE.U32 R124, R5, -0x55555555, RZ ;  /* 0xaaaaaaab057c7825 */ /* 0x000fe200078e00ff */
[----:B------:R-:W-:-:S04]  /*1a80*/  ISETP.GT.AND P0, PT, R0, R5, PT ;  /* 0x000000050000720c */ /* 0x000fc80003f04270 */
[----:B------:R-:W-:-:S05]  /*1a90*/  SHF.R.U32.HI R124, RZ, 0x6, R125 ;  /* 0x00000006ff7c7819 */ /* 0x000fca000001167d */
[----:B------:R-:W-:-:S04]  /*1aa0*/  IMAD.MOV.U32 R24, RZ, RZ, R124 ;  /* 0x000000ffff187224 */ /* 0x000fc800078e007c */
[----:B------:R-:W-:-:S04]  /*1ab0*/  @P0 VIADD R0, R0, 0x5f ;  /* 0x0000005f00000836 */ /* 0x000fc80000000000 */
[----:B------:R-:W-:-:S05]  /*1ac0*/  @P0 IMAD.HI R0, R0, 0x2aaaaaab, RZ ;  /* 0x2aaaaaab00000827 */ /* 0x000fca00078e02ff */
[----:B------:R-:W-:-:S04]  /*1ad0*/  @P0 SHF.R.U32.HI R3, RZ, 0x1f, R0 ;  /* 0x0000001fff030819 */ /* 0x000fc80000011600 */
[----:B------:R-:W-:Y:S02]  /*1ae0*/  @P0 LEA.HI.SX32 R24, R0, R3, 0x1c ;  /* 0x0000000300180211 */ /* 0x000fe400078fe2ff */
[----:B------:R-:W-:Y:S02]  /*1af0*/  PLOP3.LUT P0, PT, PT, PT, PT, 0x80, 0x0 ;  /* 0x000000000000781c */ /* 0x000fe40003f0f070 */
[----:B------:R-:W-:-:S13]  /*1b00*/  ISETP.GT.AND P1, PT, R24, R124, PT ;  /* 0x0000007c1800720c */ /* 0x000fda0003f24270 */
[----:B------:R-:W-:Y:S05]  /*1b10*/  @!P1 BRA `(.L_x_1323) ;  /* 0x0000008c00249947 */ /* 0x000fea0003800000 */
        /* <DEDUP_REMOVED lines=11> */
[----:B------:R-:W-:Y:S01]  /*1bd0*/  IMAD.U32 R10, RZ, RZ, UR6 ;  /* 0x00000006ff0a7e24 */ /* 0x000fe2000f8e00ff */
[----:B------:R-:W-:Y:S01]  /*1be0*/  MOV R11, UR7 ;  /* 0x00000007000b7c02 */ /* 0x000fe20008000f00 */
[----:B------:R-:W-:Y:S02]  /*1bf0*/  IMAD.U32 R6, RZ, RZ, UR4 ;  /* 0x00000004ff067e24 */ /* 0x000fe4000f8e00ff */
[----:B------:R-:W-:-:S02]  /*1c00*/  IMAD.U32 R7, RZ, RZ, UR5 ;  /* 0x00000005ff077e24 */ /* 0x000fc4000f8e00ff */
[----:B------:R-:W-:Y:S02]  /*1c10*/  IMAD.MOV.U32 R8, RZ, RZ, 0x70 ;  /* 0x00000070ff087424 */ /* 0x000fe400078e00ff */
[----:B------:R-:W-:Y:S02]  /*1c20*/  IMAD.MOV.U32 R12, RZ, RZ, 0x1 ;  /* 0x00000001ff0c7424 */ /* 0x000fe400078e00ff */
[----:B0-----:R-:W-:-:S07]  /*1c30*/  IMAD.MOV.U32 R13, RZ, RZ, RZ ;  /* 0x000000ffff0d7224 */ /* 0x001fce00078e00ff */
[----:B------:R-:W-:-:S07]  /*1c40*/  LEPC R20, `(.L_x_1325) ;  /* 0x000000001014794e */ /* 0x000fce0000000000 */
[----:B-1---5:R-:W-:Y:S05]  /*1c50*/  CALL.ABS.NOINC R14 ;  /* 0x000000000e007343 */ /* 0x022fea0003c00000 */
.L_x_1325:
[----:B------:R-:W-:Y:S05]  /*1c60*/  BSYNC B6 ;  /* 0x0000000000067941 */ /* 0x000fea0003800000 */
.L_x_1324:
[----:B------:R-:W-:Y:S01]  /*1c70*/  VIADD R115, R18, 0x400 ;  /* 0x0000040012737836 */ /* 0x000fe20000000000 */
[----:B------:R-:W-:Y:S04]  /*1c80*/  BSSY B6, `(.L_x_1326) ;  /* 0x0000013000067945 */ /* 0x000fe80003800000 */
[----:B------:R-:W-:-:S13]  /*1c90*/  LOP3.LUT P0, RZ, R115, 0x3ff, RZ, 0xc0, !PT ;  /* 0x000003ff73ff7812 */ /* 0x000fda000780c0ff */
[----:B------:R-:W-:Y:S05]  /*1ca0*/  @!P0 BRA `(.L_x_1327) ;  /* 0x0000000000408947 */ /* 0x000fea0003800000 */
        /* <DEDUP_REMOVED lines=8> */
[----:B------:R-:W-:Y:S01]  /*1d30*/  MOV R12, 0x1 ;  /* 0x00000001000c7802 */ /* 0x000fe20000000f00 */
[----:B------:R-:W-:Y:S02]  /*1d40*/  IMAD.U32 R6, RZ, RZ, UR4 ;  /* 0x00000004ff067e24 */ /* 0x000fe4000f8e00ff */
[----:B------:R-:W-:-:S02]  /*1d50*/  IMAD.U32 R7, RZ, RZ, UR5 ;  /* 0x00000005ff077e24 */ /* 0x000fc4000f8e00ff */
[----:B------:R-:W-:Y:S02]  /*1d60*/  IMAD.U32 R11, RZ, RZ, UR7 ;  /* 0x00000007ff0b7e24 */ /* 0x000fe4000f8e00ff */
[----:B------:R-:W-:Y:S02]  /*1d70*/  IMAD.MOV.U32 R8, RZ, RZ, 0x70 ;  /* 0x00000070ff087424 */ /* 0x000fe400078e00ff */
[----:B0-----:R-:W-:-:S07]  /*1d80*/  IMAD.MOV.U32 R13, RZ, RZ, RZ ;  /* 0x000000ffff0d7224 */ /* 0x001fce00078e00ff */
[----:B------:R-:W-:-:S07]  /*1d90*/  LEPC R20, `(.L_x_1327) ;  /* 0x000000001014794e */ /* 0x000fce0000000000 */
[----:B-1---5:R-:W-:Y:S05]  /*1da0*/  CALL.ABS.NOINC R14 ;  /* 0x000000000e007343 */ /* 0x022fea0003c00000 */
.L_x_1327:
[----:B------:R-:W-:Y:S05]  /*1db0*/  BSYNC B6 ;  /* 0x0000000000067941 */ /* 0x000fea0003800000 */
.L_x_1326:
[----:B------:R-:W-:Y:S01]  /*1dc0*/  ULDC.64 UR4, c[0x0][0x9f8] ;  /* 0x00027e0000047ab9 */ /* 0x000fe20000000a00 */
[----:B------:R-:W-:Y:S01]  /*1dd0*/  ULDC.64 UR6, c[0x0][0x208] ;  /* 0x0000820000067ab9 */ /* 0x000fe20000000a00 */
[----:B------:R-:W-:Y:S01]  /*1de0*/  ISETP.NE.U32.AND P0, PT, RZ, UR4, PT ;  /* 0x00000004ff007c0c */ /* 0x000fe2000bf05070 */
[----:B------:R-:W2:Y:S01]  /*1df0*/  LDL.LU R20, [R1] ;  /* 0x0000000001147983 */ /* 0x000ea20000300800 */
[----:B------:R-:W0:Y:S01]  /*1e00*/  LDC R0, c[0x0][0x428] ;  /* 0x00010a00ff007b82 */ /* 0x000e220000000800 */
[----:B------:R-:W-:Y:S01]  /*1e10*/  ULDC UR4, c[0x0][0x2e4] ;  /* 0x0000b90000047ab9 */ /* 0x000fe20000000800 */
[----:B------:R-:W-:-:S06]  /*1e20*/  ISETP.NE.AND.EX P0, PT, RZ, UR5, PT, P0 ;  /* 0x00000005ff007c0c */ /* 0x000fcc000bf05300 */
[----:B------:R-:W1:Y:S08]  /*1e30*/  LDC.64 R94, c[0x0][0x2f0] ;  /* 0x0000bc00ff5e7b82 */ /* 0x000e700000000a00 */
[----:B------:R-:W3:Y:S01]  /*1e40*/  @P0 LDC.64 R4, c[0x0][0x9f8] ;  /* 0x00027e00ff040b82 */ /* 0x000ee20000000a00 */
[----:B------:R-:W-:Y:S01]  /*1e50*/  IMAD.IADD R119, R26, 0x1, R25 ;  /* 0x000000011a777824 */ /* 0x000fe200078e0219 */
[----:B------:R-:W-:-:S06]  /*1e60*/  SHF.R.S32.HI R23, RZ, 0x1f, R22 ;  /* 0x0000001fff177819 */ /* 0x000fcc0000011416 */
[----:B------:R-:W4:Y:S08]  /*1e70*/  LDC.64 R100, c[0x0][0x3e8] ;  /* 0x0000fa00ff647b82 */ /* 0x000f300000000a00 */
[----:B------:R-:W1:Y:S01]  /*1e80*/  LDC.64 R106, c[0x0][0x3d8] ;  /* 0x0000f600ff6a7b82 */ /* 0x000e620000000a00 */
[----:B---3--:R-:W-:-:S07]  /*1e90*/  @P0 IMAD.WIDE R4, R171, 0x4, R4 ;  /* 0x00000004ab040825 */ /* 0x008fce00078e0204 */
[----:B------:R-:W3:Y:S01]  /*1ea0*/  LDC R35, c[0x0][0x3d4] ;  /* 0x0000f500ff237b82 */ /* 0x000ee20000000800 */
[----:B------:R1:W2:Y:S01]  /*1eb0*/  @P0 LDG.E R171, desc[UR6][R4.64] ;  /* 0x0000000604ab0981 */ /* 0x0002a2000c1e1900 */
[----:B0-----:R-:W-:Y:S01]  /*1ec0*/  ISETP.NE.AND P0, PT, R0, 0x1, PT ;  /* 0x000000010000780c */ /* 0x001fe20003f05270 */
[C---:B------:R-:W-:Y:S01]  /*1ed0*/  VIADD R0, R22.reuse, 0x60 ;  /* 0x0000006016007836 */ /* 0x040fe20000000000 */
[----:B------:R-:W-:Y:S01]  /*1ee0*/  ISETP.GE.AND P2, PT, R165, UR4, PT ;  /* 0x00000004a5007c0c */ /* 0x000fe2000bf46270 */
[----:B------:R-:W-:Y:S01]  /*1ef0*/  ULDC.64 UR6, c[0x0][0x2f8] ;  /* 0x0000be0000067ab9 */ /* 0x000fe20000000a00 */
[----:B------:R-:W-:Y:S01]  /*1f00*/  ISETP.GE.AND P1, PT, R22, UR4, PT ;  /* 0x0000000416007c0c */ /* 0x000fe2000bf26270 */
[--C-:B----4-:R-:W-:Y:S01]  /*1f10*/  IMAD.WIDE.U32 R98, R162, R100, R22.reuse ;  /* 0x00000064a2627225 */ /* 0x110fe200078e0016 */
[----:B------:R-:W-:Y:S01]  /*1f20*/  SEL R6, RZ, 0xffffffff, P2 ;  /* 0xffffffffff067807 */ /* 0x000fe20001000000 */
[----:B------:R-:W0:Y:S01]  /*1f30*/  S2R R154, SR_TID.X ;  /* 0x00000000009a7919 */ /* 0x000e220000002100 */
[----:B------:R-:W-:Y:S01]  /*1f40*/  SEL R3, RZ, 0x1, P1 ;  /* 0x00000001ff037807 */ /* 0x000fe20000800000 */
[----:B------:R-:W-:Y:S01]  /*1f50*/  IMAD.MOV.U32 R123, RZ, RZ, 0x20 ;  /* 0x00000020ff7b7424 */ /* 0x000fe200078e00ff */
[----:B------:R-:W-:Y:S01]  /*1f60*/  ISETP.GE.AND P1, PT, R166, UR4, PT ;  /* 0x00000004a6007c0c */ /* 0x000fe2000bf26270 */
[----:B------:R-:W-:Y:S01]  /*1f70*/  IMAD.SHL.U32 R6, R6, 0x2, RZ ;  /* 0x0000000206067824 */ /* 0x000fe200078e00ff */
[----:B------:R-:W-:Y:S01]  /*1f80*/  ISETP.GE.AND P2, PT, R0, UR4, PT ;  /* 0x0000000400007c0c */ /* 0x000fe2000bf46270 */
[----:B------:R-:W4:Y:S01]  /*1f90*/  @P0 LDC R7, c[0x0][0x42c] ;  /* 0x00010b00ff070b82 */ /* 0x000f220000000800 */
[----:B-1----:R-:W-:Y:S01]  /*1fa0*/  SEL R4, RZ, 0x4, P1 ;  /* 0x00000004ff047807 */ /* 0x002fe20000800000 */
[----:B------:R-:W-:Y:S01]  /*1fb0*/  IMAD.WIDE.U32 R104, R162, R106, R22 ;  /* 0x0000006aa2687225 */ /* 0x000fe200078e0016 */
[----:B------:R-:W-:-:S02]  /*1fc0*/  LOP3.LUT R3, R6, 0x2, R3, 0xe2, !PT ;  /* 0x0000000206037812 */ /* 0x000fc400078ee203 */
[----:B------:R-:W-:Y:S01]  /*1fd0*/  SEL R5, RZ, 0x8, P2 ;  /* 0x00000008ff057807 */ /* 0x000fe20001000000 */
[----:B------:R-:W-:Y:S01]  /*1fe0*/  VIADD R6, R22, 0x80 ;  /* 0x0000008016067836 */ /* 0x000fe20000000000 */
[----:B------:R-:W-:Y:S01]  /*1ff0*/  SHF.R.S32.HI R21, RZ, 0x1f, R119 ;  /* 0x0000001fff157819 */ /* 0x000fe20000011477 */
[----:B------:R-:W1:Y:S01]  /*2000*/  @P0 LDC R8, c[0x0][0x430] ;  /* 0x00010c00ff080b82 */ /* 0x000e620000000800 */
[----:B------:R-:W-:Y:S01]  /*2010*/  LOP3.LUT R4, R5, R3, R4, 0xfe, !PT ;  /* 0x0000000305047212 */ /* 0x000fe200078efe04 */
[----:B------:R-:W-:Y:S01]  /*2020*/  IMAD.SHL.U32 R108, R106, 0x40, RZ ;  /* 0x000000406a6c7824 */ /* 0x000fe200078e00ff */
[----:B------:R-:W-:Y:S01]  /*2030*/  ISETP.GE.AND P1, PT, R6, UR4, PT ;  /* 0x0000000406007c0c */ /* 0x000fe2000bf26270 */
[----:B------:R-:W-:Y:S01]  /*2040*/  IMAD R125, R95, 0x60, RZ ;  /* 0x000000605f7d7824 */ /* 0x000fe200078e02ff */
[----:B------:R-:W-:Y:S01]  /*2050*/  IADD3 R6, R22, 0xa0, RZ ;  /* 0x000000a016067810 */ /* 0x000fe20007ffe0ff */
[----:B------:R-:W-:Y:S01]  /*2060*/  IMAD R127, R101, 0x60, RZ ;  /* 0x00000060657f7824 */ /* 0x000fe200078e02ff */
[----:B------:R-:W-:Y:S01]  /*2070*/  SEL R5, RZ, 0x10, P1 ;  /* 0x00000010ff057807 */ /* 0x000fe20000800000 */
[----:B------:R-:W-:Y:S01]  /*2080*/  IMAD.SHL.U32 R29, R100, 0x40, RZ ;  /* 0x00000040641d7824 */ /* 0x000fe200078e00ff */
[----:B------:R-:W-:Y:S01]  /*2090*/  ISETP.GE.AND P1, PT, R6, UR4, PT ;  /* 0x0000000406007c0c */ /* 0x000fe2000bf26270 */
[-C--:B------:R-:W-:Y:S01]  /*20a0*/  IMAD R6, R21, R94.reuse, RZ ;  /* 0x0000005e15067224 */ /* 0x080fe200078e02ff */
[----:B------:R-:W-:Y:S01]  /*20b0*/  LOP3.LUT R12, R4, R5, RZ, 0xfc, !PT ;  /* 0x00000005040c7212 */ /* 0x000fe200078efcff */
[----:B------:R-:W-:Y:S01]  /*20c0*/  ULDC.64 UR4, c[0x0][0x320] ;  /* 0x0000c80000047ab9 */ /* 0x000fe20000000a00 */
[----:B------:R-:W-:Y:S01]  /*20d0*/  IMAD.WIDE.U32 R4, R119, R94, RZ ;  /* 0x0000005e77047225 */ /* 0x000fe200078e00ff */
[----:B---3--:R-:W-:-:S02]  /*20e0*/  ISETP.GE.AND P3, PT, R22, R35, PT ;  /* 0x000000231600720c */ /* 0x008fc40003f66270 */
[----:B------:R-:W-:Y:S01]  /*20f0*/  SHF.R.S32.HI R17, RZ, 0x1f, R16 ;  /* 0x0000001fff117819 */ /* 0x000fe20000011410 */
[----:B----4-:R-:W-:Y:S01]  /*2100*/  @P0 IMAD.HI.U32 R3, R170, R7, RZ ;  /* 0x00000007aa030227 */ /* 0x010fe200078e00ff */
[-C--:B------:R-:W-:Y:S02]  /*2110*/  ISETP.GE.AND P2, PT, R165, R35.reuse, PT ;  /* 0x00000023a500720c */ /* 0x080fe40003f46270 */
[----:B------:R-:W-:Y:S01]  /*2120*/  ISETP.GE.AND P4, PT, R166, R35, PT ;  /* 0x00000023a600720c */ /* 0x000fe20003f86270 */
[----:B------:R-:W-:Y:S01]  /*2130*/  IMAD R7, R119, R95, R6 ;  /* 0x0000005f77077224 */ /* 0x000fe200078e0206 */
[----:B------:R-:W-:Y:S01]  /*2140*/  SHF.L.U64.HI R28, R106, 0x6, R107 ;  /* 0x000000066a1c7819 */ /* 0x000fe2000001026b */
[----:B------:R-:W-:Y:S01]  /*2150*/  IMAD.WIDE.U32 R102, R162, R106, R16 ;  /* 0x0000006aa2667225 */ /* 0x000fe200078e0010 */
[----:B-1----:R-:W-:Y:S02]  /*2160*/  @P0 SHF.R.U32.HI R170, RZ, R8, R3 ;  /* 0x00000008ffaa0219 */ /* 0x002fe40000011603 */
[----:B------:R-:W-:Y:S01]  /*2170*/  SHF.L.U64.HI R132, R94, 0x6, R95 ;  /* 0x000000065e847819 */ /* 0x000fe2000001025f */
[----:B------:R-:W-:Y:S01]  /*2180*/  IMAD.IADD R5, R5, 0x1, R7 ;  /* 0x0000000105057824 */ /* 0x000fe200078e0207 */
[----:B------:R-:W-:Y:S01]  /*2190*/  SHF.R.S32.HI R3, RZ, 0x1f, R170 ;  /* 0x0000001fff037819 */ /* 0x000fe200000114aa */
[----:B------:R-:W-:Y:S01]  /*21a0*/  IMAD.WIDE.U32 R6, R170, UR4, R22 ;  /* 0x00000004aa067c25 */ /* 0x000fe2000f8e0016 */
[----:B------:R-:W-:-:S02]  /*21b0*/  SHF.L.U32 R133, R94, 0x6, RZ ;  /* 0x000000065e857819 */ /* 0x000fc400000006ff */
[----:B------:R-:W-:Y:S01]  /*21c0*/  SHF.L.U64.HI R30, R100, 0x6, R101 ;  /* 0x00000006641e7819 */ /* 0x000fe20000010265 */
[----:B------:R-:W-:Y:S01]  /*21d0*/  IMAD R9, R3, UR4, RZ ;  /* 0x0000000403097c24 */ /* 0x000fe2000f8e02ff */
[----:B------:R-:W-:Y:S01]  /*21e0*/  SHF.R.S32.HI R150, RZ, 0x1f, R185 ;  /* 0x0000001fff967819 */ /* 0x000fe200000114b9 */
[----:B------:R-:W-:Y:S01]  /*21f0*/  IMAD.WIDE.U32 R4, R170, UR6, R4 ;  /* 0x00000006aa047c25 */ /* 0x000fe2000f8e0004 */
[----:B0-----:R-:W-:-:S03]  /*2200*/  LEA.HI R154, R154, 0x8, RZ, 0x19 ;  /* 0x000000089a9a7811 */ /* 0x001fc600078fc8ff */
[----:B------:R-:W-:Y:S01]  /*2210*/  IMAD R11, R170, UR5, R9 ;  /* 0x00000005aa0b7c24 */ /* 0x000fe2000f8e0209 */
[----:B------:R-:W-:Y:S01]  /*2220*/  ULDC.64 UR4, c[0x0][0xa08] ;  /* 0x0002820000047ab9 */ /* 0x000fe20000000a00 */
[----:B------:R-:W-:Y:S01]  /*2230*/  IMAD R9, R3, UR6, RZ ;  /* 0x0000000603097c24 */ /* 0x000fe2000f8e02ff */
[----:B------:R-:W-:Y:S01]  /*2240*/  ISETP.NE.U32.AND P0, PT, RZ, UR4, PT ;  /* 0x00000004ff007c0c */ /* 0x000fe2000bf05070 */
[----:B------:R-:W-:Y:S02]  /*2250*/  IMAD R8, R186, R100, RZ ;  /* 0x00000064ba087224 */ /* 0x000fe400078e02ff */
[----:B------:R-:W-:Y:S01]  /*2260*/  IMAD R9, R170, UR7, R9 ;  /* 0x00000007aa097c24 */ /* 0x000fe2000f8e0209 */
[----:B------:R-:W-:Y:S01]  /*2270*/  ISETP.NE.AND.EX P0, PT, RZ, UR5, PT, P0 ;  /* 0x00000005ff007c0c */ /* 0x000fe2000bf05300 */
[----:B------:R-:W-:Y:S01]  /*2280*/  ULDC.64 UR4, c[0x0][0x300] ;  /* 0x0000c00000047ab9 */ /* 0x000fe20000000a00 */
[----:B------:R-:W-:Y:S02]  /*2290*/  IMAD.IADD R7, R7, 0x1, R11 ;  /* 0x0000000107077824 */ /* 0x000fe400078e020b */
[----:B------:R-:W-:-:S02]  /*22a0*/  IMAD.IADD R5, R5, 0x1, R9 ;  /* 0x0000000105057824 */ /* 0x000fc400078e0209 */
[C---:B------:R-:W-:Y:S02]  /*22b0*/  IMAD R9, R162.reuse, R101, R8 ;  /* 0x00000065a2097224 */ /* 0x040fe400078e0208 */
[----:B------:R-:W-:-:S03]  /*22c0*/  IMAD.WIDE.U32 R96, R162, R100, R16 ;  /* 0x00000064a2607225 */ /* 0x000fc600078e0010 */
[----:B------:R-:W-:Y:S01]  /*22d0*/  IADD3 R99, R9, R99, RZ ;  /* 0x0000006309637210 */ /* 0x000fe20007ffe0ff */
[----:B------:R-:W-:Y:S02]  /*22e0*/  IMAD.IADD R97, R97, 0x1, R9 ;  /* 0x0000000161617824 */ /* 0x000fe400078e0209 */
[----:B------:R-:W-:Y:S02]  /*22f0*/  IMAD.SHL.U32 R122, R35, 0x2, RZ ;  /* 0x00000002237a7824 */ /* 0x000fe400078e00ff */
[----:B-----5:R-:W-:-:S04]  /*2300*/  IMAD.WIDE.U32 R96, R147, R100, R96 ;  /* 0x0000006493607225 */ /* 0x020fc800078e0060 */
[----:B------:R-:W-:Y:S01]  /*2310*/  IMAD.WIDE.U32 R98, R147, R100, R98 ;  /* 0x0000006493627225 */ /* 0x000fe200078e0062 */
[----:B--2---:R-:W-:-:S04]  /*2320*/  LOP3.LUT R20, R20, 0xfffffffe, RZ, 0xc0, !PT ;  /* 0xfffffffe14147812 */ /* 0x004fc800078ec0ff */
[----:B------:R-:W-:-:S05]  /*2330*/  @P4 LOP3.LUT R20, R20, 0x1, RZ, 0xfc, !PT ;  /* 0x0000000114144812 */ /* 0x000fca00078efcff */
[----:B------:R0:W-:Y:S01]  /*2340*/  STL [R1], R20 ;  /* 0x0000001401007387 */ /* 0x0001e20000100800 */
[----:B------:R-:W-:Y:S02]  /*2350*/  SHF.R.S32.HI R3, RZ, 0x1f, R171 ;  /* 0x0000001fff037819 */ /* 0x000fe400000114ab */
[----:B------:R-:W-:Y:S02]  /*2360*/  SEL R93, R171, RZ, !P0 ;  /* 0x000000ffab5d7207 */ /* 0x000fe40004000000 */
[----:B------:R-:W-:-:S03]  /*2370*/  SEL R3, R3, RZ, !P0 ;  /* 0x000000ff03037207 */ /* 0x000fc60004000000 */
[----:B------:R-:W-:-:S04]  /*2380*/  IMAD.WIDE.U32 R90, R93, UR4, R4 ;  /* 0x000000045d5a7c25 */ /* 0x000fc8000f8e0004 */
[-C--:B------:R-:W-:Y:S02]  /*2390*/  IMAD R4, R186, R94.reuse, RZ ;  /* 0x0000005eba047224 */ /* 0x080fe400078e02ff */
[----:B------:R-:W-:Y:S02]  /*23a0*/  IMAD R10, R3, UR4, RZ ;  /* 0x00000004030a7c24 */ /* 0x000fe4000f8e02ff */
[C---:B------:R-:W-:Y:S02]  /*23b0*/  IMAD R31, R162.reuse, R95, R4 ;  /* 0x0000005fa21f7224 */ /* 0x040fe400078e0204 */
[----:B------:R-:W-:Y:S01]  /*23c0*/  IMAD R89, R93, UR5, R10 ;  /* 0x000000055d597c24 */ /* 0x000fe2000f8e020a */
[----:B------:R-:W-:Y:S01]  /*23d0*/  ULDC.64 UR4, c[0x0][0x328] ;  /* 0x0000ca0000047ab9 */ /* 0x000fe20000000a00 */
[----:B------:R-:W-:-:S04]  /*23e0*/  IMAD.WIDE.U32 R4, R162, R94, R22 ;  /* 0x0000005ea2047225 */ /* 0x000fc800078e0016 */
[----:B------:R-:W-:Y:S01]  /*23f0*/  IMAD.IADD R89, R91, 0x1, R89 ;  /* 0x000000015b597824 */ /* 0x000fe200078e0259 */
[----:B------:R-:W-:Y:S01]  /*2400*/  IADD3 R88, P0, R90, R4, RZ ;  /* 0x000000045a587210 */ /* 0x000fe20007f1e0ff */
[----:B------:R-:W-:Y:S01]  /*2410*/  IMAD R8, R3, UR4, RZ ;  /* 0x0000000403087c24 */ /* 0x000fe2000f8e02ff */
[----:B------:R-:W-:Y:S01]  /*2420*/  SEL R4, R35, RZ, P2 ;  /* 0x000000ff23047207 */ /* 0x000fe20001000000 */
[----:B------:R-:W-:Y:S01]  /*2430*/  IMAD R3, R186, R106, RZ ;  /* 0x0000006aba037224 */ /* 0x000fe200078e02ff */
[----:B------:R-:W-:Y:S01]  /*2440*/  IADD3.X R31, R89, R5, R31, P0, !PT ;  /* 0x00000005591f7210 */ /* 0x000fe200007fe41f */
[----:B------:R-:W-:Y:S01]  /*2450*/  IMAD R33, R93, UR5, R8 ;  /* 0x000000055d217c24 */ /* 0x000fe2000f8e0208 */
[----:B------:R-:W-:Y:S01]  /*2460*/  LOP3.LUT P0, RZ, R190, 0x4, RZ, 0xc0, !PT ;  /* 0x00000004beff7812 */ /* 0x000fe2000780c0ff */
[----:B------:R-:W-:Y:S01]  /*2470*/  IMAD R5, R162, R107, R3 ;  /* 0x0000006ba2057224 */ /* 0x000fe200078e0203 */
[----:B------:R-:W-:Y:S01]  /*2480*/  SEL R3, R35, RZ, P3 ;  /* 0x000000ff23037207 */ /* 0x000fe20001800000 */
[----:B------:R-:W-:Y:S01]  /*2490*/  IMAD.WIDE.U32 R92, R93, UR4, R6 ;  /* 0x000000045d5c7c25 */ /* 0x000fe2000f8e0006 */
[----:B------:R-:W-:-:S02]  /*24a0*/  SEL R7, R35, RZ, P4 ;  /* 0x000000ff23077207 */ /* 0x000fc40002000000 */
[----:B------:R-:W-:Y:S01]  /*24b0*/  IADD3 R118, P4, R162, R119, RZ ;  /* 0x00000077a2767210 */ /* 0x000fe20007f9e0ff */
[----:B------:R-:W-:Y:S01]  /*24c0*/  IMAD.IADD R3, R22, 0x1, R3 ;  /* 0x0000000116037824 */ /* 0x000fe200078e0203 */
[----:B------:R-:W-:Y:S01]  /*24d0*/  SEL R123, R123, 0xffffffe0, !P0 ;  /* 0xffffffe07b7b7807 */ /* 0x000fe20004000000 */
[----:B------:R-:W-:Y:S02]  /*24e0*/  IMAD.IADD R103, R103, 0x1, R5 ;  /* 0x0000000167677824 */ /* 0x000fe400078e0205 */
[----:B------:R-:W-:Y:S02]  /*24f0*/  IMAD.IADD R105, R5, 0x1, R105 ;  /* 0x0000000105697824 */ /* 0x000fe400078e0269 */
[----:B------:R-:W-:Y:S01]  /*2500*/  IMAD.IADD R5, R165, 0x1, R4 ;  /* 0x00000001a5057824 */ /* 0x000fe200078e0204 */
[----:B------:R-:W-:Y:S01]  /*2510*/  SHF.R.S32.HI R4, RZ, 0x1f, R3 ;  /* 0x0000001fff047819 */ /* 0x000fe20000011403 */
[----:B------:R-:W-:Y:S02]  /*2520*/  IMAD.IADD R8, R166, 0x1, R7 ;  /* 0x00000001a6087824 */ /* 0x000fe400078e0207 */
[----:B------:R-:W-:Y:S01]  /*2530*/  IMAD.WIDE.U32 R102, R147, R106, R102 ;  /* 0x0000006a93667225 */ /* 0x000fe200078e0066 */
[----:B------:R-:W-:-:S02]  /*2540*/  SHF.R.S32.HI R6, RZ, 0x1f, R5 ;  /* 0x0000001fff067819 */ /* 0x000fc40000011405 */
[CC--:B------:R-:W-:Y:S01]  /*2550*/  LEA.HI R15, R4.reuse, R3.reuse, RZ, 0x3 ;  /* 0x00000003040f7211 */ /* 0x0c0fe200078f18ff */
[----:B------:R-:W-:Y:S01]  /*2560*/  IMAD.WIDE.U32 R104, R147, R106, R104 ;  /* 0x0000006a93687225 */ /* 0x000fe200078e0068 */
[----:B------:R-:W-:Y:S02]  /*2570*/  LEA.HI R3, R4, R3, RZ, 0x6 ;  /* 0x0000000304037211 */ /* 0x000fe400078f30ff */
[----:B------:R-:W-:Y:S01]  /*2580*/  LEA.HI R4, R6, R5, RZ, 0x6 ;  /* 0x0000000506047211 */ /* 0x000fe200078f30ff */
[----:B------:R-:W-:Y:S01]  /*2590*/  IMAD.WIDE.U32 R94, R94, 0x60, RZ ;  /* 0x000000605e5e7825 */ /* 0x000fe200078e00ff */
[----:B------:R-:W-:Y:S02]  /*25a0*/  SHF.R.S32.HI R3, RZ, 0x6, R3 ;  /* 0x00000006ff037819 */ /* 0x000fe40000011403 */
[----:B------:R-:W-:Y:S01]  /*25b0*/  SHF.R.S32.HI R7, RZ, 0x6, R4 ;  /* 0x00000006ff077819 */ /* 0x000fe20000011404 */
[----:B------:R-:W-:Y:S01]  /*25c0*/  IMAD.X R119, R186, 0x1, R21, P4 ;  /* 0x00000001ba777824 */ /* 0x000fe200020e0615 */
[----:B------:R-:W-:Y:S01]  /*25d0*/  LOP3.LUT R4, R174, 0x38, R15, 0xf8, !PT ;  /* 0x00000038ae047812 */ /* 0x000fe200078ef80f */
[C---:B------:R-:W-:Y:S01]  /*25e0*/  IMAD R146, R3.reuse, 0x1800, R176 ;  /* 0x0000180003927824 */ /* 0x040fe200078e02b0 */
[----:B------:R-:W-:Y:S01]  /*25f0*/  SHF.R.S32.HI R11, RZ, 0x1f, R8 ;  /* 0x0000001fff0b7819 */ /* 0x000fe20000011408 */
[--C-:B------:R-:W-:Y:S01]  /*2600*/  IMAD R144, R3, 0x1800, R177.reuse ;  /* 0x0000180003907824 */ /* 0x100fe200078e02b1 */
[----:B------:R-:W-:Y:S01]  /*2610*/  LOP3.LUT R3, R4, R175, RZ, 0x3c, !PT ;  /* 0x000000af04037212 */ /* 0x000fe200078e3cff */
[C---:B------:R-:W-:Y:S01]  /*2620*/  IMAD R142, R7.reuse, 0x1800, R177 ;  /* 0x00001800078e7824 */ /* 0x040fe200078e02b1 */
[----:B------:R-:W-:Y:S01]  /*2630*/  LEA.HI R5, R6, R5, RZ, 0x3 ;  /* 0x0000000506057211 */ /* 0x000fe200078f18ff */
[----:B------:R-:W-:Y:S01]  /*2640*/  IMAD R145, R7, 0x1800, R176 ;  /* 0x0000180007917824 */ /* 0x000fe200078e02b0 */
[----:B------:R-:W-:Y:S01]  /*2650*/  IADD3 R146, R146, R3, RZ ;  /* 0x0000000392927210 */ /* 0x000fe20007ffe0ff */
[----:B------:R-:W-:Y:S01]  /*2660*/  IMAD R7, R107, 0x60, RZ ;  /* 0x000000606b077824 */ /* 0x000fe200078e02ff */
[----:B------:R-:W-:Y:S01]  /*2670*/  LEA.HI R13, R11, R8, RZ, 0x3 ;  /* 0x000000080b0d7211 */ /* 0x000fe200078f18ff */
[----:B------:R-:W-:Y:S01]  /*2680*/  IMAD.IADD R125, R95, 0x1, R125 ;  /* 0x000000015f7d7824 */ /* 0x000fe200078e027d */
[----:B------:R-:W-:-:S02]  /*2690*/  LOP3.LUT R3, R172, 0x38, R5, 0xf8, !PT ;  /* 0x00000038ac037812 */ /* 0x000fc400078ef805 */
[----:B------:R-:W-:Y:S02]  /*26a0*/  LEA.HI R8, R11, R8, RZ, 0x6 ;  /* 0x000000080b087211 */ /* 0x000fe400078f30ff */
[----:B------:R-:W-:Y:S02]  /*26b0*/  LOP3.LUT R3, R3, R200, RZ, 0x3c, !PT ;  /* 0x000000c803037212 */ /* 0x000fe400078e3cff */
[----:B------:R-:W-:Y:S02]  /*26c0*/  SHF.R.S32.HI R8, RZ, 0x6, R8 ;  /* 0x00000006ff087819 */ /* 0x000fe40000011408 */
[----:B------:R-:W-:Y:S01]  /*26d0*/  LOP3.LUT R4, R174, 0x38, R13, 0xf8, !PT ;  /* 0x00000038ae047812 */ /* 0x000fe200078ef80d */
[----:B------:R-:W-:Y:S01]  /*26e0*/  IMAD.IADD R142, R142, 0x1, R3 ;  /* 0x000000018e8e7824 */ /* 0x000fe200078e0203 */
[----:B------:R-:W-:Y:S01]  /*26f0*/  LOP3.LUT R9, R172, 0x38, R15, 0xf8, !PT ;  /* 0x00000038ac097812 */ /* 0x000fe200078ef80f */
[----:B------:R-:W-:Y:S01]  /*2700*/  IMAD R143, R8, 0x1800, R176 ;  /* 0x00001800088f7824 */ /* 0x000fe200078e02b0 */
[----:B------:R-:W-:Y:S01]  /*2710*/  LOP3.LUT R4, R4, R175, RZ, 0x3c, !PT ;  /* 0x000000af04047212 */ /* 0x000fe200078e3cff */
[----:B------:R-:W-:Y:S01]  /*2720*/  IMAD R137, R8, 0x1800, R177 ;  /* 0x0000180008897824 */ /* 0x000fe200078e02b1 */
[----:B------:R-:W-:-:S02]  /*2730*/  SHF.R.S32.HI R3, RZ, 0x1f, R147 ;  /* 0x0000001fff037819 */ /* 0x000fc40000011493 */
[----:B------:R-:W-:Y:S01]  /*2740*/  LOP3.LUT R6, R174, 0x38, R5, 0xf8, !PT ;  /* 0x00000038ae067812 */ /* 0x000fe200078ef805 */
[----:B------:R-:W-:Y:S01]  /*2750*/  IMAD.IADD R143, R143, 0x1, R4 ;  /* 0x000000018f8f7824 */ /* 0x000fe200078e0204 */
[----:B------:R-:W-:Y:S01]  /*2760*/  LOP3.LUT R9, R9, R200, RZ, 0x3c, !PT ;  /* 0x000000c809097212 */ /* 0x000fe200078e3cff */
[----:B------:R-:W-:Y:S01]  /*2770*/  IMAD R4, R3, R100, RZ ;  /* 0x0000006403047224 */ /* 0x000fe200078e02ff */
[----:B------:R-:W-:Y:S02]  /*2780*/  LOP3.LUT R6, R6, R175, RZ, 0x3c, !PT ;  /* 0x000000af06067212 */ /* 0x000fe400078e3cff */
[----:B------:R-:W-:Y:S01]  /*2790*/  SHF.R.S32.HI R114, RZ, 0x3, R15 ;  /* 0x00000003ff727819 */ /* 0x000fe2000001140f */
[----:B------:R-:W-:Y:S01]  /*27a0*/  IMAD.IADD R144, R144, 0x1, R9 ;  /* 0x0000000190907824 */ /* 0x000fe200078e0209 */
[--C-:B------:R-:W-:Y:S01]  /*27b0*/  LOP3.LUT R9, R172, 0x38, R13.reuse, 0xf8, !PT ;  /* 0x00000038ac097812 */ /* 0x100fe200078ef80d */
[----:B------:R-:W-:Y:S01]  /*27c0*/  IMAD R25, R147, R101, R4 ;  /* 0x0000006593197224 */ /* 0x000fe200078e0204 */
[----:B------:R-:W-:Y:S01]  /*27d0*/  SHF.R.S32.HI R112, RZ, 0x3, R13 ;  /* 0x00000003ff707819 */ /* 0x000fe2000001140d */
[----:B------:R-:W-:Y:S01]  /*27e0*/  IMAD R4, R3, R106, RZ ;  /* 0x0000006a03047224 */ /* 0x000fe200078e02ff */
[----:B------:R-:W-:Y:S01]  /*27f0*/  SEL R3, RZ, 0x20, P1 ;  /* 0x00000020ff037807 */ /* 0x000fe20000800000 */
[----:B------:R-:W-:Y:S01]  /*2800*/  IMAD.IADD R145, R145, 0x1, R6 ;  /* 0x0000000191917824 */ /* 0x000fe200078e0206 */
[----:B------:R-:W-:Y:S01]  /*2810*/  LOP3.LUT R6, R9, R200, RZ, 0x3c, !PT ;  /* 0x000000c809067212 */ /* 0x000fe200078e3cff */
[----:B------:R-:W-:Y:S01]  /*2820*/  IMAD R9, R147, R107, R4 ;  /* 0x0000006b93097224 */ /* 0x000fe200078e0204 */
[----:B------:R-:W-:Y:S01]  /*2830*/  LOP3.LUT R4, R174, 0x18, R22, 0xf8, !PT ;  /* 0x00000018ae047812 */ /* 0x000fe200078ef816 */
[----:B------:R-:W-:Y:S01]  /*2840*/  IMAD.WIDE.U32 R106, R106, 0x60, RZ ;  /* 0x000000606a6a7825 */ /* 0x000fe200078e00ff */
[----:B------:R-:W-:-:S02]  /*2850*/  LOP3.LUT R15, R15, 0xfffffff8, RZ, 0xc0, !PT ;  /* 0xfffffff80f0f7812 */ /* 0x000fc400078ec0ff */
[----:B------:R-:W-:Y:S01]  /*2860*/  LOP3.LUT R27, R4, R175, RZ, 0x3c, !PT ;  /* 0x000000af041b7212 */ /* 0x000fe200078e3cff */
[----:B------:R-:W-:Y:S01]  /*2870*/  IMAD.WIDE.U32 R100, R100, 0x60, RZ ;  /* 0x0000006064647825 */ /* 0x000fe200078e00ff */
[----:B------:R-:W-:Y:S02]  /*2880*/  LOP3.LUT R14, R5, 0xfffffff8, RZ, 0xc0, !PT ;  /* 0xfffffff8050e7812 */ /* 0x000fe400078ec0ff */
[----:B------:R-:W-:Y:S01]  /*2890*/  IADD3 R27, R176, R27, RZ ;  /* 0x0000001bb01b7210 */ /* 0x000fe20007ffe0ff */
[----:B------:R-:W-:Y:S01]  /*28a0*/  IMAD.IADD R137, R137, 0x1, R6 ;  /* 0x0000000189897824 */ /* 0x000fe200078e0206 */
[----:B------:R-:W-:Y:S01]  /*28b0*/  LOP3.LUT R13, R13, 0xfffffff8, RZ, 0xc0, !PT ;  /* 0xfffffff80d0d7812 */ /* 0x000fe200078ec0ff */
[----:B------:R-:W-:Y:S01]  /*28c0*/  IMAD.IADD R126, R107, 0x1, R7 ;  /* 0x000000016b7e7824 */ /* 0x000fe200078e0207 */
[C---:B------:R-:W-:Y:S01]  /*28d0*/  LOP3.LUT R3, R12.reuse, R3, RZ, 0xfc, !PT ;  /* 0x000000030c037212 */ /* 0x040fe200078efcff */
[----:B------:R-:W-:Y:S01]  /*28e0*/  IMAD.IADD R26, R97, 0x1, R25 ;  /* 0x00000001611a7824 */ /* 0x000fe200078e0219 */
[----:B------:R-:W-:Y:S01]  /*28f0*/  IADD3 R25, R25, R99, RZ ;  /* 0x0000006319197210 */ /* 0x000fe20007ffe0ff */
[----:B------:R-:W-:Y:S01]  /*2900*/  IMAD.IADD R21, R103, 0x1, R9 ;  /* 0x0000000167157824 */ /* 0x000fe200078e0209 */
[----:B------:R-:W-:Y:S01]  /*2910*/  SHF.R.S32.HI R113, RZ, 0x3, R5 ;  /* 0x00000003ff717819 */ /* 0x000fe20000011405 */
[----:B0-----:R-:W-:Y:S01]  /*2920*/  IMAD.IADD R20, R9, 0x1, R105 ;  /* 0x0000000109147824 */ /* 0x001fe200078e0269 */
[----:B------:R-:W-:Y:S01]  /*2930*/  LOP3.LUT R12, R12, 0x1, RZ, 0xc0, !PT ;  /* 0x000000010c0c7812 */ /* 0x000fe200078ec0ff */
[----:B------:R-:W-:Y:S01]  /*2940*/  IMAD.IADD R127, R101, 0x1, R127 ;  /* 0x00000001657f7824 */ /* 0x000fe200078e027f */
[----:B------:R-:W-:Y:S01]  /*2950*/  SHF.R.S32.HI R111, RZ, 0x1f, R15 ;  /* 0x0000001fff6f7819 */ /* 0x000fe2000001140f */
[----:B------:R-:W-:Y:S01]  /*2960*/  IMAD.IADD R136, R123, 0x1, R27 ;  /* 0x000000017b887824 */ /* 0x000fe200078e021b */
[----:B------:R-:W-:Y:S01]  /*2970*/  SHF.R.S32.HI R110, RZ, 0x1f, R14 ;  /* 0x0000001fff6e7819 */ /* 0x000fe2000001140e */
[----:B------:R-:W-:Y:S01]  /*2980*/  IMAD.IADD R6, R93, 0x1, R33 ;  /* 0x000000015d067824 */ /* 0x000fe200078e0221 */
[----:B------:R-:W-:-:S02]  /*2990*/  SHF.R.S32.HI R109, RZ, 0x1f, R13 ;  /* 0x0000001fff6d7819 */ /* 0x000fc4000001140d */
[C---:B------:R-:W-:Y:S02]  /*29a0*/  LOP3.LUT R11, R3.reuse, 0x2, RZ, 0xc0, !PT ;  /* 0x00000002030b7812 */ /* 0x040fe400078ec0ff */
[C---:B------:R-:W-:Y:S02]  /*29b0*/  LOP3.LUT R10, R3.reuse, 0x4, RZ, 0xc0, !PT ;  /* 0x00000004030a7812 */ /* 0x040fe400078ec0ff */
[C---:B------:R-:W-:Y:S02]  /*29c0*/  LOP3.LUT R9, R3.reuse, 0x8, RZ, 0xc0, !PT ;  /* 0x0000000803097812 */ /* 0x040fe400078ec0ff */
[C---:B------:R-:W-:Y:S02]  /*29d0*/  LOP3.LUT R8, R3.reuse, 0x10, RZ, 0xc0, !PT ;  /* 0x0000001003087812 */ /* 0x040fe400078ec0ff */
[----:B------:R-:W-:-:S07]  /*29e0*/  LOP3.LUT R7, R3, 0x20, RZ, 0xc0, !PT ;  /* 0x0000002003077812 */ /* 0x000fce00078ec0ff */
.L_x_1427:
[----:B--23--:R-:W2:Y:S01]  /*29f0*/  LDL.LU R32, [R1] ;  /* 0x0000000001207983 */ /* 0x00cea20000300800 */
[----:B------:R-:W-:Y:S01]  /*2a00*/  VIADD R35, R24, 0xffffffff ;  /* 0xffffffff18237836 */ /* 0x000fe20000000000 */
[----:B------:R-:W0:Y:S01]  /*2a10*/  LDC.64 R120, c[0x0][0x2d8] ;  /* 0x0000b600ff787b82 */ /* 0x000e220000000a00 */
[----:B------:R-:W-:Y:S01]  /*2a20*/  IMAD R43, R19, 0x4800, R27 ;  /* 0x00004800132b7824 */ /* 0x000fe200078e021b */
[----:B------:R-:W-:Y:S05]  /*2a30*/  YIELD ;  /* 0x0000000000007946 */ /* 0x000fea0003800000 */
[----:B------:R-:W-:Y:S01]  /*2a40*/  SHF.R.S32.HI R33, RZ, 0x1f, R35 ;  /* 0x0000001fff217819 */ /* 0x000fe20000011423 */
[-C--:B------:R-:W-:Y:S01]  /*2a50*/  IMAD R3, R125, R35.reuse, RZ ;  /* 0x000000237d037224 */ /* 0x080fe200078e02ff */
[----:B------:R-:W1:Y:S01]  /*2a60*/  LDC R117, c[0x0][0x3d4] ;  /* 0x0000f500ff757b82 */ /* 0x000e620000000800 */
[----:B------:R-:W-:Y:S01]  /*2a70*/  IMAD.WIDE.U32 R130, R94, R35, RZ ;  /* 0x000000235e827225 */ /* 0x000fe200078e00ff */
[----:B------:R-:W-:Y:S03]  /*2a80*/  BSSY B0, `(.L_x_1328) ;  /* 0x000076d000007945 */ /* 0x000fe60003800000 */
[----:B------:R-:W-:Y:S01]  /*2a90*/  IMAD R3, R33, R94, R3 ;  /* 0x0000005e21037224 */ /* 0x000fe200078e0203 */
[----:B------:R-:W-:Y:S01]  /*2aa0*/  IADD3 R5, P5, R88, R130, RZ ;  /* 0x0000008258057210 */ /* 0x000fe20007fbe0ff */
[----:B------:R-:W-:-:S02]  /*2ab0*/  IMAD R43, R43, 0x2, R116 ;  /* 0x000000022b2b7824 */ /* 0x000fc400078e0274 */
[----:B------:R-:W-:Y:S01]  /*2ac0*/  IMAD.IADD R84, R131, 0x1, R3 ;  /* 0x0000000183547824 */ /* 0x000fe200078e0203 */
[----:B------:R-:W-:-:S04]  /*2ad0*/  IADD3 R3, P1, P4, R88, R130, R133 ;  /* 0x0000008258037210 */ /* 0x000fc80007c3e085 */
[----:B------:R-:W-:Y:S02]  /*2ae0*/  IADD3.X R4, R31, R84, R132, P1, P4 ;  /* 0x000000541f047210 */ /* 0x000fe40000fe8484 */
[----:B------:R-:W-:Y:S02]  /*2af0*/  ISETP.GT.AND P1, PT, R35, R124, PT ;  /* 0x0000007c2300720c */ /* 0x000fe40003f24270 */
[-C--:B0-----:R-:W-:Y:S02]  /*2b00*/  LEA R44, P0, R5, R120.reuse, 0x1 ;  /* 0x00000078052c7211 */ /* 0x081fe400078008ff */
[----:B------:R-:W-:Y:S02]  /*2b10*/  IADD3.X R24, R84, R31, RZ, P5, !PT ;  /* 0x0000001f54187210 */ /* 0x000fe40002ffe4ff */
[----:B------:R-:W-:Y:S02]  /*2b20*/  LEA R40, P5, R3, R120, 0x1 ;  /* 0x0000007803287211 */ /* 0x000fe400078a08ff */
[----:B------:R-:W-:Y:S01]  /*2b30*/  LEA.HI.X R45, R5, R121, R24, 0x1, P0 ;  /* 0x00000079052d7211 */ /* 0x000fe200000f0c18 */
[----:B------:R-:W-:Y:S01]  /*2b40*/  IMAD.MOV.U32 R24, RZ, RZ, R35 ;  /* 0x000000ffff187224 */ /* 0x000fe200078e0023 */
[----:B-1----:R-:W-:-:S02]  /*2b50*/  ISETP.GE.AND P0, PT, R117, 0x1, PT ;  /* 0x000000017500780c */ /* 0x002fc40003f06270 */
[----:B------:R-:W-:Y:S01]  /*2b60*/  LEA.HI.X R41, R3, R121, R4, 0x1, P5 ;  /* 0x0000007903297211 */ /* 0x000fe200028f0c04 */
[----:B------:R-:W-:-:S04]  /*2b70*/  IMAD R3, R19, 0x4800, R136 ;  /* 0x0000480013037824 */ /* 0x000fc800078e0288 */
[----:B------:R-:W-:Y:S01]  /*2b80*/  IMAD R42, R3, 0x2, R116 ;  /* 0x00000002032a7824 */ /* 0x000fe200078e0274 */
[----:B--2---:R-:W-:-:S04]  /*2b90*/  LOP3.LUT R32, R32, 0xfffffffd, RZ, 0xc0, !PT ;  /* 0xfffffffd20207812 */ /* 0x004fc800078ec0ff */
[----:B------:R-:W-:-:S05]  /*2ba0*/  @P1 LOP3.LUT R32, R32, 0x2, RZ, 0xfc, !PT ;  /* 0x0000000220201812 */ /* 0x000fca00078efcff */
[----:B------:R0:W-:Y:S01]  /*2bb0*/  STL [R1], R32 ;  /* 0x0000002001007387 */ /* 0x0001e20000100800 */
[----:B------:R-:W-:Y:S05]  /*2bc0*/  @!P0 BRA `(.L_x_1329) ;  /* 0x00000070007c8947 */ /* 0x000fea0003800000 */
[----:B------:R-:W-:Y:S01]  /*2bd0*/  ULDC.U8 UR4, c[0x0][0x3f0] ;  /* 0x0000fc0000047ab9 */ /* 0x000fe20000000000 */
[-C--:B------:R-:W-:Y:S01]  /*2be0*/  IMAD R3, R126, R35.reuse, RZ ;  /* 0x000000237e037224 */ /* 0x080fe200078e02ff */
[----:B------:R-:W-:Y:S01]  /*2bf0*/  ISETP.NE.AND P0, PT, RZ, UR4, PT ;  /* 0x00000004ff007c0c */ /* 0x000fe2000bf05270 */
[-C--:B------:R-:W-:Y:S02]  /*2c00*/  IMAD R5, R127, R35.reuse, RZ ;  /* 0x000000237f057224 */ /* 0x080fe400078e02ff */
[C---:B------:R-:W-:Y:S02]  /*2c10*/  IMAD R3, R33.reuse, R106, R3 ;  /* 0x0000006a21037224 */ /* 0x040fe400078e0203 */
[----:B------:R-:W-:Y:S02]  /*2c20*/  IMAD R33, R33, R100, R5 ;  /* 0x0000006421217224 */ /* 0x000fe400078e0205 */
[----:B------:R-:W-:Y:S02]  /*2c30*/  IMAD R5, R24, -0x60, R2 ;  /* 0xffffffa018057824 */ /* 0x000fe400078e0202 */
[----:B------:R-:W-:-:S03]  /*2c40*/  IMAD.WIDE.U32 R82, R106, R35, RZ ;  /* 0x000000236a527225 */ /* 0x000fc600078e00ff */
[----:B------:R-:W-:Y:S01]  /*2c50*/  VIMNMX R5, R5, 0x60, PT ;  /* 0x0000006005057848 */ /* 0x000fe20003fe0100 */
[----:B------:R-:W-:-:S04]  /*2c60*/  IMAD.WIDE.U32 R80, R100, R35, RZ ;  /* 0x0000002364507225 */ /* 0x000fc800078e00ff */
[----:B------:R-:W-:Y:S02]  /*2c70*/  IMAD.IADD R3, R83, 0x1, R3 ;  /* 0x0000000153037824 */ /* 0x000fe400078e0203 */
        /* <DEDUP_REMOVED lines=22> */
[----:B------:R-:W-:Y:S01]  /*2de0*/  IADD3.X R34, R3, R21, RZ, P4, !PT ;  /* 0x0000001503227210 */ /* 0x000fe200027fe4ff */
[----:B------:R-:W-:Y:S01]  /*2df0*/  VIADD R38, R16, 0x10 ;  /* 0x0000001010267836 */ /* 0x000fe20000000000 */
[----:B0-----:R-:W-:Y:S01]  /*2e00*/  LEA R32, P4, R33, UR4, 0x1 ;  /* 0x0000000421207c11 */ /* 0x001fe2000f8808ff */
[----:B------:R-:W-:Y:S01]  /*2e10*/  IMAD.X R46, R4, 0x1, R26, P1 ;  /* 0x00000001042e7824 */ /* 0x000fe200008e061a */
[----:B------:R-:W-:Y:S02]  /*2e20*/  ISETP.GE.AND P1, PT, R16, R117, PT ;  /* 0x000000751000720c */ /* 0x000fe40003f26270 */
[----:B------:R-:W-:-:S02]  /*2e30*/  CS2R R128, SRZ ;  /* 0x0000000000807805 */ /* 0x000fc4000001ff00 */
[----:B------:R-:W-:Y:S02]  /*2e40*/  LEA.HI.X R33, R33, UR5, R34, 0x1, P4 ;  /* 0x0000000521217c11 */ /* 0x000fe4000a0f0c22 */
[----:B------:R-:W-:Y:S02]  /*2e50*/  CS2R R86, SRZ ;  /* 0x0000000000567805 */ /* 0x000fe4000001ff00 */
[C---:B------:R-:W-:Y:S02]  /*2e60*/  LEA R34, P4, R35.reuse, UR6, 0x1 ;  /* 0x0000000623227c11 */ /* 0x040fe4000f8808ff */
[----:B------:R-:W-:Y:S02]  /*2e70*/  CS2R R130, SRZ ;  /* 0x0000000000827805 */ /* 0x000fe4000001ff00 */
[----:B------:R-:W-:Y:S01]  /*2e80*/  CS2R R120, SRZ ;  /* 0x0000000000787805 */ /* 0x000fe2000001ff00 */
[----:B------:R-:W-:Y:S01]  /*2e90*/  ULDC.64 UR8, c[0x0][0x208] ;  /* 0x0000820000087ab9 */ /* 0x000fe20000000a00 */
[----:B------:R-:W-:Y:S01]  /*2ea0*/  LEA.HI.X R35, R35, UR7, R46, 0x1, P4 ;  /* 0x0000000723237c11 */ /* 0x000fe2000a0f0c2e */
[----:B------:R-:W-:Y:S01]  /*2eb0*/  VIADD R46, R16, 0x30 ;  /* 0x00000030102e7836 */ /* 0x000fe20000000000 */
[-C--:B------:R-:W-:Y:S01]  /*2ec0*/  ISETP.GE.AND P4, PT, R38, R117.reuse, PT ;  /* 0x000000752600720c */ /* 0x080fe20003f86270 */
[----:B------:R-:W-:Y:S01]  /*2ed0*/  VIADD R38, R16, 0x20 ;  /* 0x0000002010267836 */ /* 0x000fe20000000000 */
[----:B------:R1:W5:Y:S04]  /*2ee0*/  @!P1 LDG.E.64 R128, desc[UR8][R32.64] ;  /* 0x0000000820809981 */ /* 0x000368000c1e1b00 */
[----:B------:R1:W5:Y:S01]  /*2ef0*/  @!P1 LDG.E.64 R130, desc[UR8][R34.64] ;  /* 0x0000000822829981 */ /* 0x000362000c1e1b00 */
[----:B------:R-:W-:-:S06]  /*2f00*/  ISETP.GE.AND P1, PT, R38, R117, PT ;  /* 0x000000752600720c */ /* 0x000fcc0003f26270 */
[----:B------:R1:W5:Y:S04]  /*2f10*/  @!P4 LDG.E.64 R86, desc[UR8][R32.64+0x20] ;  /* 0x000020082056c981 */ /* 0x000368000c1e1b00 */
[----:B------:R1:W5:Y:S01]  /*2f20*/  @!P4 LDG.E.64 R120, desc[UR8][R34.64+0x20] ;  /* 0x000020082278c981 */ /* 0x000362000c1e1b00 */
[----:B------:R-:W-:Y:S02]  /*2f30*/  ISETP.GE.AND P4, PT, R46, R117, PT ;  /* 0x000000752e00720c */ /* 0x000fe40003f86270 */
[----:B------:R-:W-:Y:S02]  /*2f40*/  CS2R R78, SRZ ;  /* 0x00000000004e7805 */ /* 0x000fe4000001ff00 */
[----:B------:R-:W-:Y:S02]  /*2f50*/  CS2R R84, SRZ ;  /* 0x0000000000547805 */ /* 0x000fe4000001ff00 */
[----:B------:R-:W-:-:S02]  /*2f60*/  CS2R R74, SRZ ;  /* 0x00000000004a7805 */ /* 0x000fc4000001ff00 */
[----:B------:R-:W-:Y:S01]  /*2f70*/  CS2R R76, SRZ ;  /* 0x00000000004c7805 */ /* 0x000fe2000001ff00 */
[C---:B------:R-:W-:Y:S01]  /*2f80*/  VIADD R38, R16.reuse, 0x40 ;  /* 0x0000004010267836 */ /* 0x040fe20000000000 */
[----:B------:R-:W-:Y:S01]  /*2f90*/  IADD3 R46, R16, 0x50, RZ ;  /* 0x00000050102e7810 */ /* 0x000fe20007ffe0ff */
        /* <DEDUP_REMOVED lines=14> */
.L_x_1332:
[----:B------:R-:W-:Y:S05]  /*3080*/  BSYNC B1 ;  /* 0x0000000000017941 */ /* 0x000fea0003800000 */
.L_x_1331:
        /* <DEDUP_REMOVED lines=13> */
[----:B------:R-:W-:Y:S01]  /*3160*/  CS2R R64, SRZ ;  /* 0x0000000000407805 */ /* 0x000fe2000001ff00 */
[----:B------:R-:W-:Y:S01]  /*3170*/  IMAD.MOV.U32 R135, RZ, RZ, R67 ;  /* 0x000000ffff877224 */ /* 0x000fe200078e0043 */
[----:B------:R-:W-:Y:S06]  /*3180*/  @P4 BRA `(.L_x_1334) ;  /* 0x0000000000b84947 */ /* 0x000fec0003800000 */
[----:B------:R-:W-:Y:S01]  /*3190*/  IADD3 R82, P1, P5, R102, R82, R108 ;  /* 0x0000005266527210 */ /* 0x000fe20007d3e06c */
[----:B------:R-:W-:Y:S01]  /*31a0*/  ULDC.64 UR4, c[0x0][0x3c8] ;  /* 0x0000f20000047ab9 */ /* 0x000fe20000000a00 */
[----:B------:R-:W-:Y:S01]  /*31b0*/  ULDC.64 UR6, c[0x0][0x3e0] ;  /* 0x0000f80000067ab9 */ /* 0x000fe20000000a00 */
[----:B------:R-:W-:Y:S02]  /*31c0*/  CS2R R62, SRZ ;  /* 0x00000000003e7805 */ /* 0x000fe4000001ff00 */
[----:B-1----:R-:W-:Y:S02]  /*31d0*/  IADD3.X R33, R21, R3, R28, P1, P5 ;  /* 0x0000000315217210 */ /* 0x002fe40000fea41c */
[----:B------:R-:W-:Y:S02]  /*31e0*/  CS2R R64, SRZ ;  /* 0x0000000000407805 */ /* 0x000fe4000001ff00 */
[----:B------:R-:W-:Y:S01]  /*31f0*/  IADD3 R80, P1, P5, R96, R80, R29 ;  /* 0x0000005060507210 */ /* 0x000fe20007d3e01d */
[----:B------:R-:W-:-:S03]  /*3200*/  ULDC.64 UR8, c[0x0][0x208] ;  /* 0x0000820000087ab9 */ /* 0x000fc60000000a00 */
[----:B------:R-:W-:Y:S01]  /*3210*/  IADD3.X R3, R26, R4, R30, P1, P5 ;  /* 0x000000041a037210 */ /* 0x000fe20000fea41e */
[----:B------:R-:W-:Y:S01]  /*3220*/  VIADD R4, R16, 0x10 ;  /* 0x0000001010047836 */ /* 0x000fe20000000000 */
[----:B0-----:R-:W-:-:S04]  /*3230*/  LEA R32, P1, R82, UR4, 0x1 ;  /* 0x0000000452207c11 */ /* 0x001fc8000f8208ff */
[----:B------:R-:W-:Y:S02]  /*3240*/  LEA.HI.X R33, R82, UR5, R33, 0x1, P1 ;  /* 0x0000000552217c11 */ /* 0x000fe400088f0c21 */
[----:B------:R-:W-:-:S04]  /*3250*/  LEA R34, P1, R80, UR6, 0x1 ;  /* 0x0000000650227c11 */ /* 0x000fc8000f8208ff */
[----:B------:R-:W-:Y:S02]  /*3260*/  LEA.HI.X R35, R80, UR7, R3, 0x1, P1 ;  /* 0x0000000750237c11 */ /* 0x000fe400088f0c03 */
[----:B------:R-:W-:Y:S02]  /*3270*/  ISETP.GE.AND P1, PT, R16, R117, PT ;  /* 0x000000751000720c */ /* 0x000fe40003f26270 */
        /* <DEDUP_REMOVED lines=28> */
[----:B------:R-:W-:-:S13]  /*3440*/  ISETP.GE.AND P1, PT, R4, R117, PT ;  /* 0x000000750400720c */ /* 0x000fda0003f26270 */
[----:B------:R2:W5:Y:S04]  /*3450*/  @!P1 LDG.E.64 R36, desc[UR8][R32.64+0xa0] ;  /* 0x0000a00820249981 */ /* 0x000568000c1e1b00 */
[----:B------:R2:W5:Y:S02]  /*3460*/  @!P1 LDG.E.64 R38, desc[UR8][R34.64+0xa0] ;  /* 0x0000a00822269981 */ /* 0x000564000c1e1b00 */
.L_x_1334:
[----:B------:R-:W-:Y:S05]  /*3470*/  BSYNC B1 ;  /* 0x0000000000017941 */ /* 0x000fea0003800000 */
.L_x_1333:
[----:B------:R-:W-:Y:S01]  /*3480*/  IMAD.MOV.U32 R3, RZ, RZ, R70 ;  /* 0x000000ffff037224 */ /* 0x000fe200078e0046 */
[----:B------:R-:W-:Y:S01]  /*3490*/  PRMT R156, R135, 0x5410, R134 ;  /* 0x00005410879c7816 */ /* 0x000fe20000000086 */
[----:B------:R-:W-:Y:S01]  /*34a0*/  IMAD.MOV.U32 R4, RZ, RZ, R71 ;  /* 0x000000ffff047224 */ /* 0x000fe200078e0047 */
[----:B------:R-:W-:Y:S01]  /*34b0*/  ULOP3.LUT UR4, UR60, 0x1, URZ, 0xfc, !UPT ;  /* 0x000000013c047892 */ /* 0x000fe2000f8efc3f */
[----:B012---:R-:W-:Y:S02]  /*34c0*/  IMAD.MOV.U32 R32, RZ, RZ, R74 ;  /* 0x000000ffff207224 */ /* 0x007fe400078e004a */
[----:B------:R-:W-:Y:S01]  /*34d0*/  IMAD.MOV.U32 R33, RZ, RZ, R86 ;  /* 0x000000ffff217224 */ /* 0x000fe200078e0056 */
[----:B------:R-:W-:Y:S01]  /*34e0*/  PRMT R157, R3, 0x5410, R4 ;  /* 0x00005410039d7816 */ /* 0x000fe20000000004 */
[----:B------:R-:W-:Y:S01]  /*34f0*/  IMAD.MOV.U32 R3, RZ, RZ, R75 ;  /* 0x000000ffff037224 */ /* 0x000fe200078e004b */
[----:B------:R-:W-:Y:S01]  /*3500*/  PRMT R159, R32, 0x7610, R159 ;  /* 0x00007610209f7816 */ /* 0x000fe2000000009f */
[----:B------:R-:W-:Y:S01]  /*3510*/  IMAD.MOV.U32 R32, RZ, RZ, R79 ;  /* 0x000000ffff207224 */ /* 0x000fe200078e004f */
[----:B------:R-:W-:Y:S01]  /*3520*/  MOV R4, R78 ;  /* 0x0000004e00047202 */ /* 0x000fe20000000f00 */
[----:B------:R-:W-:Y:S01]  /*3530*/  UISETP.NE.AND UP0, UPT, UR4, 0x3, UPT ;  /* 0x000000030400788c */ /* 0x000fe2000bf05270 */
[----:B------:R-:W-:Y:S01]  /*3540*/  PRMT R159, R159, 0x5410, R3 ;  /* 0x000054109f9f7816 */ /* 0x000fe20000000003 */
[----:B------:R-:W-:Y:S01]  /*3550*/  IMAD.MOV.U32 R3, RZ, RZ, R87 ;  /* 0x000000ffff037224 */ /* 0x000fe200078e0057 */
[----:B------:R-:W-:Y:S01]  /*3560*/  PRMT R204, R4, 0x5410, R32 ;  /* 0x0000541004cc7816 */ /* 0x000fe20000000020 */
[----:B------:R-:W-:Y:S01]  /*3570*/  IMAD.MOV.U32 R4, RZ, RZ, R128 ;  /* 0x000000ffff047224 */ /* 0x000fe200078e0080 */
[----:B------:R-:W-:Y:S01]  /*3580*/  PRMT R205, R33, 0x7610, R205 ;  /* 0x0000761021cd7816 */ /* 0x000fe200000000cd */
[----:B------:R-:W-:Y:S01]  /*3590*/  IMAD.MOV.U32 R32, RZ, RZ, R129 ;  /* 0x000000ffff207224 */ /* 0x000fe200078e0081 */
[----:B------:R-:W-:-:S02]  /*35a0*/  MOV R33, R68 ;  /* 0x0000004400217202 */ /* 0x000fc40000000f00 */
[----:B------:R-:W-:Y:S01]  /*35b0*/  PRMT R205, R205, 0x5410, R3 ;  /* 0x00005410cdcd7816 */ /* 0x000fe20000000003 */
[----:B------:R-:W-:Y:S01]  /*35c0*/  IMAD.MOV.U32 R3, RZ, RZ, R69 ;  /* 0x000000ffff037224 */ /* 0x000fe200078e0045 */
[----:B------:R-:W-:Y:S01]  /*35d0*/  PRMT R193, R4, 0x5410, R32 ;  /* 0x0000541004c17816 */ /* 0x000fe20000000020 */
[----:B------:R-:W-:Y:S01]  /*35e0*/  IMAD.MOV.U32 R4, RZ, RZ, R72 ;  /* 0x000000ffff047224 */ /* 0x000fe200078e0048 */
[----:B------:R-:W-:Y:S01]  /*35f0*/  PRMT R155, R155, 0x5410, R33 ;  /* 0x000054109b9b7816 */ /* 0x000fe20000000021 */
[----:B------:R-:W-:Y:S01]  /*3600*/  IMAD.MOV.U32 R32, RZ, RZ, R73 ;  /* 0x000000ffff207224 */ /* 0x000fe200078e0049 */
[----:B------:R-:W-:Y:S01]  /*3610*/  PLOP3.LUT P1, PT, PT, PT, UP0, 0x80, 0x0 ;  /* 0x000000000000781c */ /* 0x000fe20003f2f008 */
[----:B------:R-:W-:Y:S01]  /*3620*/  IMAD.MOV.U32 R33, RZ, RZ, R76 ;  /* 0x000000ffff217224 */ /* 0x000fe200078e004c */
        /* <DEDUP_REMOVED lines=13> */
[----:B-----5:R-:W-:Y:S02]  /*3700*/  MOV R33, R36 ;  /* 0x0000002400217202 */ /* 0x020fe40000000f00 */
[----:B------:R-:W-:Y:S01]  /*3710*/  PRMT R208, R208, 0x5410, R3 ;  /* 0x00005410d0d07816 */ /* 0x000fe20000000003 */
[----:B------:R-:W-:Y:S01]  /*3720*/  IMAD.MOV.U32 R3, RZ, RZ, R37 ;  /* 0x000000ffff037224 */ /* 0x000fe200078e0025 */
[----:B------:R-:W-:Y:S01]  /*3730*/  PRMT R203, R4, 0x5410, R32 ;  /* 0x0000541004cb7816 */ /* 0x000fe20000000020 */
[----:B------:R-:W-:Y:S01]  /*3740*/  IMAD.MOV.U32 R4, RZ, RZ, R46 ;  /* 0x000000ffff047224 */ /* 0x000fe200078e002e */
[----:B------:R-:W-:Y:S01]  /*3750*/  PRMT R81, R81, 0x5410, R33 ;  /* 0x0000541051517816 */ /* 0x000fe20000000021 */
[----:B------:R-:W-:-:S02]  /*3760*/  IMAD.MOV.U32 R32, RZ, RZ, R47 ;  /* 0x000000ffff207224 */ /* 0x000fc400078e002f */
[----:B------:R-:W-:Y:S01]  /*3770*/  IMAD.MOV.U32 R33, RZ, RZ, R50 ;  /* 0x000000ffff217224 */ /* 0x000fe200078e0032 */
[----:B------:R-:W-:Y:S01]  /*3780*/  PRMT R81, R3, 0x7610, R81 ;  /* 0x0000761003517816 */ /* 0x000fe20000000051 */
[----:B------:R-:W-:Y:S01]  /*3790*/  IMAD.MOV.U32 R3, RZ, RZ, R51 ;  /* 0x000000ffff037224 */ /* 0x000fe200078e0033 */
        /* <DEDUP_REMOVED lines=17> */
[----:B------:R-:W-:Y:S02]  /*38b0*/  IMAD.MOV.U32 R32, RZ, RZ, R49 ;  /* 0x000000ffff207224 */ /* 0x000fe400078e0031 */
        /* <DEDUP_REMOVED lines=11> */
[----:B------:R-:W-:Y:S02]  /*3970*/  IMAD.MOV.U32 R32, RZ, RZ, R61 ;  /* 0x000000ffff207224 */ /* 0x000fe400078e003d */
[----:B------:R-:W-:-:S03]  /*3980*/  IMAD.MOV.U32 R3, RZ, RZ, R65 ;  /* 0x000000ffff037224 */ /* 0x000fc600078e0041 */
[----:B------:R-:W-:Y:S02]  /*3990*/  PRMT R140, R32, 0x5410, R33 ;  /* 0x00005410208c7816 */ /* 0x000fe40000000021 */
[----:B------:R-:W-:Y:S01]  /*39a0*/  PRMT R152, R4, 0x5410, R3 ;  /* 0x0000541004987816 */ /* 0x000fe20000000003 */
[----:B------:R-:W-:Y:S06]  /*39b0*/  @!P1 BRA `(.L_x_1335) ;  /* 0x0000000000049947 */ /* 0x000fec0003800000 */
[----:B------:R-:W-:Y:S01]  /*39c0*/  BPT.TRAP 0x1 ;  /* 0x000000040000795c */ /* 0x000fe20000300000 */
.L_x_1335:
[----:B------:R-:W-:Y:S01]  /*39d0*/  LEA R4, R19, R18, 0x3 ;  /* 0x0000001213047211 */ /* 0x000fe200078e18ff */
[----:B------:R-:W-:Y:S01]  /*39e0*/  BSSY B1, `(.L_x_1336) ;  /* 0x0000004000017945 */ /* 0x000fe20003800000 */
[----:B------:R-:W-:-:S04]  /*39f0*/  SHF.L.U32 R3, R167, 0x1f, RZ ;  /* 0x0000001fa7037819 */ /* 0x000fc800000006ff */
[----:B------:R-:W0:Y:S02]  /*3a00*/  SYNCS.PHASECHK.TRANS64.TRYWAIT P5, [R4+URZ+0x2a890], R3 ;  /* 0x02a89003040075a7 */ /* 0x000e2400080a017f */
[----:B0-----:R-:W-:Y:S05]  /*3a10*/  @!P5 BRA `(.L_x_1337) ;  /* 0x00000228006cd947 */ /* 0x001fea0003800000 */
.L_x_1730:
[----:B------:R-:W-:Y:S05]  /*3a20*/  BSYNC B1 ;  /* 0x0000000000017941 */ /* 0x000fea0003800000 */
.L_x_1336:
        /* <DEDUP_REMOVED lines=10> */
[--C-:B--2---:R-:W-:Y:S01]  /*3ad0*/  HADD2.F32 R170, -RZ, R35.reuse.H0_H0 ;  /* 0x20000023ffaa7230 */ /* 0x104fe20000004100 */
[----:B------:R-:W-:Y:S02]  /*3ae0*/  SHF.R.U32.HI R128, RZ, 0x10, R129 ;  /* 0x00000010ff807819 */ /* 0x000fe40000011681 */
[--C-:B------:R-:W-:Y:S01]  /*3af0*/  SHF.R.U64 R129, R130, 0x10, R131.reuse ;  /* 0x0000001082817819 */ /* 0x100fe20000001283 */
[----:B------:R-:W-:Y:S01]  /*3b00*/  HADD2.F32 R130, -RZ, R35.H1_H1 ;  /* 0x30000023ff827230 */ /* 0x000fe20000004100 */
[----:B------:R-:W-:Y:S01]  /*3b10*/  SHF.R.U32.HI R171, RZ, 0x10, R131 ;  /* 0x00000010ffab7819 */ /* 0x000fe20000011683 */
[----:B------:R-:W-:Y:S02]  /*3b20*/  HADD2.F32 R168, -RZ, R168.H0_H0 ;  /* 0x200000a8ffa87230 */ /* 0x000fe40000004100 */
[----:B------:R-:W-:Y:S02]  /*3b30*/  HADD2.F32 R194, -RZ, R129.H0_H0 ;  /* 0x20000081ffc27230 */ /* 0x000fe40000004100 */
[----:B------:R-:W-:-:S02]  /*3b40*/  HADD2.F32 R171, -RZ, R171.H0_H0 ;  /* 0x200000abffab7230 */ /* 0x000fc40000004100 */
[--C-:B------:R-:W-:Y:S02]  /*3b50*/  HADD2.F32 R129, -RZ, R33.reuse.H1_H1 ;  /* 0x30000021ff817230 */ /* 0x100fe40000004100 */
[----:B------:R-:W-:Y:S02]  /*3b60*/  HADD2.F32 R33, -RZ, R33.H0_H0 ;  /* 0x20000021ff217230 */ /* 0x000fe40000004100 */
[-C--:B------:R-:W-:Y:S01]  /*3b70*/  FMUL.FTZ R35, R130, R171.reuse ;  /* 0x000000ab82237220 */ /* 0x080fe20000410000 */
[----:B------:R-:W-:Y:S02]  /*3b80*/  HADD2.F32 R131, -RZ, R128.H0_H0 ;  /* 0x20000080ff837230 */ /* 0x000fe40000004100 */
[-C--:B------:R-:W-:Y:S01]  /*3b90*/  FMUL.FTZ R128, R129, R194.reuse ;  /* 0x000000c281807220 */ /* 0x080fe20000410000 */
[C---:B------:R-:W-:Y:S01]  /*3ba0*/  FMUL.FTZ R171, R170.reuse, R171 ;  /* 0x000000abaaab7220 */ /* 0x040fe20000410000 */
[C---:B------:R-:W-:Y:S02]  /*3bb0*/  FMUL.FTZ R194, R33.reuse, R194 ;  /* 0x000000c221c27220 */ /* 0x040fe40000410000 */
[-C--:B------:R-:W-:Y:S01]  /*3bc0*/  FFMA.FTZ R33, R33, R168.reuse, -R128 ;  /* 0x000000a821217223 */ /* 0x080fe20000010880 */
[-C--:B------:R-:W-:Y:S01]  /*3bd0*/  FFMA.FTZ R35, R170, R131.reuse, -R35 ;  /* 0x00000083aa237223 */ /* 0x080fe20000010823 */
        /* <DEDUP_REMOVED lines=8> */
[--C-:B------:R-:W-:Y:S02]  /*3c60*/  HADD2.F32 R32, -RZ, R34.reuse.H1_H1 ;  /* 0x30000022ff207230 */ /* 0x100fe40000004100 */
[-C--:B------:R-:W-:Y:S01]  /*3c70*/  FMUL.FTZ R203, R171, R131.reuse ;  /* 0x00000083abcb7220 */ /* 0x080fe20000410000 */
[----:B------:R-:W-:Y:S02]  /*3c80*/  HADD2.F32 R194, -RZ, R34.H0_H0 ;  /* 0x20000022ffc27230 */ /* 0x000fe40000004100 */
[----:B------:R-:W-:Y:S01]  /*3c90*/  FMUL.FTZ R34, R170, R131 ;  /* 0x00000083aa227220 */ /* 0x000fe20000410000 */
[----:B------:R-:W-:-:S02]  /*3ca0*/  HADD2.F32 R168, -RZ, R193.H0_H0 ;  /* 0x200000c1ffa87230 */ /* 0x000fc40000004100 */
        /* <DEDUP_REMOVED lines=8> */
[----:B------:R-:W-:-:S03]  /*3d30*/  F2FP.F16.F32.PACK_AB R128, R32, R131 ;  /* 0x000000832080723e */ /* 0x000fc600000000ff */
[----:B------:R-:W-:Y:S02]  /*3d40*/  IMAD.MOV.U32 R32, RZ, RZ, R34 ;  /* 0x000000ffff207224 */ /* 0x000fe400078e0022 */
[----:B------:R-:W-:-:S07]  /*3d50*/  IMAD.MOV.U32 R34, RZ, RZ, R128 ;  /* 0x000000ffff227224 */ /* 0x000fce00078e0080 */
.L_x_1343:
[----:B------:R-:W-:Y:S05]  /*3d60*/  BSYNC B3 ;  /* 0x0000000000037941 */ /* 0x000fea0003800000 */
.L_x_1342:
[----:B------:R-:W-:Y:S02]  /*3d70*/  ULDC.64 UR4, c[0x0][0x208] ;  /* 0x0000820000047ab9 */ /* 0x000fe40000000a00 */
[----:B--2---:R1:W-:Y:S03]  /*3d80*/  STG.E.128 desc[UR4][R44.64], R32 ;  /* 0x000000202c007986 */ /* 0x0043e6000c101d04 */
.L_x_1341:
[----:B------:R-:W-:Y:S05]  /*3d90*/  BSYNC B2 ;  /* 0x0000000000027941 */ /* 0x000fea0003800000 */
.L_x_1340:
        /* <DEDUP_REMOVED lines=48> */
.L_x_1347:
[----:B------:R-:W-:Y:S05]  /*40a0*/  BSYNC B3 ;  /* 0x0000000000037941 */ /* 0x000fea0003800000 */
.L_x_1346:
[----:B------:R-:W-:Y:S02]  /*40b0*/  ULDC.64 UR4, c[0x0][0x208] ;  /* 0x0000820000047ab9 */ /* 0x000fe40000000a00 */
[----:B--2---:R2:W-:Y:S03]  /*40c0*/  STG.E.128 desc[UR4][R44.64+0x40], R32 ;  /* 0x000040202c007986 */ /* 0x0045e6000c101d04 */
.L_x_1345:
[----:B------:R-:W-:Y:S05]  /*40d0*/  BSYNC B2 ;  /* 0x0000000000027941 */ /* 0x000fea0003800000 */
.L_x_1344:
        /* <DEDUP_REMOVED lines=8> */
[--C-:B------:R-:W-:Y:S02]  /*4160*/  SHF.R.U64 R128, R84, 0x10, R85.reuse ;  /* 0x0000001054807819 */ /* 0x100fe40000001255 */
[----:B------:R-:W-:Y:S01]  /*4170*/  SHF.R.U32.HI R84, RZ, 0x10, R85 ;  /* 0x00000010ff547819 */ /* 0x000fe20000011655 */
[----:B--2---:R-:W-:Y:S01]  /*4180*/  IMAD.MOV.U32 R85, RZ, RZ, R33 ;  /* 0x000000ffff557224 */ /* 0x004fe200078e0021 */
        /* <DEDUP_REMOVED lines=40> */
.L_x_1351:
[----:B------:R-:W-:Y:S05]  /*4410*/  BSYNC B3 ;  /* 0x0000000000037941 */ /* 0x000fea0003800000 */
.L_x_1350:
[----:B------:R-:W-:Y:S02]  /*4420*/  ULDC.64 UR4, c[0x0][0x208] ;  /* 0x0000820000047ab9 */ /* 0x000fe40000000a00 */
[----:B--2---:R3:W-:Y:S03]  /*4430*/  STG.E.128 desc[UR4][R44.64+0x80], R32 ;  /* 0x000080202c007986 */ /* 0x0047e6000c101d04 */
.L_x_1349:
[----:B------:R-:W-:Y:S05]  /*4440*/  BSYNC B2 ;  /* 0x0000000000027941 */ /* 0x000fea0003800000 */
.L_x_1348:
[----:B------:R-:W-:Y:S01]  /*4450*/  ISETP.NE.AND P0, PT, R9, RZ, PT ;  /* 0x000000ff0900720c */ /* 0x000fe20003f05270 */
[----:B------:R-:W-:-:S12]  /*4460*/  BSSY B2, `(.L_x_1352) ;  /* 0x0000034000027945 */ /* 0x000fd80003800000 */
[----:B------:R-:W-:Y:S05]  /*4470*/  @!P0 BRA `(.L_x_1353) ;  /* 0x0000000000c88947 */ /* 0x000fea0003800000 */
[----:B-123--:R1:W2:Y:S01]  /*4480*/  LDS.128 R32, [R42+0x3000] ;  /* 0x003000002a207984 */ /* 0x00e2a20000000c00 */
[----:B------:R-:W-:Y:S01]  /*4490*/  VIADD R78, R16, 0x30 ;  /* 0x00000030104e7836 */ /* 0x000fe20000000000 */
[----:B------:R-:W-:Y:S04]  /*44a0*/  BSSY B3, `(.L_x_1354) ;  /* 0x000002d000037945 */ /* 0x000fe80003800000 */
        /* <DEDUP_REMOVED lines=20> */
[-C--:B------:R-:W-:Y:S01]  /*45f0*/  FFMA.FTZ R32, R32, R77.reuse, -R33 ;  /* 0x0000004d20207223 */ /* 0x080fe20000010821 */
[----:B------:R-:W-:Y:S01]  /*4600*/  FFMA.FTZ R33, R35, R77, R86 ;  /* 0x0000004d23217223 */ /* 0x000fe20000010056 */
[-C--:B------:R-:W-:Y:S01]  /*4610*/  FFMA.FTZ R35, R75, R78.reuse, -R120 ;  /* 0x0000004e4b237223 */ /* 0x080fe20000010878 */
[----:B------:R-:W-:Y:S01]  /*4620*/  FFMA.FTZ R84, R76, R78, R79 ;  /* 0x0000004e4c547223 */ /* 0x000fe2000001004f */
[----:B------:R-:W-:-:S02]  /*4630*/  HADD2.F32 R78, -RZ, R206.H0_H0 ;  /* 0x200000ceff4e7230 */ /* 0x000fc40000004100 */
[----:B------:R-:W-:Y:S01]  /*4640*/  HADD2.F32 R79, -RZ, R206.H1_H1 ;  /* 0x300000ceff4f7230 */ /* 0x000fe20000004100 */
[----:B------:R-:W-:Y:S01]  /*4650*/  F2FP.F16.F32.PACK_AB R33, R33, R32 ;  /* 0x000000202121723e */ /* 0x000fe200000000ff */
[----:B------:R-:W-:Y:S01]  /*4660*/  HADD2.F32 R75, -RZ, R74.H1_H1 ;  /* 0x3000004aff4b7230 */ /* 0x000fe20000004100 */
[----:B------:R-:W-:Y:S01]  /*4670*/  F2FP.F16.F32.PACK_AB R35, R84, R35 ;  /* 0x000000235423723e */ /* 0x000fe200000000ff */
[----:B------:R-:W-:Y:S02]  /*4680*/  HADD2.F32 R76, -RZ, R34.H1_H1 ;  /* 0x30000022ff4c7230 */ /* 0x000fe40000004100 */
[----:B------:R-:W-:Y:S02]  /*4690*/  HADD2.F32 R74, -RZ, R74.H0_H0 ;  /* 0x2000004aff4a7230 */ /* 0x000fe40000004100 */
[----:B------:R-:W-:Y:S01]  /*46a0*/  FMUL.FTZ R85, R75, R78 ;  /* 0x0000004e4b557220 */ /* 0x000fe20000410000 */
[----:B------:R-:W-:Y:S02]  /*46b0*/  HADD2.F32 R34, -RZ, R34.H0_H0 ;  /* 0x20000022ff227230 */ /* 0x000fe40000004100 */
[----:B------:R-:W-:Y:S01]  /*46c0*/  FMUL.FTZ R87, R76, R79 ;  /* 0x0000004f4c577220 */ /* 0x000fe20000410000 */
[----:B------:R-:W-:-:S02]  /*46d0*/  HADD2.F32 R77, -RZ, R159.H0_H0 ;  /* 0x2000009fff4d7230 */ /* 0x000fc40000004100 */
        /* <DEDUP_REMOVED lines=9> */
.L_x_1355:
[----:B------:R-:W-:Y:S05]  /*4770*/  BSYNC B3 ;  /* 0x0000000000037941 */ /* 0x000fea0003800000 */
.L_x_1354:
[----:B------:R-:W-:Y:S02]  /*4780*/  ULDC.64 UR4, c[0x0][0x208] ;  /* 0x0000820000047ab9 */ /* 0x000fe40000000a00 */
[----:B--2---:R4:W-:Y:S03]  /*4790*/  STG.E.128 desc[UR4][R44.64+0xc0], R32 ;  /* 0x0000c0202c007986 */ /* 0x0049e6000c101d04 */
.L_x_1353:
[----:B------:R-:W-:Y:S05]  /*47a0*/  BSYNC B2 ;  /* 0x0000000000027941 */ /* 0x000fea0003800000 */
.L_x_1352:
        /* <DEDUP_REMOVED lines=16> */
[----:B------:R-:W-:-:S02]  /*48b0*/  HADD2.F32 R76, -RZ, R76.H0_H0 ;  /* 0x2000004cff4c7230 */ /* 0x000fc40000004100 */
[----:B------:R-:W-:Y:S02]  /*48c0*/  HADD2.F32 R34, -RZ, R33.H1_H1 ;  /* 0x30000021ff227230 */ /* 0x000fe40000004100 */
[--C-:B------:R-:W-:Y:S02]  /*48d0*/  HADD2.F32 R71, -RZ, R35.reuse.H1_H1 ;  /* 0x30000023ff477230 */ /* 0x100fe40000004100 */
[----:B------:R-:W-:Y:S02]  /*48e0*/  HADD2.F32 R35, -RZ, R35.H0_H0 ;  /* 0x20000023ff237230 */ /* 0x000fe40000004100 */
[----:B------:R-:W-:Y:S01]  /*48f0*/  FMUL.FTZ R78, R34, R73 ;  /* 0x00000049224e7220 */ /* 0x000fe20000410000 */
[----:B------:R-:W-:Y:S02]  /*4900*/  HADD2.F32 R33, -RZ, R33.H0_H0 ;  /* 0x20000021ff217230 */ /* 0x000fe40000004100 */
[-C--:B------:R-:W-:Y:S01]  /*4910*/  FMUL.FTZ R84, R71, R76.reuse ;  /* 0x0000004c47547220 */ /* 0x080fe20000410000 */
[----:B------:R-:W-:-:S02]  /*4920*/  FMUL.FTZ R76, R35, R76 ;  /* 0x0000004c234c7220 */ /* 0x000fc40000410000 */
[C---:B------:R-:W-:Y:S01]  /*4930*/  FMUL.FTZ R73, R33.reuse, R73 ;  /* 0x0000004921497220 */ /* 0x040fe20000410000 */
[----:B------:R-:W-:Y:S01]  /*4940*/  FFMA.FTZ R78, R33, R72, -R78 ;  /* 0x00000048214e7223 */ /* 0x000fe2000001084e */
[----:B------:R-:W-:Y:S01]  /*4950*/  FFMA.FTZ R79, R71, R74, R76 ;  /* 0x0000004a474f7223 */ /* 0x000fe2000001004c */
[----:B------:R-:W-:Y:S02]  /*4960*/  HADD2.F32 R33, -RZ, R32.H1_H1 ;  /* 0x30000020ff217230 */ /* 0x000fe40000004100 */
[----:B------:R-:W-:Y:S01]  /*4970*/  FFMA.FTZ R77, R34, R72, R73 ;  /* 0x00000048224d7223 */ /* 0x000fe20000010049 */
[----:B------:R-:W-:Y:S02]  /*4980*/  HADD2.F32 R71, -RZ, R158.H0_H0 ;  /* 0x2000009eff477230 */ /* 0x000fe40000004100 */
[----:B------:R-:W-:Y:S01]  /*4990*/  FFMA.FTZ R84, R35, R74, -R84 ;  /* 0x0000004a23547223 */ /* 0x000fe20000010854 */
[----:B------:R-:W-:Y:S02]  /*49a0*/  HADD2.F32 R32, -RZ, R32.H0_H0 ;  /* 0x20000020ff207230 */ /* 0x000fe40000004100 */
[----:B------:R-:W-:-:S02]  /*49b0*/  HADD2.F32 R73, -RZ, R158.H1_H1 ;  /* 0x3000009eff497230 */ /* 0x000fc40000004100 */
[CC--:B------:R-:W-:Y:S01]  /*49c0*/  FMUL.FTZ R75, R33.reuse, R71.reuse ;  /* 0x00000047214b7220 */ /* 0x0c0fe20000410000 */
[--C-:B------:R-:W-:Y:S02]  /*49d0*/  HADD2.F32 R34, -RZ, R70.reuse.H1_H1 ;  /* 0x30000046ff227230 */ /* 0x100fe40000004100 */
        /* <DEDUP_REMOVED lines=14> */
.L_x_1359:
[----:B------:R-:W-:Y:S05]  /*4ac0*/  BSYNC B3 ;  /* 0x0000000000037941 */ /* 0x000fea0003800000 */
.L_x_1358:
[----:B------:R-:W-:Y:S02]  /*4ad0*/  ULDC.64 UR4, c[0x0][0x208] ;  /* 0x0000820000047ab9 */ /* 0x000fe40000000a00 */
[----:B--2---:R1:W-:Y:S03]  /*4ae0*/  STG.E.128 desc[UR4][R44.64+0x100], R32 ;  /* 0x000100202c007986 */ /* 0x0043e6000c101d04 */
.L_x_1357:
[----:B------:R-:W-:Y:S05]  /*4af0*/  BSYNC B2 ;  /* 0x0000000000027941 */ /* 0x000fea0003800000 */
.L_x_1356:
        /* <DEDUP_REMOVED lines=25> */
[----:B------:R-:W-:-:S02]  /*4c90*/  HADD2.F32 R68, -RZ, R155.H1_H1 ;  /* 0x3000009bff447230 */ /* 0x000fc40000004100 */
[C---:B------:R-:W-:Y:S01]  /*4ca0*/  FMUL.FTZ R72, R35.reuse, R72 ;  /* 0x0000004823487220 */ /* 0x040fe20000410000 */
[----:B------:R-:W-:Y:S02]  /*4cb0*/  HADD2.F32 R155, -RZ, R155.H0_H0 ;  /* 0x2000009bff9b7230 */ /* 0x000fe40000004100 */
        /* <DEDUP_REMOVED lines=20> */
.L_x_1361:
[----:B------:R-:W-:Y:S05]  /*4e00*/  BSYNC B2 ;  /* 0x0000000000027941 */ /* 0x000fea0003800000 */
.L_x_1360:
[----:B------:R-:W-:Y:S02]  /*4e10*/  ULDC.64 UR4, c[0x0][0x208] ;  /* 0x0000820000047ab9 */ /* 0x000fe40000000a00 */
[----:B--2---:R1:W-:Y:S03]  /*4e20*/  STG.E.128 desc[UR4][R44.64+0x140], R32 ;  /* 0x000140202c007986 */ /* 0x0043e6000c101d04 */
.L_x_1339:
[----:B------:R-:W-:Y:S05]  /*4e30*/  BSYNC B1 ;  /* 0x0000000000017941 */ /* 0x000fea0003800000 */
.L_x_1338:
        /* <DEDUP_REMOVED lines=29> */
[----:B------:R-:W-:Y:S02]  /*5010*/  HADD2.F32 R45, -RZ, R152.H0_H0 ;  /* 0x20000098ff2d7230 */ /* 0x000fe40000004100 */
        /* <DEDUP_REMOVED lines=19> */
.L_x_1366:
[----:B------:R-:W-:Y:S05]  /*5150*/  BSYNC B2 ;  /* 0x0000000000027941 */ /* 0x000fea0003800000 */
.L_x_1365:
[----:B------:R-:W-:Y:S02]  /*5160*/  ULDC.64 UR4, c[0x0][0x208] ;  /* 0x0000820000047ab9 */ /* 0x000fe40000000a00 */
[----:B--2---:R1:W-:Y:S03]  /*5170*/  STG.E.128 desc[UR4][R40.64], R32 ;  /* 0x0000002028007986 */ /* 0x0043e6000c101d04 */
.L_x_1364:
[----:B------:R-:W-:Y:S05]  /*5180*/  BSYNC B1 ;  /* 0x0000000000017941 */ /* 0x000fea0003800000 */
.L_x_1363:
        /* <DEDUP_REMOVED lines=49> */
.L_x_1370:
[----:B------:R-:W-:Y:S05]  /*54a0*/  BSYNC B2 ;  /* 0x0000000000027941 */ /* 0x000fea0003800000 */
.L_x_1369:
[----:B------:R-:W-:Y:S02]  /*54b0*/  ULDC.64 UR4, c[0x0][0x208] ;  /* 0x0000820000047ab9 */ /* 0x000fe40000000a00 */
[----:B--2---:R1:W-:Y:S03]  /*54c0*/  STG.E.128 desc[UR4][R40.64+0x40], R32 ;  /* 0x0000402028007986 */ /* 0x0043e6000c101d04 */
.L_x_1368:
[----:B------:R-:W-:Y:S05]  /*54d0*/  BSYNC B1 ;  /* 0x0000000000017941 */ /* 0x000fea0003800000 */
.L_x_1367:
        /* <DEDUP_REMOVED lines=49> */
.L_x_1374:
[----:B------:R-:W-:Y:S05]  /*57f0*/  BSYNC B2 ;  /* 0x0000000000027941 */ /* 0x000fea0003800000 */
.L_x_1373:
[----:B------:R-:W-:Y:S02]  /*5800*/  ULDC.64 UR4, c[0x0][0x208] ;  /* 0x0000820000047ab9 */ /* 0x000fe40000000a00 */
[----:B--2---:R1:W-:Y:S03]  /*5810*/  STG.E.128 desc[UR4][R40.64+0x80], R32 ;  /* 0x0000802028007986 */ /* 0x0043e6000c101d04 */
.L_x_1372:
[----:B------:R-:W-:Y:S05]  /*5820*/  BSYNC B1 ;  /* 0x0000000000017941 */ /* 0x000fea0003800000 */
.L_x_1371:
        /* <DEDUP_REMOVED lines=49> */
.L_x_1378:
[----:B------:R-:W-:Y:S05]  /*5b40*/  BSYNC B2 ;  /* 0x0000000000027941 */ /* 0x000fea0003800000 */
.L_x_1377:
[----:B------:R-:W-:Y:S02]  /*5b50*/  ULDC.64 UR4, c[0x0][0x208] ;  /* 0x0000820000047ab9 */ /* 0x000fe40000000a00 */
[----:B--2---:R1:W-:Y:S03]  /*5b60*/  STG.E.128 desc[UR4][R40.64+0xc0], R32 ;  /* 0x0000c02028007986 */ /* 0x0043e6000c101d04 */
.L_x_1376:
[----:B------:R-:W-:Y:S05]  /*5b70*/  BSYNC B1 ;  /* 0x0000000000017941 */ /* 0x000fea0003800000 */
.L_x_1375:
        /* <DEDUP_REMOVED lines=13> */
[----:B------:R-:W-:Y:S01]  /*5c50*/  HADD2.F32 R34, -RZ, R33.H1_H1 ;  /* 0x30000021ff227230 */ /* 0x000fe20000004100 */
        /* <DEDUP_REMOVED lines=11> */
[----:B------:R-:W-:Y:S01]  /*5d10*/  FFMA.FTZ R49, R44, R46, R49 ;  /* 0x0000002e2c317223 */ /* 0x000fe20000010031 */
[----:B------:R-:W-:-:S02]  /*5d20*/  HADD2.F32 R44, -RZ, R83.H0_H0 ;  /* 0x20000053ff2c7230 */ /* 0x000fc40000004100 */
[-C--:B------:R-:W-:Y:S01]  /*5d30*/  FFMA.FTZ R50, R33, R45.reuse, -R50 ;  /* 0x0000002d21327223 */ /* 0x080fe20000010832 */
        /* <DEDUP_REMOVED lines=21> */
.L_x_1382:
[----:B------:R-:W-:Y:S05]  /*5e90*/  BSYNC B2 ;  /* 0x0000000000027941 */ /* 0x000fea0003800000 */
.L_x_1381:
[----:B------:R-:W-:Y:S02]  /*5ea0*/  ULDC.64 UR4, c[0x0][0x208] ;  /* 0x0000820000047ab9 */ /* 0x000fe40000000a00 */
[----:B--2---:R1:W-:Y:S03]  /*5eb0*/  STG.E.128 desc[UR4][R40.64+0x100], R32 ;  /* 0x0001002028007986 */ /* 0x0043e6000c101d04 */
.L_x_1380:
[----:B------:R-:W-:Y:S05]  /*5ec0*/  BSYNC B1 ;  /* 0x0000000000017941 */ /* 0x000fea0003800000 */
.L_x_1379:
[----:B------:R-:W-:-:S13]  /*5ed0*/  ISETP.NE.AND P0, PT, R7, RZ, PT ;  /* 0x000000ff0700720c */ /* 0x000fda0003f05270 */
        /* <DEDUP_REMOVED lines=17> */
[-C--:B------:R-:W-:Y:S01]  /*5ff0*/  FMUL.FTZ R46, R34, R39.reuse ;  /* 0x00000027222e7220 */ /* 0x080fe20000410000 */
[----:B------:R-:W-:Y:S02]  /*6000*/  HADD2.F32 R35, -RZ, R35.H0_H0 ;  /* 0x20000023ff237230 */ /* 0x000fe40000004100 */
[----:B------:R-:W-:Y:S01]  /*6010*/  FMUL.FTZ R39, R33, R39 ;  /* 0x0000002721277220 */ /* 0x000fe20000410000 */
[----:B------:R-:W-:Y:S02]  /*6020*/  HADD2.F32 R42, -RZ, R42.H0_H0 ;  /* 0x2000002aff2a7230 */ /* 0x000fe40000004100 */
[----:B------:R-:W-:Y:S01]  /*6030*/  FMUL.FTZ R48, R37, R44 ;  /* 0x0000002c25307220 */ /* 0x000fe20000410000 */
[----:B------:R-:W-:Y:S01]  /*6040*/  FFMA.FTZ R46, R33, R38, -R46 ;  /* 0x00000026212e7223 */ /* 0x000fe2000001082e */
[----:B------:R-:W-:Y:S01]  /*6050*/  FMUL.FTZ R44, R35, R44 ;  /* 0x0000002c232c7220 */ /* 0x000fe20000410000 */
[----:B------:R-:W-:-:S02]  /*6060*/  HADD2.F32 R33, -RZ, R32.H1_H1 ;  /* 0x30000020ff217230 */ /* 0x000fc40000004100 */
[----:B------:R-:W-:Y:S01]  /*6070*/  FFMA.FTZ R45, R34, R38, R39 ;  /* 0x00000026222d7223 */ /* 0x000fe20000010027 */
[----:B------:R-:W-:Y:S02]  /*6080*/  HADD2.F32 R32, -RZ, R32.H0_H0 ;  /* 0x20000020ff207230 */ /* 0x000fe40000004100 */
[-C--:B------:R-:W-:Y:S01]  /*6090*/  FFMA.FTZ R47, R37, R42.reuse, R44 ;  /* 0x0000002a252f7223 */ /* 0x080fe2000001002c */
[--C-:B------:R-:W-:Y:S02]  /*60a0*/  HADD2.F32 R37, -RZ, R80.reuse.H1_H1 ;  /* 0x30000050ff257230 */ /* 0x100fe40000004100 */
[----:B------:R-:W-:Y:S01]  /*60b0*/  FFMA.FTZ R48, R35, R42, -R48 ;  /* 0x0000002a23307223 */ /* 0x000fe20000010830 */
[----:B------:R-:W-:Y:S02]  /*60c0*/  HADD2.F32 R39, -RZ, R80.H0_H0 ;  /* 0x20000050ff277230 */ /* 0x000fe40000004100 */
[--C-:B------:R-:W-:Y:S02]  /*60d0*/  HADD2.F32 R34, -RZ, R36.reuse.H1_H1 ;  /* 0x30000024ff227230 */ /* 0x100fe40000004100 */
[----:B------:R-:W-:Y:S01]  /*60e0*/  FMUL.FTZ R43, R33, R37 ;  /* 0x00000025212b7220 */ /* 0x000fe20000410000 */
[----:B------:R-:W-:-:S02]  /*60f0*/  HADD2.F32 R36, -RZ, R36.H0_H0 ;  /* 0x20000024ff247230 */ /* 0x000fc40000004100 */
[----:B------:R-:W-:Y:S01]  /*6100*/  FMUL.FTZ R38, R32, R37 ;  /* 0x0000002520267220 */ /* 0x000fe20000410000 */
        /* <DEDUP_REMOVED lines=12> */
.L_x_1384:
[----:B------:R-:W-:Y:S05]  /*61d0*/  BSYNC B1 ;  /* 0x0000000000017941 */ /* 0x000fea0003800000 */
.L_x_1383:
[----:B------:R-:W-:Y:S02]  /*61e0*/  ULDC.64 UR4, c[0x0][0x208] ;  /* 0x0000820000047ab9 */ /* 0x000fe40000000a00 */
[----:B--2---:R1:W-:Y:S01]  /*61f0*/  STG.E.128 desc[UR4][R40.64+0x140], R32 ;  /* 0x0001402028007986 */ /* 0x0043e2000c101d04 */
[----:B------:R-:W-:Y:S05]  /*6200*/  BRA `(.L_x_1362) ;  /* 0x0000003c00d07947 */ /* 0x000fea0003800000 */
.L_x_1330:
[----:B------:R-:W-:Y:S01]  /*6210*/  ISETP.GE.AND P4, PT, R162, R5, PT ;  /* 0x00000005a200720c */ /* 0x000fe20003f86270 */
[----:B------:R-:W-:Y:S01]  /*6220*/  BSSY B1, `(.L_x_1385) ;  /* 0x000002f000017945 */ /* 0x000fe20003800000 */
[----:B------:R-:W-:Y:S02]  /*6230*/  CS2R R58, SRZ ;  /* 0x00000000003a7805 */ /* 0x000fe4000001ff00 */
[----:B------:R-:W-:Y:S02]  /*6240*/  CS2R R34, SRZ ;  /* 0x0000000000227805 */ /* 0x000fe4000001ff00 */
[----:B0-----:R-:W-:Y:S02]  /*6250*/  CS2R R32, SRZ ;  /* 0x0000000000207805 */ /* 0x001fe4000001ff00 */
        /* <DEDUP_REMOVED lines=15> */
[----:B------:R-:W-:Y:S01]  /*6350*/  CS2R R40, SRZ ;  /* 0x0000000000287805 */ /* 0x000fe2000001ff00 */
[----:B------:R-:W-:Y:S01]  /*6360*/  IMAD.X R34, R3, 0x1, R20, P0 ;  /* 0x0000000103227824 */ /* 0x000fe200000e0614 */
[----:B------:R-:W-:Y:S02]  /*6370*/  LEA R56, P0, R33, UR4, 0x1 ;  /* 0x0000000421387c11 */ /* 0x000fe4000f8008ff */
[----:B------:R-:W-:-:S02]  /*6380*/  CS2R R54, SRZ ;  /* 0x0000000000367805 */ /* 0x000fc4000001ff00 */
[----:B------:R-:W-:Y:S01]  /*6390*/  CS2R R52, SRZ ;  /* 0x0000000000347805 */ /* 0x000fe2000001ff00 */
[----:B------:R-:W-:Y:S01]  /*63a0*/  ULDC.64 UR6, c[0x0][0x208] ;  /* 0x0000820000067ab9 */ /* 0x000fe20000000a00 */
        /* <DEDUP_REMOVED lines=22> */
.L_x_1386:
[----:B------:R-:W-:Y:S05]  /*6510*/  BSYNC B1 ;  /* 0x0000000000017941 */ /* 0x000fea0003800000 */
.L_x_1385:
        /* <DEDUP_REMOVED lines=24> */
[----:B------:R-:W-:Y:S01]  /*66a0*/  CS2R R76, SRZ ;  /* 0x00000000004c7805 */ /* 0x000fe2000001ff00 */
[----:B------:R-:W-:Y:S01]  /*66b0*/  ULDC.64 UR8, c[0x0][0x208] ;  /* 0x0000820000087ab9 */ /* 0x000fe20000000a00 */
        /* <DEDUP_REMOVED lines=22> */
.L_x_1388:
[----:B------:R-:W-:Y:S05]  /*6820*/  BSYNC B1 ;  /* 0x0000000000017941 */ /* 0x000fea0003800000 */
.L_x_1387:
[----:B------:R-:W-:Y:S01]  /*6830*/  IMAD.MOV.U32 R4, RZ, RZ, R33 ;  /* 0x000000ffff047224 */ /* 0x000fe200078e0021 */
[----:B------:R-:W-:Y:S01]  /*6840*/  MOV R3, R32 ;  /* 0x0000002000037202 */ /* 0x000fe20000000f00 */
[----:B0-----:R-:W-:Y:S01]  /*6850*/  IMAD.MOV.U32 R80, RZ, RZ, R38 ;  /* 0x000000ffff507224 */ /* 0x001fe200078e0026 */
[----:B------:R-:W-:Y:S01]  /*6860*/  MOV R81, R42 ;  /* 0x0000002a00517202 */ /* 0x000fe20000000f00 */
[----:B------:R-:W-:Y:S01]  /*6870*/  ULOP3.LUT UR4, UR60, 0x1, URZ, 0xfc, !UPT ;  /* 0x000000013c047892 */ /* 0x000fe2000f8efc3f */
[----:B------:R-:W-:Y:S01]  /*6880*/  PRMT R215, R3, 0x5410, R4 ;  /* 0x0000541003d77816 */ /* 0x000fe20000000004 */
[----:B------:R-:W-:Y:S01]  /*6890*/  IMAD.MOV.U32 R3, RZ, RZ, R39 ;  /* 0x000000ffff037224 */ /* 0x000fe200078e0027 */
[----:B------:R-:W-:Y:S01]  /*68a0*/  PRMT R218, R80, 0x7610, R218 ;  /* 0x0000761050da7816 */ /* 0x000fe200000000da */
[----:B------:R-:W-:Y:S01]  /*68b0*/  IMAD.MOV.U32 R80, RZ, RZ, R37 ;  /* 0x000000ffff507224 */ /* 0x000fe200078e0025 */
[----:B------:R-:W-:Y:S01]  /*68c0*/  PRMT R209, R81, 0x7610, R209 ;  /* 0x0000761051d17816 */ /* 0x000fe200000000d1 */
[----:B------:R-:W-:Y:S01]  /*68d0*/  IMAD.MOV.U32 R4, RZ, RZ, R36 ;  /* 0x000000ffff047224 */ /* 0x000fe200078e0024 */
[----:B------:R-:W-:Y:S01]  /*68e0*/  UISETP.NE.AND UP0, UPT, UR4, 0x3, UPT ;  /* 0x000000030400788c */ /* 0x000fe2000bf05270 */
[----:B------:R-:W-:Y:S01]  /*68f0*/  IMAD.MOV.U32 R81, RZ, RZ, R46 ;  /* 0x000000ffff517224 */ /* 0x000fe200078e002e */
[----:B------:R-:W-:Y:S01]  /*6900*/  PRMT R220, R3, 0x5410, R80 ;  /* 0x0000541003dc7816 */ /* 0x000fe20000000050 */
        /* <DEDUP_REMOVED lines=25> */
[----:B------:R-:W-:Y:S01]  /*6aa0*/  PRMT R210, R3, 0x7610, R210 ;  /* 0x0000761003d27816 */ /* 0x000fe200000000d2 */
[----:B-----5:R-:W-:Y:S01]  /*6ab0*/  IMAD.MOV.U32 R81, RZ, RZ, R58 ;  /* 0x000000ffff517224 */ /* 0x020fe200078e003a */
        /* <DEDUP_REMOVED lines=41> */
[----:B------:R-:W-:-:S03]  /*6d50*/  IMAD.MOV.U32 R4, RZ, RZ, R76 ;  /* 0x000000ffff047224 */ /* 0x000fc600078e004c */
[----:B------:R-:W-:Y:S02]  /*6d60*/  PRMT R211, R81, 0x5410, R80 ;  /* 0x0000541051d37816 */ /* 0x000fe40000000050 */
[----:B------:R-:W-:Y:S01]  /*6d70*/  PRMT R213, R4, 0x5410, R3 ;  /* 0x0000541004d57816 */ /* 0x000fe20000000003 */
[----:B------:R-:W-:Y:S06]  /*6d80*/  @!P1 BRA `(.L_x_1389) ;  /* 0x0000000000049947 */ /* 0x000fec0003800000 */
[----:B------:R-:W-:Y:S01]  /*6d90*/  BPT.TRAP 0x1 ;  /* 0x000000040000795c */ /* 0x000fe20000300000 */
.L_x_1389:
[----:B------:R-:W-:Y:S01]  /*6da0*/  IMAD R4, R19, 0x8, R18 ;  /* 0x0000000813047824 */ /* 0x000fe200078e0212 */
[----:B------:R-:W-:Y:S01]  /*6db0*/  SHF.L.U32 R3, R167, 0x1f, RZ ;  /* 0x0000001fa7037819 */ /* 0x000fe200000006ff */
[----:B------:R-:W0:Y:S01]  /*6dc0*/  LDC R151, c[0x0][0x2e4] ;  /* 0x0000b900ff977b82 */ /* 0x000e220000000800 */
[----:B------:R-:W-:Y:S02]  /*6dd0*/  BSSY B1, `(.L_x_1390) ;  /* 0x0000004000017945 */ /* 0x000fe40003800000 */
[----:B------:R-:W1:Y:S05]  /*6de0*/  SYNCS.PHASECHK.TRANS64.TRYWAIT P5, [R4+URZ+0x2a890], R3 ;  /* 0x02a89003040075a7 */ /* 0x000e6a00080a017f */
[----:B------:R-:W2:Y:S01]  /*6df0*/  LDC.64 R128, c[0x0][0x2f0] ;  /* 0x0000bc00ff807b82 */ /* 0x000ea20000000a00 */
[----:B-1----:R-:W-:Y:S05]  /*6e00*/  @!P5 BRA `(.L_x_1391) ;  /* 0x000001f40084d947 */ /* 0x002fea0003800000 */
.L_x_1731:
[----:B------:R-:W-:Y:S05]  /*6e10*/  BSYNC B1 ;  /* 0x0000000000017941 */ /* 0x000fea0003800000 */
.L_x_1390:
[----:B------:R-:W-:Y:S01]  /*6e20*/  BSSY B1, `(.L_x_1392) ;  /* 0x0000178000017945 */ /* 0x000fe20003800000 */
[----:B0-----:R-:W-:Y:S01]  /*6e30*/  IMAD.IADD R152, R151, 0x1, -R122 ;  /* 0x0000000197987824 */ /* 0x001fe200078e0a7a */
[----:B------:R-:W-:Y:S02]  /*6e40*/  MOV R131, R84 ;  /* 0x0000005400837202 */ /* 0x000fe40000000f00 */
        /* <DEDUP_REMOVED lines=25> */
[----:B------:R-:W-:Y:S02]  /*6fe0*/  ISETP.GE.AND P5, PT, R22, R117, PT ;  /* 0x000000751600720c */ /* 0x000fe40003fa6270 */
[----:B------:R-:W-:Y:S02]  /*6ff0*/  LEA.HI R83, R83, R80, RZ, 0x3 ;  /* 0x0000005053537211 */ /* 0x000fe400078f18ff */
[----:B------:R-:W-:Y:S02]  /*7000*/  LOP3.LUT R80, R174, 0x38, R81, 0xf8, !PT ;  /* 0x00000038ae507812 */ /* 0x000fe400078ef851 */
[----:B------:R-:W-:-:S02]  /*7010*/  SHF.R.S32.HI R83, RZ, 0x3, R83 ;  /* 0x00000003ff537819 */ /* 0x000fc40000011453 */
[----:B------:R-:W-:-:S03]  /*7020*/  LOP3.LUT R80, R80, R175, RZ, 0x3c, !PT ;  /* 0x000000af50507212 */ /* 0x000fc600078e3cff */
[----:B------:R-:W-:-:S04]  /*7030*/  IMAD R83, R83, 0x1800, R176 ;  /* 0x0000180053537824 */ /* 0x000fc800078e02b0 */
[----:B------:R-:W-:Y:S02]  /*7040*/  IMAD.IADD R80, R83, 0x1, R80 ;  /* 0x0000000153507824 */ /* 0x000fe400078e0250 */
[C---:B------:R-:W-:Y:S02]  /*7050*/  IMAD R83, R19.reuse, 0x4800, R146 ;  /* 0x0000480013537824 */ /* 0x040fe400078e0292 */
[----:B------:R-:W-:Y:S02]  /*7060*/  IMAD R81, R19, 0x4800, R80 ;  /* 0x0000480013517824 */ /* 0x000fe400078e0250 */
[--C-:B------:R-:W-:Y:S02]  /*7070*/  IMAD R80, R83, 0x2, R18.reuse ;  /* 0x0000000253507824 */ /* 0x100fe400078e0212 */
[----:B------:R-:W-:-:S04]  /*7080*/  IMAD R84, R81, 0x2, R18 ;  /* 0x0000000251547824 */ /* 0x000fc800078e0212 */
[----:B------:R-:W0:Y:S04]  /*7090*/  LDS.128 R80, [R80+0x18400] ;  /* 0x0184000050507984 */ /* 0x000e280000000c00 */
[----:B------:R-:W2:Y:S01]  /*70a0*/  LDS.128 R84, [R84+0x18400] ;  /* 0x0184000054547984 */ /* 0x000ea20000000c00 */
[----:B------:R-:W-:Y:S05]  /*70b0*/  @P5 BRA `(.L_x_1397) ;  /* 0x00000004004c5947 */ /* 0x000fea0003800000 */
[--C-:B------:R-:W-:Y:S01]  /*70c0*/  SHF.R.U64 R40, R40, 0x10, R41.reuse ;  /* 0x0000001028287819 */ /* 0x100fe20000001229 */
[----:B--2---:R-:W-:Y:S01]  /*70d0*/  HADD2.F32 R206, -RZ, R85.H0_H0 ;  /* 0x20000055ffce7230 */ /* 0x004fe20000004100 */
[----:B------:R-:W-:Y:S01]  /*70e0*/  SHF.R.U32.HI R204, RZ, 0x10, R41 ;  /* 0x00000010ffcc7819 */ /* 0x000fe20000011629 */
[----:B0-----:R-:W-:Y:S01]  /*70f0*/  HADD2.F32 R208, -RZ, R81.H0_H0 ;  /* 0x20000051ffd07230 */ /* 0x001fe20000004100 */
[--C-:B------:R-:W-:Y:S01]  /*7100*/  SHF.R.U64 R41, R52, 0x10, R53.reuse ;  /* 0x0000001034297819 */ /* 0x100fe20000001235 */
[----:B------:R-:W-:Y:S01]  /*7110*/  HADD2.F32 R207, -RZ, R85.H1_H1 ;  /* 0x30000055ffcf7230 */ /* 0x000fe20000004100 */
[----:B------:R-:W-:Y:S01]  /*7120*/  SHF.R.U32.HI R52, RZ, 0x10, R53 ;  /* 0x00000010ff347819 */ /* 0x000fe20000011635 */
[----:B------:R-:W-:Y:S01]  /*7130*/  HADD2.F32 R81, -RZ, R81.H1_H1 ;  /* 0x30000051ff517230 */ /* 0x000fe20000004100 */
[--C-:B------:R-:W-:Y:S01]  /*7140*/  SHF.R.U64 R53, R54, 0x10, R55.reuse ;  /* 0x0000001036357819 */ /* 0x100fe20000001237 */
[----:B------:R-:W-:Y:S01]  /*7150*/  HADD2.F32 R204, -RZ, R204.H0_H0 ;  /* 0x200000ccffcc7230 */ /* 0x000fe20000004100 */
[----:B------:R-:W-:Y:S01]  /*7160*/  SHF.R.U32.HI R54, RZ, 0x10, R55 ;  /* 0x00000010ff367819 */ /* 0x000fe20000011637 */
[--C-:B------:R-:W-:Y:S01]  /*7170*/  HADD2.F32 R55, -RZ, R205.reuse.H1_H1 ;  /* 0x300000cdff377230 */ /* 0x100fe20000004100 */
[--C-:B------:R-:W-:Y:S01]  /*7180*/  SHF.R.U64 R42, R42, 0x10, R43.reuse ;  /* 0x000000102a2a7819 */ /* 0x100fe2000000122b */
[----:B------:R-:W-:Y:S01]  /*7190*/  HADD2.F32 R205, -RZ, R205.H0_H0 ;  /* 0x200000cdffcd7230 */ /* 0x000fe20000004100 */
[----:B------:R-:W-:Y:S01]  /*71a0*/  SHF.R.U32.HI R43, RZ, 0x10, R43 ;  /* 0x00000010ff2b7819 */ /* 0x000fe2000001162b */
[----:B------:R-:W-:-:S02]  /*71b0*/  HADD2.F32 R52, -RZ, R52.H0_H0 ;  /* 0x20000034ff347230 */ /* 0x000fc40000004100 */
[-C--:B------:R-:W-:Y:S01]  /*71c0*/  FMUL.FTZ R85, R206, R55.reuse ;  /* 0x00000037ce557220 */ /* 0x080fe20000410000 */
[C---:B------:R-:W-:Y:S01]  /*71d0*/  FMUL.FTZ R55, R208.reuse, R55 ;  /* 0x00000037d0377220 */ /* 0x040fe20000410000 */
[----:B------:R-:W-:Y:S02]  /*71e0*/  HADD2.F32 R41, -RZ, R41.H0_H0 ;  /* 0x20000029ff297230 */ /* 0x000fe40000004100 */
[-C--:B------:R-:W-:Y:S01]  /*71f0*/  FFMA.FTZ R85, R208, R205.reuse, -R85 ;  /* 0x000000cdd0557223 */ /* 0x080fe20000010855 */
[-C--:B------:R-:W-:Y:S01]  /*7200*/  FMUL.FTZ R208, R207, R52.reuse ;  /* 0x00000034cfd07220 */ /* 0x080fe20000410000 */
[C---:B------:R-:W-:Y:S01]  /*7210*/  FMUL.FTZ R52, R81.reuse, R52 ;  /* 0x0000003451347220 */ /* 0x040fe20000410000 */
[----:B------:R-:W-:Y:S01]  /*7220*/  FFMA.FTZ R55, R206, R205, R55 ;  /* 0x000000cdce377223 */ /* 0x000fe20000010037 */
[--C-:B------:R-:W-:Y:S02]  /*7230*/  HADD2.F32 R205, -RZ, R87.reuse.H0_H0 ;  /* 0x20000057ffcd7230 */ /* 0x100fe40000004100 */
[----:B------:R-:W-:Y:S01]  /*7240*/  FFMA.FTZ R208, R81, R204, -R208 ;  /* 0x000000cc51d07223 */ /* 0x000fe200000108d0 */
[----:B------:R-:W-:-:S02]  /*7250*/  HADD2.F32 R206, -RZ, R87.H1_H1 ;  /* 0x30000057ffce7230 */ /* 0x000fc40000004100 */
[----:B------:R-:W-:Y:S01]  /*7260*/  FFMA.FTZ R52, R207, R204, R52 ;  /* 0x000000cccf347223 */ /* 0x000fe20000010034 */
[----:B------:R-:W-:Y:S02]  /*7270*/  HADD2.F32 R81, -RZ, R210.H0_H0 ;  /* 0x200000d2ff517230 */ /* 0x000fe40000004100 */
[--C-:B------:R-:W-:Y:S01]  /*7280*/  HADD2.F32 R87, -RZ, R83.reuse.H0_H0 ;  /* 0x20000053ff577230 */ /* 0x100fe20000004100 */
[----:B------:R-:W-:Y:S01]  /*7290*/  F2FP.F16.F32.PACK_AB R85, R208, R85 ;  /* 0x00000055d055723e */ /* 0x000fe200000000ff */
[----:B------:R-:W-:Y:S02]  /*72a0*/  HADD2.F32 R207, -RZ, R54.H0_H0 ;  /* 0x20000036ffcf7230 */ /* 0x000fe40000004100 */
[-C--:B------:R-:W-:Y:S01]  /*72b0*/  FMUL.FTZ R210, R205, R81.reuse ;  /* 0x00000051cdd27220 */ /* 0x080fe20000410000 */
[----:B------:R-:W-:Y:S02]  /*72c0*/  HADD2.F32 R54, -RZ, R83.H1_H1 ;  /* 0x30000053ff367230 */ /* 0x000fe40000004100 */
[----:B------:R-:W-:Y:S01]  /*72d0*/  FMUL.FTZ R212, R87, R81 ;  /* 0x0000005157d47220 */ /* 0x000fe20000410000 */
[----:B------:R-:W-:-:S02]  /*72e0*/  HADD2.F32 R204, -RZ, R209.H1_H1 ;  /* 0x300000d1ffcc7230 */ /* 0x000fc40000004100 */
[-C--:B------:R-:W-:Y:S01]  /*72f0*/  FMUL.FTZ R81, R206, R207.reuse ;  /* 0x000000cfce517220 */ /* 0x080fe20000410000 */
[----:B------:R-:W-:Y:S02]  /*7300*/  HADD2.F32 R43, -RZ, R43.H0_H0 ;  /* 0x2000002bff2b7230 */ /* 0x000fe40000004100 */
[C---:B------:R-:W-:Y:S01]  /*7310*/  FMUL.FTZ R207, R54.reuse, R207 ;  /* 0x000000cf36cf7220 */ /* 0x040fe20000410000 */
[----:B------:R-:W-:Y:S02]  /*7320*/  HADD2.F32 R83, -RZ, R80.H0_H0 ;  /* 0x20000050ff537230 */ /* 0x000fe40000004100 */
[----:B------:R-:W-:Y:S01]  /*7330*/  FFMA.FTZ R210, R87, R204, -R210 ;  /* 0x000000cc57d27223 */ /* 0x000fe200000108d2 */
[----:B------:R-:W-:Y:S02]  /*7340*/  HADD2.F32 R87, -RZ, R84.H0_H0 ;  /* 0x20000054ff577230 */ /* 0x000fe40000004100 */
[-C--:B------:R-:W-:Y:S01]  /*7350*/  FFMA.FTZ R81, R54, R43.reuse, -R81 ;  /* 0x0000002b36517223 */ /* 0x080fe20000010851 */
[----:B------:R-:W-:Y:S01]  /*7360*/  FFMA.FTZ R207, R206, R43, R207 ;  /* 0x0000002bcecf7223 */ /* 0x000fe200000100cf */
[----:B------:R-:W-:-:S02]  /*7370*/  HADD2.F32 R43, -RZ, R223.H0_H0 ;  /* 0x200000dfff2b7230 */ /* 0x000fc40000004100 */
[----:B------:R-:W-:Y:S01]  /*7380*/  FFMA.FTZ R212, R205, R204, R212 ;  /* 0x000000cccdd47223 */ /* 0x000fe200000100d4 */
[----:B------:R-:W-:Y:S01]  /*7390*/  HADD2.F32 R84, -RZ, R84.H1_H1 ;  /* 0x30000054ff547230 */ /* 0x000fe20000004100 */
[----:B------:R-:W-:Y:S01]  /*73a0*/  F2FP.F16.F32.PACK_AB R52, R52, R55 ;  /* 0x000000373434723e */ /* 0x000fe200000000ff */
[----:B------:R-:W-:Y:S02]  /*73b0*/  HADD2.F32 R80, -RZ, R80.H1_H1 ;  /* 0x30000050ff507230 */ /* 0x000fe40000004100 */
[-C--:B------:R-:W-:Y:S01]  /*73c0*/  FMUL.FTZ R204, R83, R43.reuse ;  /* 0x0000002b53cc7220 */ /* 0x080fe20000410000 */
[----:B------:R-:W-:Y:S02]  /*73d0*/  HADD2.F32 R205, -RZ, R40.H0_H0 ;  /* 0x20000028ffcd7230 */ /* 0x000fe40000004100 */
[----:B------:R-:W-:Y:S01]  /*73e0*/  FMUL.FTZ R40, R87, R43 ;  /* 0x0000002b57287220 */ /* 0x000fe20000410000 */
[----:B------:R-:W-:Y:S02]  /*73f0*/  HADD2.F32 R54, -RZ, R221.H0_H0 ;  /* 0x200000ddff367230 */ /* 0x000fe40000004100 */
[-C--:B------:R-:W-:Y:S01]  /*7400*/  FMUL.FTZ R43, R84, R41.reuse ;  /* 0x00000029542b7220 */ /* 0x080fe20000410000 */
[C---:B------:R-:W-:Y:S01]  /*7410*/  FMUL.FTZ R41, R80.reuse, R41 ;  /* 0x0000002950297220 */ /* 0x040fe20000410000 */
[----:B------:R-:W-:Y:S01]  /*7420*/  HADD2.F32 R53, -RZ, R53.H0_H0 ;  /* 0x20000035ff357230 */ /* 0x000fe20000004100 */
[----:B------:R-:W-:Y:S01]  /*7430*/  F2FP.F16.F32.PACK_AB R207, R207, R212 ;  /* 0x000000d4cfcf723e */ /* 0x000fe200000000ff */
[-C--:B------:R-:W-:Y:S01]  /*7440*/  FFMA.FTZ R43, R80, R205.reuse, -R43 ;  /* 0x000000cd502b7223 */ /* 0x080fe2000001082b */
[----:B------:R-:W-:Y:S01]  /*7450*/  FFMA.FTZ R40, R83, R54, -R40 ;  /* 0x0000003653287223 */ /* 0x000fe20000010828 */
[----:B------:R-:W-:Y:S01]  /*7460*/  FFMA.FTZ R205, R84, R205, R41 ;  /* 0x000000cd54cd7223 */ /* 0x000fe20000010029 */
[----:B------:R-:W-:-:S02]  /*7470*/  HADD2.F32 R41, -RZ, R222.H1_H1 ;  /* 0x300000deff297230 */ /* 0x000fc40000004100 */
[----:B------:R-:W-:Y:S01]  /*7480*/  FFMA.FTZ R204, R87, R54, R204 ;  /* 0x0000003657cc7223 */ /* 0x000fe200000100cc */
[----:B------:R-:W-:Y:S02]  /*7490*/  HADD2.F32 R83, -RZ, R86.H0_H0 ;  /* 0x20000056ff537230 */ /* 0x000fe40000004100 */
[----:B------:R-:W-:Y:S02]  /*74a0*/  HADD2.F32 R80, -RZ, R82.H0_H0 ;  /* 0x20000052ff507230 */ /* 0x000fe40000004100 */
[----:B------:R-:W-:Y:S02]  /*74b0*/  HADD2.F32 R86, -RZ, R86.H1_H1 ;  /* 0x30000056ff567230 */ /* 0x000fe40000004100 */
[----:B------:R-:W-:Y:S01]  /*74c0*/  FMUL.FTZ R87, R83, R41 ;  /* 0x0000002953577220 */ /* 0x000fe20000410000 */
[----:B------:R-:W-:Y:S01]  /*74d0*/  HADD2.F32 R82, -RZ, R82.H1_H1 ;  /* 0x30000052ff527230 */ /* 0x000fe20000004100 */
[----:B------:R-:W-:Y:S01]  /*74e0*/  F2FP.F16.F32.PACK_AB R84, R205, R204 ;  /* 0x000000cccd54723e */ /* 0x000fe200000000ff */
[----:B------:R-:W-:-:S02]  /*74f0*/  HADD2.F32 R54, -RZ, R209.H0_H0 ;  /* 0x200000d1ff367230 */ /* 0x000fc40000004100 */
[----:B------:R-:W-:Y:S02]  /*7500*/  HADD2.F32 R209, -RZ, R42.H0_H0 ;  /* 0x2000002affd17230 */ /* 0x000fe40000004100 */
[----:B------:R-:W-:Y:S01]  /*7510*/  FMUL.FTZ R42, R80, R41 ;  /* 0x00000029502a7220 */ /* 0x000fe20000410000 */
[-C--:B------:R-:W-:Y:S01]  /*7520*/  FMUL.FTZ R41, R86, R53.reuse ;  /* 0x0000003556297220 */ /* 0x080fe20000410000 */
[----:B------:R-:W-:Y:S01]  /*7530*/  FMUL.FTZ R53, R82, R53 ;  /* 0x0000003552357220 */ /* 0x000fe20000410000 */
[-C--:B------:R-:W-:Y:S01]  /*7540*/  FFMA.FTZ R87, R80, R54.reuse, -R87 ;  /* 0x0000003650577223 */ /* 0x080fe20000010857 */
[----:B------:R-:W-:Y:S01]  /*7550*/  FFMA.FTZ R42, R83, R54, R42 ;  /* 0x00000036532a7223 */ /* 0x000fe2000001002a */
[-C--:B------:R-:W-:Y:S01]  /*7560*/  FFMA.FTZ R82, R82, R209.reuse, -R41 ;  /* 0x000000d152527223 */ /* 0x080fe20000010829 */
[----:B------:R-:W-:Y:S01]  /*7570*/  FFMA.FTZ R53, R86, R209, R53 ;  /* 0x000000d156357223 */ /* 0x000fe20000010035 */
[----:B------:R-:W-:Y:S02]  /*7580*/  F2FP.F16.F32.PACK_AB R83, R81, R210 ;  /* 0x000000d25153723e */ /* 0x000fe400000000ff */
[----:B------:R-:W-:Y:S01]  /*7590*/  MOV R81, R85 ;  /* 0x0000005500517202 */ /* 0x000fe20000000f00 */
[----:B------:R-:W-:Y:S01]  /*75a0*/  IMAD.MOV.U32 R85, RZ, RZ, R52 ;  /* 0x000000ffff557224 */ /* 0x000fe200078e0034 */
[----:B------:R-:W-:Y:S01]  /*75b0*/  F2FP.F16.F32.PACK_AB R82, R82, R87 ;  /* 0x000000575252723e */ /* 0x000fe200000000ff */
[----:B------:R-:W-:Y:S01]  /*75c0*/  IMAD.MOV.U32 R87, RZ, RZ, R207 ;  /* 0x000000ffff577224 */ /* 0x000fe200078e00cf */
[----:B------:R-:W-:-:S02]  /*75d0*/  F2FP.F16.F32.PACK_AB R80, R43, R40 ;  /* 0x000000282b50723e */ /* 0x000fc400000000ff */
[----:B------:R-:W-:-:S07]  /*75e0*/  F2FP.F16.F32.PACK_AB R86, R53, R42 ;  /* 0x0000002a3556723e */ /* 0x000fce00000000ff */
.L_x_1397:
[----:B------:R-:W-:Y:S05]  /*75f0*/  BSYNC B3 ;  /* 0x0000000000037941 */ /* 0x000fea0003800000 */
.L_x_1396:
[----:B------:R-:W-:Y:S02]  /*7600*/  ULDC.64 UR4, c[0x0][0x208] ;  /* 0x0000820000047ab9 */ /* 0x000fe40000000a00 */
[----:B0-----:R0:W-:Y:S04]  /*7610*/  STG.E.128 desc[UR4][R138.64], R80 ;  /* 0x000000508a007986 */ /* 0x0011e8000c101d04 */
[----:B--2---:R0:W-:Y:S02]  /*7620*/  @!P4 STG.E.128 desc[UR4][R140.64], R84 ;  /* 0x000000548c00c986 */ /* 0x0041e4000c101d04 */
.L_x_1395:
[----:B------:R-:W-:Y:S05]  /*7630*/  BSYNC B2 ;  /* 0x0000000000027941 */ /* 0x000fea0003800000 */
.L_x_1394:
        /* <DEDUP_REMOVED lines=29> */
[----:B------:R-:W-:-:S03]  /*7810*/  IMAD R40, R43, 0x2, R18 ;  /* 0x000000022b287824 */ /* 0x000fc600078e0212 */
[----:B------:R-:W-:-:S03]  /*7820*/  LEA R52, R41, R18, 0x1 ;  /* 0x0000001229347211 */ /* 0x000fc600078e08ff */
        /* <DEDUP_REMOVED lines=60> */
[----:B------:R-:W-:Y:S02]  /*7bf0*/  HADD2.F32 R36, -RZ, R218.H1_H1 ;  /* 0x300000daff247230 */ /* 0x000fe40000004100 */
        /* <DEDUP_REMOVED lines=24> */
.L_x_1401:
[----:B------:R-:W-:Y:S05]  /*7d80*/  BSYNC B3 ;  /* 0x0000000000037941 */ /* 0x000fea0003800000 */
.L_x_1400:
[----:B------:R-:W-:Y:S02]  /*7d90*/  ULDC.64 UR4, c[0x0][0x208] ;  /* 0x0000820000047ab9 */ /* 0x000fe40000000a00 */
[----:B0-----:R3:W-:Y:S04]  /*7da0*/  STG.E.128 desc[UR4][R80.64], R40 ;  /* 0x0000002850007986 */ /* 0x0017e8000c101d04 */
[----:B--2---:R3:W-:Y:S02]  /*7db0*/  @!P4 STG.E.128 desc[UR4][R82.64], R52 ;  /* 0x000000345200c986 */ /* 0x0047e4000c101d04 */
.L_x_1399:
[----:B------:R-:W-:Y:S05]  /*7dc0*/  BSYNC B2 ;  /* 0x0000000000027941 */ /* 0x000fea0003800000 */
.L_x_1398:
[----:B------:R-:W-:-:S13]  /*7dd0*/  ISETP.NE.AND P4, PT, R10, RZ, PT ;  /* 0x000000ff0a00720c */ /* 0x000fda0003f85270 */
[----:B------:R-:W-:Y:S05]  /*7de0*/  @!P4 BRA `(.L_x_1393) ;  /* 0x0000000400ecc947 */ /* 0x000fea0003800000 */
[----:B------:R-:W2:Y:S01]  /*7df0*/  LDL R36, [R1] ;  /* 0x0000000001247983 */ /* 0x000ea20000100800 */
[----:B------:R-:W-:Y:S01]  /*7e00*/  IADD3 R38, P4, P5, R90, R134, R13 ;  /* 0x000000865a267210 */ /* 0x000fe20007d9e00d */
[----:B------:R-:W-:Y:S03]  /*7e10*/  BSSY B2, `(.L_x_1402) ;  /* 0x0000075000027945 */ /* 0x000fe60003800000 */
[----:B---3--:R-:W-:Y:S02]  /*7e20*/  IADD3.X R40, R89, R194, R109, P4, P5 ;  /* 0x000000c259287210 */ /* 0x008fe400027ea46d */
[----:B--2---:R-:W-:-:S04]  /*7e30*/  LOP3.LUT P6, RZ, R36, 0x1, RZ, 0xc0, !PT ;  /* 0x0000000124ff7812 */ /* 0x004fc800078cc0ff */
[----:B------:R-:W-:-:S04]  /*7e40*/  SEL R36, R122, R152, !P6 ;  /* 0x000000987a247207 */ /* 0x000fc80007000000 */
[----:B------:R-:W-:-:S04]  /*7e50*/  SHF.R.S32.HI R37, RZ, 0x1f, R36 ;  /* 0x0000001fff257819 */ /* 0x000fc80000011424 */
        /* <DEDUP_REMOVED lines=13> */
[----:B------:R-:W-:-:S04]  /*7f30*/  LEA.HI R36, R36, R37, RZ, 0x3 ;  /* 0x0000002524247211 */ /* 0x000fc800078f18ff */
[----:B------:R-:W-:Y:S02]  /*7f40*/  SHF.R.S32.HI R37, RZ, 0x3, R36 ;  /* 0x00000003ff257819 */ /* 0x000fe40000011424 */
[----:B------:R-:W-:-:S03]  /*7f50*/  LOP3.LUT R36, R174, 0x38, R39, 0xf8, !PT ;  /* 0x00000038ae247812 */ /* 0x000fc600078ef827 */
[----:B------:R-:W-:Y:S01]  /*7f60*/  IMAD R37, R37, 0x1800, R176 ;  /* 0x0000180025257824 */ /* 0x000fe200078e02b0 */
[----:B------:R-:W-:-:S05]  /*7f70*/  LOP3.LUT R36, R36, R175, RZ, 0x3c, !PT ;  /* 0x000000af24247212 */ /* 0x000fca00078e3cff */
[----:B------:R-:W-:Y:S02]  /*7f80*/  IMAD.IADD R36, R37, 0x1, R36 ;  /* 0x0000000125247824 */ /* 0x000fe400078e0224 */
[C---:B------:R-:W-:Y:S02]  /*7f90*/  IMAD R37, R19.reuse, 0x4800, R143 ;  /* 0x0000480013257824 */ /* 0x040fe400078e028f */
[----:B------:R-:W-:Y:S02]  /*7fa0*/  IMAD R39, R19, 0x4800, R36 ;  /* 0x0000480013277824 */ /* 0x000fe400078e0224 */
[----:B------:R-:W-:-:S03]  /*7fb0*/  IMAD R37, R37, 0x2, R18 ;  /* 0x0000000225257824 */ /* 0x000fc600078e0212 */
[----:B------:R-:W-:-:S03]  /*7fc0*/  LEA R40, R39, R18, 0x1 ;  /* 0x0000001227287211 */ /* 0x000fc600078e08ff */
        /* <DEDUP_REMOVED lines=13> */
[----:B------:R-:W-:Y:S01]  /*80a0*/  SHF.R.U32.HI R46, RZ, 0x10, R47 ;  /* 0x00000010ff2e7819 */ /* 0x000fe2000001162f */
[----:B---3--:R-:W-:Y:S01]  /*80b0*/  IMAD.MOV.U32 R47, RZ, RZ, R41 ;  /* 0x000000ffff2f7224 */ /* 0x008fe200078e0029 */
[----:B------:R-:W-:Y:S01]  /*80c0*/  SHF.R.U32.HI R45, RZ, 0x10, R45 ;  /* 0x00000010ff2d7819 */ /* 0x000fe2000001162d */
[----:B------:R-:W-:Y:S02]  /*80d0*/  IMAD.MOV.U32 R41, RZ, RZ, R39 ;  /* 0x000000ffff297224 */ /* 0x000fe400078e0027 */
        /* <DEDUP_REMOVED lines=36> */
[----:B------:R-:W-:Y:S01]  /*8320*/  F2FP.F16.F32.PACK_AB R43, R46, R43 ;  /* 0x0000002b2e2b723e */ /* 0x000fe200000000ff */
[----:B------:R-:W-:-:S02]  /*8330*/  HADD2.F32 R40, -RZ, R40.H1_H1 ;  /* 0x30000028ff287230 */ /* 0x000fc40000004100 */
[----:B------:R-:W-:Y:S02]  /*8340*/  HADD2.F32 R36, -RZ, R36.H1_H1 ;  /* 0x30000024ff247230 */ /* 0x000fe40000004100 */
[----:B------:R-:W-:Y:S02]  /*8350*/  HADD2.F32 R80, -RZ, R215.H0_H0 ;  /* 0x200000d7ff507230 */ /* 0x000fe40000004100 */
[-C--:B------:R-:W-:Y:S01]  /*8360*/  FMUL.FTZ R55, R40, R53.reuse ;  /* 0x0000003528377220 */ /* 0x080fe20000410000 */
[----:B------:R-:W-:Y:S02]  /*8370*/  HADD2.F32 R47, -RZ, R32.H0_H0 ;  /* 0x20000020ff2f7230 */ /* 0x000fe40000004100 */
[-C--:B------:R-:W-:Y:S01]  /*8380*/  FMUL.FTZ R32, R45, R82.reuse ;  /* 0x000000522d207220 */ /* 0x080fe20000410000 */
[----:B------:R-:W-:Y:S01]  /*8390*/  FMUL.FTZ R82, R33, R82 ;  /* 0x0000005221527220 */ /* 0x000fe20000410000 */
[----:B------:R-:W-:Y:S01]  /*83a0*/  FMUL.FTZ R53, R36, R53 ;  /* 0x0000003524357220 */ /* 0x000fe20000410000 */
[----:B------:R-:W-:-:S02]  /*83b0*/  HADD2.F32 R214, -RZ, R214.H0_H0 ;  /* 0x200000d6ffd67230 */ /* 0x000fc40000004100 */
[-C--:B------:R-:W-:Y:S01]  /*83c0*/  FFMA.FTZ R32, R33, R80.reuse, -R32 ;  /* 0x0000005021207223 */ /* 0x080fe20000010820 */
[----:B------:R-:W-:Y:S01]  /*83d0*/  FFMA.FTZ R33, R45, R80, R82 ;  /* 0x000000502d217223 */ /* 0x000fe20000010052 */
[-C--:B------:R-:W-:Y:S01]  /*83e0*/  FFMA.FTZ R45, R36, R47.reuse, -R55 ;  /* 0x0000002f242d7223 */ /* 0x080fe20000010837 */
[----:B------:R-:W-:Y:S01]  /*83f0*/  FFMA.FTZ R36, R40, R47, R53 ;  /* 0x0000002f28247223 */ /* 0x000fe20000010035 */
[--C-:B------:R-:W-:Y:S02]  /*8400*/  HADD2.F32 R40, -RZ, R42.reuse.H0_H0 ;  /* 0x2000002aff287230 */ /* 0x100fe40000004100 */
[----:B------:R-:W-:Y:S02]  /*8410*/  HADD2.F32 R53, -RZ, R35.H0_H0 ;  /* 0x20000023ff357230 */ /* 0x000fe40000004100 */
[----:B------:R-:W-:Y:S02]  /*8420*/  HADD2.F32 R42, -RZ, R42.H1_H1 ;  /* 0x3000002aff2a7230 */ /* 0x000fe40000004100 */
[----:B------:R-:W-:-:S02]  /*8430*/  HADD2.F32 R35, -RZ, R38.H0_H0 ;  /* 0x20000026ff237230 */ /* 0x000fc40000004100 */
[----:B------:R-:W-:Y:S02]  /*8440*/  HADD2.F32 R38, -RZ, R38.H1_H1 ;  /* 0x30000026ff267230 */ /* 0x000fe40000004100 */
[-C--:B------:R-:W-:Y:S01]  /*8450*/  FMUL.FTZ R81, R42, R53.reuse ;  /* 0x000000352a517220 */ /* 0x080fe20000410000 */
[----:B------:R-:W-:Y:S02]  /*8460*/  HADD2.F32 R47, -RZ, R34.H0_H0 ;  /* 0x20000022ff2f7230 */ /* 0x000fe40000004100 */
[-C--:B------:R-:W-:Y:S01]  /*8470*/  FMUL.FTZ R34, R40, R216.reuse ;  /* 0x000000d828227220 */ /* 0x080fe20000410000 */
[C---:B------:R-:W-:Y:S01]  /*8480*/  FMUL.FTZ R55, R35.reuse, R216 ;  /* 0x000000d823377220 */ /* 0x040fe20000410000 */
[C---:B------:R-:W-:Y:S01]  /*8490*/  FMUL.FTZ R53, R38.reuse, R53 ;  /* 0x0000003526357220 */ /* 0x040fe20000410000 */
[----:B------:R-:W-:Y:S02]  /*84a0*/  IMAD.MOV.U32 R37, RZ, RZ, R39 ;  /* 0x000000ffff257224 */ /* 0x000fe400078e0027 */
[----:B------:R-:W-:Y:S01]  /*84b0*/  FFMA.FTZ R34, R35, R214, -R34 ;  /* 0x000000d623227223 */ /* 0x000fe20000010822 */
[-C--:B------:R-:W-:Y:S01]  /*84c0*/  FFMA.FTZ R81, R38, R47.reuse, -R81 ;  /* 0x0000002f26517223 */ /* 0x080fe20000010851 */
[----:B------:R-:W-:Y:S01]  /*84d0*/  F2FP.F16.F32.PACK_AB R38, R45, R32 ;  /* 0x000000202d26723e */ /* 0x000fe200000000ff */
[----:B------:R-:W-:Y:S01]  /*84e0*/  FFMA.FTZ R55, R40, R214, R55 ;  /* 0x000000d628377223 */ /* 0x000fe20000010037 */
[----:B------:R-:W-:Y:S01]  /*84f0*/  FFMA.FTZ R42, R42, R47, R53 ;  /* 0x0000002f2a2a7223 */ /* 0x000fe20000010035 */
[----:B------:R-:W-:-:S02]  /*8500*/  F2FP.F16.F32.PACK_AB R40, R36, R33 ;  /* 0x000000212428723e */ /* 0x000fc400000000ff */
[----:B------:R-:W-:Y:S01]  /*8510*/  F2FP.F16.F32.PACK_AB R81, R81, R34 ;  /* 0x000000225151723e */ /* 0x000fe200000000ff */
[----:B------:R-:W-:Y:S01]  /*8520*/  IMAD.MOV.U32 R36, RZ, RZ, R38 ;  /* 0x000000ffff247224 */ /* 0x000fe200078e0026 */
[----:B------:R-:W-:Y:S02]  /*8530*/  F2FP.F16.F32.PACK_AB R42, R42, R55 ;  /* 0x000000372a2a723e */ /* 0x000fe400000000ff */
[----:B------:R-:W-:Y:S01]  /*8540*/  MOV R39, R44 ;  /* 0x0000002c00277202 */ /* 0x000fe20000000f00 */
[----:B------:R-:W-:-:S07]  /*8550*/  IMAD.MOV.U32 R38, RZ, RZ, R81 ;  /* 0x000000ffff267224 */ /* 0x000fce00078e0051 */
.L_x_1403:
[----:B------:R-:W-:Y:S05]  /*8560*/  BSYNC B2 ;  /* 0x0000000000027941 */ /* 0x000fea0003800000 */
.L_x_1402:
[----:B------:R-:W-:Y:S02]  /*8570*/  ULDC.64 UR4, c[0x0][0x208] ;  /* 0x0000820000047ab9 */ /* 0x000fe40000000a00 */
[----:B--2---:R4:W-:Y:S04]  /*8580*/  STG.E.128 desc[UR4][R48.64], R36 ;  /* 0x0000002430007986 */ /* 0x0049e8000c101d04 */
[----:B---3--:R4:W-:Y:S02]  /*8590*/  @!P4 STG.E.128 desc[UR4][R50.64], R40 ;  /* 0x000000283200c986 */ /* 0x0089e4000c101d04 */
.L_x_1393:
[----:B------:R-:W-:Y:S05]  /*85a0*/  BSYNC B1 ;  /* 0x0000000000017941 */ /* 0x000fea0003800000 */
.L_x_1392:
[-C--:B--2---:R-:W-:Y:S02]  /*85b0*/  IMAD R32, R150, R128.reuse, RZ ;  /* 0x0000008096207224 */ /* 0x084fe400078e02ff */
[----:B------:R-:W-:-:S04]  /*85c0*/  IMAD.WIDE.U32 R130, R185, R128, R130 ;  /* 0x00000080b9827225 */ /* 0x000fc800078e0082 */
[----:B------:R-:W-:Y:S01]  /*85d0*/  IMAD R129, R185, R129, R32 ;  /* 0x00000081b9817224 */ /* 0x000fe200078e0220 */
[----:B------:R-:W-:Y:S06]  /*85e0*/  @P0 BRA `(.L_x_1362) ;  /* 0x0000001800d80947 */ /* 0x000fec0003800000 */
[----:B------:R-:W-:Y:S01]  /*85f0*/  ISETP.NE.AND P0, PT, R12, RZ, PT ;  /* 0x000000ff0c00720c */ /* 0x000fe20003f05270 */
[----:B------:R-:W-:Y:S01]  /*8600*/  BSSY B1, `(.L_x_1404) ;  /* 0x000007b000017945 */ /* 0x000fe20003800000 */
[----:B------:R-:W-:-:S11]  /*8610*/  IMAD.IADD R44, R131, 0x1, R129 ;  /* 0x00000001832c7824 */ /* 0x000fd600078e0281 */
        /* <DEDUP_REMOVED lines=8> */
[----:B------:R-:W-:Y:S01]  /*86a0*/  SHF.R.S32.HI R32, RZ, 0x1f, R33 ;  /* 0x0000001fff207819 */ /* 0x000fe20000011421 */
[----:B------:R-:W-:-:S03]  /*86b0*/  IMAD.SHL.U32 R35, R33, 0x8, RZ ;  /* 0x0000000821237824 */ /* 0x000fc600078e00ff */
[----:B------:R-:W-:Y:S02]  /*86c0*/  LEA.HI R32, R32, R33, RZ, 0x3 ;  /* 0x0000002120207211 */ /* 0x000fe400078f18ff */
[----:B------:R-:W-:Y:S02]  /*86d0*/  ISETP.GE.AND P0, PT, R35, R151, PT ;  /* 0x000000972300720c */ /* 0x000fe40003f06270 */
[----:B------:R-:W-:Y:S02]  /*86e0*/  SHF.R.S32.HI R32, RZ, 0x3, R32 ;  /* 0x00000003ff207819 */ /* 0x000fe40000011420 */
[----:B------:R-:W-:-:S03]  /*86f0*/  LOP3.LUT R33, R172, 0x38, R35, 0xf8, !PT ;  /* 0x00000038ac217812 */ /* 0x000fc600078ef823 */
[----:B------:R-:W-:Y:S01]  /*8700*/  IMAD R32, R32, 0x1800, R177 ;  /* 0x0000180020207824 */ /* 0x000fe200078e02b1 */
[----:B------:R-:W-:-:S05]  /*8710*/  LOP3.LUT R33, R33, R200, RZ, 0x3c, !PT ;  /* 0x000000c821217212 */ /* 0x000fca00078e3cff */
[----:B------:R-:W-:Y:S01]  /*8720*/  @!P0 SHF.R.S32.HI R37, RZ, 0x1f, R35 ;  /* 0x0000001fff258819 */ /* 0x000fe20000011423 */
[----:B------:R-:W-:Y:S01]  /*8730*/  IMAD.IADD R32, R32, 0x1, R33 ;  /* 0x0000000120207824 */ /* 0x000fe200078e0221 */
[----:B------:R-:W-:Y:S01]  /*8740*/  @!P0 IADD3 R34, P4, P5, R90, R130, R35 ;  /* 0x000000825a228210 */ /* 0x000fe20007d9e023 */
[C---:B------:R-:W-:Y:S02]  /*8750*/  IMAD R33, R19.reuse, 0x4800, R144 ;  /* 0x0000480013217824 */ /* 0x040fe400078e0290 */
[----:B------:R-:W-:Y:S01]  /*8760*/  IMAD R35, R19, 0x4800, R32 ;  /* 0x0000480013237824 */ /* 0x000fe200078e0220 */
[----:B------:R-:W-:Y:S01]  /*8770*/  @!P0 IADD3.X R37, R89, R44, R37, P4, P5 ;  /* 0x0000002c59258210 */ /* 0x000fe200027ea425 */
[----:B------:R-:W-:Y:S01]  /*8780*/  IMAD R33, R33, 0x2, R18 ;  /* 0x0000000221217824 */ /* 0x000fe200078e0212 */
[----:B---3--:R-:W-:-:S04]  /*8790*/  LEA R40, P4, R36, R120, 0x1 ;  /* 0x0000007824287211 */ /* 0x008fc800078808ff */
[----:B------:R-:W-:Y:S01]  /*87a0*/  LEA.HI.X R41, R36, R121, R38, 0x1, P4 ;  /* 0x0000007924297211 */ /* 0x000fe200020f0c26 */
[----:B------:R-:W-:Y:S01]  /*87b0*/  IMAD R36, R35, 0x2, R18 ;  /* 0x0000000223247824 */ /* 0x000fe200078e0212 */
[----:B------:R-:W-:-:S04]  /*87c0*/  @!P0 LEA R42, P4, R34, R120, 0x1 ;  /* 0x00000078222a8211 */ /* 0x000fc800078808ff */
[----:B------:R-:W-:Y:S02]  /*87d0*/  @!P0 LEA.HI.X R43, R34, R121, R37, 0x1, P4 ;  /* 0x00000079222b8211 */ /* 0x000fe400020f0c25 */
[----:B------:R-:W2:Y:S01]  /*87e0*/  LDS.128 R32, [R33+0x18400] ;  /* 0x0184000021207984 */ /* 0x000ea20000000c00 */
[----:B------:R-:W-:-:S03]  /*87f0*/  ISETP.GE.AND P4, PT, R22, R117, PT ;  /* 0x000000751600720c */ /* 0x000fc60003f86270 */
[----:B------:R-:W3:Y:S10]  /*8800*/  LDS.128 R36, [R36+0x18400] ;  /* 0x0184000024247984 */ /* 0x000ef40000000c00 */
[----:B------:R-:W-:Y:S05]  /*8810*/  @P4 BRA `(.L_x_1407) ;  /* 0x0000000400544947 */ /* 0x000fea0003800000 */
[----:B---3--:R-:W-:Y:S01]  /*8820*/  MOV R50, R37 ;  /* 0x0000002500327202 */ /* 0x008fe20000000f00 */
[----:B------:R-:W-:Y:S01]  /*8830*/  IMAD.MOV.U32 R51, RZ, RZ, R39 ;  /* 0x000000ffff337224 */ /* 0x000fe200078e0027 */
[----:B------:R-:W-:Y:S01]  /*8840*/  SHF.R.U32.HI R55, RZ, 0x10, R77 ;  /* 0x00000010ff377819 */ /* 0x000fe2000001164d */
[----:B------:R-:W-:Y:S01]  /*8850*/  IMAD.MOV.U32 R49, RZ, RZ, R36 ;  /* 0x000000ffff317224 */ /* 0x000fe200078e0024 */
[--C-:B------:R-:W-:Y:S01]  /*8860*/  SHF.R.U32.HI R53, RZ, 0x10, R65.reuse ;  /* 0x00000010ff357819 */ /* 0x100fe20000011641 */
[--C-:B------:R-:W-:Y:S01]  /*8870*/  HADD2.F32 R39, -RZ, R50.reuse.H0_H0 ;  /* 0x20000032ff277230 */ /* 0x100fe20000004100 */
[----:B------:R-:W-:Y:S01]  /*8880*/  SHF.R.U64 R45, R64, 0x10, R65 ;  /* 0x00000010402d7819 */ /* 0x000fe20000001241 */
[----:B------:R-:W-:Y:S01]  /*8890*/  HADD2.F32 R50, -RZ, R50.H1_H1 ;  /* 0x30000032ff327230 */ /* 0x000fe20000004100 */
[--C-:B------:R-:W-:Y:S01]  /*88a0*/  SHF.R.U64 R47, R78, 0x10, R79.reuse ;  /* 0x000000104e2f7819 */ /* 0x100fe2000000124f */
[----:B------:R-:W-:Y:S01]  /*88b0*/  HADD2.F32 R55, -RZ, R55.H0_H0 ;  /* 0x20000037ff377230 */ /* 0x000fe20000004100 */
[----:B------:R-:W-:Y:S01]  /*88c0*/  SHF.R.U32.HI R78, RZ, 0x10, R79 ;  /* 0x00000010ff4e7819 */ /* 0x000fe2000001164f */
[----:B--2---:R-:W-:Y:S01]  /*88d0*/  IMAD.MOV.U32 R37, RZ, RZ, R35 ;  /* 0x000000ffff257224 */ /* 0x004fe200078e0023 */
[----:B------:R-:W-:Y:S01]  /*88e0*/  SHF.R.U64 R46, R66, 0x10, R67 ;  /* 0x00000010422e7819 */ /* 0x000fe20000001243 */
[----:B------:R-:W-:-:S02]  /*88f0*/  HADD2.F32 R54, -RZ, R213.H1_H1 ;  /* 0x300000d5ff367230 */ /* 0x000fc40000004100 */
[-C--:B------:R-:W-:Y:S01]  /*8900*/  FMUL.FTZ R65, R50, R55.reuse ;  /* 0x0000003732417220 */ /* 0x080fe20000410000 */
[--C-:B------:R-:W-:Y:S01]  /*8910*/  HADD2.F32 R36, -RZ, R33.reuse.H1_H1 ;  /* 0x30000021ff247230 */ /* 0x100fe20000004100 */
[----:B------:R-:W-:Y:S01]  /*8920*/  SHF.R.U32.HI R66, RZ, 0x10, R67 ;  /* 0x00000010ff427819 */ /* 0x000fe20000011643 */
[----:B------:R-:W-:Y:S02]  /*8930*/  HADD2.F32 R35, -RZ, R33.H0_H0 ;  /* 0x20000021ff237230 */ /* 0x000fe40000004100 */
[-C--:B------:R-:W-:Y:S01]  /*8940*/  FMUL.FTZ R64, R39, R54.reuse ;  /* 0x0000003627407220 */ /* 0x080fe20000410000 */
[----:B------:R-:W-:Y:S02]  /*8950*/  HADD2.F32 R52, -RZ, R203.H1_H1 ;  /* 0x300000cbff347230 */ /* 0x000fe40000004100 */
[----:B------:R-:W-:Y:S01]  /*8960*/  FMUL.FTZ R55, R36, R55 ;  /* 0x0000003724377220 */ /* 0x000fe20000410000 */
[----:B------:R-:W-:Y:S02]  /*8970*/  HADD2.F32 R53, -RZ, R53.H0_H0 ;  /* 0x20000035ff357230 */ /* 0x000fe40000004100 */
[C---:B------:R-:W-:Y:S01]  /*8980*/  FMUL.FTZ R54, R35.reuse, R54 ;  /* 0x0000003623367220 */ /* 0x040fe20000410000 */
[----:B------:R-:W-:Y:S01]  /*8990*/  SHF.R.U64 R48, R76, 0x10, R77 ;  /* 0x000000104c307819 */ /* 0x000fe2000000124d */
[----:B------:R-:W-:Y:S01]  /*89a0*/  FFMA.FTZ R33, R35, R52, -R64 ;  /* 0x0000003423217223 */ /* 0x000fe20000010840 */
[----:B------:R-:W-:-:S02]  /*89b0*/  HADD2.F32 R64, -RZ, R211.H1_H1 ;  /* 0x300000d3ff407230 */ /* 0x000fc40000004100 */
[-C--:B------:R-:W-:Y:S01]  /*89c0*/  FFMA.FTZ R36, R36, R53.reuse, -R65 ;  /* 0x0000003524247223 */ /* 0x080fe20000010841 */
[----:B------:R-:W-:Y:S01]  /*89d0*/  FFMA.FTZ R50, R50, R53, R55 ;  /* 0x0000003532327223 */ /* 0x000fe20000010037 */
[----:B------:R-:W-:Y:S01]  /*89e0*/  FFMA.FTZ R35, R39, R52, R54 ;  /* 0x0000003427237223 */ /* 0x000fe20000010036 */
[----:B------:R-:W-:Y:S02]  /*89f0*/  HADD2.F32 R53, -RZ, R51.H0_H0 ;  /* 0x20000033ff357230 */ /* 0x000fe40000004100 */
        /* <DEDUP_REMOVED lines=42> */
[----:B------:R-:W-:Y:S02]  /*8ca0*/  HADD2.F32 R193, -RZ, R193.H0_H0 ;  /* 0x200000c1ffc17230 */ /* 0x000fe40000004100 */
[----:B------:R-:W-:Y:S01]  /*8cb0*/  FMUL.FTZ R65, R38, R49 ;  /* 0x0000003126417220 */ /* 0x000fe20000410000 */
[----:B------:R-:W-:Y:S02]  /*8cc0*/  HADD2.F32 R47, -RZ, R46.H0_H0 ;  /* 0x2000002eff2f7230 */ /* 0x000fe40000004100 */
[----:B------:R-:W-:Y:S01]  /*8cd0*/  FMUL.FTZ R46, R32, R211 ;  /* 0x000000d3202e7220 */ /* 0x000fe20000410000 */
[----:B------:R-:W-:Y:S01]  /*8ce0*/  FMUL.FTZ R49, R34, R49 ;  /* 0x0000003122317220 */ /* 0x000fe20000410000 */
[----:B------:R-:W-:Y:S01]  /*8cf0*/  FFMA.FTZ R53, R32, R193, -R53 ;  /* 0x000000c120357223 */ /* 0x000fe20000010835 */
[----:B------:R-:W-:Y:S01]  /*8d00*/  F2FP.F16.F32.PACK_AB R32, R48, R55 ;  /* 0x000000373020723e */ /* 0x000fe200000000ff */
[----:B------:R-:W-:Y:S01]  /*8d10*/  FFMA.FTZ R46, R45, R193, R46 ;  /* 0x000000c12d2e7223 */ /* 0x000fe2000001002e */
[-C--:B------:R-:W-:Y:S01]  /*8d20*/  FFMA.FTZ R34, R34, R47.reuse, -R65 ;  /* 0x0000002f22227223 */ /* 0x080fe20000010841 */
[----:B------:R-:W-:Y:S01]  /*8d30*/  FFMA.FTZ R49, R38, R47, R49 ;  /* 0x0000002f26317223 */ /* 0x000fe20000010031 */
[----:B------:R-:W-:-:S03]  /*8d40*/  IMAD.MOV.U32 R35, RZ, RZ, R52 ;  /* 0x000000ffff237224 */ /* 0x000fc600078e0034 */
[----:B------:R-:W-:Y:S02]  /*8d50*/  F2FP.F16.F32.PACK_AB R34, R34, R53 ;  /* 0x000000352222723e */ /* 0x000fe400000000ff */
[----:B------:R-:W-:-:S07]  /*8d60*/  F2FP.F16.F32.PACK_AB R38, R49, R46 ;  /* 0x0000002e3126723e */ /* 0x000fce00000000ff */
.L_x_1407:
[----:B------:R-:W-:Y:S05]  /*8d70*/  BSYNC B2 ;  /* 0x0000000000027941 */ /* 0x000fea0003800000 */
.L_x_1406:
[----:B------:R-:W-:Y:S02]  /*8d80*/  ULDC.64 UR4, c[0x0][0x208] ;  /* 0x0000820000047ab9 */ /* 0x000fe40000000a00 */
[----:B--2---:R2:W-:Y:S04]  /*8d90*/  STG.E.128 desc[UR4][R40.64], R32 ;  /* 0x0000002028007986 */ /* 0x0045e8000c101d04 */
[----:B---3--:R2:W-:Y:S02]  /*8da0*/  @!P0 STG.E.128 desc[UR4][R42.64], R36 ;  /* 0x000000242a008986 */ /* 0x0085e4000c101d04 */
.L_x_1405:
[----:B------:R-:W-:Y:S05]  /*8db0*/  BSYNC B1 ;  /* 0x0000000000017941 */ /* 0x000fea0003800000 */
.L_x_1404:
        /* <DEDUP_REMOVED lines=14> */
[----:B------:R-:W-:-:S05]  /*8ea0*/  SHF.R.S32.HI R32, RZ, 0x3, R35 ;  /* 0x00000003ff207819 */ /* 0x000fca0000011423 */
[----:B------:R-:W-:-:S06]  /*8eb0*/  IMAD R32, R32, 0x1800, R177 ;  /* 0x0000180020207824 */ /* 0x000fcc00078e02b1 */
[--C-:B------:R-:W-:Y:S02]  /*8ec0*/  @!P0 SHF.R.S32.HI R37, RZ, 0x1f, R33.reuse ;  /* 0x0000001fff258819 */ /* 0x100fe40000011421 */
[--C-:B------:R-:W-:Y:S02]  /*8ed0*/  @!P0 IADD3 R34, P4, P5, R90, R130, R33.reuse ;  /* 0x000000825a228210 */ /* 0x100fe40007d9e021 */
[----:B------:R-:W-:Y:S02]  /*8ee0*/  LOP3.LUT R33, R172, 0x38, R33, 0xf8, !PT ;  /* 0x00000038ac217812 */ /* 0x000fe400078ef821 */
[----:B------:R-:W-:Y:S02]  /*8ef0*/  @!P0 IADD3.X R37, R89, R44, R37, P4, P5 ;  /* 0x0000002c59258210 */ /* 0x000fe400027ea425 */
[----:B------:R-:W-:Y:S02]  /*8f00*/  LOP3.LUT R33, R33, R200, RZ, 0x3c, !PT ;  /* 0x000000c821217212 */ /* 0x000fe400078e3cff */
[----:B---3--:R-:W-:-:S02]  /*8f10*/  LEA R40, P4, R36, R120, 0x1 ;  /* 0x0000007824287211 */ /* 0x008fc400078808ff */
[----:B------:R-:W-:Y:S01]  /*8f20*/  IADD3 R32, R32, R33, RZ ;  /* 0x0000002120207210 */ /* 0x000fe20007ffe0ff */
[C---:B------:R-:W-:Y:S01]  /*8f30*/  IMAD R33, R19.reuse, 0x4800, R142 ;  /* 0x0000480013217824 */ /* 0x040fe200078e028e */
[-C--:B------:R-:W-:Y:S02]  /*8f40*/  LEA.HI.X R41, R36, R121.reuse, R38, 0x1, P4 ;  /* 0x0000007924297211 */ /* 0x080fe400020f0c26 */
[C---:B------:R-:W-:Y:S01]  /*8f50*/  @!P0 LEA R42, P4, R34.reuse, R120, 0x1 ;  /* 0x00000078222a8211 */ /* 0x040fe200078808ff */
[----:B------:R-:W-:Y:S02]  /*8f60*/  IMAD R35, R19, 0x4800, R32 ;  /* 0x0000480013237824 */ /* 0x000fe400078e0220 */
[--C-:B------:R-:W-:Y:S01]  /*8f70*/  IMAD R33, R33, 0x2, R18.reuse ;  /* 0x0000000221217824 */ /* 0x100fe200078e0212 */
[----:B------:R-:W-:Y:S01]  /*8f80*/  @!P0 LEA.HI.X R43, R34, R121, R37, 0x1, P4 ;  /* 0x00000079222b8211 */ /* 0x000fe200020f0c25 */
[----:B------:R-:W-:Y:S01]  /*8f90*/  IMAD R36, R35, 0x2, R18 ;  /* 0x0000000223247824 */ /* 0x000fe200078e0212 */
[----:B------:R-:W-:-:S03]  /*8fa0*/  ISETP.GE.AND P4, PT, R165, R117, PT ;  /* 0x00000075a500720c */ /* 0x000fc60003f86270 */
[----:B------:R-:W2:Y:S04]  /*8fb0*/  LDS.128 R32, [R33+0x18400] ;  /* 0x0184000021207984 */ /* 0x000ea80000000c00 */
[----:B------:R-:W3:Y:S06]  /*8fc0*/  LDS.128 R36, [R36+0x18400] ;  /* 0x0184000024247984 */ /* 0x000eec0000000c00 */
[----:B------:R-:W-:Y:S05]  /*8fd0*/  @P4 BRA `(.L_x_1411) ;  /* 0x00000004005c4947 */ /* 0x000fea0003800000 */
[----:B--2---:R-:W-:Y:S01]  /*8fe0*/  IMAD.MOV.U32 R49, RZ, RZ, R32 ;  /* 0x000000ffff317224 */ /* 0x004fe200078e0020 */
[----:B------:R-:W-:Y:S01]  /*8ff0*/  SHF.R.U32.HI R54, RZ, 0x10, R73 ;  /* 0x00000010ff367819 */ /* 0x000fe20000011649 */
[----:B---3--:R-:W-:Y:S01]  /*9000*/  IMAD.MOV.U32 R32, RZ, RZ, R37 ;  /* 0x000000ffff207224 */ /* 0x008fe200078e0025 */
[----:B------:R-:W-:Y:S01]  /*9010*/  SHF.R.U32.HI R52, RZ, 0x10, R61 ;  /* 0x00000010ff347819 */ /* 0x000fe2000001163d */
[----:B------:R-:W-:Y:S01]  /*9020*/  IMAD.MOV.U32 R50, RZ, RZ, R36 ;  /* 0x000000ffff327224 */ /* 0x000fe200078e0024 */
[----:B------:R-:W-:Y:S01]  /*9030*/  MOV R37, R35 ;  /* 0x0000002300257202 */ /* 0x000fe20000000f00 */
[----:B------:R-:W-:Y:S01]  /*9040*/  IMAD.MOV.U32 R51, RZ, RZ, R39 ;  /* 0x000000ffff337224 */ /* 0x000fe200078e0027 */
[----:B------:R-:W-:Y:S01]  /*9050*/  SHF.R.U64 R47, R60, 0x10, R61 ;  /* 0x000000103c2f7819 */ /* 0x000fe2000000123d */
[----:B------:R-:W-:Y:S01]  /*9060*/  HADD2.F32 R55, -RZ, R171.H1_H1 ;  /* 0x300000abff377230 */ /* 0x000fe20000004100 */
[--C-:B------:R-:W-:Y:S01]  /*9070*/  SHF.R.U64 R46, R74, 0x10, R75.reuse ;  /* 0x000000104a2e7819 */ /* 0x100fe2000000124b */
[--C-:B------:R-:W-:Y:S01]  /*9080*/  HADD2.F32 R36, -RZ, R32.reuse.H0_H0 ;  /* 0x20000020ff247230 */ /* 0x100fe20000004100 */
[----:B------:R-:W-:Y:S01]  /*9090*/  SHF.R.U32.HI R74, RZ, 0x10, R75 ;  /* 0x00000010ff4a7819 */ /* 0x000fe2000001164b */
[----:B------:R-:W-:Y:S01]  /*90a0*/  HADD2.F32 R39, -RZ, R32.H1_H1 ;  /* 0x30000020ff277230 */ /* 0x000fe20000004100 */
        /* <DEDUP_REMOVED lines=16> */
[----:B------:R-:W-:-:S02]  /*91b0*/  HADD2.F32 R55, -RZ, R170.H1_H1 ;  /* 0x300000aaff377230 */ /* 0x000fc40000004100 */
[----:B------:R-:W-:Y:S01]  /*91c0*/  HADD2.F32 R52, -RZ, R51.H0_H0 ;  /* 0x20000033ff347230 */ /* 0x000fe20000004100 */
[----:B------:R-:W-:Y:S01]  /*91d0*/  F2FP.F16.F32.PACK_AB R35, R35, R32 ;  /* 0x000000202323723e */ /* 0x000fe200000000ff */
[----:B------:R-:W-:Y:S02]  /*91e0*/  HADD2.F32 R39, -RZ, R37.H0_H0 ;  /* 0x20000025ff277230 */ /* 0x000fe40000004100 */
[----:B------:R-:W-:Y:S02]  /*91f0*/  HADD2.F32 R51, -RZ, R51.H1_H1 ;  /* 0x30000033ff337230 */ /* 0x000fe40000004100 */
[----:B------:R-:W-:Y:S02]  /*9200*/  HADD2.F32 R60, -RZ, R74.H0_H0 ;  /* 0x2000004aff3c7230 */ /* 0x000fe40000004100 */
[----:B------:R-:W-:Y:S02]  /*9210*/  HADD2.F32 R54, -RZ, R62.H0_H0 ;  /* 0x2000003eff367230 */ /* 0x000fe40000004100 */
[----:B------:R-:W-:Y:S01]  /*9220*/  FMUL.FTZ R62, R52, R55 ;  /* 0x00000037343e7220 */ /* 0x000fe20000410000 */
[----:B------:R-:W-:-:S02]  /*9230*/  HADD2.F32 R53, -RZ, R159.H1_H1 ;  /* 0x3000009fff357230 */ /* 0x000fc40000004100 */
[----:B------:R-:W-:Y:S01]  /*9240*/  FMUL.FTZ R55, R39, R55 ;  /* 0x0000003727377220 */ /* 0x000fe20000410000 */
[----:B------:R-:W-:Y:S02]  /*9250*/  HADD2.F32 R37, -RZ, R37.H1_H1 ;  /* 0x30000025ff257230 */ /* 0x000fe40000004100 */
[-C--:B------:R-:W-:Y:S01]  /*9260*/  FMUL.FTZ R64, R51, R60.reuse ;  /* 0x0000003c33407220 */ /* 0x080fe20000410000 */
[----:B------:R-:W-:Y:S02]  /*9270*/  HADD2.F32 R48, -RZ, R48.H0_H0 ;  /* 0x20000030ff307230 */ /* 0x000fe40000004100 */
[-C--:B------:R-:W-:Y:S01]  /*9280*/  FFMA.FTZ R62, R39, R53.reuse, -R62 ;  /* 0x00000035273e7223 */ /* 0x080fe2000001083e */
[----:B------:R-:W-:Y:S01]  /*9290*/  FFMA.FTZ R55, R52, R53, R55 ;  /* 0x0000003534377223 */ /* 0x000fe20000010037 */
[C---:B------:R-:W-:Y:S01]  /*92a0*/  FMUL.FTZ R60, R37.reuse, R60 ;  /* 0x0000003c253c7220 */ /* 0x040fe20000410000 */
[----:B------:R-:W-:Y:S01]  /*92b0*/  FFMA.FTZ R61, R37, R54, -R64 ;  /* 0x00000036253d7223 */ /* 0x000fe20000010840 */
[----:B------:R-:W-:-:S02]  /*92c0*/  HADD2.F32 R52, -RZ, R171.H0_H0 ;  /* 0x200000abff347230 */ /* 0x000fc40000004100 */
[--C-:B------:R-:W-:Y:S02]  /*92d0*/  HADD2.F32 R39, -RZ, R50.reuse.H0_H0 ;  /* 0x20000032ff277230 */ /* 0x100fe40000004100 */
[----:B------:R-:W-:Y:S01]  /*92e0*/  FFMA.FTZ R64, R51, R54, R60 ;  /* 0x0000003633407223 */ /* 0x000fe2000001003c */
[--C-:B------:R-:W-:Y:S01]  /*92f0*/  HADD2.F32 R37, -RZ, R49.reuse.H0_H0 ;  /* 0x20000031ff257230 */ /* 0x100fe20000004100 */
[----:B------:R-:W-:Y:S01]  /*9300*/  F2FP.F16.F32.PACK_AB R61, R61, R62 ;  /* 0x0000003e3d3d723e */ /* 0x000fe200000000ff */
[----:B------:R-:W-:Y:S02]  /*9310*/  HADD2.F32 R50, -RZ, R50.H1_H1 ;  /* 0x30000032ff327230 */ /* 0x000fe40000004100 */
[-C--:B------:R-:W-:Y:S01]  /*9320*/  FMUL.FTZ R54, R39, R52.reuse ;  /* 0x0000003427367220 */ /* 0x080fe20000410000 */
[----:B------:R-:W-:Y:S02]  /*9330*/  HADD2.F32 R49, -RZ, R49.H1_H1 ;  /* 0x30000031ff317230 */ /* 0x000fe40000004100 */
[----:B------:R-:W-:Y:S01]  /*9340*/  FMUL.FTZ R52, R37, R52 ;  /* 0x0000003425347220 */ /* 0x000fe20000410000 */
[----:B------:R-:W-:-:S02]  /*9350*/  HADD2.F32 R168, -RZ, R168.H0_H0 ;  /* 0x200000a8ffa87230 */ /* 0x000fc40000004100 */
[CC--:B------:R-:W-:Y:S01]  /*9360*/  FMUL.FTZ R60, R50.reuse, R48.reuse ;  /* 0x00000030323c7220 */ /* 0x0c0fe20000410000 */
[----:B------:R-:W-:Y:S02]  /*9370*/  HADD2.F32 R47, -RZ, R47.H0_H0 ;  /* 0x2000002fff2f7230 */ /* 0x000fe40000004100 */
[----:B------:R-:W-:Y:S01]  /*9380*/  FMUL.FTZ R51, R49, R48 ;  /* 0x0000003031337220 */ /* 0x000fe20000410000 */
[----:B------:R-:W-:Y:S02]  /*9390*/  HADD2.F32 R170, -RZ, R170.H0_H0 ;  /* 0x200000aaffaa7230 */ /* 0x000fe40000004100 */
[-C--:B------:R-:W-:Y:S01]  /*93a0*/  FFMA.FTZ R52, R39, R168.reuse, R52 ;  /* 0x000000a827347223 */ /* 0x080fe20000010034 */
[----:B------:R-:W-:Y:S01]  /*93b0*/  FFMA.FTZ R54, R37, R168, -R54 ;  /* 0x000000a825367223 */ /* 0x000fe20000010836 */
[-C--:B------:R-:W-:Y:S01]  /*93c0*/  FFMA.FTZ R49, R49, R47.reuse, -R60 ;  /* 0x0000002f31317223 */ /* 0x080fe2000001083c */
[----:B------:R-:W-:Y:S01]  /*93d0*/  FFMA.FTZ R51, R50, R47, R51 ;  /* 0x0000002f32337223 */ /* 0x000fe20000010033 */
[----:B------:R-:W-:-:S02]  /*93e0*/  HADD2.F32 R39, -RZ, R38.H0_H0 ;  /* 0x20000026ff277230 */ /* 0x000fc40000004100 */
[----:B------:R-:W-:Y:S01]  /*93f0*/  HADD2.F32 R47, -RZ, R46.H0_H0 ;  /* 0x2000002eff2f7230 */ /* 0x000fe20000004100 */
[----:B------:R-:W-:Y:S01]  /*9400*/  F2FP.F16.F32.PACK_AB R32, R49, R54 ;  /* 0x000000363120723e */ /* 0x000fe200000000ff */
[----:B------:R-:W-:Y:S02]  /*9410*/  HADD2.F32 R37, -RZ, R34.H0_H0 ;  /* 0x20000022ff257230 */ /* 0x000fe40000004100 */
[-C--:B------:R-:W-:Y:S01]  /*9420*/  FMUL.FTZ R46, R39, R170.reuse ;  /* 0x000000aa272e7220 */ /* 0x080fe20000410000 */
[----:B------:R-:W-:Y:S02]  /*9430*/  HADD2.F32 R38, -RZ, R38.H1_H1 ;  /* 0x30000026ff267230 */ /* 0x000fe40000004100 */
[----:B------:R-:W-:Y:S02]  /*9440*/  HADD2.F32 R34, -RZ, R34.H1_H1 ;  /* 0x30000022ff227230 */ /* 0x000fe40000004100 */
[----:B------:R-:W-:Y:S01]  /*9450*/  FMUL.FTZ R170, R37, R170 ;  /* 0x000000aa25aa7220 */ /* 0x000fe20000410000 */
[----:B------:R-:W-:-:S02]  /*9460*/  HADD2.F32 R48, -RZ, R159.H0_H0 ;  /* 0x2000009fff307230 */ /* 0x000fc40000004100 */
        /* <DEDUP_REMOVED lines=14> */
.L_x_1411:
[----:B------:R-:W-:Y:S05]  /*9550*/  BSYNC B2 ;  /* 0x0000000000027941 */ /* 0x000fea0003800000 */
.L_x_1410:
[----:B------:R-:W-:Y:S02]  /*9560*/  ULDC.64 UR4, c[0x0][0x208] ;  /* 0x0000820000047ab9 */ /* 0x000fe40000000a00 */
[----:B--2---:R2:W-:Y:S04]  /*9570*/  STG.E.128 desc[UR4][R40.64], R32 ;  /* 0x0000002028007986 */ /* 0x0045e8000c101d04 */
[----:B---3--:R2:W-:Y:S02]  /*9580*/  @!P0 STG.E.128 desc[UR4][R42.64], R36 ;  /* 0x000000242a008986 */ /* 0x0085e4000c101d04 */
.L_x_1409:
[----:B------:R-:W-:Y:S05]  /*9590*/  BSYNC B1 ;  /* 0x0000000000017941 */ /* 0x000fea0003800000 */
.L_x_1408:
[----:B------:R-:W-:-:S13]  /*95a0*/  ISETP.NE.AND P0, PT, R10, RZ, PT ;  /* 0x000000ff0a00720c */ /* 0x000fda0003f05270 */
[----:B------:R-:W-:Y:S05]  /*95b0*/  @!P0 BRA `(.L_x_1362) ;  /* 0x0000000800e48947 */ /* 0x000fea0003800000 */
[----:B--2---:R-:W2:Y:S01]  /*95c0*/  LDL R32, [R1] ;  /* 0x0000000001207983 */ /* 0x004ea20000100800 */
[----:B------:R-:W-:Y:S01]  /*95d0*/  BSSY B1, `(.L_x_1412) ;  /* 0x0000072000017945 */ /* 0x000fe20003800000 */
[----:B--2---:R-:W-:-:S04]  /*95e0*/  LOP3.LUT P4, RZ, R32, 0x1, RZ, 0xc0, !PT ;  /* 0x0000000120ff7812 */ /* 0x004fc8000788c0ff */
[----:B------:R-:W-:Y:S02]  /*95f0*/  SEL R152, R122, R152, !P4 ;  /* 0x000000987a987207 */ /* 0x000fe40006000000 */
[----:B---34-:R-:W-:Y:S02]  /*9600*/  IADD3 R41, P0, P4, R90, R130, R13 ;  /* 0x000000825a297210 */ /* 0x018fe40007c1e00d */
[----:B------:R-:W-:Y:S02]  /*9610*/  SHF.R.S32.HI R33, RZ, 0x1f, R152 ;  /* 0x0000001fff217819 */ /* 0x000fe40000011498 */
[----:B------:R-:W-:Y:S02]  /*9620*/  IADD3.X R42, R89, R44, R109, P0, P4 ;  /* 0x0000002c592a7210 */ /* 0x000fe400007e846d */
[----:B------:R-:W-:Y:S02]  /*9630*/  LEA.HI R33, R33, R152, RZ, 0x4 ;  /* 0x0000009821217211 */ /* 0x000fe400078f20ff */
[----:B------:R-:W-:-:S02]  /*9640*/  ISETP.GE.AND P4, PT, R166, R117, PT ;  /* 0x00000075a600720c */ /* 0x000fc40003f86270 */
[----:B------:R-:W-:Y:S02]  /*9650*/  LEA.HI.SX32 R33, R33, R112, 0x1c ;  /* 0x0000007021217211 */ /* 0x000fe400078fe2ff */
[----:B------:R-:W-:Y:S02]  /*9660*/  LEA R40, P0, R41, R120, 0x1 ;  /* 0x0000007829287211 */ /* 0x000fe400078008ff */
[----:B------:R-:W-:Y:S01]  /*9670*/  SHF.R.S32.HI R32, RZ, 0x1f, R33 ;  /* 0x0000001fff207819 */ /* 0x000fe20000011421 */
[----:B------:R-:W-:Y:S01]  /*9680*/  IMAD.SHL.U32 R43, R33, 0x8, RZ ;  /* 0x00000008212b7824 */ /* 0x000fe200078e00ff */
[----:B------:R-:W-:Y:S02]  /*9690*/  LEA.HI.X R41, R41, R121, R42, 0x1, P0 ;  /* 0x0000007929297211 */ /* 0x000fe400000f0c2a */
[----:B------:R-:W-:Y:S02]  /*96a0*/  LEA.HI R32, R32, R33, RZ, 0x3 ;  /* 0x0000002120207211 */ /* 0x000fe400078f18ff */
[----:B------:R-:W-:-:S02]  /*96b0*/  LOP3.LUT R33, R172, 0x38, R43, 0xf8, !PT ;  /* 0x00000038ac217812 */ /* 0x000fc400078ef82b */
[----:B------:R-:W-:Y:S02]  /*96c0*/  SHF.R.S32.HI R32, RZ, 0x3, R32 ;  /* 0x00000003ff207819 */ /* 0x000fe40000011420 */
[----:B------:R-:W-:-:S03]  /*96d0*/  LOP3.LUT R33, R33, R200, RZ, 0x3c, !PT ;  /* 0x000000c821217212 */ /* 0x000fc600078e3cff */
[----:B------:R-:W-:-:S04]  /*96e0*/  IMAD R32, R32, 0x1800, R177 ;  /* 0x0000180020207824 */ /* 0x000fc800078e02b1 */
[----:B------:R-:W-:Y:S02]  /*96f0*/  IMAD.IADD R32, R32, 0x1, R33 ;  /* 0x0000000120207824 */ /* 0x000fe400078e0221 */
[C---:B------:R-:W-:Y:S02]  /*9700*/  IMAD R33, R19.reuse, 0x4800, R137 ;  /* 0x0000480013217824 */ /* 0x040fe400078e0289 */
[----:B------:R-:W-:-:S03]  /*9710*/  IMAD R35, R19, 0x4800, R32 ;  /* 0x0000480013237824 */ /* 0x000fc600078e0220 */
[----:B------:R-:W-:Y:S01]  /*9720*/  LEA R33, R33, R18, 0x1 ;  /* 0x0000001221217211 */ /* 0x000fe200078e08ff */
[----:B------:R-:W-:-:S05]  /*9730*/  IMAD R36, R35, 0x2, R18 ;  /* 0x0000000223247824 */ /* 0x000fca00078e0212 */
[----:B------:R-:W2:Y:S04]  /*9740*/  LDS.128 R32, [R33+0x18400] ;  /* 0x0184000021207984 */ /* 0x000ea80000000c00 */
[----:B------:R-:W3:Y:S01]  /*9750*/  LDS.128 R36, [R36+0x18400] ;  /* 0x0184000024247984 */ /* 0x000ee20000000c00 */
[----:B------:R-:W-:Y:S05]  /*9760*/  @P4 BRA `(.L_x_1413) ;  /* 0x0000000400604947 */ /* 0x000fea0003800000 */
[----:B------:R-:W-:Y:S01]  /*9770*/  SHF.R.U32.HI R50, RZ, 0x10, R69 ;  /* 0x00000010ff327819 */ /* 0x000fe20000011645 */
[----:B---3--:R-:W-:Y:S01]  /*9780*/  IMAD.MOV.U32 R45, RZ, RZ, R36 ;  /* 0x000000ffff2d7224 */ /* 0x008fe200078e0024 */
[----:B------:R-:W-:Y:S01]  /*9790*/  SHF.R.U32.HI R48, RZ, 0x10, R57 ;  /* 0x00000010ff307819 */ /* 0x000fe20000011639 */
[----:B------:R-:W-:Y:S01]  /*97a0*/  IMAD.MOV.U32 R46, RZ, RZ, R38 ;  /* 0x000000ffff2e7224 */ /* 0x000fe200078e0026 */
[--C-:B------:R-:W-:Y:S01]  /*97b0*/  SHF.R.U64 R53, R70, 0x10, R71.reuse ;  /* 0x0000001046357819 */ /* 0x100fe20000001247 */
        /* <DEDUP_REMOVED lines=11> */
[----:B------:R-:W-:Y:S01]  /*9870*/  FMUL.FTZ R49, R34, R49 ;  /* 0x0000003122317220 */ /* 0x000fe20000410000 */
[----:B------:R-:W-:Y:S01]  /*9880*/  HADD2.F32 R47, -RZ, R156.H1_H1 ;  /* 0x3000009cff2f7230 */ /* 0x000fe20000004100 */
[----:B------:R-:W-:Y:S01]  /*9890*/  SHF.R.U64 R61, R56, 0x10, R57 ;  /* 0x00000010383d7819 */ /* 0x000fe20000001239 */
        /* <DEDUP_REMOVED lines=10> */
[----:B------:R-:W-:Y:S02]  /*9940*/  HADD2.F32 R33, -RZ, R35.H0_H0 ;  /* 0x20000023ff217230 */ /* 0x000fe40000004100 */
[----:B------:R-:W-:Y:S02]  /*9950*/  HADD2.F32 R37, -RZ, R155.H1_H1 ;  /* 0x3000009bff257230 */ /* 0x000fe40000004100 */
[-C--:B------:R-:W-:Y:S01]  /*9960*/  FMUL.FTZ R54, R34, R47.reuse ;  /* 0x0000002f22367220 */ /* 0x080fe20000410000 */
[----:B------:R-:W-:Y:S02]  /*9970*/  HADD2.F32 R39, -RZ, R39.H1_H1 ;  /* 0x30000027ff277230 */ /* 0x000fe40000004100 */
[----:B------:R-:W-:Y:S01]  /*9980*/  FMUL.FTZ R47, R33, R47 ;  /* 0x0000002f212f7220 */ /* 0x000fe20000410000 */
[----:B------:R-:W-:-:S02]  /*9990*/  HADD2.F32 R48, -RZ, R70.H0_H0 ;  /* 0x20000046ff307230 */ /* 0x000fc40000004100 */
[-C--:B------:R-:W-:Y:S01]  /*99a0*/  FFMA.FTZ R54, R33, R37.reuse, -R54 ;  /* 0x0000002521367223 */ /* 0x080fe20000010836 */
[----:B------:R-:W-:Y:S02]  /*99b0*/  HADD2.F32 R35, -RZ, R35.H1_H1 ;  /* 0x30000023ff237230 */ /* 0x000fe40000004100 */
[----:B------:R-:W-:Y:S01]  /*99c0*/  FFMA.FTZ R55, R34, R37, R47 ;  /* 0x0000002522377223 */ /* 0x000fe2000001002f */
[----:B------:R-:W-:Y:S02]  /*99d0*/  HADD2.F32 R38, -RZ, R58.H0_H0 ;  /* 0x2000003aff267230 */ /* 0x000fe40000004100 */
[-C--:B------:R-:W-:Y:S01]  /*99e0*/  FMUL.FTZ R56, R39, R48.reuse ;  /* 0x0000003027387220 */ /* 0x080fe20000410000 */
[----:B------:R-:W-:Y:S02]  /*99f0*/  HADD2.F32 R158, -RZ, R158.H0_H0 ;  /* 0x2000009eff9e7230 */ /* 0x000fe40000004100 */
[----:B------:R-:W-:Y:S01]  /*9a00*/  FMUL.FTZ R48, R35, R48 ;  /* 0x0000003023307220 */ /* 0x000fe20000410000 */
[----:B------:R-:W-:-:S02]  /*9a10*/  HADD2.F32 R34, -RZ, R45.H0_H0 ;  /* 0x2000002dff227230 */ /* 0x000fc40000004100 */
[-C--:B------:R-:W-:Y:S01]  /*9a20*/  FFMA.FTZ R57, R35, R38.reuse, -R56 ;  /* 0x0000002623397223 */ /* 0x080fe20000010838 */
[----:B------:R-:W-:Y:S02]  /*9a30*/  HADD2.F32 R37, -RZ, R60.H0_H0 ;  /* 0x2000003cff257230 */ /* 0x000fe40000004100 */
[----:B------:R-:W-:Y:S01]  /*9a40*/  FFMA.FTZ R56, R39, R38, R48 ;  /* 0x0000002627387223 */ /* 0x000fe20000010030 */
[----:B------:R-:W-:Y:S02]  /*9a50*/  HADD2.F32 R45, -RZ, R45.H1_H1 ;  /* 0x3000002dff2d7230 */ /* 0x000fe40000004100 */
[----:B------:R-:W-:Y:S01]  /*9a60*/  FMUL.FTZ R38, R34, R158 ;  /* 0x0000009e22267220 */ /* 0x000fe20000410000 */
[----:B------:R-:W-:Y:S01]  /*9a70*/  HADD2.F32 R156, -RZ, R156.H0_H0 ;  /* 0x2000009cff9c7230 */ /* 0x000fe20000004100 */
[----:B------:R-:W-:Y:S01]  /*9a80*/  F2FP.F16.F32.PACK_AB R49, R50, R49 ;  /* 0x000000313231723e */ /* 0x000fe200000000ff */
[--C-:B------:R-:W-:Y:S02]  /*9a90*/  HADD2.F32 R33, -RZ, R32.reuse.H0_H0 ;  /* 0x20000020ff217230 */ /* 0x100fe40000004100 */
[----:B------:R-:W-:Y:S01]  /*9aa0*/  FMUL.FTZ R47, R45, R37 ;  /* 0x000000252d2f7220 */ /* 0x000fe20000410000 */
[----:B------:R-:W-:Y:S01]  /*9ab0*/  HADD2.F32 R32, -RZ, R32.H1_H1 ;  /* 0x30000020ff207230 */ /* 0x000fe20000004100 */
[----:B------:R-:W-:Y:S01]  /*9ac0*/  F2FP.F16.F32.PACK_AB R55, R56, R55 ;  /* 0x000000373837723e */ /* 0x000fe200000000ff */
[----:B------:R-:W-:-:S02]  /*9ad0*/  HADD2.F32 R35, -RZ, R61.H0_H0 ;  /* 0x2000003dff237230 */ /* 0x000fc40000004100 */
[C---:B------:R-:W-:Y:S01]  /*9ae0*/  FMUL.FTZ R39, R33.reuse, R158 ;  /* 0x0000009e21277220 */ /* 0x040fe20000410000 */
[-C--:B------:R-:W-:Y:S01]  /*9af0*/  FFMA.FTZ R38, R33, R156.reuse, -R38 ;  /* 0x0000009c21267223 */ /* 0x080fe20000010826 */
[C---:B------:R-:W-:Y:S01]  /*9b00*/  FMUL.FTZ R48, R32.reuse, R37 ;  /* 0x0000002520307220 */ /* 0x040fe20000410000 */
[----:B------:R-:W-:Y:S02]  /*9b10*/  HADD2.F32 R33, -RZ, R46.H0_H0 ;  /* 0x2000002eff217230 */ /* 0x000fe40000004100 */
[-C--:B------:R-:W-:Y:S01]  /*9b20*/  FFMA.FTZ R47, R32, R35.reuse, -R47 ;  /* 0x00000023202f7223 */ /* 0x080fe2000001082f */
[----:B------:R-:W-:Y:S02]  /*9b30*/  HADD2.F32 R157, -RZ, R157.H0_H0 ;  /* 0x2000009dff9d7230 */ /* 0x000fe40000004100 */
[----:B------:R-:W-:Y:S01]  /*9b40*/  FFMA.FTZ R48, R45, R35, R48 ;  /* 0x000000232d307223 */ /* 0x000fe20000010030 */
[----:B------:R-:W-:Y:S02]  /*9b50*/  HADD2.F32 R37, -RZ, R53.H0_H0 ;  /* 0x20000035ff257230 */ /* 0x000fe40000004100 */
[----:B------:R-:W-:Y:S01]  /*9b60*/  FFMA.FTZ R39, R34, R156, R39 ;  /* 0x0000009c22277223 */ /* 0x000fe20000010027 */
[----:B------:R-:W-:-:S02]  /*9b70*/  HADD2.F32 R32, -RZ, R36.H0_H0 ;  /* 0x20000024ff207230 */ /* 0x000fc40000004100 */
[CC--:B------:R-:W-:Y:S01]  /*9b80*/  FMUL.FTZ R45, R33.reuse, R157.reuse ;  /* 0x0000009d212d7220 */ /* 0x0c0fe20000410000 */
[----:B------:R-:W-:Y:S02]  /*9b90*/  HADD2.F32 R46, -RZ, R46.H1_H1 ;  /* 0x3000002eff2e7230 */ /* 0x000fe40000004100 */
[----:B------:R-:W-:Y:S02]  /*9ba0*/  HADD2.F32 R36, -RZ, R36.H1_H1 ;  /* 0x30000024ff247230 */ /* 0x000fe40000004100 */
        /* <DEDUP_REMOVED lines=15> */
[----:B------:R-:W-:Y:S02]  /*9ca0*/  F2FP.F16.F32.PACK_AB R54, R37, R34 ;  /* 0x000000222536723e */ /* 0x000fe400000000ff */
[----:B------:R-:W-:Y:S01]  /*9cb0*/  F2FP.F16.F32.PACK_AB R33, R52, R51 ;  /* 0x000000333421723e */ /* 0x000fe200000000ff */
[----:B------:R-:W-:Y:S01]  /*9cc0*/  IMAD.MOV.U32 R34, RZ, RZ, R38 ;  /* 0x000000ffff227224 */ /* 0x000fe200078e0026 */
[----:B------:R-:W-:Y:S01]  /*9cd0*/  MOV R37, R49 ;  /* 0x0000003100257202 */ /* 0x000fe20000000f00 */
[----:B------:R-:W-:-:S07]  /*9ce0*/  IMAD.MOV.U32 R38, RZ, RZ, R54 ;  /* 0x000000ffff267224 */ /* 0x000fce00078e0036 */
.L_x_1413:
[----:B------:R-:W-:Y:S05]  /*9cf0*/  BSYNC B1 ;  /* 0x0000000000017941 */ /* 0x000fea0003800000 */
.L_x_1412:
[----:B------:R-:W-:Y:S01]  /*9d00*/  ISETP.GE.AND P0, PT, R43, R151, PT ;  /* 0x000000972b00720c */ /* 0x000fe20003f06270 */
[----:B------:R-:W-:Y:S02]  /*9d10*/  ULDC.64 UR4, c[0x0][0x208] ;  /* 0x0000820000047ab9 */ /* 0x000fe40000000a00 */
[----:B--2---:R2:W-:Y:S10]  /*9d20*/  STG.E.128 desc[UR4][R40.64], R32 ;  /* 0x0000002028007986 */ /* 0x0045f4000c101d04 */
[----:B------:R-:W-:Y:S05]  /*9d30*/  @P0 BRA `(.L_x_1362) ;  /* 0x0000000400040947 */ /* 0x000fea0003800000 */
[--C-:B------:R-:W-:Y:S01]  /*9d40*/  IADD3 R130, P0, P4, R90, R130, R43.reuse ;  /* 0x000000825a827210 */ /* 0x100fe20007c1e02b */
[----:B------:R-:W-:Y:S01]  /*9d50*/  ULDC.64 UR4, c[0x0][0x208] ;  /* 0x0000820000047ab9 */ /* 0x000fe20000000a00 */
[----:B------:R-:W-:-:S04]  /*9d60*/  SHF.R.S32.HI R43, RZ, 0x1f, R43 ;  /* 0x0000001fff2b7819 */ /* 0x000fc8000001142b */
[----:B------:R-:W-:Y:S02]  /*9d70*/  IADD3.X R44, R89, R44, R43, P0, P4 ;  /* 0x0000002c592c7210 */ /* 0x000fe400007e842b */
[----:B------:R-:W-:-:S04]  /*9d80*/  LEA R120, P0, R130, R120, 0x1 ;  /* 0x0000007882787211 */ /* 0x000fc800078008ff */
[----:B------:R-:W-:-:S05]  /*9d90*/  LEA.HI.X R121, R130, R121, R44, 0x1, P0 ;  /* 0x0000007982797211 */ /* 0x000fca00000f0c2c */
[----:B---3--:R3:W-:Y:S01]  /*9da0*/  STG.E.128 desc[UR4][R120.64], R36 ;  /* 0x0000002478007986 */ /* 0x0087e2000c101d04 */
[----:B------:R-:W-:Y:S05]  /*9db0*/  BRA `(.L_x_1362) ;  /* 0x0000000000e47947 */ /* 0x000fea0003800000 */
.L_x_1329:
[----:B------:R-:W-:-:S04]  /*9dc0*/  ULOP3.LUT UR4, UR60, 0x1, URZ, 0xfc, !UPT ;  /* 0x000000013c047892 */ /* 0x000fc8000f8efc3f */
[----:B------:R-:W-:-:S06]  /*9dd0*/  UISETP.NE.AND UP0, UPT, UR4, 0x3, UPT ;  /* 0x000000030400788c */ /* 0x000fcc000bf05270 */
[----:B------:R-:W-:-:S13]  /*9de0*/  PLOP3.LUT P1, PT, PT, PT, UP0, 0x80, 0x0 ;  /* 0x000000000000781c */ /* 0x000fda0003f2f008 */
[----:B------:R-:W-:Y:S05]  /*9df0*/  @!P1 BRA `(.L_x_1414) ;  /* 0x0000000000049947 */ /* 0x000fea0003800000 */
[----:B------:R-:W-:Y:S01]  /*9e00*/  BPT.TRAP 0x1 ;  /* 0x000000040000795c */ /* 0x000fe20000300000 */
.L_x_1414:
[----:B------:R-:W-:Y:S01]  /*9e10*/  IMAD R4, R19, 0x8, R18 ;  /* 0x0000000813047824 */ /* 0x000fe200078e0212 */
[----:B------:R-:W-:Y:S01]  /*9e20*/  SHF.L.U32 R3, R167, 0x1f, RZ ;  /* 0x0000001fa7037819 */ /* 0x000fe200000006ff */
[----:B------:R-:W-:Y:S01]  /*9e30*/  IMAD R5, R24, -0x60, R2 ;  /* 0xffffffa018057824 */ /* 0x000fe200078e0202 */
[----:B------:R-:W-:Y:S02]  /*9e40*/  BSSY B1, `(.L_x_1415) ;  /* 0x0000005000017945 */ /* 0x000fe40003800000 */
[----:B------:R-:W1:Y:S02]  /*9e50*/  SYNCS.PHASECHK.TRANS64.TRYWAIT P4, [R4+URZ+0x2a890], R3 ;  /* 0x02a89003040075a7 */ /* 0x000e64000808017f */
[----:B------:R-:W-:-:S04]  /*9e60*/  VIMNMX R5, R5, 0x60, PT ;  /* 0x0000006005057848 */ /* 0x000fc80003fe0100 */
[----:B------:R-:W-:Y:S01]  /*9e70*/  ISETP.GE.AND P0, PT, R162, R5, PT ;  /* 0x00000005a200720c */ /* 0x000fe20003f06270 */
[----:B-1----:R-:W-:-:S12]  /*9e80*/  @!P4 BRA `(.L_x_1416) ;  /* 0x000001c40078c947 */ /* 0x002fd80003800000 */
.L_x_1732:
[----:B------:R-:W-:Y:S05]  /*9e90*/  BSYNC B1 ;  /* 0x0000000000017941 */ /* 0x000fea0003800000 */
.L_x_1415:
[----:B------:R-:W-:Y:S04]  /*9ea0*/  BSSY B1, `(.L_x_1417) ;  /* 0x0000015000017945 */ /* 0x000fe80003800000 */
[----:B------:R-:W-:Y:S05]  /*9eb0*/  @P0 BRA `(.L_x_1418) ;  /* 0x00000000004c0947 */ /* 0x000fea0003800000 */
[----:B------:R-:W-:Y:S01]  /*9ec0*/  ISETP.NE.AND P4, PT, R12, RZ, PT ;  /* 0x000000ff0c00720c */ /* 0x000fe20003f85270 */
[----:B------:R-:W-:Y:S01]  /*9ed0*/  ULDC.64 UR4, c[0x0][0x208] ;  /* 0x0000820000047ab9 */ /* 0x000fe20000000a00 */
[----:B------:R-:W-:-:S11]  /*9ee0*/  ISETP.NE.AND P0, PT, R11, RZ, PT ;  /* 0x000000ff0b00720c */ /* 0x000fd60003f05270 */
[----:B0-----:R-:W0:Y:S04]  /*9ef0*/  @P4 LDS.128 R32, [R43] ;  /* 0x000000002b204984 */ /* 0x001e280000000c00 */
[----:B------:R-:W2:Y:S04]  /*9f00*/  @P0 LDS.128 R36, [R42] ;  /* 0x000000002a240984 */ /* 0x000ea80000000c00 */
[----:B0-----:R-:W-:Y:S01]  /*9f10*/  @P4 STG.E.128 desc[UR4][R44.64], R32 ;  /* 0x000000202c004986 */ /* 0x001fe2000c101d04 */
[----:B------:R-:W-:-:S03]  /*9f20*/  ISETP.NE.AND P4, PT, R10, RZ, PT ;  /* 0x000000ff0a00720c */ /* 0x000fc60003f85270 */
[----:B--2---:R-:W-:Y:S01]  /*9f30*/  @P0 STG.E.128 desc[UR4][R44.64+0x40], R36 ;  /* 0x000040242c000986 */ /* 0x004fe2000c101d04 */
[----:B------:R-:W-:-:S09]  /*9f40*/  ISETP.NE.AND P0, PT, R9, RZ, PT ;  /* 0x000000ff0900720c */ /* 0x000fd20003f05270 */
[----:B------:R-:W0:Y:S04]  /*9f50*/  @P4 LDS.128 R32, [R43+0x3000] ;  /* 0x003000002b204984 */ /* 0x000e280000000c00 */
[----:B------:R-:W2:Y:S04]  /*9f60*/  @P0 LDS.128 R36, [R42+0x3000] ;  /* 0x003000002a240984 */ /* 0x000ea80000000c00 */
[----:B0-----:R-:W-:Y:S01]  /*9f70*/  @P4 STG.E.128 desc[UR4][R44.64+0x80], R32 ;  /* 0x000080202c004986 */ /* 0x001fe2000c101d04 */
[----:B------:R-:W-:-:S03]  /*9f80*/  ISETP.NE.AND P4, PT, R7, RZ, PT ;  /* 0x000000ff0700720c */ /* 0x000fc60003f85270 */
[----:B--2---:R-:W-:Y:S01]  /*9f90*/  @P0 STG.E.128 desc[UR4][R44.64+0xc0], R36 ;  /* 0x0000c0242c000986 */ /* 0x004fe2000c101d04 */
[----:B------:R-:W-:-:S09]  /*9fa0*/  ISETP.NE.AND P0, PT, R8, RZ, PT ;  /* 0x000000ff0800720c */ /* 0x000fd20003f05270 */
[----:B------:R-:W0:Y:S04]  /*9fb0*/  @P4 LDS.128 R36, [R42+0x6000] ;  /* 0x006000002a244984 */ /* 0x000e280000000c00 */
[----:B------:R-:W2:Y:S04]  /*9fc0*/  @P0 LDS.128 R32, [R43+0x6000] ;  /* 0x006000002b200984 */ /* 0x000ea80000000c00 */
[----:B0-----:R3:W-:Y:S04]  /*9fd0*/  @P4 STG.E.128 desc[UR4][R44.64+0x140], R36 ;  /* 0x000140242c004986 */ /* 0x0017e8000c101d04 */
[----:B--2---:R3:W-:Y:S02]  /*9fe0*/  @P0 STG.E.128 desc[UR4][R44.64+0x100], R32 ;  /* 0x000100202c000986 */ /* 0x0047e4000c101d04 */
.L_x_1418:
[----:B------:R-:W-:Y:S05]  /*9ff0*/  BSYNC B1 ;  /* 0x0000000000017941 */ /* 0x000fea0003800000 */
.L_x_1417:
[----:B------:R-:W-:-:S13]  /*a000*/  ISETP.GE.AND P0, PT, R185, R5, PT ;  /* 0x00000005b900720c */ /* 0x000fda0003f06270 */
[----:B------:R-:W-:Y:S05]  /*a010*/  @P0 BRA `(.L_x_1362) ;  /* 0x00000000004c0947 */ /* 0x000fea0003800000 */
[----:B------:R-:W-:Y:S01]  /*a020*/  ISETP.NE.AND P4, PT, R12, RZ, PT ;  /* 0x000000ff0c00720c */ /* 0x000fe20003f85270 */
[----:B------:R-:W-:Y:S01]  /*a030*/  ULDC.64 UR4, c[0x0][0x208] ;  /* 0x0000820000047ab9 */ /* 0x000fe20000000a00 */
[----:B------:R-:W-:-:S11]  /*a040*/  ISETP.NE.AND P0, PT, R10, RZ, PT ;  /* 0x000000ff0a00720c */ /* 0x000fd60003f05270 */
[----:B0--3--:R-:W0:Y:S04]  /*a050*/  @P4 LDS.128 R32, [R43+0x2000] ;  /* 0x002000002b204984 */ /* 0x009e280000000c00 */
[----:B------:R-:W2:Y:S04]  /*a060*/  @P0 LDS.128 R36, [R43+0x5000] ;  /* 0x005000002b240984 */ /* 0x000ea80000000c00 */
        /* <DEDUP_REMOVED lines=14> */
.L_x_1362:
[----:B------:R-:W-:Y:S05]  /*a150*/  BSYNC B0 ;  /* 0x0000000000007941 */ /* 0x000fea0003800000 */
.L_x_1328:
[----:B01234-:R-:W0:Y:S01]  /*a160*/  S2R R32, SR_TID.X ;  /* 0x0000000000207919 */ /* 0x01fe220000002100 */
[----:B------:R-:W-:Y:S01]  /*a170*/  @!PT LDS RZ, [RZ] ;  /* 0x00000000fffff984 */ /* 0x000fe20000000800 */
[----:B------:R-:W-:Y:S01]  /*a180*/  @!PT LDS RZ, [RZ] ;  /* 0x00000000fffff984 */ /* 0x000fe20000000800 */
[----:B------:R-:W-:Y:S01]  /*a190*/  @!PT LDS RZ, [RZ] ;  /* 0x00000000fffff984 */ /* 0x000fe20000000800 */
[----:B------:R-:W-:Y:S01]  /*a1a0*/  @!PT LDS RZ, [RZ] ;  /* 0x00000000fffff984 */ /* 0x000fe20000000800 */
[----:B------:R1:W-:Y:S06]  /*a1b0*/  MEMBAR.ALL.CTA ;  /* 0x0000000000007992 */ /* 0x0003ec0000008000 */
[----:B-1----:R-:W1:Y:S01]  /*a1c0*/  FENCE.VIEW.ASYNC.S ;  /* 0x00000000000073c6 */ /* 0x002e620000000000 */
[----:B------:R-:W-:Y:S05]  /*a1d0*/  WARPSYNC.ALL ;  /* 0x0000000000007948 */ /* 0x000fea0003800000 */
[----:B------:R-:W-:Y:S01]  /*a1e0*/  BSSY B0, `(.L_x_1419) ;  /* 0x0000009000007945 */ /* 0x000fe20003800000 */
[----:B0-----:R-:W-:Y:S01]  /*a1f0*/  LOP3.LUT R32, R32, 0x7f, RZ, 0xc0, !PT ;  /* 0x0000007f20207812 */ /* 0x001fe200078ec0ff */
[----:B-1----:R0:W-:Y:S03]  /*a200*/  BAR.SYNC.DEFER_BLOCKING R154, 0x80 ;  /* 0x0002009a0000751d */ /* 0x0021e60000010000 */
[----:B------:R-:W-:-:S13]  /*a210*/  ISETP.NE.AND P0, PT, R32, RZ, PT ;  /* 0x000000ff2000720c */ /* 0x000fda0003f05270 */
[----:B------:R-:W-:-:S05]  /*a220*/  @!P0 VIADD R32, R4, 0x2a8a0 ;  /* 0x0002a8a004208836 */ /* 0x000fca0000000000 */
[----:B------:R-:W-:-:S04]  /*a230*/  @!P0 PRMT R32, RZ, 0x654, R32 ;  /* 0x00000654ff208816 */ /* 0x000fc80000000020 */
[----:B------:R0:W-:Y:S01]  /*a240*/  @!P0 SYNCS.ARRIVE.TRANS64.RED.A1T0 RZ, [R32+URZ], RZ ;  /* 0x000000ff20ff89a7 */ /* 0x0001e2000810043f */
[----:B------:R-:W-:Y:S05]  /*a250*/  @!P1 BRA `(.L_x_1420) ;  /* 0x0000000000049947 */ /* 0x000fea0003800000 */
[----:B------:R-:W-:Y:S01]  /*a260*/  BPT.TRAP 0x1 ;  /* 0x000000040000795c */ /* 0x000fe20000300000 */
.L_x_1420:
[----:B------:R-:W-:Y:S05]  /*a270*/  BSYNC B0 ;  /* 0x0000000000007941 */ /* 0x000fea0003800000 */
.L_x_1419:
[----:B------:R-:W1:Y:S01]  /*a280*/  SYNCS.PHASECHK.TRANS64.TRYWAIT P4, [R4+URZ+0x2a8b0], R3 ;  /* 0x02a8b003040075a7 */ /* 0x000e62000808017f */
[----:B0-----:R-:W-:Y:S01]  /*a290*/  IMAD R32, R19, 0x3000, R27 ;  /* 0x0000300013207824 */ /* 0x001fe200078e021b */
[----:B------:R-:W-:Y:S01]  /*a2a0*/  ULDC UR61, c[0x0][0x310] ;  /* 0x0000c400003d7ab9 */ /* 0x000fe20000000800 */
[----:B------:R-:W-:Y:S01]  /*a2b0*/  ULDC.64 UR56, c[0x0][0x318] ;  /* 0x0000c60000387ab9 */ /* 0x000fe20000000a00 */
[----:B------:R-:W-:Y:S01]  /*a2c0*/  ULDC.64 UR58, c[0x0][0x308] ;  /* 0x0000c200003a7ab9 */ /* 0x000fe20000000a00 */
[----:B------:R-:W-:Y:S01]  /*a2d0*/  BSSY B0, `(.L_x_1421) ;  /* 0x0000004000007945 */ /* 0x000fe20003800000 */
[----:B------:R-:W-:Y:S02]  /*a2e0*/  ISETP.GE.AND P1, PT, R162, R5, PT ;  /* 0x00000005a200720c */ /* 0x000fe40003f26270 */
[----:B------:R-:W-:Y:S01]  /*a2f0*/  IADD3 R34, R123, R32, RZ ;  /* 0x000000207b227210 */ /* 0x000fe20007ffe0ff */
[----:B-1----:R-:W-:Y:S10]  /*a300*/  @!P4 BRA `(.L_x_1422) ;  /* 0x000001c0006cc947 */ /* 0x002ff40003800000 */
.L_x_1733:
[----:B------:R-:W-:Y:S05]  /*a310*/  BSYNC B0 ;  /* 0x0000000000007941 */ /* 0x000fea0003800000 */
.L_x_1421:
[----:B------:R-:W-:Y:S01]  /*a320*/  BSSY B0, `(.L_x_1423) ;  /* 0x000001a000007945 */ /* 0x000fe20003800000 */
[----:B------:R-:W-:Y:S02]  /*a330*/  IMAD R44, R32, 0x2, R115 ;  /* 0x00000002202c7824 */ /* 0x000fe400078e0273 */
[----:B------:R-:W-:-:S04]  /*a340*/  IMAD.WIDE R40, R24, 0x60, R118 ;  /* 0x0000006018287825 */ /* 0x000fc800078e0276 */
[----:B------:R-:W-:Y:S01]  /*a350*/  IMAD R45, R34, 0x2, R115 ;  /* 0x00000002222d7824 */ /* 0x000fe200078e0273 */
[----:B------:R-:W-:Y:S06]  /*a360*/  @P1 BRA `(.L_x_1424) ;  /* 0x0000000000541947 */ /* 0x000fec0003800000 */
[----:B0-----:R-:W-:Y:S01]  /*a370*/  IMAD R3, R41, UR56, RZ ;  /* 0x0000003829037c24 */ /* 0x001fe2000f8e02ff */
[----:B------:R-:W-:Y:S01]  /*a380*/  ISETP.GE.AND P4, PT, R22, UR61, PT ;  /* 0x0000003d16007c0c */ /* 0x000fe2000bf86270 */
[----:B------:R-:W-:Y:S01]  /*a390*/  IMAD.MOV.U32 R32, RZ, RZ, R92 ;  /* 0x000000ffff207224 */ /* 0x000fe200078e005c */
[----:B------:R-:W-:Y:S01]  /*a3a0*/  ULDC.64 UR4, c[0x0][0x208] ;  /* 0x0000820000047ab9 */ /* 0x000fe20000000a00 */
[----:B------:R-:W-:Y:S02]  /*a3b0*/  IMAD.MOV.U32 R33, RZ, RZ, R6 ;  /* 0x000000ffff217224 */ /* 0x000fe400078e0006 */
        /* <DEDUP_REMOVED lines=16> */
.L_x_1424:
[----:B------:R-:W-:Y:S05]  /*a4c0*/  BSYNC B0 ;  /* 0x0000000000007941 */ /* 0x000fea0003800000 */
.L_x_1423:
[----:B------:R-:W-:Y:S01]  /*a4d0*/  ISETP.GE.AND P1, PT, R185, R5, PT ;  /* 0x00000005b900720c */ /* 0x000fe20003f26270 */
[----:B------:R-:W-:-:S12]  /*a4e0*/  BSSY B0, `(.L_x_1425) ;  /* 0x0000019000007945 */ /* 0x000fd80003800000 */
[----:B------:R-:W-:Y:S05]  /*a4f0*/  @P1 BRA `(.L_x_1426) ;  /* 0x00000000005c1947 */ /* 0x000fea0003800000 */
[----:B0-----:R-:W-:Y:S01]  /*a500*/  IADD3 R3, P1, R40, 0x40, RZ ;  /* 0x0000004028037810 */ /* 0x001fe20007f3e0ff */
[----:B--2---:R-:W-:Y:S01]  /*a510*/  IMAD.MOV.U32 R32, RZ, RZ, R92 ;  /* 0x000000ffff207224 */ /* 0x004fe200078e005c */
[----:B------:R-:W-:Y:S01]  /*a520*/  ISETP.GE.AND P4, PT, R22, UR61, PT ;  /* 0x0000003d16007c0c */ /* 0x000fe2000bf86270 */
[----:B------:R-:W-:Y:S01]  /*a530*/  IMAD.MOV.U32 R33, RZ, RZ, R6 ;  /* 0x000000ffff217224 */ /* 0x000fe200078e0006 */
[----:B------:R-:W-:Y:S01]  /*a540*/  IADD3.X R40, RZ, R41, RZ, P1, !PT ;  /* 0x00000029ff287210 */ /* 0x000fe20000ffe4ff */
[----:B------:R-:W-:Y:S01]  /*a550*/  ULDC.64 UR4, c[0x0][0x208] ;  /* 0x0000820000047ab9 */ /* 0x000fe20000000a00 */
[----:B------:R-:W-:-:S04]  /*a560*/  IMAD.WIDE.U32 R32, R3, UR56, R32 ;  /* 0x0000003803207c25 */ /* 0x000fc8000f8e0020 */
        /* <DEDUP_REMOVED lines=16> */
.L_x_1426:
[----:B------:R-:W-:Y:S05]  /*a670*/  BSYNC B0 ;  /* 0x0000000000007941 */ /* 0x000fea0003800000 */
.L_x_1425:
[----:B0-----:R-:W4:Y:S01]  /*a680*/  LDL R3, [R1] ;  /* 0x0000000001037983 */ /* 0x001f220000100800 */
[----:B------:R-:W-:Y:S02]  /*a690*/  @!P0 VIADD R4, R4, 0x2a8c0 ;  /* 0x0002a8c004048836 */ /* 0x000fe40000000000 */
[----:B------:R-:W-:Y:S01]  /*a6a0*/  VIADD R19, R19, 0x1 ;  /* 0x0000000113137836 */ /* 0x000fe20000000000 */
[----:B------:R-:W-:Y:S01]  /*a6b0*/  @!PT LDS RZ, [RZ] ;  /* 0x00000000fffff984 */ /* 0x000fe20000000800 */
[----:B------:R-:W-:Y:S01]  /*a6c0*/  @!PT LDS RZ, [RZ] ;  /* 0x00000000fffff984 */ /* 0x000fe20000000800 */
[----:B------:R-:W-:Y:S01]  /*a6d0*/  @!PT LDS RZ, [RZ] ;  /* 0x00000000fffff984 */ /* 0x000fe20000000800 */
[----:B------:R-:W-:Y:S01]  /*a6e0*/  @!PT LDS RZ, [RZ] ;  /* 0x00000000fffff984 */ /* 0x000fe20000000800 */
[----:B------:R0:W-:Y:S06]  /*a6f0*/  MEMBAR.ALL.CTA ;  /* 0x0000000000007992 */ /* 0x0001ec0000008000 */
[----:B0-----:R-:W0:Y:S01]  /*a700*/  FENCE.VIEW.ASYNC.S ;  /* 0x00000000000073c6 */ /* 0x001e220000000000 */
[----:B------:R-:W-:Y:S01]  /*a710*/  @!P0 PRMT R4, RZ, 0x654, R4 ;  /* 0x00000654ff048816 */ /* 0x000fe20000000004 */
[----:B0-----:R0:W-:Y:S01]  /*a720*/  BAR.SYNC.DEFER_BLOCKING R154, 0x80 ;  /* 0x0002009a0000751d */ /* 0x0011e20000010000 */
[----:B------:R-:W-:-:S04]  /*a730*/  ISETP.NE.AND P1, PT, R19, 0x2, PT ;  /* 0x000000021300780c */ /* 0x000fc80003f25270 */
[----:B------:R-:W-:Y:S01]  /*a740*/  SEL R19, R19, RZ, P1 ;  /* 0x000000ff13137207 */ /* 0x000fe20000800000 */
[----:B------:R1:W-:Y:S01]  /*a750*/  @!P0 SYNCS.ARRIVE.TRANS64.RED.A1T0 RZ, [R4+URZ], RZ ;  /* 0x000000ff04ff89a7 */ /* 0x0003e2000810043f */
[----:B------:R-:W-:Y:S02]  /*a760*/  PLOP3.LUT P0, PT, PT, PT, PT, 0x8, 0x0 ;  /* 0x000000000000781c */ /* 0x000fe40003f0e170 */
[----:B-1----:R-:W-:-:S04]  /*a770*/  SEL R4, RZ, 0x1, P1 ;  /* 0x00000001ff047807 */ /* 0x002fc80000800000 */
[----:B------:R-:W-:Y:S02]  /*a780*/  LOP3.LUT R167, R167, R4, RZ, 0x3c, !PT ;  /* 0x00000004a7a77212 */ /* 0x000fe400078e3cff */
[----:B----4-:R-:W-:-:S13]  /*a790*/  LOP3.LUT P4, RZ, R3, 0x2, RZ, 0xc0, !PT ;  /* 0x0000000203ff7812 */ /* 0x010fda000788c0ff */
[----:B0-----:R-:W-:Y:S05]  /*a7a0*/  @P4 BRA `(.L_x_1427) ;  /* 0xffffff8000904947 */ /* 0x001fea000383ffff */
.L_x_1323:
[----:B------:R-:W0:Y:S01]  /*a7b0*/  LDC.64 R4, c[0x0][0x9e0] ;  /* 0x00027800ff047b82 */ /* 0x000e220000000a00 */
[----:B------:R-:W-:Y:S01]  /*a7c0*/  BSSY B0, `(.L_x_1428) ;  /* 0x0000005000007945 */ /* 0x000fe20003800000 */
[----:B0-----:R-:W-:-:S03]  /*a7d0*/  ISETP.GE.AND P1, PT, R5, 0x1, PT ;  /* 0x000000010500780c */ /* 0x001fc60003f26270 */
[----:B------:R-:W-:Y:S10]  /*a7e0*/  @P0 BRA `(.L_x_1429) ;  /* 0x0000000000080947 */ /* 0x000ff40003800000 */
[----:B------:R-:W0:Y:S02]  /*a7f0*/  FENCE.VIEW.ASYNC.G ;  /* 0x00000000000073c6 */ /* 0x000e240000000100 */
[----:B0-----:R-:W-:Y:S06]  /*a800*/  BAR.ARV 0xc, 0x120 ;  /* 0x0304800000007b1d */ /* 0x001fec0000002000 */
.L_x_1429:
[----:B------:R-:W-:Y:S05]  /*a810*/  BSYNC B0 ;  /* 0x0000000000007941 */ /* 0x000fea0003800000 */
.L_x_1428:
[----:B------:R-:W-:Y:S01]  /*a820*/  IADD3 R0, R149, R4, RZ ;  /* 0x0000000495007210 */ /* 0x000fe20007ffe0ff */
[----:B------:R-:W-:Y:S06]  /*a830*/  @!P1 BRA `(.L_x_1430) ;  /* 0x0000000000489947 */ /* 0x000fec0003800000 */
        /* <DEDUP_REMOVED lines=11> */
.L_x_1432:
[----:B------:R-:W-:-:S13]  /*a8f0*/  ISETP.NE.AND P0, PT, R5, 0x1, PT ;  /* 0x000000010500780c */ /* 0x000fda0003f05270 */
[----:B------:R-:W0:Y:S02]  /*a900*/  @P0 LDC.64 R6, c[0x0][0x9e8] ;  /* 0x00027a00ff060b82 */ /* 0x000e240000000a00 */
[----:B0-----:R-:W-:-:S05]  /*a910*/  @P0 IMAD.HI.U32 R4, R2, R6, RZ ;  /* 0x0000000602040227 */ /* 0x001fca00078e00ff */
[----:B------:R-:W-:-:S07]  /*a920*/  @P0 SHF.R.U32.HI R2, RZ, R7, R4 ;  /* 0x00000007ff020219 */ /* 0x000fce0000011604 */
.L_x_1433:
[----:B------:R-:W-:Y:S05]  /*a930*/  BSYNC B0 ;  /* 0x0000000000007941 */ /* 0x000fea0003800000 */
.L_x_1431:
[----:B------:R-:W-:-:S05]  /*a940*/  IMAD R3, R2, R5, R5 ;  /* 0x0000000502037224 */ /* 0x000fca00078e0205 */
[----:B------:R-:W-:-:S07]  /*a950*/  VIMNMX R0, R0, R3, PT ;  /* 0x0000000300007248 */ /* 0x000fce0003fe0100 */
.L_x_1430:
[----:B------:R-:W-:Y:S01]  /*a960*/  VIADD R0, R0, 0x5f ;  /* 0x0000005f00007836 */ /* 0x000fe20000000000 */
[----:B------:R-:W-:-:S03]  /*a970*/  ULDC UR4, c[0x0][0x9dc] ;  /* 0x0002770000047ab9 */ /* 0x000fc60000000800 */
[----:B------:R-:W-:-:S05]  /*a980*/  IMAD.HI R0, R0, 0x2aaaaaab, RZ ;  /* 0x2aaaaaab00007827 */ /* 0x000fca00078e02ff */
[----:B------:R-:W-:-:S04]  /*a990*/  SHF.R.U32.HI R3, RZ, 0x1f, R0 ;  /* 0x0000001fff037819 */ /* 0x000fc80000011600 */
[----:B------:R-:W-:Y:S01]  /*a9a0*/  LEA.HI.SX32 R2, R0, R3, 0x1c ;  /* 0x0000000300027211 */ /* 0x000fe200078fe2ff */
[----:B------:R-:W-:-:S03]  /*a9b0*/  VIADD R0, R148, -UR4 ;  /* 0x8000000494007c36 */ /* 0x000fc60008000000 */
[----:B------:R-:W-:Y:S01]  /*a9c0*/  VIMNMX R2, R153, R2, PT ;  /* 0x0000000299027248 */ /* 0x000fe20003fe0100 */
        /* <DEDUP_REMOVED lines=11> */
.L_x_1436:
[----:B------:R-:W-:-:S13]  /*aa80*/  ISETP.NE.AND P0, PT, R5, 0x1, PT ;  /* 0x000000010500780c */ /* 0x000fda0003f05270 */
[----:B------:R-:W0:Y:S02]  /*aa90*/  @P0 LDC.64 R6, c[0x0][0x9e8] ;  /* 0x00027a00ff060b82 */ /* 0x000e240000000a00 */
[----:B0-----:R-:W-:-:S05]  /*aaa0*/  @P0 IMAD.HI.U32 R6, R148, R6, RZ ;  /* 0x0000000694060227 */ /* 0x001fca00078e00ff */
[----:B------:R-:W-:-:S07]  /*aab0*/  @P0 SHF.R.U32.HI R148, RZ, R7, R6 ;  /* 0x00000007ff940219 */ /* 0x000fce0000011606 */
.L_x_1437:
[----:B------:R-:W-:Y:S05]  /*aac0*/  BSYNC B0 ;  /* 0x0000000000007941 */ /* 0x000fea0003800000 */
.L_x_1435:
[----:B------:R-:W-:-:S05]  /*aad0*/  IMAD R3, R148, R5, RZ ;  /* 0x0000000594037224 */ /* 0x000fca00078e02ff */
[----:B------:R-:W-:-:S07]  /*aae0*/  VIMNMX R0, R0, R3, !PT ;  /* 0x0000000300007248 */ /* 0x000fce0007fe0100 */
.L_x_1434:
        /* <DEDUP_REMOVED lines=11> */
[----:B--23--:R-:W-:Y:S02]  /*aba0*/  MOV R35, RZ ;  /* 0x000000ff00237202 */ /* 0x00cfe40000000f00 */
[----:B------:R-:W-:Y:S02]  /*abb0*/  CS2R R76, SRZ ;  /* 0x00000000004c7805 */ /* 0x000fe4000001ff00 */
[----:B------:R-:W-:Y:S02]  /*abc0*/  VIMNMX R168, RZ, R4, !PT ;  /* 0x00000004ffa87248 */ /* 0x000fe40007fe0100 */
[----:B------:R-:W-:Y:S01]  /*abd0*/  CS2R R74, SRZ ;  /* 0x00000000004a7805 */ /* 0x000fe2000001ff00 */
[----:B------:R-:W-:Y:S01]  /*abe0*/  IMAD.MOV.U32 R73, RZ, RZ, RZ ;  /* 0x000000ffff497224 */ /* 0x000fe200078e00ff */
[----:B------:R-:W-:-:S02]  /*abf0*/  CS2R R32, SRZ ;  /* 0x0000000000207805 */ /* 0x000fc4000001ff00 */
[----:B------:R-:W-:Y:S02]  /*ac00*/  ISETP.GT.AND P1, PT, R2, R168, PT ;  /* 0x000000a80200720c */ /* 0x000fe40003f24270 */
[----:B------:R-:W-:Y:S01]  /*ac10*/  CS2R R30, SRZ ;  /* 0x00000000001e7805 */ /* 0x000fe2000001ff00 */
[----:B------:R-:W-:Y:S01]  /*ac20*/  IMAD.MOV.U32 R70, RZ, RZ, RZ ;  /* 0x000000ffff467224 */ /* 0x000fe200078e00ff */
        /* <DEDUP_REMOVED lines=18> */
[----:B------:R-:W-:Y:S01]  /*ad50*/  IMAD.MOV.U32 R26, RZ, RZ, RZ ;  /* 0x000000ffff1a7224 */ /* 0x000fe200078e00ff */
[----:B------:R-:W-:Y:S01]  /*ad60*/  CS2R R6, SRZ ;  /* 0x0000000000067805 */ /* 0x000fe2000001ff00 */
[----:B------:R-:W-:Y:S01]  /*ad70*/  IMAD.MOV.U32 R91, RZ, RZ, RZ ;  /* 0x000000ffff5b7224 */ /* 0x000fe200078e00ff */
[----:B------:R-:W-:Y:S01]  /*ad80*/  MOV R28, RZ ;  /* 0x000000ff001c7202 */ /* 0x000fe20000000f00 */
[----:B------:R-:W-:Y:S02]  /*ad90*/  IMAD.MOV.U32 R93, RZ, RZ, RZ ;  /* 0x000000ffff5d7224 */ /* 0x000fe400078e00ff */
[----:B------:R-:W-:Y:S01]  /*ada0*/  IMAD.MOV.U32 R24, RZ, RZ, RZ ;  /* 0x000000ffff187224 */ /* 0x000fe200078e00ff */
[----:B------:R-:W-:Y:S06]  /*adb0*/  @!P1 BRA `(.L_x_1438) ;  /* 0x0000012c00d89947 */ /* 0x000fec0003800000 */
[----:B------:R-:W2:Y:S04]  /*adc0*/  LDL R5, [R1+0x4] ;  /* 0x0000040001057983 */ /* 0x000ea80000100800 */
[----:B------:R-:W0:Y:S02]  /*add0*/  SHFL.IDX PT, R0, R201, RZ, 0x1f ;  /* 0x00001fffc9007589 */ /* 0x000e2400000e0000 */
[----:B0-----:R-:W-:-:S04]  /*ade0*/  LEA.HI R3, R0, R0, RZ, 0x1 ;  /* 0x0000000000037211 */ /* 0x001fc800078f08ff */
[----:B------:R-:W-:-:S05]  /*adf0*/  LOP3.LUT R3, R3, 0x1e, RZ, 0xc0, !PT ;  /* 0x0000001e03037812 */ /* 0x000fca00078ec0ff */
[----:B------:R-:W-:Y:S01]  /*ae00*/  IMAD.IADD R3, R0, 0x1, -R3 ;  /* 0x0000000100037824 */ /* 0x000fe200078e0a03 */
[----:B--2---:R-:W-:-:S13]  /*ae10*/  R2UR UR4, R5 ;  /* 0x00000000050472ca */ /* 0x004fda00000e0000 */
[----:B------:R-:W-:Y:S02]  /*ae20*/  ULOP3.LUT UP0, URZ, UR4, 0x1bf, URZ, 0xc0, !UPT ;  /* 0x000001bf043f7892 */ /* 0x000fe4000f80c03f */
[----:B------:R-:W-:-:S04]  /*ae30*/  LEA R3, R3, UR4, 0xd ;  /* 0x0000000403037c11 */ /* 0x000fc8000f8e68ff */
[----:B------:R-:W-:Y:S02]  /*ae40*/  SHF.R.U32.HI R3, RZ, 0x4, R3 ;  /* 0x00000004ff037819 */ /* 0x000fe40000011603 */
[----:B------:R-:W-:Y:S02]  /*ae50*/  PLOP3.LUT P0, PT, PT, PT, UP0, 0x80, 0x0 ;  /* 0x000000000000781c */ /* 0x000fe40003f0f008 */
[----:B------:R-:W-:-:S11]  /*ae60*/  LOP3.LUT R68, R3, 0x3fff, RZ, 0xc0, !PT ;  /* 0x00003fff03447812 */ /* 0x000fd600078ec0ff */
        /* <DEDUP_REMOVED lines=10> */
[----:B------:R-:W-:Y:S01]  /*af10*/  IMAD.U32 R7, RZ, RZ, UR5 ;  /* 0x00000005ff077e24 */ /* 0x000fe2000f8e00ff */
[----:B------:R-:W-:Y:S01]  /*af20*/  MOV R13, RZ ;  /* 0x000000ff000d7202 */ /* 0x000fe20000000f00 */
[----:B------:R-:W-:-:S02]  /*af30*/  IMAD.U32 R11, RZ, RZ, UR7 ;  /* 0x00000007ff0b7e24 */ /* 0x000fc4000f8e00ff */
[----:B------:R-:W-:Y:S02]  /*af40*/  IMAD.MOV.U32 R8, RZ, RZ, 0x70 ;  /* 0x00000070ff087424 */ /* 0x000fe400078e00ff */
[----:B0-----:R-:W-:-:S07]  /*af50*/  IMAD.MOV.U32 R12, RZ, RZ, 0x1 ;  /* 0x00000001ff0c7424 */ /* 0x001fce00078e00ff */
[----:B------:R-:W-:-:S07]  /*af60*/  LEPC R20, `(.L_x_1439) ;  /* 0x000000001014794e */ /* 0x000fce0000000000 */
[----:B-1---5:R-:W-:Y:S05]  /*af70*/  CALL.ABS.NOINC R14 ;  /* 0x000000000e007343 */ /* 0x022fea0003c00000 */
.L_x_1439:
        /* <DEDUP_REMOVED lines=12> */
.L_x_1443:
[----:B-1----:R1:W2:Y:S02]  /*b040*/  SYNCS.PHASECHK.TRANS64.TRYWAIT P0, [R18+URZ+0x2a800], R3 ;  /* 0x02a80003120075a7 */ /* 0x0022a4000800017f */
[----:B--2---:R-:W-:Y:S05]  /*b050*/  @!P0 NANOSLEEP.SYNCS 0x989680 ;  /* 0x009896800000895d */ /* 0x004fea0003900000 */
[----:B------:R-:W2:Y:S02]  /*b060*/  @!P0 SYNCS.PHASECHK.TRANS64 P0, [R18+URZ+0x2a800], R3 ;  /* 0x02a80003120085a7 */ /* 0x000ea4000800007f */
[----:B--2---:R-:W-:Y:S05]  /*b070*/  @!P0 BRA `(.L_x_1443) ;  /* 0xfffffffc00f08947 */ /* 0x004fea000383ffff */
.L_x_1442:
[----:B------:R-:W-:Y:S05]  /*b080*/  BSYNC B0 ;  /* 0x0000000000007941 */ /* 0x000fea0003800000 */
.L_x_1441:
[----:B------:R-:W-:Y:S05]  /*b090*/  BRA `(.L_x_1444) ;  /* 0x0000006c00207947 */ /* 0x000fea0003800000 */
.L_x_1440:
[----:B------:R-:W2:Y:S01]  /*b0a0*/  LDL R0, [R1+0x4] ;  /* 0x0000040001007983 */ /* 0x000ea20000100800 */
[----:B------:R-:W0:Y:S01]  /*b0b0*/  LDC.64 R10, c[0x0][0x3d8] ;  /* 0x0000f600ff0a7b82 */ /* 0x000e220000000a00 */
[----:B-----5:R-:W-:Y:S01]  /*b0c0*/  SHF.R.S32.HI R3, RZ, 0x1f, R147 ;  /* 0x0000001fff037819 */ /* 0x020fe20000011493 */
[--C-:B------:R-:W-:Y:S01]  /*b0d0*/  IMAD.MOV.U32 R4, RZ, RZ, R16.reuse ;  /* 0x000000ffff047224 */ /* 0x100fe200078e0010 */
[----:B------:R-:W-:Y:S02]  /*b0e0*/  SHF.R.S32.HI R5, RZ, 0x1f, R16 ;  /* 0x0000001fff057819 */ /* 0x000fe40000011410 */
[----:B------:R-:W-:-:S03]  /*b0f0*/  SHF.R.S32.HI R9, RZ, 0x1f, R22 ;  /* 0x0000001fff097819 */ /* 0x000fc60000011416 */
[----:B------:R-:W1:Y:S01]  /*b100*/  LDC.64 R12, c[0x0][0x3e8] ;  /* 0x0000fa00ff0c7b82 */ /* 0x000e620000000a00 */
[-C--:B0-----:R-:W-:Y:S01]  /*b110*/  IMAD R8, R186, R10.reuse, RZ ;  /* 0x0000000aba087224 */ /* 0x081fe200078e02ff */
[C---:B------:R-:W-:Y:S01]  /*b120*/  SHF.L.U64.HI R76, R10.reuse, 0x6, R11 ;  /* 0x000000060a4c7819 */ /* 0x040fe2000001020b */
[----:B------:R-:W-:Y:S01]  /*b130*/  IMAD.WIDE.U32 R74, R147, R10, RZ ;  /* 0x0000000a934a7225 */ /* 0x000fe200078e00ff */
[----:B------:R-:W-:-:S03]  /*b140*/  SHF.L.U32 R78, R10, 0x6, RZ ;  /* 0x000000060a4e7819 */ /* 0x000fc600000006ff */
[----:B------:R-:W-:Y:S01]  /*b150*/  IMAD.WIDE.U32 R6, R162, R10, R4 ;  /* 0x0000000aa2067225 */ /* 0x000fe200078e0004 */
[----:B-1----:R-:W-:-:S03]  /*b160*/  SHF.L.U64.HI R69, R12, 0x6, R13 ;  /* 0x000000060c457819 */ /* 0x002fc6000001020d */
[----:B------:R-:W-:Y:S01]  /*b170*/  IMAD R85, R162, R11, R8 ;  /* 0x0000000ba2557224 */ /* 0x000fe200078e0208 */
[----:B------:R-:W-:Y:S01]  /*b180*/  IADD3 R81, P0, R6, R74, RZ ;  /* 0x0000004a06517210 */ /* 0x000fe20007f1e0ff */
[----:B------:R-:W-:Y:S02]  /*b190*/  IMAD.MOV.U32 R8, RZ, RZ, R22 ;  /* 0x000000ffff087224 */ /* 0x000fe400078e0016 */
[----:B------:R-:W-:-:S04]  /*b1a0*/  IMAD.WIDE.U32 R72, R147, R12, RZ ;  /* 0x0000000c93487225 */ /* 0x000fc800078e00ff */
[----:B------:R-:W-:-:S04]  /*b1b0*/  IMAD.WIDE.U32 R4, R162, R12, R4 ;  /* 0x0000000ca2047225 */ /* 0x000fc800078e0004 */
[----:B------:R-:W-:Y:S01]  /*b1c0*/  IMAD.SHL.U32 R77, R12, 0x40, RZ ;  /* 0x000000400c4d7824 */ /* 0x000fe200078e00ff */
[----:B--2---:R-:W-:Y:S01]  /*b1d0*/  R2UR UR4, R0 ;  /* 0x00000000000472ca */ /* 0x004fe200000e0000 */
[----:B------:R-:W-:-:S04]  /*b1e0*/  IMAD R0, R3, R10, RZ ;  /* 0x0000000a03007224 */ /* 0x000fc800078e02ff */
[----:B------:R-:W-:Y:S02]  /*b1f0*/  IMAD R61, R147, R11, R0 ;  /* 0x0000000b933d7224 */ /* 0x000fe400078e0200 */
[-C--:B------:R-:W-:Y:S02]  /*b200*/  IMAD R0, R3, R12.reuse, RZ ;  /* 0x0000000c03007224 */ /* 0x080fe400078e02ff */
[----:B------:R-:W-:Y:S02]  /*b210*/  IMAD.IADD R61, R61, 0x1, R75 ;  /* 0x000000013d3d7824 */ /* 0x000fe400078e024b */
[----:B------:R-:W-:Y:S02]  /*b220*/  IMAD R3, R186, R12, RZ ;  /* 0x0000000cba037224 */ /* 0x000fe400078e02ff */
[----:B------:R-:W-:Y:S01]  /*b230*/  ULOP3.LUT UP0, URZ, UR4, 0x3ff, URZ, 0xc0, !UPT ;  /* 0x000003ff043f7892 */ /* 0x000fe2000f80c03f */
[----:B------:R-:W-:Y:S01]  /*b240*/  IADD3.X R83, R61, R7, R85, P0, !PT ;  /* 0x000000073d537210 */ /* 0x000fe200007fe455 */
[----:B------:R-:W-:Y:S01]  /*b250*/  IMAD.WIDE.U32 R6, R162, R10, R8 ;  /* 0x0000000aa2067225 */ /* 0x000fe200078e0008 */
[----:B------:R-:W-:-:S03]  /*b260*/  IADD3 R60, P0, R4, R72, RZ ;  /* 0x00000048043c7210 */ /* 0x000fc60007f1e0ff */
[----:B------:R-:W-:Y:S01]  /*b270*/  IMAD R79, R147, R13, R0 ;  /* 0x0000000d934f7224 */ /* 0x000fe200078e0200 */
[----:B------:R-:W-:Y:S01]  /*b280*/  IADD3 R71, P1, R6, R74, RZ ;  /* 0x0000004a06477210 */ /* 0x000fe20007f3e0ff */
[----:B------:R-:W-:-:S03]  /*b290*/  IMAD.WIDE.U32 R8, R162, R12, R8 ;  /* 0x0000000ca2087225 */ /* 0x000fc600078e0008 */
[----:B------:R-:W-:Y:S01]  /*b2a0*/  IADD3.X R85, R61, R85, R7, P1, !PT ;  /* 0x000000553d557210 */ /* 0x000fe20000ffe407 */
[----:B------:R-:W-:Y:S01]  /*b2b0*/  IMAD R3, R162, R13, R3 ;  /* 0x0000000da2037224 */ /* 0x000fe200078e0203 */
[----:B------:R-:W-:Y:S01]  /*b2c0*/  PLOP3.LUT P1, PT, PT, PT, UP0, 0x80, 0x0 ;  /* 0x000000000000781c */ /* 0x000fe20003f2f008 */
[----:B------:R-:W-:Y:S01]  /*b2d0*/  IMAD.IADD R79, R79, 0x1, R73 ;  /* 0x000000014f4f7824 */ /* 0x000fe200078e0249 */
[----:B------:R-:W-:-:S04]  /*b2e0*/  IADD3 R70, P2, R8, R72, RZ ;  /* 0x0000004808467210 */ /* 0x000fc80007f5e0ff */
[C---:B------:R-:W-:Y:S02]  /*b2f0*/  IADD3.X R80, R79.reuse, R5, R3, P0, !PT ;  /* 0x000000054f507210 */ /* 0x040fe400007fe403 */
[----:B------:R-:W-:-:S05]  /*b300*/  IADD3.X R82, R79, R3, R9, P2, !PT ;  /* 0x000000034f527210 */ /* 0x000fca00017fe409 */
        /* <DEDUP_REMOVED lines=17> */
.L_x_1445:
[----:B------:R-:W0:Y:S01]  /*b420*/  LDC.64 R14, c[0x0][0x3d8] ;  /* 0x0000f600ff0e7b82 */ /* 0x000e220000000a00 */
[----:B------:R-:W-:Y:S01]  /*b430*/  SHF.R.S32.HI R3, RZ, 0x1f, R169 ;  /* 0x0000001fff037819 */ /* 0x000fe200000114a9 */
[----:B------:R-:W-:Y:S01]  /*b440*/  ULDC.U8 UR4, c[0x0][0x3f0] ;  /* 0x0000fc0000047ab9 */ /* 0x000fe20000000000 */
[----:B------:R-:W-:Y:S01]  /*b450*/  BSSY B0, `(.L_x_1446) ;  /* 0x0000684000007945 */ /* 0x000fe20003800000 */
[----:B------:R-:W-:-:S04]  /*b460*/  ISETP.NE.AND P0, PT, RZ, UR4, PT ;  /* 0x00000004ff007c0c */ /* 0x000fc8000bf05270 */
[----:B------:R-:W1:Y:S01]  /*b470*/  LDC.64 R12, c[0x0][0x3e8] ;  /* 0x0000fa00ff0c7b82 */ /* 0x000e620000000a00 */
[-C--:B0-----:R-:W-:Y:S02]  /*b480*/  IMAD R0, R3, R14.reuse, RZ ;  /* 0x0000000e03007224 */ /* 0x081fe400078e02ff */
[----:B------:R-:W-:-:S04]  /*b490*/  IMAD.WIDE.U32 R4, R169, R14, RZ ;  /* 0x0000000ea9047225 */ /* 0x000fc800078e00ff */
[----:B------:R-:W-:Y:S02]  /*b4a0*/  IMAD.SHL.U32 R86, R4, 0x80, RZ ;  /* 0x0000008004567824 */ /* 0x000fe400078e00ff */
[-C--:B-1----:R-:W-:Y:S02]  /*b4b0*/  IMAD R8, R3, R12.reuse, RZ ;  /* 0x0000000c03087224 */ /* 0x082fe400078e02ff */
[C---:B------:R-:W-:Y:S02]  /*b4c0*/  IMAD R3, R169.reuse, R15, R0 ;  /* 0x0000000fa9037224 */ /* 0x040fe400078e0200 */
[----:B------:R-:W-:-:S04]  /*b4d0*/  IMAD.WIDE.U32 R6, R169, R12, RZ ;  /* 0x0000000ca9067225 */ /* 0x000fc800078e00ff */
[C---:B------:R-:W-:Y:S02]  /*b4e0*/  IMAD R9, R169.reuse, R13, R8 ;  /* 0x0000000da9097224 */ /* 0x040fe400078e0208 */
[----:B------:R-:W-:Y:S02]  /*b4f0*/  IMAD R0, R169, -0x80, R164 ;  /* 0xffffff80a9007824 */ /* 0x000fe400078e02a4 */
[----:B------:R-:W-:Y:S01]  /*b500*/  IMAD.IADD R5, R5, 0x1, R3 ;  /* 0x0000000105057824 */ /* 0x000fe200078e0203 */
[----:B------:R-:W-:Y:S01]  /*b510*/  IADD3 R3, R7, R9, RZ ;  /* 0x0000000907037210 */ /* 0x000fe20007ffe0ff */
[----:B------:R-:W-:Y:S01]  /*b520*/  IMAD.SHL.U32 R89, R6, 0x80, RZ ;  /* 0x0000008006597824 */ /* 0x000fe200078e00ff */
[----:B------:R-:W-:Y:S02]  /*b530*/  VIMNMX R8, R0, 0x80, PT ;  /* 0x0000008000087848 */ /* 0x000fe40003fe0100 */
[----:B------:R-:W-:Y:S02]  /*b540*/  SHF.L.U64.HI R84, R4, 0x7, R5 ;  /* 0x0000000704547819 */ /* 0x000fe40000010205 */
[----:B------:R-:W-:Y:S01]  /*b550*/  SHF.L.U64.HI R87, R6, 0x7, R3 ;  /* 0x0000000706577819 */ /* 0x000fe20000010203 */
[----:B------:R-:W-:Y:S06]  /*b560*/  @!P0 BRA `(.L_x_1447) ;  /* 0x0000003000f08947 */ /* 0x000fec0003800000 */
[----:B------:R-:W0:Y:S01]  /*b570*/  LDC R82, c[0x0][0x428] ;  /* 0x00010a00ff527b82 */ /* 0x000e220000000800 */
        /* <DEDUP_REMOVED lines=17> */
[----:B------:R-:W-:Y:S01]  /*b690*/  VIADD R5, R16, 0x10 ;  /* 0x0000001010057836 */ /* 0x000fe20000000000 */
[----:B------:R-:W-:Y:S01]  /*b6a0*/  ULDC.64 UR4, c[0x0][0x3c8] ;  /* 0x0000f20000047ab9 */ /* 0x000fe20000000a00 */
[----:B------:R-:W-:Y:S01]  /*b6b0*/  ULDC UR6, c[0x0][0x3d4] ;  /* 0x0000f50000067ab9 */ /* 0x000fe20000000800 */
[----:B------:R-:W-:Y:S01]  /*b6c0*/  LEA R4, P3, R0, UR4, 0x1 ;  /* 0x0000000400047c11 */ /* 0x000fe2000f8608ff */
[----:B------:R-:W-:Y:S01]  /*b6d0*/  IMAD.X R3, R84, 0x1, R83, P1 ;  /* 0x0000000154037824 */ /* 0x000fe200008e0653 */
[----:B------:R-:W-:Y:S01]  /*b6e0*/  ISETP.GE.AND P2, PT, R5, UR6, PT ;  /* 0x0000000605007c0c */ /* 0x000fe2000bf46270 */
[C---:B------:R-:W-:Y:S01]  /*b6f0*/  VIADD R6, R16.reuse, 0x20 ;  /* 0x0000002010067836 */ /* 0x040fe20000000000 */
[C---:B------:R-:W-:Y:S01]  /*b700*/  IADD3 R7, R16.reuse, 0x30, RZ ;  /* 0x0000003010077810 */ /* 0x040fe20007ffe0ff */
[----:B------:R-:W-:Y:S01]  /*b710*/  VIADD R9, R16, 0x40 ;  /* 0x0000004010097836 */ /* 0x000fe20000000000 */
[----:B------:R-:W-:Y:S01]  /*b720*/  LEA.HI.X R5, R0, UR5, R3, 0x1, P3 ;  /* 0x0000000500057c11 */ /* 0x000fe200098f0c03 */
[----:B------:R-:W-:Y:S01]  /*b730*/  ULDC.64 UR4, c[0x0][0x3e0] ;  /* 0x0000f80000047ab9 */ /* 0x000fe20000000a00 */
[----:B------:R-:W-:Y:S01]  /*b740*/  IADD3 R0, P4, R89, R60, RZ ;  /* 0x0000003c59007210 */ /* 0x000fe20007f9e0ff */
[----:B------:R-:W-:Y:S01]  /*b750*/  VIADD R10, R16, 0x50 ;  /* 0x00000050100a7836 */ /* 0x000fe20000000000 */
[----:B------:R-:W-:-:S02]  /*b760*/  ISETP.GE.AND P1, PT, R6, UR6, PT ;  /* 0x0000000606007c0c */ /* 0x000fc4000bf26270 */
[----:B------:R-:W-:Y:S02]  /*b770*/  CS2R R66, SRZ ;  /* 0x0000000000427805 */ /* 0x000fe4000001ff00 */
[----:B------:R-:W-:Y:S01]  /*b780*/  LEA R6, P6, R0, UR4, 0x1 ;  /* 0x0000000400067c11 */ /* 0x000fe2000f8c08ff */
[----:B------:R-:W-:Y:S01]  /*b790*/  IMAD.X R3, R87, 0x1, R80, P4 ;  /* 0x0000000157037824 */ /* 0x000fe200020e0650 */
[----:B------:R-:W-:Y:S02]  /*b7a0*/  ISETP.GE.AND P5, PT, R7, UR6, PT ;  /* 0x0000000607007c0c */ /* 0x000fe4000bfa6270 */
[----:B------:R-:W-:Y:S02]  /*b7b0*/  CS2R R62, SRZ ;  /* 0x00000000003e7805 */ /* 0x000fe4000001ff00 */
[----:B------:R-:W-:Y:S02]  /*b7c0*/  ISETP.GE.AND P3, PT, R16, UR6, PT ;  /* 0x0000000610007c0c */ /* 0x000fe4000bf66270 */
[----:B------:R-:W-:-:S02]  /*b7d0*/  CS2R R56, SRZ ;  /* 0x0000000000387805 */ /* 0x000fc4000001ff00 */
[----:B------:R-:W-:Y:S02]  /*b7e0*/  LEA.HI.X R7, R0, UR5, R3, 0x1, P6 ;  /* 0x0000000500077c11 */ /* 0x000fe4000b0f0c03 */
[----:B------:R-:W-:Y:S02]  /*b7f0*/  CS2R R52, SRZ ;  /* 0x0000000000347805 */ /* 0x000fe4000001ff00 */
[----:B------:R-:W-:Y:S02]  /*b800*/  ISETP.GE.AND P4, PT, R9, UR6, PT ;  /* 0x0000000609007c0c */ /* 0x000fe4000bf86270 */
[----:B------:R-:W-:Y:S02]  /*b810*/  CS2R R48, SRZ ;  /* 0x0000000000307805 */ /* 0x000fe4000001ff00 */
[----:B------:R-:W-:Y:S02]  /*b820*/  ISETP.GE.AND P6, PT, R10, UR6, PT ;  /* 0x000000060a007c0c */ /* 0x000fe4000bfc6270 */
[----:B------:R-:W-:-:S02]  /*b830*/  CS2R R46, SRZ ;  /* 0x00000000002e7805 */ /* 0x000fc4000001ff00 */
[----:B------:R-:W-:Y:S02]  /*b840*/  CS2R R70, SRZ ;  /* 0x0000000000467805 */ /* 0x000fe4000001ff00 */
[----:B------:R-:W-:Y:S02]  /*b850*/  CS2R R64, SRZ ;  /* 0x0000000000407805 */ /* 0x000fe4000001ff00 */
[----:B------:R-:W-:Y:S02]  /*b860*/  CS2R R58, SRZ ;  /* 0x00000000003a7805 */ /* 0x000fe4000001ff00 */
[----:B------:R-:W-:Y:S02]  /*b870*/  CS2R R54, SRZ ;  /* 0x0000000000367805 */ /* 0x000fe4000001ff00 */
[----:B------:R-:W-:Y:S02]  /*b880*/  CS2R R50, SRZ ;  /* 0x0000000000327805 */ /* 0x000fe4000001ff00 */
[----:B------:R-:W-:Y:S01]  /*b890*/  CS2R R44, SRZ ;  /* 0x00000000002c7805 */ /* 0x000fe2000001ff00 */
[----:B------:R-:W-:-:S02]  /*b8a0*/  ULDC.64 UR8, c[0x0][0x208] ;  /* 0x0000820000087ab9 */ /* 0x000fc40000000a00 */
        /* <DEDUP_REMOVED lines=12> */
.L_x_1449:
[----:B------:R-:W-:Y:S05]  /*b970*/  BSYNC B1 ;  /* 0x0000000000017941 */ /* 0x000fea0003800000 */
.L_x_1448:
[----:B------:R-:W-:Y:S01]  /*b980*/  ISETP.GE.AND P1, PT, R185, R8, PT ;  /* 0x00000008b900720c */ /* 0x000fe20003f26270 */
[----:B------:R-:W-:Y:S01]  /*b990*/  BSSY B1, `(.L_x_1450) ;  /* 0x000003e000017945 */ /* 0x000fe20003800000 */
[----:B------:R-:W-:Y:S02]  /*b9a0*/  LOP3.LUT R0, R174, 0x18, R22, 0xf8, !PT ;  /* 0x00000018ae007812 */ /* 0x000fe400078ef816 */
        /* <DEDUP_REMOVED lines=10> */
[----:B------:R-:W-:Y:S02]  /*ba50*/  LOP3.LUT R11, R0, R175, RZ, 0x3c, !PT ;  /* 0x000000af000b7212 */ /* 0x000fe400078e3cff */
[----:B------:R-:W-:Y:S01]  /*ba60*/  CS2R R20, SRZ ;  /* 0x0000000000147805 */ /* 0x000fe2000001ff00 */
[----:B------:R-:W-:Y:S06]  /*ba70*/  @P1 BRA `(.L_x_1451) ;  /* 0x0000000000bc1947 */ /* 0x000fec0003800000 */
[----:B------:R-:W-:Y:S01]  /*ba80*/  IADD3 R77, P4, P5, R60, R77, R89 ;  /* 0x0000004d3c4d7210 */ /* 0x000fe20007d9e059 */
[----:B-1----:R-:W-:Y:S01]  /*ba90*/  VIADD R4, R16, 0x10 ;  /* 0x0000001010047836 */ /* 0x002fe20000000000 */
[----:B------:R-:W-:Y:S01]  /*baa0*/  IADD3 R78, P2, P3, R81, R78, R86 ;  /* 0x0000004e514e7210 */ /* 0x000fe20007b5e056 */
[----:B------:R-:W-:Y:S01]  /*bab0*/  ULDC UR8, c[0x0][0x3d4] ;  /* 0x0000f50000087ab9 */ /* 0x000fe20000000800 */
[----:B------:R-:W-:Y:S01]  /*bac0*/  IADD3.X R0, R80, R69, R87, P4, P5 ;  /* 0x0000004550007210 */ /* 0x000fe200027ea457 */
[C---:B------:R-:W-:Y:S01]  /*bad0*/  VIADD R5, R16.reuse, 0x20 ;  /* 0x0000002010057836 */ /* 0x040fe20000000000 */
[----:B------:R-:W-:Y:S01]  /*bae0*/  IADD3.X R3, R83, R76, R84, P2, P3 ;  /* 0x0000004c53037210 */ /* 0x000fe200017e6454 */
[----:B------:R-:W-:Y:S01]  /*baf0*/  ULDC.64 UR4, c[0x0][0x3c8] ;  /* 0x0000f20000047ab9 */ /* 0x000fe20000000a00 */
[----:B------:R-:W-:Y:S01]  /*bb00*/  ISETP.GE.AND P5, PT, R16, UR8, PT ;  /* 0x0000000810007c0c */ /* 0x000fe2000bfa6270 */
[----:B------:R-:W-:Y:S01]  /*bb10*/  ULDC.64 UR6, c[0x0][0x3e0] ;  /* 0x0000f80000067ab9 */ /* 0x000fe20000000a00 */
[----:B------:R-:W-:-:S02]  /*bb20*/  ISETP.GE.AND P2, PT, R4, UR8, PT ;  /* 0x0000000804007c0c */ /* 0x000fc4000bf46270 */
[----:B------:R-:W-:Y:S02]  /*bb30*/  CS2R R40, SRZ ;  /* 0x0000000000287805 */ /* 0x000fe4000001ff00 */
[----:B------:R-:W-:Y:S02]  /*bb40*/  LEA R4, P3, R78, UR4, 0x1 ;  /* 0x000000044e047c11 */ /* 0x000fe4000f8608ff */
[----:B------:R-:W-:Y:S02]  /*bb50*/  CS2R R42, SRZ ;  /* 0x00000000002a7805 */ /* 0x000fe4000001ff00 */
[C---:B------:R-:W-:Y:S01]  /*bb60*/  IADD3 R7, R16.reuse, 0x30, RZ ;  /* 0x0000003010077810 */ /* 0x040fe20007ffe0ff */
[----:B------:R-:W-:Y:S01]  /*bb70*/  VIADD R8, R16, 0x40 ;  /* 0x0000004010087836 */ /* 0x000fe20000000000 */
[----:B------:R-:W-:Y:S01]  /*bb80*/  LEA R6, P6, R77, UR6, 0x1 ;  /* 0x000000064d067c11 */ /* 0x000fe2000f8c08ff */
[----:B------:R-:W-:Y:S01]  /*bb90*/  ULDC.64 UR10, c[0x0][0x208] ;  /* 0x00008200000a7ab9 */ /* 0x000fe20000000a00 */
[----:B------:R-:W-:-:S02]  /*bba0*/  ISETP.GE.AND P4, PT, R5, UR8, PT ;  /* 0x0000000805007c0c */ /* 0x000fc4000bf86270 */
[----:B------:R-:W-:Y:S02]  /*bbb0*/  LEA.HI.X R5, R78, UR5, R3, 0x1, P3 ;  /* 0x000000054e057c11 */ /* 0x000fe400098f0c03 */
[----:B------:R-:W-:Y:S02]  /*bbc0*/  ISETP.GE.AND P3, PT, R7, UR8, PT ;  /* 0x0000000807007c0c */ /* 0x000fe4000bf66270 */
[----:B------:R-:W-:Y:S01]  /*bbd0*/  LEA.HI.X R7, R77, UR7, R0, 0x1, P6 ;  /* 0x000000074d077c11 */ /* 0x000fe2000b0f0c00 */
[----:B------:R-:W-:Y:S01]  /*bbe0*/  VIADD R0, R16, 0x50 ;  /* 0x0000005010007836 */ /* 0x000fe20000000000 */
[----:B------:R2:W5:Y:S01]  /*bbf0*/  @!P5 LDG.E.64 R40, desc[UR10][R4.64] ;  /* 0x0000000a0428d981 */ /* 0x000562000c1e1b00 */
[----:B------:R-:W-:-:S03]  /*bc00*/  ISETP.GE.AND P6, PT, R8, UR8, PT ;  /* 0x0000000808007c0c */ /* 0x000fc6000bfc6270 */
[----:B------:R2:W5:Y:S01]  /*bc10*/  @!P5 LDG.E.64 R42, desc[UR10][R6.64] ;  /* 0x0000000a062ad981 */ /* 0x000562000c1e1b00 */
[----:B------:R-:W-:Y:S02]  /*bc20*/  ISETP.GE.AND P5, PT, R0, UR8, PT ;  /* 0x0000000800007c0c */ /* 0x000fe4000bfa6270 */
        /* <DEDUP_REMOVED lines=20> */
.L_x_1451:
[----:B------:R-:W-:Y:S05]  /*bd70*/  BSYNC B1 ;  /* 0x0000000000017941 */ /* 0x000fea0003800000 */
.L_x_1450:
[----:B------:R-:W-:Y:S01]  /*bd80*/  LOP3.LUT P2, RZ, R190, 0x4, RZ, 0xc0, !PT ;  /* 0x00000004beff7812 */ /* 0x000fe2000784c0ff */
[----:B------:R-:W-:Y:S01]  /*bd90*/  IMAD.IADD R11, R176, 0x1, R11 ;  /* 0x00000001b00b7824 */ /* 0x000fe200078e020b */
[----:B-12--5:R-:W-:Y:S01]  /*bda0*/  MOV R4, R64 ;  /* 0x0000004000047202 */ /* 0x026fe20000000f00 */
[----:B------:R-:W-:Y:S01]  /*bdb0*/  IMAD.MOV.U32 R0, RZ, RZ, R70 ;  /* 0x000000ffff007224 */ /* 0x000fe200078e0046 */
[----:B------:R-:W-:Y:S01]  /*bdc0*/  MOV R7, R61 ;  /* 0x0000003d00077202 */ /* 0x000fe20000000f00 */
[----:B------:R-:W-:Y:S01]  /*bdd0*/  IMAD.MOV.U32 R3, RZ, RZ, R71 ;  /* 0x000000ffff037224 */ /* 0x000fe200078e0047 */
[----:B------:R-:W-:Y:S01]  /*bde0*/  PRMT R84, R4, 0x7610, R84 ;  /* 0x0000761004547816 */ /* 0x000fe20000000054 */
[----:B------:R-:W-:Y:S01]  /*bdf0*/  IMAD R60, R11, 0x2, R18 ;  /* 0x000000020b3c7824 */ /* 0x000fe200078e0212 */
[----:B------:R-:W-:Y:S01]  /*be00*/  PRMT R86, R0, 0x7610, R86 ;  /* 0x0000761000567816 */ /* 0x000fe20000000056 */
[----:B------:R-:W-:Y:S01]  /*be10*/  IMAD.MOV.U32 R0, RZ, RZ, R65 ;  /* 0x000000ffff007224 */ /* 0x000fe200078e0041 */
[----:B------:R-:W-:Y:S01]  /*be20*/  PRMT R85, R3, 0x7610, R85 ;  /* 0x0000761003557816 */ /* 0x000fe20000000055 */
[C---:B------:R-:W-:Y:S01]  /*be30*/  VIADD R5, R60.reuse, 0xc400 ;  /* 0x0000c4003c057836 */ /* 0x040fe20000000000 */
[----:B------:R-:W-:Y:S01]  /*be40*/  MOV R11, R67 ;  /* 0x00000043000b7202 */ /* 0x000fe20000000f00 */
[----:B------:R-:W-:Y:S01]  /*be50*/  IMAD.MOV.U32 R3, RZ, RZ, R58 ;  /* 0x000000ffff037224 */ /* 0x000fe200078e003a */
[----:B------:R-:W-:Y:S01]  /*be60*/  PRMT R83, R83, 0x5410, R0 ;  /* 0x0000541053537816 */ /* 0x000fe20000000000 */
[----:B------:R-:W-:Y:S01]  /*be70*/  IMAD.MOV.U32 R4, RZ, RZ, R59 ;  /* 0x000000ffff047224 */ /* 0x000fe200078e003b */
[----:B------:R-:W-:Y:S01]  /*be80*/  PRMT R85, R85, 0x5410, R11 ;  /* 0x0000541055557816 */ /* 0x000fe2000000000b */
[----:B------:R-:W-:Y:S01]  /*be90*/  VIADD R10, R60, 0xc440 ;  /* 0x0000c4403c0a7836 */ /* 0x000fe20000000000 */
[----:B------:R-:W-:Y:S01]  /*bea0*/  ULDC.64 UR4, c[0x0][0x3c8] ;  /* 0x0000f20000047ab9 */ /* 0x000fe20000000a00 */
[----:B------:R-:W-:Y:S01]  /*beb0*/  @P2 VIADD R10, R5, 0xffffffc0 ;  /* 0xffffffc0050a2836 */ /* 0x000fe20000000000 */
[----:B0-----:R-:W-:Y:S01]  /*bec0*/  ISETP.NE.AND P2, PT, R82, 0x1, PT ;  /* 0x000000015200780c */ /* 0x001fe20003f45270 */
[----:B------:R-:W-:Y:S01]  /*bed0*/  IMAD.MOV.U32 R0, RZ, RZ, R54 ;  /* 0x000000ffff007224 */ /* 0x000fe200078e0036 */
[----:B------:R-:W-:Y:S01]  /*bee0*/  PRMT R81, R3, 0x5410, R4 ;  /* 0x0000541003517816 */ /* 0x000fe20000000004 */
[----:B------:R-:W-:Y:S01]  /*bef0*/  IMAD.MOV.U32 R73, RZ, RZ, R79 ;  /* 0x000000ffff497224 */ /* 0x000fe200078e004f */
[----:B------:R-:W-:Y:S01]  /*bf00*/  MOV R3, R55 ;  /* 0x0000003700037202 */ /* 0x000fe20000000f00 */
[----:B------:R-:W-:Y:S01]  /*bf10*/  IMAD.MOV.U32 R4, RZ, RZ, R51 ;  /* 0x000000ffff047224 */ /* 0x000fe200078e0033 */
[----:B------:R-:W-:Y:S01]  /*bf20*/  ULDC.64 UR6, c[0x0][0x3e0] ;  /* 0x0000f80000067ab9 */ /* 0x000fe20000000a00 */
[----:B------:R-:W-:Y:S01]  /*bf30*/  IMAD.MOV.U32 R11, RZ, RZ, R56 ;  /* 0x000000ffff0b7224 */ /* 0x000fe200078e0038 */
[----:B------:R-:W-:Y:S01]  /*bf40*/  PRMT R79, R0, 0x5410, R3 ;  /* 0x00005410004f7816 */ /* 0x000fe20000000003 */
[----:B------:R-:W-:-:S02]  /*bf50*/  IMAD.MOV.U32 R0, RZ, RZ, R50 ;  /* 0x000000ffff007224 */ /* 0x000fc400078e0032 */
[----:B------:R-:W-:Y:S01]  /*bf60*/  IMAD.MOV.U32 R3, RZ, RZ, R44 ;  /* 0x000000ffff037224 */ /* 0x000fe200078e002c */
[----:B------:R-:W-:Y:S01]  /*bf70*/  PRMT R82, R11, 0x7610, R82 ;  /* 0x000076100b527816 */ /* 0x000fe20000000052 */
[----:B------:R-:W0:Y:S01]  /*bf80*/  @P2 LDC R5, c[0x0][0x430] ;  /* 0x00010c00ff052b82 */ /* 0x000e220000000800 */
[----:B------:R-:W-:Y:S01]  /*bf90*/  PRMT R77, R0, 0x5410, R4 ;  /* 0x00005410004d7816 */ /* 0x000fe20000000004 */
[----:B------:R-:W-:Y:S01]  /*bfa0*/  IMAD.MOV.U32 R4, RZ, RZ, R66 ;  /* 0x000000ffff047224 */ /* 0x000fe200078e0042 */
[----:B------:R-:W-:Y:S01]  /*bfb0*/  PRMT R75, R3, 0x7610, R75 ;  /* 0x00007610034b7816 */ /* 0x000fe2000000004b */
[----:B------:R-:W-:Y:S02]  /*bfc0*/  IMAD.MOV.U32 R3, RZ, RZ, R45 ;  /* 0x000000ffff037224 */ /* 0x000fe400078e002d */
[----:B------:R-:W-:Y:S01]  /*bfd0*/  IMAD.MOV.U32 R11, RZ, RZ, R52 ;  /* 0x000000ffff0b7224 */ /* 0x000fe200078e0034 */
[----:B------:R-:W-:Y:S01]  /*bfe0*/  PRMT R86, R86, 0x5410, R4 ;  /* 0x0000541056567816 */ /* 0x000fe20000000004 */
[----:B------:R-:W1:Y:S01]  /*bff0*/  @P2 LDC R0, c[0x0][0x42c] ;  /* 0x00010b00ff002b82 */ /* 0x000e620000000800 */
[----:B------:R-:W-:Y:S01]  /*c000*/  PRMT R75, R75, 0x5410, R3 ;  /* 0x000054104b4b7816 */ /* 0x000fe20000000003 */
[----:B------:R-:W-:-:S02]  /*c010*/  IMAD.MOV.U32 R3, RZ, RZ, R62 ;  /* 0x000000ffff037224 */ /* 0x000fc400078e003e */
[----:B------:R-:W-:Y:S02]  /*c020*/  IMAD.MOV.U32 R4, RZ, RZ, R63 ;  /* 0x000000ffff047224 */ /* 0x000fe400078e003f */
[----:B------:R-:W-:Y:S01]  /*c030*/  IMAD.MOV.U32 R61, RZ, RZ, R53 ;  /* 0x000000ffff3d7224 */ /* 0x000fe200078e0035 */
[----:B------:R-:W-:Y:S01]  /*c040*/  PRMT R84, R84, 0x5410, R3 ;  /* 0x0000541054547816 */ /* 0x000fe20000000003 */
[----:B------:R-:W-:Y:S01]  /*c050*/  IMAD R3, R169, 0x80, R162 ;  /* 0x00000080a9037824 */ /* 0x000fe200078e02a2 */
[----:B------:R-:W-:Y:S01]  /*c060*/  PRMT R83, R4, 0x7610, R83 ;  /* 0x0000761004537816 */ /* 0x000fe20000000053 */
[----:B------:R-:W-:Y:S01]  /*c070*/  IMAD.MOV.U32 R4, RZ, RZ, R57 ;  /* 0x000000ffff047224 */ /* 0x000fe200078e0039 */
[----:B------:R-:W-:Y:S01]  /*c080*/  PRMT R80, R11, 0x5410, R61 ;  /* 0x000054100b507816 */ /* 0x000fe2000000003d */
[----:B------:R-:W-:Y:S01]  /*c090*/  IMAD.MOV.U32 R6, RZ, RZ, R74 ;  /* 0x000000ffff067224 */ /* 0x000fe200078e004a */
[----:B------:R-:W-:Y:S01]  /*c0a0*/  LEA R3, R188, R3, 0x6 ;  /* 0x00000003bc037211 */ /* 0x000fe200078e30ff */
        /* <DEDUP_REMOVED lines=8> */
[----:B-1----:R-:W-:-:S03]  /*c130*/  @P2 IMAD.HI.U32 R0, R3, R0, RZ ;  /* 0x0000000003002227 */ /* 0x002fc600078e00ff */
[----:B------:R-:W-:Y:S01]  /*c140*/  PRMT R78, R78, 0x5410, R4 ;  /* 0x000054104e4e7816 */ /* 0x000fe20000000004 */
[----:B------:R-:W-:Y:S01]  /*c150*/  IMAD.MOV.U32 R4, RZ, RZ, R43 ;  /* 0x000000ffff047224 */ /* 0x000fe200078e002b */
[----:B0-----:R-:W-:Y:S01]  /*c160*/  @P2 SHF.R.U32.HI R3, RZ, R5, R0 ;  /* 0x00000005ff032219 */ /* 0x001fe20000011600 */
[----:B------:R-:W-:Y:S02]  /*c170*/  IMAD.MOV.U32 R0, RZ, RZ, R42 ;  /* 0x000000ffff007224 */ /* 0x000fe400078e002a */
[----:B------:R-:W-:Y:S01]  /*c180*/  IMAD.MOV.U32 R11, RZ, RZ, R36 ;  /* 0x000000ffff0b7224 */ /* 0x000fe200078e0024 */
[----:B------:R-:W-:Y:S01]  /*c190*/  SHF.R.S32.HI R5, RZ, 0x1f, R3 ;  /* 0x0000001fff057819 */ /* 0x000fe20000011403 */
[-C--:B------:R-:W-:Y:S01]  /*c1a0*/  IMAD.WIDE.U32 R6, R3, R14.reuse, R6 ;  /* 0x0000000e03067225 */ /* 0x080fe200078e0006 */
[----:B------:R-:W-:Y:S02]  /*c1b0*/  PRMT R74, R0, 0x5410, R4 ;  /* 0x00005410004a7816 */ /* 0x000fe40000000004 */
[----:B------:R-:W-:Y:S01]  /*c1c0*/  PRMT R61, R11, 0x5410, R69 ;  /* 0x000054100b3d7816 */ /* 0x000fe20000000045 */
[----:B------:R-:W-:-:S02]  /*c1d0*/  IMAD R0, R5, R14, RZ ;  /* 0x0000000e05007224 */ /* 0x000fc400078e02ff */
[-C--:B------:R-:W-:Y:S02]  /*c1e0*/  IMAD R4, R5, R12.reuse, RZ ;  /* 0x0000000c05047224 */ /* 0x080fe400078e02ff */
[----:B------:R-:W-:Y:S01]  /*c1f0*/  IMAD.WIDE.U32 R72, R3, R12, R72 ;  /* 0x0000000c03487225 */ /* 0x000fe200078e0048 */
[----:B------:R-:W-:-:S03]  /*c200*/  MOV R12, R35 ;  /* 0x00000023000c7202 */ /* 0x000fc60000000f00 */
[C---:B------:R-:W-:Y:S01]  /*c210*/  IMAD R5, R3.reuse, R15, R0 ;  /* 0x0000000f03057224 */ /* 0x040fe200078e0200 */
[----:B------:R-:W-:Y:S01]  /*c220*/  LEA R0, P3, R72, UR6, 0x1 ;  /* 0x0000000648007c11 */ /* 0x000fe2000f8608ff */
[----:B------:R-:W-:Y:S01]  /*c230*/  IMAD R3, R3, R13, R4 ;  /* 0x0000000d03037224 */ /* 0x000fe200078e0204 */
[C---:B------:R-:W-:Y:S01]  /*c240*/  LEA R4, P2, R6.reuse, UR4, 0x1 ;  /* 0x0000000406047c11 */ /* 0x040fe2000f8408ff */
[----:B------:R-:W-:Y:S01]  /*c250*/  IMAD.IADD R5, R7, 0x1, R5 ;  /* 0x0000000107057824 */ /* 0x000fe200078e0205 */
[----:B------:R-:W-:Y:S01]  /*c260*/  UMOV UR4, 0xffffffff ;  /* 0xffffffff00047882 */ /* 0x000fe20000000000 */
[----:B------:R-:W-:Y:S02]  /*c270*/  IMAD.IADD R3, R73, 0x1, R3 ;  /* 0x0000000149037824 */ /* 0x000fe400078e0203 */
[----:B------:R-:W-:Y:S01]  /*c280*/  IMAD.MOV.U32 R11, RZ, RZ, R34 ;  /* 0x000000ffff0b7224 */ /* 0x000fe200078e0022 */
[----:B------:R-:W-:Y:S02]  /*c290*/  LEA.HI.X R5, R6, UR5, R5, 0x1, P2 ;  /* 0x0000000506057c11 */ /* 0x000fe400090f0c05 */
[----:B------:R-:W-:-:S02]  /*c2a0*/  LEA.HI.X R3, R72, UR7, R3, 0x1, P3 ;  /* 0x0000000748037c11 */ /* 0x000fc400098f0c03 */
[----:B------:R-:W-:Y:S02]  /*c2b0*/  PRMT R69, R11, 0x5410, R12 ;  /* 0x000054100b457816 */ /* 0x000fe4000000000c */
[----:B------:R-:W-:Y:S01]  /*c2c0*/  LEA.HI R6, R184, R184, RZ, 0x1 ;  /* 0x000000b8b8067211 */ /* 0x000fe200078f08ff */
[----:B------:R-:W-:Y:S06]  /*c2d0*/  BRA.DIV UR4, `(.L_x_1452) ;  /* 0x000001a2048c7947 */ /* 0x000fec000b800000 */
.L_x_1736:
[----:B------:R-:W-:-:S03]  /*c2e0*/  UMOV UR4, 0xffffffff ;  /* 0xffffffff00047882 */ /* 0x000fc60000000000 */
[----:B------:R-:W-:Y:S05]  /*c2f0*/  BRA.DIV UR4, `(.L_x_1453) ;  /* 0x000001a204ac7947 */ /* 0x000fea000b800000 */
.L_x_1739:
[----:B------:R-:W-:-:S03]  /*c300*/  UMOV UR4, 0xffffffff ;  /* 0xffffffff00047882 */ /* 0x000fc60000000000 */
[----:B------:R-:W-:Y:S05]  /*c310*/  BRA.DIV UR4, `(.L_x_1454) ;  /* 0x000001a204cc7947 */ /* 0x000fea000b800000 */
.L_x_1742:
[----:B------:R-:W-:-:S03]  /*c320*/  UMOV UR4, 0xffffffff ;  /* 0xffffffff00047882 */ /* 0x000fc60000000000 */
[----:B------:R-:W-:Y:S05]  /*c330*/  BRA.DIV UR4, `(.L_x_1455) ;  /* 0x000001a204ec7947 */ /* 0x000fea000b800000 */
.L_x_1745:
[----:B------:R-:W-:-:S03]  /*c340*/  UMOV UR4, 0xffffffff ;  /* 0xffffffff00047882 */ /* 0x000fc60000000000 */
[----:B------:R-:W-:Y:S05]  /*c350*/  BRA.DIV UR4, `(.L_x_1456) ;  /* 0x000001a6040c7947 */ /* 0x000fea000b800000 */
.L_x_1748:
[----:B------:R-:W-:Y:S01]  /*c360*/  UMOV UR4, 0xffffffff ;  /* 0xffffffff00047882 */ /* 0x000fe20000000000 */
[----:B------:R-:W-:Y:S02]  /*c370*/  LOP3.LUT R5, R6, 0xfffffffe, RZ, 0xc0, !PT ;  /* 0xfffffffe06057812 */ /* 0x000fe400078ec0ff */
[----:B------:R-:W-:Y:S05]  /*c380*/  BRA.DIV UR4, `(.L_x_1457) ;  /* 0x000001a604287947 */ /* 0x000fea000b800000 */
.L_x_1751:
[----:B------:R-:W-:Y:S01]  /*c390*/  UMOV UR4, 0xffffffff ;  /* 0xffffffff00047882 */ /* 0x000fe20000000000 */
[----:B------:R-:W-:Y:S02]  /*c3a0*/  IMAD.IADD R5, R184, 0x1, -R5 ;  /* 0x00000001b8057824 */ /* 0x000fe400078e0a05 */
[----:B------:R-:W-:Y:S05]  /*c3b0*/  BRA.DIV UR4, `(.L_x_1458) ;  /* 0x000001a604447947 */ /* 0x000fea000b800000 */
.L_x_1754:
[----:B------:R-:W-:Y:S01]  /*c3c0*/  UMOV UR4, 0xffffffff ;  /* 0xffffffff00047882 */ /* 0x000fe20000000000 */
[----:B------:R-:W-:Y:S02]  /*c3d0*/  SHF.L.U32 R3, R5, 0x1f, RZ ;  /* 0x0000001f05037819 */ /* 0x000fe400000006ff */
[----:B------:R-:W-:Y:S05]  /*c3e0*/  BRA.DIV UR4, `(.L_x_1459) ;  /* 0x000001a604607947 */ /* 0x000fea000b800000 */
.L_x_1757:
[----:B------:R-:W0:Y:S01]  /*c3f0*/  SYNCS.PHASECHK.TRANS64.TRYWAIT P2, [R18+URZ+0x2a800], R3 ;  /* 0x02a80003120075a7 */ /* 0x000e22000804017f */
[----:B------:R-:W-:Y:S01]  /*c400*/  IMAD.MOV.U32 R6, RZ, RZ, R25 ;  /* 0x000000ffff067224 */ /* 0x000fe200078e0019 */
[----:B------:R-:W-:Y:S01]  /*c410*/  MOV R5, R24 ;  /* 0x0000001800057202 */ /* 0x000fe20000000f00 */
[----:B------:R-:W-:Y:S01]  /*c420*/  IMAD.MOV.U32 R0, RZ, RZ, R28 ;  /* 0x000000ffff007224 */ /* 0x000fe200078e001c */
[----:B------:R-:W-:Y:S01]  /*c430*/  BSSY B1, `(.L_x_1460) ;  /* 0x0000019000017945 */ /* 0x000fe20003800000 */
[----:B------:R-:W-:Y:S01]  /*c440*/  IMAD.MOV.U32 R4, RZ, RZ, R29 ;  /* 0x000000ffff047224 */ /* 0x000fe200078e001d */
[----:B------:R-:W-:Y:S01]  /*c450*/  PRMT R11, R5, 0x5410, R6 ;  /* 0x00005410050b7816 */ /* 0x000fe20000000006 */
[----:B------:R-:W-:Y:S02]  /*c460*/  IMAD.MOV.U32 R5, RZ, RZ, R40 ;  /* 0x000000ffff057224 */ /* 0x000fe400078e0028 */
[----:B------:R-:W-:Y:S01]  /*c470*/  IMAD.MOV.U32 R6, RZ, RZ, R41 ;  /* 0x000000ffff067224 */ /* 0x000fe200078e0029 */
[----:B------:R-:W-:Y:S01]  /*c480*/  PRMT R13, R0, 0x5410, R4 ;  /* 0x00005410000d7816 */ /* 0x000fe20000000004 */
[----:B------:R-:W-:-:S02]  /*c490*/  IMAD.MOV.U32 R0, RZ, RZ, R8 ;  /* 0x000000ffff007224 */ /* 0x000fc400078e0008 */
[----:B------:R-:W-:Y:S01]  /*c4a0*/  IMAD.MOV.U32 R4, RZ, RZ, R9 ;  /* 0x000000ffff047224 */ /* 0x000fe200078e0009 */
[----:B------:R-:W-:Y:S01]  /*c4b0*/  PRMT R73, R5, 0x5410, R6 ;  /* 0x0000541005497816 */ /* 0x000fe20000000006 */
[----:B------:R-:W-:Y:S02]  /*c4c0*/  IMAD.MOV.U32 R5, RZ, RZ, R39 ;  /* 0x000000ffff057224 */ /* 0x000fe400078e0027 */
        /* <DEDUP_REMOVED lines=14> */
[----:B0-----:R-:W-:Y:S06]  /*c5b0*/  @!P2 BRA `(.L_x_1461) ;  /* 0x000001a40014a947 */ /* 0x001fec0003800000 */
.L_x_1758:
[----:B------:R-:W-:Y:S05]  /*c5c0*/  BSYNC B1 ;  /* 0x0000000000017941 */ /* 0x000fea0003800000 */
.L_x_1460:
[----:B------:R-:W-:Y:S01]  /*c5d0*/  BSSY B1, `(.L_x_1462) ;  /* 0x000011b000017945 */ /* 0x000fe20003800000 */
[----:B0-----:R-:W-:-:S03]  /*c5e0*/  PRMT R3, R4, 0x5410, R5 ;  /* 0x0000541004037816 */ /* 0x001fc60000000005 */
[----:B------:R-:W-:Y:S05]  /*c5f0*/  @P0 BRA `(.L_x_1463) ;  /* 0x0000001000600947 */ /* 0x000fea0003800000 */
[----:B------:R-:W0:Y:S01]  /*c600*/  LDC R5, c[0x0][0x3d4] ;  /* 0x0000f500ff057b82 */ /* 0x000e220000000800 */
        /* <DEDUP_REMOVED lines=14> */
[----:B------:R-:W-:Y:S01]  /*c6f0*/  SHF.R.U64 R94, R66, 0x10, R67 ;  /* 0x00000010425e7819 */ /* 0x000fe20000001243 */
[--C-:B------:R-:W-:Y:S01]  /*c700*/  HADD2.F32 R87, -RZ, R86.reuse.H1_H1 ;  /* 0x30000056ff577230 */ /* 0x100fe20000004100 */
[----:B------:R-:W-:Y:S01]  /*c710*/  SHF.R.U32.HI R89, RZ, 0x10, R71 ;  /* 0x00000010ff597819 */ /* 0x000fe20000011647 */
[----:B------:R-:W-:Y:S01]  /*c720*/  HADD2.F32 R88, -RZ, R86.H0_H0 ;  /* 0x20000056ff587230 */ /* 0x000fe20000004100 */
[----:B------:R-:W-:Y:S02]  /*c730*/  SHF.R.U32.HI R66, RZ, 0x10, R67 ;  /* 0x00000010ff427819 */ /* 0x000fe40000011643 */
[----:B------:R-:W-:Y:S01]  /*c740*/  SHF.R.U64 R93, R70, 0x10, R71 ;  /* 0x00000010465d7819 */ /* 0x000fe20000001247 */
[----:B------:R-:W-:Y:S02]  /*c750*/  HADD2.F32 R89, -RZ, R89.H0_H0 ;  /* 0x20000059ff597230 */ /* 0x000fe40000004100 */
[----:B------:R-:W-:-:S02]  /*c760*/  HADD2.F32 R86, -RZ, R66.H0_H0 ;  /* 0x20000042ff567230 */ /* 0x000fc40000004100 */
[--C-:B0-----:R-:W-:Y:S02]  /*c770*/  HADD2.F32 R71, -RZ, R7.reuse.H1_H1 ;  /* 0x30000007ff477230 */ /* 0x101fe40000004100 */
[----:B------:R-:W-:Y:S02]  /*c780*/  HADD2.F32 R70, -RZ, R7.H0_H0 ;  /* 0x20000007ff467230 */ /* 0x000fe40000004100 */
[--C-:B------:R-:W-:Y:S02]  /*c790*/  HADD2.F32 R7, -RZ, R4.reuse.H0_H0 ;  /* 0x20000004ff077230 */ /* 0x100fe40000004100 */
[C---:B------:R-:W-:Y:S01]  /*c7a0*/  FMUL.FTZ R91, R71.reuse, R89 ;  /* 0x00000059475b7220 */ /* 0x040fe20000410000 */
[----:B------:R-:W-:Y:S02]  /*c7b0*/  HADD2.F32 R4, -RZ, R4.H1_H1 ;  /* 0x30000004ff047230 */ /* 0x000fe40000004100 */
[----:B------:R-:W-:Y:S01]  /*c7c0*/  FMUL.FTZ R92, R71, R86 ;  /* 0x00000056475c7220 */ /* 0x000fe20000410000 */
[----:B------:R-:W-:-:S02]  /*c7d0*/  HADD2.F32 R66, -RZ, R6.H0_H0 ;  /* 0x20000006ff427230 */ /* 0x000fc40000004100 */
[----:B------:R-:W-:Y:S01]  /*c7e0*/  FFMA.FTZ R91, R70, R86, -R91 ;  /* 0x00000056465b7223 */ /* 0x000fe2000001085b */
[----:B------:R-:W-:Y:S02]  /*c7f0*/  HADD2.F32 R67, -RZ, R6.H1_H1 ;  /* 0x30000006ff437230 */ /* 0x000fe40000004100 */
[----:B------:R-:W-:Y:S01]  /*c800*/  FMUL.FTZ R90, R4, R88 ;  /* 0x00000058045a7220 */ /* 0x000fe20000410000 */
[----:B------:R-:W-:Y:S02]  /*c810*/  HADD2.F32 R71, -RZ, R85.H0_H0 ;  /* 0x20000055ff477230 */ /* 0x000fe40000004100 */
[----:B------:R-:W-:Y:S01]  /*c820*/  FFMA.FTZ R92, R70, R89, R92 ;  /* 0x00000059465c7223 */ /* 0x000fe2000001005c */
[----:B------:R-:W-:Y:S02]  /*c830*/  HADD2.F32 R6, -RZ, R5.H0_H0 ;  /* 0x20000005ff067230 */ /* 0x000fe40000004100 */
[----:B------:R-:W-:Y:S01]  /*c840*/  FMUL.FTZ R86, R4, R87 ;  /* 0x0000005704567220 */ /* 0x000fe20000410000 */
[----:B------:R-:W-:-:S02]  /*c850*/  HADD2.F32 R85, -RZ, R85.H1_H1 ;  /* 0x30000055ff557230 */ /* 0x000fc40000004100 */
[C---:B------:R-:W-:Y:S01]  /*c860*/  FFMA.FTZ R90, R7.reuse, R87, -R90 ;  /* 0x00000057075a7223 */ /* 0x040fe2000001085a */
[----:B------:R-:W-:Y:S02]  /*c870*/  HADD2.F32 R5, -RZ, R5.H1_H1 ;  /* 0x30000005ff057230 */ /* 0x000fe40000004100 */
[----:B------:R-:W-:Y:S01]  /*c880*/  FFMA.FTZ R87, R7, R88, R86 ;  /* 0x0000005807577223 */ /* 0x000fe20000010056 */
[----:B------:R-:W-:Y:S02]  /*c890*/  HADD2.F32 R70, -RZ, R93.H0_H0 ;  /* 0x2000005dff467230 */ /* 0x000fe40000004100 */
[C---:B------:R-:W-:Y:S01]  /*c8a0*/  FMUL.FTZ R89, R67.reuse, R71 ;  /* 0x0000004743597220 */ /* 0x040fe20000410000 */
[----:B------:R-:W-:Y:S02]  /*c8b0*/  HADD2.F32 R4, -RZ, R94.H0_H0 ;  /* 0x2000005eff047230 */ /* 0x000fe40000004100 */
        /* <DEDUP_REMOVED lines=8> */
[----:B------:R-:W-:-:S02]  /*c940*/  F2FP.F16.F32.PACK_AB R4, R87, R90 ;  /* 0x0000005a5704723e */ /* 0x000fc400000000ff */
[----:B------:R-:W-:Y:S02]  /*c950*/  F2FP.F16.F32.PACK_AB R6, R86, R89 ;  /* 0x000000595606723e */ /* 0x000fe400000000ff */
[----:B------:R-:W-:-:S05]  /*c960*/  F2FP.F16.F32.PACK_AB R5, R70, R5 ;  /* 0x000000054605723e */ /* 0x000fca00000000ff */
[----:B------:R0:W-:Y:S02]  /*c970*/  STS.128 [R60+0xc400], R4 ;  /* 0x00c400043c007388 */ /* 0x0001e40000000c00 */
.L_x_1465:
[----:B------:R-:W-:Y:S05]  /*c980*/  BSYNC B2 ;  /* 0x0000000000027941 */ /* 0x000fea0003800000 */
.L_x_1464:
[----:B------:R-:W-:Y:S04]  /*c990*/  BSSY B2, `(.L_x_1466) ;  /* 0x000002c000027945 */ /* 0x000fe80003800000 */
[----:B------:R-:W-:Y:S05]  /*c9a0*/  @P2 BRA `(.L_x_1467) ;  /* 0x0000000000a82947 */ /* 0x000fea0003800000 */
[----:B0-----:R-:W0:Y:S01]  /*c9b0*/  LDS.128 R4, [R10] ;  /* 0x000000000a047984 */ /* 0x001e220000000c00 */
[----:B------:R-:W-:Y:S01]  /*c9c0*/  SHF.R.U32.HI R70, RZ, 0x10, R65 ;  /* 0x00000010ff467819 */ /* 0x000fe20000011641 */
[--C-:B------:R-:W-:Y:S01]  /*c9d0*/  HADD2.F32 R66, -RZ, R84.reuse.H1_H1 ;  /* 0x30000054ff427230 */ /* 0x100fe20000004100 */
[----:B------:R-:W-:Y:S01]  /*c9e0*/  SHF.R.U32.HI R67, RZ, 0x10, R63 ;  /* 0x00000010ff437819 */ /* 0x000fe2000001163f */
[----:B------:R-:W-:Y:S01]  /*c9f0*/  HADD2.F32 R84, -RZ, R84.H0_H0 ;  /* 0x20000054ff547230 */ /* 0x000fe20000004100 */
[----:B------:R-:W-:Y:S01]  /*ca00*/  SHF.R.U64 R87, R64, 0x10, R65 ;  /* 0x0000001040577819 */ /* 0x000fe20000001241 */
[----:B------:R-:W-:Y:S01]  /*ca10*/  HADD2.F32 R70, -RZ, R70.H0_H0 ;  /* 0x20000046ff467230 */ /* 0x000fe20000004100 */
[----:B------:R-:W-:Y:S01]  /*ca20*/  SHF.R.U64 R89, R62, 0x10, R63 ;  /* 0x000000103e597819 */ /* 0x000fe2000000123f */
[----:B------:R-:W-:Y:S02]  /*ca30*/  HADD2.F32 R67, -RZ, R67.H0_H0 ;  /* 0x20000043ff437230 */ /* 0x000fe40000004100 */
[----:B0-----:R-:W-:-:S02]  /*ca40*/  HADD2.F32 R65, -RZ, R7.H1_H1 ;  /* 0x30000007ff417230 */ /* 0x001fc40000004100 */
[----:B------:R-:W-:Y:S02]  /*ca50*/  HADD2.F32 R64, -RZ, R7.H0_H0 ;  /* 0x20000007ff407230 */ /* 0x000fe40000004100 */
[--C-:B------:R-:W-:Y:S02]  /*ca60*/  HADD2.F32 R7, -RZ, R4.reuse.H0_H0 ;  /* 0x20000004ff077230 */ /* 0x100fe40000004100 */
[CC--:B------:R-:W-:Y:S01]  /*ca70*/  FMUL.FTZ R71, R65.reuse, R70.reuse ;  /* 0x0000004641477220 */ /* 0x0c0fe20000410000 */
[----:B------:R-:W-:Y:S01]  /*ca80*/  FMUL.FTZ R65, R65, R67 ;  /* 0x0000004341417220 */ /* 0x000fe20000410000 */
[----:B------:R-:W-:Y:S02]  /*ca90*/  HADD2.F32 R4, -RZ, R4.H1_H1 ;  /* 0x30000004ff047230 */ /* 0x000fe40000004100 */
[--C-:B------:R-:W-:Y:S02]  /*caa0*/  HADD2.F32 R62, -RZ, R6.reuse.H0_H0 ;  /* 0x20000006ff3e7230 */ /* 0x100fe40000004100 */
[----:B------:R-:W-:Y:S01]  /*cab0*/  FFMA.FTZ R88, R64, R70, R65 ;  /* 0x0000004640587223 */ /* 0x000fe20000010041 */
[----:B------:R-:W-:-:S02]  /*cac0*/  HADD2.F32 R63, -RZ, R6.H1_H1 ;  /* 0x30000006ff3f7230 */ /* 0x000fc40000004100 */
[----:B------:R-:W-:Y:S01]  /*cad0*/  FMUL.FTZ R86, R4, R84 ;  /* 0x0000005404567220 */ /* 0x000fe20000410000 */
[----:B------:R-:W-:Y:S02]  /*cae0*/  HADD2.F32 R65, -RZ, R83.H1_H1 ;  /* 0x30000053ff417230 */ /* 0x000fe40000004100 */
[----:B------:R-:W-:Y:S01]  /*caf0*/  FFMA.FTZ R85, R64, R67, -R71 ;  /* 0x0000004340557223 */ /* 0x000fe20000010847 */
[----:B------:R-:W-:Y:S02]  /*cb00*/  HADD2.F32 R6, -RZ, R5.H0_H0 ;  /* 0x20000005ff067230 */ /* 0x000fe40000004100 */
[-C--:B------:R-:W-:Y:S01]  /*cb10*/  FMUL.FTZ R70, R4, R66.reuse ;  /* 0x0000004204467220 */ /* 0x080fe20000410000 */
[----:B------:R-:W-:Y:S02]  /*cb20*/  HADD2.F32 R83, -RZ, R83.H0_H0 ;  /* 0x20000053ff537230 */ /* 0x000fe40000004100 */
[----:B------:R-:W-:Y:S01]  /*cb30*/  FFMA.FTZ R86, R7, R66, -R86 ;  /* 0x0000004207567223 */ /* 0x000fe20000010856 */
[----:B------:R-:W-:-:S02]  /*cb40*/  HADD2.F32 R5, -RZ, R5.H1_H1 ;  /* 0x30000005ff057230 */ /* 0x000fc40000004100 */
        /* <DEDUP_REMOVED lines=15> */
[----:B------:R1:W-:Y:S02]  /*cc40*/  STS.128 [R10], R4 ;  /* 0x000000040a007388 */ /* 0x0003e40000000c00 */
.L_x_1467:
[----:B------:R-:W-:Y:S05]  /*cc50*/  BSYNC B2 ;  /* 0x0000000000027941 */ /* 0x000fea0003800000 */
.L_x_1466:
[----:B------:R-:W-:Y:S04]  /*cc60*/  BSSY B2, `(.L_x_1468) ;  /* 0x000002c000027945 */ /* 0x000fe80003800000 */
[----:B------:R-:W-:Y:S05]  /*cc70*/  @P3 BRA `(.L_x_1469) ;  /* 0x0000000000a83947 */ /* 0x000fea0003800000 */
[----:B01----:R-:W0:Y:S01]  /*cc80*/  LDS.128 R4, [R60+0x10400] ;  /* 0x010400003c047984 */ /* 0x003e220000000c00 */
[----:B------:R-:W-:Y:S01]  /*cc90*/  SHF.R.U32.HI R63, RZ, 0x10, R57 ;  /* 0x00000010ff3f7819 */ /* 0x000fe20000011639 */
[----:B------:R-:W-:Y:S01]  /*cca0*/  HADD2.F32 R62, -RZ, R82.H0_H0 ;  /* 0x20000052ff3e7230 */ /* 0x000fe20000004100 */
[--C-:B------:R-:W-:Y:S01]  /*ccb0*/  SHF.R.U32.HI R65, RZ, 0x10, R59.reuse ;  /* 0x00000010ff417819 */ /* 0x100fe2000001163b */
[----:B------:R-:W-:Y:S01]  /*ccc0*/  HADD2.F32 R64, -RZ, R81.H0_H0 ;  /* 0x20000051ff407230 */ /* 0x000fe20000004100 */
[----:B------:R-:W-:Y:S01]  /*ccd0*/  SHF.R.U64 R71, R58, 0x10, R59 ;  /* 0x000000103a477819 */ /* 0x000fe2000000123b */
[----:B------:R-:W-:Y:S01]  /*cce0*/  HADD2.F32 R63, -RZ, R63.H0_H0 ;  /* 0x2000003fff3f7230 */ /* 0x000fe20000004100 */
[----:B------:R-:W-:Y:S01]  /*ccf0*/  SHF.R.U64 R83, R56, 0x10, R57 ;  /* 0x0000001038537819 */ /* 0x000fe20000001239 */
[----:B------:R-:W-:Y:S02]  /*cd00*/  HADD2.F32 R65, -RZ, R65.H0_H0 ;  /* 0x20000041ff417230 */ /* 0x000fe40000004100 */
[----:B------:R-:W-:-:S02]  /*cd10*/  HADD2.F32 R81, -RZ, R81.H1_H1 ;  /* 0x30000051ff517230 */ /* 0x000fc40000004100 */
[----:B------:R-:W-:Y:S02]  /*cd20*/  HADD2.F32 R82, -RZ, R82.H1_H1 ;  /* 0x30000052ff527230 */ /* 0x000fe40000004100 */
[--C-:B0-----:R-:W-:Y:S02]  /*cd30*/  HADD2.F32 R59, -RZ, R7.reuse.H1_H1 ;  /* 0x30000007ff3b7230 */ /* 0x101fe40000004100 */
[----:B------:R-:W-:Y:S02]  /*cd40*/  HADD2.F32 R58, -RZ, R7.H0_H0 ;  /* 0x20000007ff3a7230 */ /* 0x000fe40000004100 */
[--C-:B------:R-:W-:Y:S02]  /*cd50*/  HADD2.F32 R7, -RZ, R4.reuse.H0_H0 ;  /* 0x20000004ff077230 */ /* 0x100fe40000004100 */
[C---:B------:R-:W-:Y:S01]  /*cd60*/  FMUL.FTZ R70, R59.reuse, R63 ;  /* 0x0000003f3b467220 */ /* 0x040fe20000410000 */
[----:B------:R-:W-:Y:S02]  /*cd70*/  HADD2.F32 R4, -RZ, R4.H1_H1 ;  /* 0x30000004ff047230 */ /* 0x000fe40000004100 */
[----:B------:R-:W-:Y:S01]  /*cd80*/  FMUL.FTZ R67, R59, R65 ;  /* 0x000000413b437220 */ /* 0x000fe20000410000 */
[----:B------:R-:W-:-:S02]  /*cd90*/  HADD2.F32 R56, -RZ, R6.H0_H0 ;  /* 0x20000006ff387230 */ /* 0x000fc40000004100 */
[----:B------:R-:W-:Y:S01]  /*cda0*/  FFMA.FTZ R84, R58, R65, R70 ;  /* 0x000000413a547223 */ /* 0x000fe20000010046 */
[----:B------:R-:W-:Y:S02]  /*cdb0*/  HADD2.F32 R57, -RZ, R6.H1_H1 ;  /* 0x30000006ff397230 */ /* 0x000fe40000004100 */
[----:B------:R-:W-:Y:S01]  /*cdc0*/  FMUL.FTZ R66, R4, R64 ;  /* 0x0000004004427220 */ /* 0x000fe20000410000 */
[--C-:B------:R-:W-:Y:S02]  /*cdd0*/  HADD2.F32 R6, -RZ, R5.reuse.H0_H0 ;  /* 0x20000005ff067230 */ /* 0x100fe40000004100 */
[----:B------:R-:W-:Y:S01]  /*cde0*/  FFMA.FTZ R67, R58, R63, -R67 ;  /* 0x0000003f3a437223 */ /* 0x000fe20000010843 */
[-C--:B------:R-:W-:Y:S01]  /*cdf0*/  FMUL.FTZ R70, R4, R62.reuse ;  /* 0x0000003e04467220 */ /* 0x080fe20000410000 */
[----:B------:R-:W-:Y:S02]  /*ce00*/  HADD2.F32 R5, -RZ, R5.H1_H1 ;  /* 0x30000005ff057230 */ /* 0x000fe40000004100 */
[----:B------:R-:W-:Y:S01]  /*ce10*/  FFMA.FTZ R66, R7, R62, -R66 ;  /* 0x0000003e07427223 */ /* 0x000fe20000010842 */
[----:B------:R-:W-:-:S02]  /*ce20*/  HADD2.F32 R58, -RZ, R71.H0_H0 ;  /* 0x20000047ff3a7230 */ /* 0x000fc40000004100 */
[----:B------:R-:W-:Y:S01]  /*ce30*/  FFMA.FTZ R59, R7, R64, R70 ;  /* 0x00000040073b7223 */ /* 0x000fe20000010046 */
[----:B------:R-:W-:Y:S02]  /*ce40*/  HADD2.F32 R4, -RZ, R83.H0_H0 ;  /* 0x20000053ff047230 */ /* 0x000fe40000004100 */
[CC--:B------:R-:W-:Y:S01]  /*ce50*/  FMUL.FTZ R63, R57.reuse, R81.reuse ;  /* 0x00000051393f7220 */ /* 0x0c0fe20000410000 */
[----:B------:R-:W-:Y:S01]  /*ce60*/  FMUL.FTZ R62, R57, R82 ;  /* 0x00000052393e7220 */ /* 0x000fe20000410000 */
[C---:B------:R-:W-:Y:S01]  /*ce70*/  FMUL.FTZ R7, R5.reuse, R58 ;  /* 0x0000003a05077220 */ /* 0x040fe20000410000 */
[----:B------:R-:W-:Y:S01]  /*ce80*/  FMUL.FTZ R57, R5, R4 ;  /* 0x0000000405397220 */ /* 0x000fe20000410000 */
[C---:B------:R-:W-:Y:S01]  /*ce90*/  FFMA.FTZ R63, R56.reuse, R82, -R63 ;  /* 0x00000052383f7223 */ /* 0x040fe2000001083f */
[----:B------:R-:W-:Y:S01]  /*cea0*/  FFMA.FTZ R62, R56, R81, R62 ;  /* 0x00000051383e7223 */ /* 0x000fe2000001003e */
[C---:B------:R-:W-:Y:S01]  /*ceb0*/  FFMA.FTZ R5, R6.reuse, R4, -R7 ;  /* 0x0000000406057223 */ /* 0x040fe20000010807 */
[----:B------:R-:W-:Y:S01]  /*cec0*/  FFMA.FTZ R58, R6, R58, R57 ;  /* 0x0000003a063a7223 */ /* 0x000fe20000010039 */
[----:B------:R-:W-:-:S02]  /*ced0*/  F2FP.F16.F32.PACK_AB R7, R84, R67 ;  /* 0x000000435407723e */ /* 0x000fc400000000ff */
[----:B------:R-:W-:Y:S02]  /*cee0*/  F2FP.F16.F32.PACK_AB R6, R62, R63 ;  /* 0x0000003f3e06723e */ /* 0x000fe400000000ff */
[----:B------:R-:W-:Y:S02]  /*cef0*/  F2FP.F16.F32.PACK_AB R4, R59, R66 ;  /* 0x000000423b04723e */ /* 0x000fe400000000ff */
[----:B------:R-:W-:-:S05]  /*cf00*/  F2FP.F16.F32.PACK_AB R5, R58, R5 ;  /* 0x000000053a05723e */ /* 0x000fca00000000ff */
[----:B------:R2:W-:Y:S02]  /*cf10*/  STS.128 [R60+0x10400], R4 ;  /* 0x010400043c007388 */ /* 0x0005e40000000c00 */
.L_x_1469:
[----:B------:R-:W-:Y:S05]  /*cf20*/  BSYNC B2 ;  /* 0x0000000000027941 */ /* 0x000fea0003800000 */
.L_x_1468:
[----:B------:R-:W-:Y:S04]  /*cf30*/  BSSY B2, `(.L_x_1470) ;  /* 0x000002c000027945 */ /* 0x000fe80003800000 */
[----:B------:R-:W-:Y:S05]  /*cf40*/  @P4 BRA `(.L_x_1471) ;  /* 0x0000000000a84947 */ /* 0x000fea0003800000 */
[----:B012---:R-:W0:Y:S01]  /*cf50*/  LDS.128 R4, [R10+0x4000] ;  /* 0x004000000a047984 */ /* 0x007e220000000c00 */
        /* <DEDUP_REMOVED lines=41> */
.L_x_1471:
[----:B------:R-:W-:Y:S05]  /*d1f0*/  BSYNC B2 ;  /* 0x0000000000027941 */ /* 0x000fea0003800000 */
.L_x_1470:
[----:B------:R-:W-:Y:S04]  /*d200*/  BSSY B2, `(.L_x_1472) ;  /* 0x000002c000027945 */ /* 0x000fe80003800000 */
[----:B------:R-:W-:Y:S05]  /*d210*/  @P5 BRA `(.L_x_1473) ;  /* 0x0000000000a85947 */ /* 0x000fea0003800000 */
[----:B0123--:R-:W0:Y:S01]  /*d220*/  LDS.128 R4, [R60+0x14400] ;  /* 0x014400003c047984 */ /* 0x00fe220000000c00 */
        /* <DEDUP_REMOVED lines=41> */
.L_x_1473:
[----:B------:R-:W-:Y:S05]  /*d4c0*/  BSYNC B2 ;  /* 0x0000000000027941 */ /* 0x000fea0003800000 */
.L_x_1472:
[----:B------:R-:W-:Y:S05]  /*d4d0*/  @P6 BRA `(.L_x_1463) ;  /* 0x0000000000a86947 */ /* 0x000fea0003800000 */
[----:B01234-:R-:W0:Y:S01]  /*d4e0*/  LDS.128 R4, [R10+0x8000] ;  /* 0x008000000a047984 */ /* 0x01fe220000000c00 */
[----:B------:R-:W-:Y:S01]  /*d4f0*/  SHF.R.U32.HI R49, RZ, 0x10, R47 ;  /* 0x00000010ff317819 */ /* 0x000fe2000001162f */
[----:B------:R-:W-:Y:S01]  /*d500*/  HADD2.F32 R48, -RZ, R76.H0_H0 ;  /* 0x2000004cff307230 */ /* 0x000fe20000004100 */
[----:B------:R-:W-:Y:S01]  /*d510*/  SHF.R.U32.HI R51, RZ, 0x10, R45 ;  /* 0x00000010ff337819 */ /* 0x000fe2000001162d */
        /* <DEDUP_REMOVED lines=38> */
.L_x_1463:
[----:B------:R-:W-:Y:S05]  /*d780*/  BSYNC B1 ;  /* 0x0000000000017941 */ /* 0x000fea0003800000 */
.L_x_1462:
[----:B------:R-:W-:Y:S05]  /*d790*/  @P1 BRA `(.L_x_1474) ;  /* 0x00000044003c1947 */ /* 0x000fea0003800000 */
[----:B01234-:R-:W0:Y:S01]  /*d7a0*/  LDC R5, c[0x0][0x3d4] ;  /* 0x0000f500ff057b82 */ /* 0x01fe220000000800 */
[C---:B------:R-:W-:Y:S01]  /*d7b0*/  VIADD R6, R16.reuse, 0x20 ;  /* 0x0000002010067836 */ /* 0x040fe20000000000 */
[----:B------:R-:W-:Y:S01]  /*d7c0*/  BSSY B1, `(.L_x_1475) ;  /* 0x0000036000017945 */ /* 0x000fe20003800000 */
[C---:B------:R-:W-:Y:S02]  /*d7d0*/  VIADD R4, R16.reuse, 0x10 ;  /* 0x0000001010047836 */ /* 0x040fe40000000000 */
[C---:B------:R-:W-:Y:S01]  /*d7e0*/  VIADD R44, R16.reuse, 0x30 ;  /* 0x00000030102c7836 */ /* 0x040fe20000000000 */
[-C--:B0-----:R-:W-:Y:S02]  /*d7f0*/  ISETP.GE.AND P0, PT, R16, R5.reuse, PT ;  /* 0x000000051000720c */ /* 0x081fe40003f06270 */
[-C--:B------:R-:W-:Y:S01]  /*d800*/  ISETP.GE.AND P2, PT, R6, R5.reuse, PT ;  /* 0x000000050600720c */ /* 0x080fe20003f46270 */
[----:B------:R-:W-:Y:S01]  /*d810*/  VIADD R6, R16, 0x50 ;  /* 0x0000005010067836 */ /* 0x000fe20000000000 */
[----:B------:R-:W-:-:S02]  /*d820*/  ISETP.GE.AND P1, PT, R4, R5, PT ;  /* 0x000000050400720c */ /* 0x000fc40003f26270 */
[----:B------:R-:W-:Y:S02]  /*d830*/  IADD3 R4, R16, 0x40, RZ ;  /* 0x0000004010047810 */ /* 0x000fe40007ffe0ff */
[-C--:B------:R-:W-:Y:S02]  /*d840*/  ISETP.GE.AND P3, PT, R44, R5.reuse, PT ;  /* 0x000000052c00720c */ /* 0x080fe40003f66270 */
[-C--:B------:R-:W-:Y:S02]  /*d850*/  ISETP.GE.AND P4, PT, R4, R5.reuse, PT ;  /* 0x000000050400720c */ /* 0x080fe40003f86270 */
[----:B------:R-:W-:Y:S01]  /*d860*/  ISETP.GE.AND P5, PT, R6, R5, PT ;  /* 0x000000050600720c */ /* 0x000fe20003fa6270 */
[----:B------:R-:W-:-:S12]  /*d870*/  @P0 BRA `(.L_x_1476) ;  /* 0x0000000000a80947 */ /* 0x000fd80003800000 */
[----:B------:R-:W0:Y:S01]  /*d880*/  LDS.128 R4, [R60+0xe400] ;  /* 0x00e400003c047984 */ /* 0x000e220000000c00 */
[----:B------:R-:W-:Y:S01]  /*d890*/  SHF.R.U32.HI R45, RZ, 0x10, R41 ;  /* 0x00000010ff2d7819 */ /* 0x000fe20000011629 */
[----:B------:R-:W-:Y:S01]  /*d8a0*/  HADD2.F32 R44, -RZ, R73.H0_H0 ;  /* 0x20000049ff2c7230 */ /* 0x000fe20000004100 */
[--C-:B------:R-:W-:Y:S01]  /*d8b0*/  SHF.R.U32.HI R47, RZ, 0x10, R43.reuse ;  /* 0x00000010ff2f7819 */ /* 0x100fe2000001162b */
[--C-:B------:R-:W-:Y:S01]  /*d8c0*/  HADD2.F32 R46, -RZ, R74.reuse.H0_H0 ;  /* 0x2000004aff2e7230 */ /* 0x100fe20000004100 */
        /* <DEDUP_REMOVED lines=24> */
[C---:B------:R-:W-:Y:S01]  /*da50*/  FMUL.FTZ R45, R41.reuse, R74 ;  /* 0x0000004a292d7220 */ /* 0x040fe20000410000 */
[-C--:B------:R-:W-:Y:S01]  /*da60*/  FMUL.FTZ R47, R41, R73.reuse ;  /* 0x00000049292f7220 */ /* 0x080fe20000410000 */
        /* <DEDUP_REMOVED lines=11> */
.L_x_1476:
[----:B------:R-:W-:Y:S05]  /*db20*/  BSYNC B1 ;  /* 0x0000000000017941 */ /* 0x000fea0003800000 */
.L_x_1475:
[----:B------:R-:W-:Y:S04]  /*db30*/  BSSY B1, `(.L_x_1477) ;  /* 0x000002c000017945 */ /* 0x000fe80003800000 */
[----:B------:R-:W-:Y:S05]  /*db40*/  @P1 BRA `(.L_x_1478) ;  /* 0x0000000000a81947 */ /* 0x000fea0003800000 */
[----:B0-----:R-:W0:Y:S01]  /*db50*/  LDS.128 R4, [R10+0x2000] ;  /* 0x002000000a047984 */ /* 0x001e220000000c00 */
        /* <DEDUP_REMOVED lines=41> */
.L_x_1478:
[----:B------:R-:W-:Y:S05]  /*ddf0*/  BSYNC B1 ;  /* 0x0000000000017941 */ /* 0x000fea0003800000 */
.L_x_1477:
        /* <DEDUP_REMOVED lines=44> */
.L_x_1480:
[----:B------:R-:W-:Y:S05]  /*e0c0*/  BSYNC B1 ;  /* 0x0000000000017941 */ /* 0x000fea0003800000 */
.L_x_1479:
[----:B------:R-:W-:Y:S04]  /*e0d0*/  BSSY B1, `(.L_x_1481) ;  /* 0x000002c000017945 */ /* 0x000fe80003800000 */
[----:B------:R-:W-:Y:S05]  /*e0e0*/  @P3 BRA `(.L_x_1482) ;  /* 0x0000000000a83947 */ /* 0x000fea0003800000 */
[----:B012---:R-:W0:Y:S01]  /*e0f0*/  LDS.128 R4, [R10+0x6000] ;  /* 0x006000000a047984 */ /* 0x007e220000000c00 */
[----:B------:R-:W-:Y:S01]  /*e100*/  SHF.R.U32.HI R32, RZ, 0x10, R31 ;  /* 0x00000010ff207819 */ /* 0x000fe2000001161f */
[----:B------:R-:W-:Y:S01]  /*e110*/  HADD2.F32 R33, -RZ, R13.H0_H0 ;  /* 0x2000000dff217230 */ /* 0x000fe20000004100 */
[----:B------:R-:W-:Y:S02]  /*e120*/  SHF.R.U32.HI R34, RZ, 0x10, R29 ;  /* 0x00000010ff227819 */ /* 0x000fe4000001161d */
[----:B------:R-:W-:Y:S01]  /*e130*/  SHF.R.U64 R38, R30, 0x10, R31 ;  /* 0x000000101e267819 */ /* 0x000fe2000000121f */
[----:B------:R-:W-:Y:S01]  /*e140*/  HADD2.F32 R32, -RZ, R32.H0_H0 ;  /* 0x20000020ff207230 */ /* 0x000fe20000004100 */
[----:B------:R-:W-:Y:S01]  /*e150*/  SHF.R.U64 R37, R28, 0x10, R29 ;  /* 0x000000101c257819 */ /* 0x000fe2000000121d */
[----:B------:R-:W-:Y:S02]  /*e160*/  HADD2.F32 R34, -RZ, R34.H0_H0 ;  /* 0x20000022ff227230 */ /* 0x000fe40000004100 */
[----:B------:R-:W-:-:S02]  /*e170*/  HADD2.F32 R31, -RZ, R14.H0_H0 ;  /* 0x2000000eff1f7230 */ /* 0x000fc40000004100 */
        /* <DEDUP_REMOVED lines=8> */
[C---:B------:R-:W-:Y:S01]  /*e200*/  FFMA.FTZ R36, R29.reuse, R32, -R36 ;  /* 0x000000201d247223 */ /* 0x040fe20000010824 */
[----:B------:R-:W-:Y:S02]  /*e210*/  HADD2.F32 R28, -RZ, R6.H1_H1 ;  /* 0x30000006ff1c7230 */ /* 0x000fe40000004100 */
[----:B------:R-:W-:Y:S01]  /*e220*/  FFMA.FTZ R35, R29, R34, R35 ;  /* 0x000000221d237223 */ /* 0x000fe20000010023 */
[----:B------:R-:W-:Y:S02]  /*e230*/  HADD2.F32 R6, -RZ, R5.H0_H0 ;  /* 0x20000005ff067230 */ /* 0x000fe40000004100 */
[C---:B------:R-:W-:Y:S01]  /*e240*/  FMUL.FTZ R30, R4.reuse, R33 ;  /* 0x00000021041e7220 */ /* 0x040fe20000410000 */
[----:B------:R-:W-:Y:S01]  /*e250*/  FMUL.FTZ R32, R4, R31 ;  /* 0x0000001f04207220 */ /* 0x000fe20000410000 */
[----:B------:R-:W-:Y:S02]  /*e260*/  HADD2.F32 R29, -RZ, R13.H1_H1 ;  /* 0x3000000dff1d7230 */ /* 0x000fe40000004100 */
[----:B------:R-:W-:Y:S01]  /*e270*/  FMUL.FTZ R34, R28, R14 ;  /* 0x0000000e1c227220 */ /* 0x000fe20000410000 */
[----:B------:R-:W-:-:S02]  /*e280*/  HADD2.F32 R5, -RZ, R5.H1_H1 ;  /* 0x30000005ff057230 */ /* 0x000fc40000004100 */
[C---:B------:R-:W-:Y:S01]  /*e290*/  FFMA.FTZ R33, R7.reuse, R33, R32 ;  /* 0x0000002107217223 */ /* 0x040fe20000010020 */
[----:B------:R-:W-:Y:S02]  /*e2a0*/  HADD2.F32 R13, -RZ, R37.H0_H0 ;  /* 0x20000025ff0d7230 */ /* 0x000fe40000004100 */
[----:B------:R-:W-:Y:S01]  /*e2b0*/  FFMA.FTZ R30, R7, R31, -R30 ;  /* 0x0000001f071e7223 */ /* 0x000fe2000001081e */
[----:B------:R-:W-:Y:S02]  /*e2c0*/  HADD2.F32 R4, -RZ, R38.H0_H0 ;  /* 0x20000026ff047230 */ /* 0x000fe40000004100 */
[----:B------:R-:W-:Y:S01]  /*e2d0*/  FMUL.FTZ R32, R28, R29 ;  /* 0x0000001d1c207220 */ /* 0x000fe20000410000 */
[C---:B------:R-:W-:Y:S02]  /*e2e0*/  FMUL.FTZ R7, R5.reuse, R13 ;  /* 0x0000000d05077220 */ /* 0x040fe40000410000 */
        /* <DEDUP_REMOVED lines=10> */
.L_x_1482:
[----:B------:R-:W-:Y:S05]  /*e390*/  BSYNC B1 ;  /* 0x0000000000017941 */ /* 0x000fea0003800000 */
.L_x_1481:
[----:B------:R-:W-:Y:S04]  /*e3a0*/  BSSY B1, `(.L_x_1483) ;  /* 0x000002c000017945 */ /* 0x000fe80003800000 */
[----:B------:R-:W-:Y:S05]  /*e3b0*/  @P4 BRA `(.L_x_1484) ;  /* 0x0000000000a84947 */ /* 0x000fea0003800000 */
[----:B0123--:R-:W0:Y:S01]  /*e3c0*/  LDS.128 R4, [R60+0x16400] ;  /* 0x016400003c047984 */ /* 0x00fe220000000c00 */
[--C-:B------:R-:W-:Y:S02]  /*e3d0*/  SHF.R.U64 R32, R26, 0x10, R27.reuse ;  /* 0x000000101a207819 */ /* 0x100fe4000000121b */
[----:B------:R-:W-:Y:S01]  /*e3e0*/  SHF.R.U32.HI R26, RZ, 0x10, R27 ;  /* 0x00000010ff1a7819 */ /* 0x000fe2000001161b */
[----:B------:R-:W-:Y:S01]  /*e3f0*/  HADD2.F32 R27, -RZ, R11.H0_H0 ;  /* 0x2000000bff1b7230 */ /* 0x000fe20000004100 */
[--C-:B------:R-:W-:Y:S02]  /*e400*/  SHF.R.U32.HI R28, RZ, 0x10, R25.reuse ;  /* 0x00000010ff1c7819 */ /* 0x100fe40000011619 */
[----:B------:R-:W-:Y:S01]  /*e410*/  SHF.R.U64 R31, R24, 0x10, R25 ;  /* 0x00000010181f7819 */ /* 0x000fe20000001219 */
[----:B------:R-:W-:Y:S02]  /*e420*/  HADD2.F32 R26, -RZ, R26.H0_H0 ;  /* 0x2000001aff1a7230 */ /* 0x000fe40000004100 */
[----:B------:R-:W-:-:S02]  /*e430*/  HADD2.F32 R28, -RZ, R28.H0_H0 ;  /* 0x2000001cff1c7230 */ /* 0x000fc40000004100 */
[--C-:B------:R-:W-:Y:S02]  /*e440*/  HADD2.F32 R25, -RZ, R12.reuse.H0_H0 ;  /* 0x2000000cff197230 */ /* 0x100fe40000004100 */
[----:B------:R-:W-:Y:S02]  /*e450*/  HADD2.F32 R12, -RZ, R12.H1_H1 ;  /* 0x3000000cff0c7230 */ /* 0x000fe40000004100 */
[--C-:B0-----:R-:W-:Y:S02]  /*e460*/  HADD2.F32 R24, -RZ, R7.reuse.H1_H1 ;  /* 0x30000007ff187230 */ /* 0x101fe40000004100 */
[----:B------:R-:W-:Y:S02]  /*e470*/  HADD2.F32 R15, -RZ, R7.H0_H0 ;  /* 0x20000007ff0f7230 */ /* 0x000fe40000004100 */
[--C-:B------:R-:W-:Y:S02]  /*e480*/  HADD2.F32 R7, -RZ, R4.reuse.H0_H0 ;  /* 0x20000004ff077230 */ /* 0x100fe40000004100 */
[----:B------:R-:W-:Y:S01]  /*e490*/  FMUL.FTZ R30, R24, R28 ;  /* 0x0000001c181e7220 */ /* 0x000fe20000410000 */
[----:B------:R-:W-:-:S02]  /*e4a0*/  HADD2.F32 R4, -RZ, R4.H1_H1 ;  /* 0x30000004ff047230 */ /* 0x000fc40000004100 */
[-C--:B------:R-:W-:Y:S01]  /*e4b0*/  FMUL.FTZ R29, R24, R26.reuse ;  /* 0x0000001a181d7220 */ /* 0x080fe20000410000 */
[--C-:B------:R-:W-:Y:S02]  /*e4c0*/  HADD2.F32 R13, -RZ, R6.reuse.H0_H0 ;  /* 0x20000006ff0d7230 */ /* 0x100fe40000004100 */
[C---:B------:R-:W-:Y:S01]  /*e4d0*/  FFMA.FTZ R30, R15.reuse, R26, -R30 ;  /* 0x0000001a0f1e7223 */ /* 0x040fe2000001081e */
[----:B------:R-:W-:Y:S02]  /*e4e0*/  HADD2.F32 R14, -RZ, R6.H1_H1 ;  /* 0x30000006ff0e7230 */ /* 0x000fe40000004100 */
[----:B------:R-:W-:Y:S01]  /*e4f0*/  FFMA.FTZ R29, R15, R28, R29 ;  /* 0x0000001c0f1d7223 */ /* 0x000fe2000001001d */
[----:B------:R-:W-:Y:S02]  /*e500*/  HADD2.F32 R6, -RZ, R5.H0_H0 ;  /* 0x20000005ff067230 */ /* 0x000fe40000004100 */
[C---:B------:R-:W-:Y:S01]  /*e510*/  FMUL.FTZ R24, R4.reuse, R27 ;  /* 0x0000001b04187220 */ /* 0x040fe20000410000 */
[----:B------:R-:W-:Y:S01]  /*e520*/  FMUL.FTZ R26, R4, R25 ;  /* 0x00000019041a7220 */ /* 0x000fe20000410000 */
[----:B------:R-:W-:-:S02]  /*e530*/  HADD2.F32 R15, -RZ, R11.H1_H1 ;  /* 0x3000000bff0f7230 */ /* 0x000fc40000004100 */
[C---:B------:R-:W-:Y:S01]  /*e540*/  FMUL.FTZ R28, R14.reuse, R12 ;  /* 0x0000000c0e1c7220 */ /* 0x040fe20000410000 */
[----:B------:R-:W-:Y:S02]  /*e550*/  HADD2.F32 R5, -RZ, R5.H1_H1 ;  /* 0x30000005ff057230 */ /* 0x000fe40000004100 */
[C---:B------:R-:W-:Y:S01]  /*e560*/  FFMA.FTZ R27, R7.reuse, R27, R26 ;  /* 0x0000001b071b7223 */ /* 0x040fe2000001001a */
[----:B------:R-:W-:Y:S02]  /*e570*/  HADD2.F32 R11, -RZ, R31.H0_H0 ;  /* 0x2000001fff0b7230 */ /* 0x000fe40000004100 */
[----:B------:R-:W-:Y:S01]  /*e580*/  FFMA.FTZ R24, R7, R25, -R24 ;  /* 0x0000001907187223 */ /* 0x000fe20000010818 */
[----:B------:R-:W-:Y:S02]  /*e590*/  HADD2.F32 R4, -RZ, R32.H0_H0 ;  /* 0x20000020ff047230 */ /* 0x000fe40000004100 */
[----:B------:R-:W-:Y:S01]  /*e5a0*/  FMUL.FTZ R26, R14, R15 ;  /* 0x0000000f0e1a7220 */ /* 0x000fe20000410000 */
[----:B------:R-:W-:-:S02]  /*e5b0*/  FMUL.FTZ R7, R5, R11 ;  /* 0x0000000b05077220 */ /* 0x000fc40000410000 */
[----:B------:R-:W-:Y:S01]  /*e5c0*/  FMUL.FTZ R14, R5, R4 ;  /* 0x00000004050e7220 */ /* 0x000fe20000410000 */
[C---:B------:R-:W-:Y:S01]  /*e5d0*/  FFMA.FTZ R26, R13.reuse, R12, -R26 ;  /* 0x0000000c0d1a7223 */ /* 0x040fe2000001081a */
[----:B------:R-:W-:Y:S01]  /*e5e0*/  FFMA.FTZ R13, R13, R15, R28 ;  /* 0x0000000f0d0d7223 */ /* 0x000fe2000001001c */
[C---:B------:R-:W-:Y:S01]  /*e5f0*/  FFMA.FTZ R5, R6.reuse, R4, -R7 ;  /* 0x0000000406057223 */ /* 0x040fe20000010807 */
[----:B------:R-:W-:Y:S01]  /*e600*/  FFMA.FTZ R14, R6, R11, R14 ;  /* 0x0000000b060e7223 */ /* 0x000fe2000001000e */
[----:B------:R-:W-:Y:S02]  /*e610*/  F2FP.F16.F32.PACK_AB R7, R29, R30 ;  /* 0x0000001e1d07723e */ /* 0x000fe400000000ff */
[----:B------:R-:W-:Y:S02]  /*e620*/  F2FP.F16.F32.PACK_AB R6, R13, R26 ;  /* 0x0000001a0d06723e */ /* 0x000fe400000000ff */
[----:B------:R-:W-:Y:S02]  /*e630*/  F2FP.F16.F32.PACK_AB R4, R27, R24 ;  /* 0x000000181b04723e */ /* 0x000fe400000000ff */
[----:B------:R-:W-:-:S05]  /*e640*/  F2FP.F16.F32.PACK_AB R5, R14, R5 ;  /* 0x000000050e05723e */ /* 0x000fca00000000ff */
[----:B------:R4:W-:Y:S02]  /*e650*/  STS.128 [R60+0x16400], R4 ;  /* 0x016400043c007388 */ /* 0x0009e40000000c00 */
.L_x_1484:
[----:B------:R-:W-:Y:S05]  /*e660*/  BSYNC B1 ;  /* 0x0000000000017941 */ /* 0x000fea0003800000 */
.L_x_1483:
[----:B------:R-:W-:Y:S05]  /*e670*/  @P5 BRA `(.L_x_1474) ;  /* 0x0000003400845947 */ /* 0x000fea0003800000 */
[----:B01234-:R-:W0:Y:S01]  /*e680*/  LDS.128 R4, [R10+0xa000] ;  /* 0x00a000000a047984 */ /* 0x01fe220000000c00 */
[----:B------:R-:W-:Y:S01]  /*e690*/  SHF.R.U64 R26, R20, 0x10, R21 ;  /* 0x00000010141a7819 */ /* 0x000fe20000001215 */
[--C-:B------:R-:W-:Y:S01]  /*e6a0*/  HADD2.F32 R13, -RZ, R3.reuse.H0_H0 ;  /* 0x20000003ff0d7230 */ /* 0x100fe20000004100 */
[----:B------:R-:W-:Y:S01]  /*e6b0*/  SHF.R.U32.HI R20, RZ, 0x10, R9 ;  /* 0x00000010ff147819 */ /* 0x000fe20000011609 */
[----:B------:R-:W-:Y:S01]  /*e6c0*/  HADD2.F32 R15, -RZ, R0.H0_H0 ;  /* 0x20000000ff0f7230 */ /* 0x000fe20000004100 */
[----:B------:R-:W-:Y:S01]  /*e6d0*/  SHF.R.U32.HI R14, RZ, 0x10, R21 ;  /* 0x00000010ff0e7819 */ /* 0x000fe20000011615 */
[----:B------:R-:W-:Y:S01]  /*e6e0*/  HADD2.F32 R3, -RZ, R3.H1_H1 ;  /* 0x30000003ff037230 */ /* 0x000fe20000004100 */
        /* <DEDUP_REMOVED lines=12> */
[C---:B------:R-:W-:Y:S01]  /*e7b0*/  FMUL.FTZ R12, R4.reuse, R15 ;  /* 0x0000000f040c7220 */ /* 0x040fe20000410000 */
[--C-:B------:R-:W-:Y:S02]  /*e7c0*/  HADD2.F32 R6, -RZ, R5.reuse.H0_H0 ;  /* 0x20000005ff067230 */ /* 0x100fe40000004100 */
[----:B------:R-:W-:Y:S01]  /*e7d0*/  FFMA.FTZ R21, R11, R20, R21 ;  /* 0x000000140b157223 */ /* 0x000fe20000010015 */
[-C--:B------:R-:W-:Y:S01]  /*e7e0*/  FMUL.FTZ R14, R4, R13.reuse ;  /* 0x0000000d040e7220 */ /* 0x080fe20000410000 */
[----:B------:R-:W-:Y:S02]  /*e7f0*/  HADD2.F32 R5, -RZ, R5.H1_H1 ;  /* 0x30000005ff057230 */ /* 0x000fe40000004100 */
        /* <DEDUP_REMOVED lines=8> */
[C---:B------:R-:W-:Y:S01]  /*e880*/  FFMA.FTZ R14, R8.reuse, R11, R14 ;  /* 0x0000000b080e7223 */ /* 0x040fe2000001000e */
[-C--:B------:R-:W-:Y:S01]  /*e890*/  FMUL.FTZ R9, R5, R0.reuse ;  /* 0x0000000005097220 */ /* 0x080fe20000410000 */
[----:B------:R-:W-:Y:S01]  /*e8a0*/  FFMA.FTZ R13, R8, R3, -R13 ;  /* 0x00000003080d7223 */ /* 0x000fe2000001080d */
[C---:B------:R-:W-:Y:S01]  /*e8b0*/  FFMA.FTZ R5, R6.reuse, R0, -R7 ;  /* 0x0000000006057223 */ /* 0x040fe20000010807 */
[----:B------:R-:W-:Y:S01]  /*e8c0*/  F2FP.F16.F32.PACK_AB R7, R21, R24 ;  /* 0x000000181507723e */ /* 0x000fe200000000ff */
[----:B------:R-:W-:Y:S01]  /*e8d0*/  FFMA.FTZ R0, R6, R4, R9 ;  /* 0x0000000406007223 */ /* 0x000fe20000010009 */
[----:B------:R-:W-:-:S02]  /*e8e0*/  F2FP.F16.F32.PACK_AB R4, R15, R12 ;  /* 0x0000000c0f04723e */ /* 0x000fc400000000ff */
[----:B------:R-:W-:Y:S02]  /*e8f0*/  F2FP.F16.F32.PACK_AB R6, R14, R13 ;  /* 0x0000000d0e06723e */ /* 0x000fe400000000ff */
[----:B------:R-:W-:-:S05]  /*e900*/  F2FP.F16.F32.PACK_AB R5, R0, R5 ;  /* 0x000000050005723e */ /* 0x000fca00000000ff */
[----:B------:R0:W-:Y:S01]  /*e910*/  STS.128 [R10+0xa000], R4 ;  /* 0x00a000040a007388 */ /* 0x0001e20000000c00 */
[----:B------:R-:W-:Y:S05]  /*e920*/  BRA `(.L_x_1474) ;  /* 0x0000003000d87947 */ /* 0x000fea0003800000 */
.L_x_1447:
[----:B------:R-:W0:Y:S01]  /*e930*/  LDC R75, c[0x0][0x428] ;  /* 0x00010a00ff4b7b82 */ /* 0x000e220000000800 */
[-C--:B------:R-:W-:Y:S01]  /*e940*/  ISETP.GE.AND P0, PT, R162, R8.reuse, PT ;  /* 0x00000008a200720c */ /* 0x080fe20003f06270 */
[----:B------:R-:W-:Y:S01]  /*e950*/  BSSY B1, `(.L_x_1485) ;  /* 0x000003f000017945 */ /* 0x000fe20003800000 */
[----:B------:R-:W-:Y:S01]  /*e960*/  ISETP.GE.AND P1, PT, R185, R8, PT ;  /* 0x00000008b900720c */ /* 0x000fe20003f26270 */
[----:B------:R-:W-:Y:S01]  /*e970*/  IMAD.MOV.U32 R9, RZ, RZ, R61 ;  /* 0x000000ffff097224 */ /* 0x000fe200078e003d */
[----:B------:R-:W-:Y:S01]  /*e980*/  CS2R R40, SRZ ;  /* 0x0000000000287805 */ /* 0x000fe2000001ff00 */
[----:B------:R-:W-:Y:S01]  /*e990*/  IMAD.MOV.U32 R8, RZ, RZ, R74 ;  /* 0x000000ffff087224 */ /* 0x000fe200078e004a */
[----:B------:R-:W-:Y:S01]  /*e9a0*/  CS2R R4, SRZ ;  /* 0x0000000000047805 */ /* 0x000fe2000001ff00 */
[----:B------:R-:W-:Y:S01]  /*e9b0*/  IMAD.MOV.U32 R10, RZ, RZ, R72 ;  /* 0x000000ffff0a7224 */ /* 0x000fe200078e0048 */
[----:B------:R-:W-:Y:S01]  /*e9c0*/  CS2R R6, SRZ ;  /* 0x0000000000067805 */ /* 0x000fe2000001ff00 */
[----:B------:R-:W-:Y:S01]  /*e9d0*/  IMAD.MOV.U32 R11, RZ, RZ, R79 ;  /* 0x000000ffff0b7224 */ /* 0x000fe200078e004f */
        /* <DEDUP_REMOVED lines=20> */
[----:B0-----:R-:W-:Y:S06]  /*eb20*/  @P0 BRA `(.L_x_1486) ;  /* 0x0000000000840947 */ /* 0x001fec0003800000 */
[----:B------:R-:W-:Y:S01]  /*eb30*/  IADD3 R0, P3, R89, R70, RZ ;  /* 0x0000004659007210 */ /* 0x000fe20007f7e0ff */
[----:B------:R-:W-:Y:S01]  /*eb40*/  ULDC.64 UR4, c[0x0][0x3c8] ;  /* 0x0000f20000047ab9 */ /* 0x000fe20000000a00 */
[----:B------:R-:W-:Y:S01]  /*eb50*/  IADD3 R4, P2, R86, R71, RZ ;  /* 0x0000004756047210 */ /* 0x000fe20007f5e0ff */
[----:B------:R-:W-:Y:S01]  /*eb60*/  ULDC.64 UR6, c[0x0][0x3e0] ;  /* 0x0000f80000067ab9 */ /* 0x000fe20000000a00 */
[----:B------:R-:W-:Y:S01]  /*eb70*/  CS2R R32, SRZ ;  /* 0x0000000000207805 */ /* 0x000fe2000001ff00 */
[----:B------:R-:W-:Y:S01]  /*eb80*/  IMAD.X R3, R87, 0x1, R82, P3 ;  /* 0x0000000157037824 */ /* 0x000fe200018e0652 */
[----:B------:R-:W-:Y:S02]  /*eb90*/  IADD3.X R5, R84, R85, RZ, P2, !PT ;  /* 0x0000005554057210 */ /* 0x000fe400017fe4ff */
[----:B------:R-:W-:Y:S02]  /*eba0*/  CS2R R34, SRZ ;  /* 0x0000000000227805 */ /* 0x000fe4000001ff00 */
[----:B------:R-:W-:Y:S01]  /*ebb0*/  LEA R20, P2, R4, UR4, 0x1 ;  /* 0x0000000404147c11 */ /* 0x000fe2000f8408ff */
[----:B------:R-:W-:Y:S01]  /*ebc0*/  ULDC UR4, c[0x0][0x3d4] ;  /* 0x0000f50000047ab9 */ /* 0x000fe20000000800 */
[----:B------:R-:W-:-:S02]  /*ebd0*/  LEA R66, P3, R0, UR6, 0x1 ;  /* 0x0000000600427c11 */ /* 0x000fc4000f8608ff */
[----:B------:R-:W-:Y:S02]  /*ebe0*/  CS2R R36, SRZ ;  /* 0x0000000000247805 */ /* 0x000fe4000001ff00 */
[----:B------:R-:W-:Y:S02]  /*ebf0*/  LEA.HI.X R21, R4, UR5, R5, 0x1, P2 ;  /* 0x0000000504157c11 */ /* 0x000fe400090f0c05 */
[----:B------:R-:W-:Y:S02]  /*ec00*/  CS2R R38, SRZ ;  /* 0x0000000000267805 */ /* 0x000fe4000001ff00 */
[----:B------:R-:W-:Y:S02]  /*ec10*/  LEA.HI.X R67, R0, UR7, R3, 0x1, P3 ;  /* 0x0000000700437c11 */ /* 0x000fe400098f0c03 */
[----:B------:R-:W-:Y:S02]  /*ec20*/  CS2R R60, SRZ ;  /* 0x00000000003c7805 */ /* 0x000fe4000001ff00 */
[----:B------:R-:W-:-:S02]  /*ec30*/  ISETP.GE.AND P2, PT, R22, UR4, PT ;  /* 0x0000000416007c0c */ /* 0x000fc4000bf46270 */
[----:B------:R-:W-:Y:S02]  /*ec40*/  CS2R R62, SRZ ;  /* 0x00000000003e7805 */ /* 0x000fe4000001ff00 */
[----:B------:R-:W-:Y:S02]  /*ec50*/  ISETP.GE.AND P3, PT, R165, UR4, PT ;  /* 0x00000004a5007c0c */ /* 0x000fe4000bf66270 */
[----:B------:R-:W-:Y:S02]  /*ec60*/  CS2R R4, SRZ ;  /* 0x0000000000047805 */ /* 0x000fe4000001ff00 */
[----:B------:R-:W-:Y:S02]  /*ec70*/  ISETP.GE.AND P4, PT, R166, UR4, PT ;  /* 0x00000004a6007c0c */ /* 0x000fe4000bf86270 */
[----:B------:R-:W-:Y:S02]  /*ec80*/  CS2R R6, SRZ ;  /* 0x0000000000067805 */ /* 0x000fe4000001ff00 */
[----:B------:R-:W-:-:S02]  /*ec90*/  CS2R R24, SRZ ;  /* 0x0000000000187805 */ /* 0x000fc4000001ff00 */
[----:B------:R-:W-:Y:S02]  /*eca0*/  CS2R R26, SRZ ;  /* 0x00000000001a7805 */ /* 0x000fe4000001ff00 */
[----:B------:R-:W-:Y:S02]  /*ecb0*/  CS2R R28, SRZ ;  /* 0x00000000001c7805 */ /* 0x000fe4000001ff00 */
[----:B------:R-:W-:Y:S01]  /*ecc0*/  CS2R R30, SRZ ;  /* 0x00000000001e7805 */ /* 0x000fe2000001ff00 */
[----:B------:R-:W-:Y:S02]  /*ecd0*/  ULDC.64 UR8, c[0x0][0x208] ;  /* 0x0000820000087ab9 */ /* 0x000fe40000000a00 */
[----:B------:R0:W5:Y:S04]  /*ece0*/  @!P2 LDG.E.128 R32, desc[UR8][R20.64] ;  /* 0x000000081420a981 */ /* 0x000168000c1e1d00 */
[----:B------:R0:W5:Y:S04]  /*ecf0*/  @!P3 LDG.E.128 R36, desc[UR8][R20.64+0x40] ;  /* 0x000040081424b981 */ /* 0x000168000c1e1d00 */
[----:B------:R0:W5:Y:S04]  /*ed00*/  @!P4 LDG.E.128 R60, desc[UR8][R20.64+0x80] ;  /* 0x00008008143cc981 */ /* 0x000168000c1e1d00 */
[----:B------:R0:W5:Y:S04]  /*ed10*/  @!P2 LDG.E.128 R4, desc[UR8][R66.64] ;  /* 0x000000084204a981 */ /* 0x000168000c1e1d00 */
[----:B------:R0:W5:Y:S04]  /*ed20*/  @!P3 LDG.E.128 R24, desc[UR8][R66.64+0x40] ;  /* 0x000040084218b981 */ /* 0x000168000c1e1d00 */
[----:B------:R0:W5:Y:S02]  /*ed30*/  @!P4 LDG.E.128 R28, desc[UR8][R66.64+0x80] ;  /* 0x00008008421cc981 */ /* 0x000164000c1e1d00 */
.L_x_1486:
[----:B------:R-:W-:Y:S05]  /*ed40*/  BSYNC B1 ;  /* 0x0000000000017941 */ /* 0x000fea0003800000 */
.L_x_1485:
[----:B------:R-:W-:Y:S01]  /*ed50*/  BSSY B1, `(.L_x_1487) ;  /* 0x0000027000017945 */ /* 0x000fe20003800000 */
[----:B-----5:R-:W-:Y:S01]  /*ed60*/  IMAD.MOV.U32 R72, RZ, RZ, R4 ;  /* 0x000000ffff487224 */ /* 0x020fe200078e0004 */
[----:B0-----:R-:W-:Y:S01]  /*ed70*/  CS2R R66, SRZ ;  /* 0x0000000000427805 */ /* 0x001fe2000001ff00 */
[----:B------:R-:W-:Y:S02]  /*ed80*/  IMAD.MOV.U32 R73, RZ, RZ, R5 ;  /* 0x000000ffff497224 */ /* 0x000fe400078e0005 */
[----:B------:R-:W-:Y:S01]  /*ed90*/  IMAD.MOV.U32 R74, RZ, RZ, R6 ;  /* 0x000000ffff4a7224 */ /* 0x000fe200078e0006 */
[----:B------:R-:W-:Y:S06]  /*eda0*/  @P1 BRA `(.L_x_1488) ;  /* 0x0000000000841947 */ /* 0x000fec0003800000 */
[----:B------:R-:W-:Y:S01]  /*edb0*/  IADD3 R78, P2, P3, R71, R78, R86 ;  /* 0x0000004e474e7210 */ /* 0x000fe20007b5e056 */
[----:B------:R-:W-:Y:S01]  /*edc0*/  ULDC.64 UR4, c[0x0][0x3c8] ;  /* 0x0000f20000047ab9 */ /* 0x000fe20000000a00 */
[----:B------:R-:W-:Y:S01]  /*edd0*/  IADD3 R77, P4, P5, R70, R77, R89 ;  /* 0x0000004d464d7210 */ /* 0x000fe20007d9e059 */
[----:B------:R-:W-:Y:S01]  /*ede0*/  ULDC.64 UR6, c[0x0][0x3e0] ;  /* 0x0000f80000067ab9 */ /* 0x000fe20000000a00 */
[----:B------:R-:W-:Y:S02]  /*edf0*/  IADD3.X R3, R85, R76, R84, P2, P3 ;  /* 0x0000004c55037210 */ /* 0x000fe400017e6454 */
[----:B------:R-:W-:Y:S02]  /*ee00*/  CS2R R52, SRZ ;  /* 0x0000000000347805 */ /* 0x000fe4000001ff00 */
[----:B------:R-:W-:Y:S01]  /*ee10*/  LEA R20, P2, R78, UR4, 0x1 ;  /* 0x000000044e147c11 */ /* 0x000fe2000f8408ff */
[----:B------:R-:W-:Y:S01]  /*ee20*/  ULDC UR4, c[0x0][0x3d4] ;  /* 0x0000f50000047ab9 */ /* 0x000fe20000000800 */
[----:B------:R-:W-:-:S02]  /*ee30*/  IADD3.X R0, R82, R69, R87, P4, P5 ;  /* 0x0000004552007210 */ /* 0x000fc400027ea457 */
[----:B------:R-:W-:Y:S02]  /*ee40*/  CS2R R54, SRZ ;  /* 0x0000000000367805 */ /* 0x000fe4000001ff00 */
[C---:B------:R-:W-:Y:S02]  /*ee50*/  LEA R70, P3, R77.reuse, UR6, 0x1 ;  /* 0x000000064d467c11 */ /* 0x040fe4000f8608ff */
[----:B------:R-:W-:Y:S02]  /*ee60*/  CS2R R56, SRZ ;  /* 0x0000000000387805 */ /* 0x000fe4000001ff00 */
[----:B------:R-:W-:Y:S02]  /*ee70*/  LEA.HI.X R21, R78, UR5, R3, 0x1, P2 ;  /* 0x000000054e157c11 */ /* 0x000fe400090f0c03 */
[----:B------:R-:W-:Y:S02]  /*ee80*/  CS2R R58, SRZ ;  /* 0x00000000003a7805 */ /* 0x000fe4000001ff00 */
[----:B------:R-:W-:-:S02]  /*ee90*/  LEA.HI.X R71, R77, UR7, R0, 0x1, P3 ;  /* 0x000000074d477c11 */ /* 0x000fc400098f0c00 */
        /* <DEDUP_REMOVED lines=18> */
.L_x_1488:
[----:B------:R-:W-:Y:S05]  /*efc0*/  BSYNC B1 ;  /* 0x0000000000017941 */ /* 0x000fea0003800000 */
.L_x_1487:
[----:B------:R-:W-:Y:S01]  /*efd0*/  IMAD.MOV.U32 R0, RZ, RZ, R7 ;  /* 0x000000ffff007224 */ /* 0x000fe200078e0007 */
[----:B------:R-:W-:Y:S01]  /*efe0*/  MOV R3, R24 ;  /* 0x0000001800037202 */ /* 0x000fe20000000f00 */
[----:B0-----:R-:W-:Y:S01]  /*eff0*/  IMAD.MOV.U32 R20, RZ, RZ, R25 ;  /* 0x000000ffff147224 */ /* 0x001fe200078e0019 */
[----:B------:R-:W-:Y:S01]  /*f000*/  ISETP.NE.AND P2, PT, R75, 0x1, PT ;  /* 0x000000014b00780c */ /* 0x000fe20003f45270 */
        /* <DEDUP_REMOVED lines=11> */
[----:B------:R-:W-:Y:S01]  /*f0c0*/  MOV R3, R30 ;  /* 0x0000001e00037202 */ /* 0x000fe20000000f00 */
[----:B------:R-:W0:Y:S01]  /*f0d0*/  @P2 LDC R21, c[0x0][0x430] ;  /* 0x00010c00ff152b82 */ /* 0x000e220000000800 */
[----:B------:R-:W-:Y:S01]  /*f0e0*/  PRMT R89, R89, 0x5410, R74 ;  /* 0x0000541059597816 */ /* 0x000fe2000000004a */
[----:B-----5:R-:W-:Y:S01]  /*f0f0*/  IMAD.MOV.U32 R72, RZ, RZ, R43 ;  /* 0x000000ffff487224 */ /* 0x020fe200078e002b */
[----:B------:R-:W-:Y:S01]  /*f100*/  PRMT R75, R0, 0x5410, R20 ;  /* 0x00005410004b7816 */ /* 0x000fe20000000014 */
[----:B------:R-:W-:Y:S01]  /*f110*/  IMAD.MOV.U32 R20, RZ, RZ, R32 ;  /* 0x000000ffff147224 */ /* 0x000fe200078e0020 */
[----:B------:R-:W-:Y:S01]  /*f120*/  PRMT R76, R3, 0x7610, R76 ;  /* 0x00007610034c7816 */ /* 0x000fe2000000004c */
[----:B------:R-:W-:Y:S01]  /*f130*/  IMAD.MOV.U32 R3, RZ, RZ, R31 ;  /* 0x000000ffff037224 */ /* 0x000fe200078e001f */
[----:B------:R-:W-:Y:S01]  /*f140*/  PRMT R91, R91, 0x5410, R69 ;  /* 0x000054105b5b7816 */ /* 0x000fe20000000045 */
[----:B------:R-:W1:Y:S01]  /*f150*/  @P2 LDC R0, c[0x0][0x42c] ;  /* 0x00010b00ff002b82 */ /* 0x000e620000000800 */
[----:B------:R-:W-:Y:S01]  /*f160*/  PRMT R90, R20, 0x7610, R90 ;  /* 0x00007610145a7816 */ /* 0x000fe2000000005a */
[----:B------:R-:W-:Y:S01]  /*f170*/  IMAD.MOV.U32 R20, RZ, RZ, R35 ;  /* 0x000000ffff147224 */ /* 0x000fe200078e0023 */
[----:B------:R-:W-:Y:S01]  /*f180*/  PRMT R76, R76, 0x5410, R3 ;  /* 0x000054104c4c7816 */ /* 0x000fe20000000003 */
[----:B------:R-:W-:Y:S01]  /*f190*/  IMAD.MOV.U32 R3, RZ, RZ, R34 ;  /* 0x000000ffff037224 */ /* 0x000fe200078e0022 */
[----:B------:R-:W-:Y:S01]  /*f1a0*/  MOV R69, R36 ;  /* 0x0000002400457202 */ /* 0x000fe20000000f00 */
[----:B------:R-:W-:Y:S01]  /*f1b0*/  ULDC.64 UR4, c[0x0][0x3c8] ;  /* 0x0000f20000047ab9 */ /* 0x000fe20000000a00 */
[----:B------:R-:W-:Y:S01]  /*f1c0*/  PRMT R88, R88, 0x5410, R20 ;  /* 0x0000541058587816 */ /* 0x000fe20000000014 */
[----:B------:R-:W-:Y:S01]  /*f1d0*/  IMAD.MOV.U32 R20, RZ, RZ, R37 ;  /* 0x000000ffff147224 */ /* 0x000fe200078e0025 */
[----:B------:R-:W-:Y:S01]  /*f1e0*/  PRMT R89, R3, 0x7610, R89 ;  /* 0x0000761003597816 */ /* 0x000fe20000000059 */
[----:B------:R-:W-:Y:S01]  /*f1f0*/  IMAD R3, R169, 0x80, R162 ;  /* 0x00000080a9037824 */ /* 0x000fe200078e02a2 */
[----:B------:R-:W-:Y:S01]  /*f200*/  PRMT R83, R69, 0x7610, R83 ;  /* 0x0000761045537816 */ /* 0x000fe20000000053 */
[----:B------:R-:W-:Y:S01]  /*f210*/  IMAD.MOV.U32 R69, RZ, RZ, R38 ;  /* 0x000000ffff457224 */ /* 0x000fe200078e0026 */
[----:B------:R-:W-:Y:S01]  /*f220*/  ULDC.64 UR6, c[0x0][0x3e0] ;  /* 0x0000f80000067ab9 */ /* 0x000fe20000000a00 */
[----:B------:R-:W-:Y:S01]  /*f230*/  IMAD R3, R188, 0x40, R3 ;  /* 0x00000040bc037824 */ /* 0x000fe200078e0203 */
[----:B------:R-:W-:-:S02]  /*f240*/  PRMT R83, R83, 0x5410, R20 ;  /* 0x0000541053537816 */ /* 0x000fc40000000014 */
[----:B------:R-:W-:Y:S02]  /*f250*/  MOV R20, R60 ;  /* 0x0000003c00147202 */ /* 0x000fe40000000f00 */
[----:B------:R-:W-:Y:S01]  /*f260*/  PRMT R84, R69, 0x5410, R70 ;  /* 0x0000541045547816 */ /* 0x000fe20000000046 */
[----:B------:R-:W-:Y:S01]  /*f270*/  IMAD.MOV.U32 R69, RZ, RZ, R62 ;  /* 0x000000ffff457224 */ /* 0x000fe200078e003e */
[----:B------:R-:W-:Y:S01]  /*f280*/  PRMT R77, R20, 0x7610, R77 ;  /* 0x00007610144d7816 */ /* 0x000fe2000000004d */
[----:B------:R-:W-:Y:S02]  /*f290*/  IMAD.MOV.U32 R20, RZ, RZ, R61 ;  /* 0x000000ffff147224 */ /* 0x000fe400078e003d */
[----:B-1----:R-:W-:-:S03]  /*f2a0*/  @P2 IMAD.HI.U32 R0, R3, R0, RZ ;  /* 0x0000000003002227 */ /* 0x002fc600078e00ff */
[----:B------:R-:W-:Y:S01]  /*f2b0*/  PRMT R77, R77, 0x5410, R20 ;  /* 0x000054104d4d7816 */ /* 0x000fe20000000014 */
[----:B------:R-:W-:Y:S01]  /*f2c0*/  IMAD.MOV.U32 R70, RZ, RZ, R63 ;  /* 0x000000ffff467224 */ /* 0x000fe200078e003f */
[----:B0-----:R-:W-:Y:S01]  /*f2d0*/  @P2 SHF.R.U32.HI R3, RZ, R21, R0 ;  /* 0x00000015ff032219 */ /* 0x001fe20000011600 */
[----:B------:R-:W-:Y:S02]  /*f2e0*/  IMAD.MOV.U32 R0, RZ, RZ, R40 ;  /* 0x000000ffff007224 */ /* 0x000fe400078e0028 */
[----:B------:R-:W-:Y:S01]  /*f2f0*/  IMAD.MOV.U32 R20, RZ, RZ, R41 ;  /* 0x000000ffff147224 */ /* 0x000fe200078e0029 */
[----:B------:R-:W-:Y:S01]  /*f300*/  PRMT R78, R69, 0x5410, R70 ;  /* 0x00005410454e7816 */ /* 0x000fe20000000046 */
[----:B------:R-:W-:Y:S01]  /*f310*/  IMAD.WIDE.U32 R10, R3, R12, R10 ;  /* 0x0000000c030a7225 */ /* 0x000fe200078e000a */
[----:B------:R-:W-:Y:S02]  /*f320*/  SHF.R.S32.HI R21, RZ, 0x1f, R3 ;  /* 0x0000001fff157819 */ /* 0x000fe40000011403 */
[----:B------:R-:W-:-:S02]  /*f330*/  MOV R69, R42 ;  /* 0x0000002a00457202 */ /* 0x000fc40000000f00 */
[----:B------:R-:W-:Y:S01]  /*f340*/  PRMT R70, R0, 0x5410, R20 ;  /* 0x0000541000467816 */ /* 0x000fe20000000014 */
[----:B------:R-:W-:Y:S01]  /*f350*/  IMAD R0, R21, R14, RZ ;  /* 0x0000000e15007224 */ /* 0x000fe200078e02ff */
[----:B------:R-:W-:Y:S01]  /*f360*/  PRMT R71, R69, 0x5410, R72 ;  /* 0x0000541045477816 */ /* 0x000fe20000000048 */
[----:B------:R-:W-:Y:S02]  /*f370*/  IMAD R72, R21, R12, RZ ;  /* 0x0000000c15487224 */ /* 0x000fe400078e02ff */
[----:B------:R-:W-:-:S04]  /*f380*/  IMAD.WIDE.U32 R20, R3, R14, R8 ;  /* 0x0000000e03147225 */ /* 0x000fc800078e0008 */
[C---:B------:R-:W-:Y:S01]  /*f390*/  IMAD R9, R3.reuse, R15, R0 ;  /* 0x0000000f03097224 */ /* 0x040fe200078e0200 */
[----:B------:R-:W-:Y:S01]  /*f3a0*/  LEA R8, P2, R20, UR4, 0x1 ;  /* 0x0000000414087c11 */ /* 0x000fe2000f8408ff */
[----:B------:R-:W-:Y:S01]  /*f3b0*/  IMAD R3, R3, R13, R72 ;  /* 0x0000000d03037224 */ /* 0x000fe200078e0248 */
[----:B------:R-:W-:Y:S01]  /*f3c0*/  LEA R0, P3, R10, UR6, 0x1 ;  /* 0x000000060a007c11 */ /* 0x000fe2000f8608ff */
[----:B------:R-:W-:Y:S01]  /*f3d0*/  IMAD.IADD R9, R21, 0x1, R9 ;  /* 0x0000000115097824 */ /* 0x000fe200078e0209 */
[----:B------:R-:W-:Y:S01]  /*f3e0*/  UMOV UR4, 0xffffffff ;  /* 0xffffffff00047882 */ /* 0x000fe20000000000 */
[----:B------:R-:W-:Y:S02]  /*f3f0*/  IMAD.IADD R3, R11, 0x1, R3 ;  /* 0x000000010b037824 */ /* 0x000fe400078e0203 */
[----:B------:R-:W-:Y:S01]  /*f400*/  IMAD.MOV.U32 R12, RZ, RZ, R44 ;  /* 0x000000ffff0c7224 */ /* 0x000fe200078e002c */
[----:B------:R-:W-:Y:S01]  /*f410*/  LEA.HI.X R9, R20, UR5, R9, 0x1, P2 ;  /* 0x0000000514097c11 */ /* 0x000fe200090f0c09 */
[----:B------:R-:W-:Y:S01]  /*f420*/  IMAD.MOV.U32 R13, RZ, RZ, R45 ;  /* 0x000000ffff0d7224 */ /* 0x000fe200078e002d */
[----:B------:R-:W-:-:S02]  /*f430*/  LEA.HI.X R3, R10, UR7, R3, 0x1, P3 ;  /* 0x000000070a037c11 */ /* 0x000fc400098f0c03 */
[----:B------:R-:W-:Y:S02]  /*f440*/  LEA.HI R10, R184, R184, RZ, 0x1 ;  /* 0x000000b8b80a7211 */ /* 0x000fe400078f08ff */
[----:B------:R-:W-:Y:S01]  /*f450*/  PRMT R69, R12, 0x5410, R13 ;  /* 0x000054100c457816 */ /* 0x000fe2000000000d */
[----:B------:R-:W-:Y:S06]  /*f460*/  BRA.DIV UR4, `(.L_x_1489) ;  /* 0x00000176047c7947 */ /* 0x000fec000b800000 */
.L_x_1761:
[----:B------:R-:W-:-:S03]  /*f470*/  UMOV UR4, 0xffffffff ;  /* 0xffffffff00047882 */ /* 0x000fc60000000000 */
[----:B------:R-:W-:Y:S05]  /*f480*/  BRA.DIV UR4, `(.L_x_1490) ;  /* 0x00000176049c7947 */ /* 0x000fea000b800000 */
.L_x_1764:
[----:B------:R-:W-:-:S03]  /*f490*/  UMOV UR4, 0xffffffff ;  /* 0xffffffff00047882 */ /* 0x000fc60000000000 */
[----:B------:R-:W-:Y:S05]  /*f4a0*/  BRA.DIV UR4, `(.L_x_1491) ;  /* 0x0000017604bc7947 */ /* 0x000fea000b800000 */
.L_x_1767:
[----:B------:R-:W-:-:S03]  /*f4b0*/  UMOV UR4, 0xffffffff ;  /* 0xffffffff00047882 */ /* 0x000fc60000000000 */
[----:B------:R-:W-:Y:S05]  /*f4c0*/  BRA.DIV UR4, `(.L_x_1492) ;  /* 0x0000017604dc7947 */ /* 0x000fea000b800000 */
.L_x_1770:
[----:B------:R-:W-:-:S03]  /*f4d0*/  UMOV UR4, 0xffffffff ;  /* 0xffffffff00047882 */ /* 0x000fc60000000000 */
[----:B------:R-:W-:Y:S05]  /*f4e0*/  BRA.DIV UR4, `(.L_x_1493) ;  /* 0x0000017604fc7947 */ /* 0x000fea000b800000 */
.L_x_1773:
[----:B------:R-:W-:Y:S01]  /*f4f0*/  UMOV UR4, 0xffffffff ;  /* 0xffffffff00047882 */ /* 0x000fe20000000000 */
[----:B------:R-:W-:Y:S02]  /*f500*/  LOP3.LUT R9, R10, 0xfffffffe, RZ, 0xc0, !PT ;  /* 0xfffffffe0a097812 */ /* 0x000fe400078ec0ff */
[----:B------:R-:W-:Y:S05]  /*f510*/  BRA.DIV UR4, `(.L_x_1494) ;  /* 0x0000017a04187947 */ /* 0x000fea000b800000 */
.L_x_1776:
[----:B------:R-:W-:Y:S01]  /*f520*/  UMOV UR4, 0xffffffff ;  /* 0xffffffff00047882 */ /* 0x000fe20000000000 */
[----:B------:R-:W-:Y:S02]  /*f530*/  IADD3 R9, R184, -R9, RZ ;  /* 0x80000009b8097210 */ /* 0x000fe40007ffe0ff */
[----:B------:R-:W-:Y:S05]  /*f540*/  BRA.DIV UR4, `(.L_x_1495) ;  /* 0x0000017a04347947 */ /* 0x000fea000b800000 */
.L_x_1779:
[----:B------:R-:W-:Y:S01]  /*f550*/  UMOV UR4, 0xffffffff ;  /* 0xffffffff00047882 */ /* 0x000fe20000000000 */
[----:B------:R-:W-:Y:S02]  /*f560*/  SHF.L.U32 R9, R9, 0x1f, RZ ;  /* 0x0000001f09097819 */ /* 0x000fe400000006ff */
[----:B------:R-:W-:Y:S05]  /*f570*/  BRA.DIV UR4, `(.L_x_1496) ;  /* 0x0000017a04507947 */ /* 0x000fea000b800000 */
.L_x_1782:
[----:B------:R-:W0:Y:S01]  /*f580*/  SYNCS.PHASECHK.TRANS64.TRYWAIT P2, [R18+URZ+0x2a800], R9 ;  /* 0x02a80009120075a7 */ /* 0x000e22000804017f */
[----:B------:R-:W-:Y:S01]  /*f590*/  IMAD.MOV.U32 R0, RZ, RZ, R46 ;  /* 0x000000ffff007224 */ /* 0x000fe200078e002e */
[----:B------:R-:W-:Y:S01]  /*f5a0*/  MOV R12, R57 ;  /* 0x00000039000c7202 */ /* 0x000fe20000000f00 */
[----:B------:R-:W-:Y:S01]  /*f5b0*/  IMAD.MOV.U32 R3, RZ, RZ, R47 ;  /* 0x000000ffff037224 */ /* 0x000fe200078e002f */
[----:B------:R-:W-:Y:S01]  /*f5c0*/  BSSY B1, `(.L_x_1497) ;  /* 0x0000019000017945 */ /* 0x000fe20003800000 */
[----:B------:R-:W-:Y:S02]  /*f5d0*/  IMAD.MOV.U32 R8, RZ, RZ, R48 ;  /* 0x000000ffff087224 */ /* 0x000fe400078e0030 */
        /* <DEDUP_REMOVED lines=10> */
[----:B------:R-:W-:Y:S02]  /*f680*/  IMAD.MOV.U32 R10, RZ, RZ, R55 ;  /* 0x000000ffff0a7224 */ /* 0x000fe400078e0037 */
[----:B------:R-:W-:-:S03]  /*f690*/  IMAD.MOV.U32 R11, RZ, RZ, R56 ;  /* 0x000000ffff0b7224 */ /* 0x000fc600078e0038 */
[----:B------:R-:W-:Y:S01]  /*f6a0*/  PRMT R80, R8, 0x5410, R10 ;  /* 0x0000541008507816 */ /* 0x000fe2000000000a */
[----:B------:R-:W-:Y:S01]  /*f6b0*/  IMAD.MOV.U32 R8, RZ, RZ, R58 ;  /* 0x000000ffff087224 */ /* 0x000fe200078e003a */
[----:B------:R-:W-:Y:S01]  /*f6c0*/  PRMT R73, R11, 0x5410, R12 ;  /* 0x000054100b497816 */ /* 0x000fe2000000000c */
[----:B------:R-:W-:Y:S02]  /*f6d0*/  IMAD.MOV.U32 R10, RZ, RZ, R59 ;  /* 0x000000ffff0a7224 */ /* 0x000fe400078e003b */
[----:B------:R-:W-:Y:S02]  /*f6e0*/  IMAD.MOV.U32 R11, RZ, RZ, R64 ;  /* 0x000000ffff0b7224 */ /* 0x000fe400078e0040 */
[----:B------:R-:W-:Y:S01]  /*f6f0*/  IMAD.MOV.U32 R12, RZ, RZ, R65 ;  /* 0x000000ffff0c7224 */ /* 0x000fe200078e0041 */
[----:B------:R-:W-:Y:S01]  /*f700*/  PRMT R74, R8, 0x5410, R10 ;  /* 0x00005410084a7816 */ /* 0x000fe2000000000a */
[----:B------:R-:W-:Y:S01]  /*f710*/  IMAD.MOV.U32 R8, RZ, RZ, R66 ;  /* 0x000000ffff087224 */ /* 0x000fe200078e0042 */
[----:B------:R-:W-:-:S02]  /*f720*/  MOV R10, R67 ;  /* 0x00000043000a7202 */ /* 0x000fc40000000f00 */
[----:B------:R-:W-:Y:S01]  /*f730*/  PRMT R20, R11, 0x5410, R12 ;  /* 0x000054100b147816 */ /* 0x000fe2000000000c */
[----:B0-----:R-:W-:Y:S06]  /*f740*/  @!P2 BRA `(.L_x_1498) ;  /* 0x000001780004a947 */ /* 0x001fec0003800000 */
.L_x_1783:
[----:B------:R-:W-:Y:S05]  /*f750*/  BSYNC B1 ;  /* 0x0000000000017941 */ /* 0x000fea0003800000 */
.L_x_1497:
        /* <DEDUP_REMOVED lines=10> */
[--C-:B------:R-:W-:Y:S01]  /*f800*/  HADD2.F32 R93, -RZ, R91.reuse.H0_H0 ;  /* 0x2000005bff5d7230 */ /* 0x100fe20000004100 */
[----:B------:R-:W-:Y:S01]  /*f810*/  LOP3.LUT R8, R174, 0x38, R22, 0xf8, !PT ;  /* 0x00000038ae087812 */ /* 0x000fe200078ef816 */
[----:B------:R-:W-:Y:S01]  /*f820*/  HADD2.F32 R92, -RZ, R91.H1_H1 ;  /* 0x3000005bff5c7230 */ /* 0x000fe20000004100 */
[----:B------:R-:W-:Y:S01]  /*f830*/  SHF.R.S32.HI R13, RZ, 0x1f, R10 ;  /* 0x0000001fff0d7819 */ /* 0x000fe2000001140a */
[----:B------:R-:W-:Y:S01]  /*f840*/  IMAD.SHL.U32 R11, R10, 0x8, RZ ;  /* 0x000000080a0b7824 */ /* 0x000fe200078e00ff */
[-C--:B0-----:R-:W-:Y:S01]  /*f850*/  LOP3.LUT R9, R8, R175.reuse, RZ, 0x3c, !PT ;  /* 0x000000af08097212 */ /* 0x081fe200078e3cff */
[--C-:B------:R-:W-:Y:S01]  /*f860*/  HADD2.F32 R91, -RZ, R90.reuse.H1_H1 ;  /* 0x3000005aff5b7230 */ /* 0x100fe20000004100 */
[----:B------:R-:W-:Y:S01]  /*f870*/  LEA.HI R13, R13, R10, RZ, 0x3 ;  /* 0x0000000a0d0d7211 */ /* 0x000fe200078f18ff */
[----:B------:R-:W-:Y:S01]  /*f880*/  HADD2.F32 R90, -RZ, R90.H0_H0 ;  /* 0x2000005aff5a7230 */ /* 0x000fe20000004100 */
[----:B------:R-:W-:Y:S01]  /*f890*/  LOP3.LUT R8, R174, 0x38, R11, 0xf8, !PT ;  /* 0x00000038ae087812 */ /* 0x000fe200078ef80b */
[----:B------:R-:W-:Y:S01]  /*f8a0*/  IMAD.IADD R9, R176, 0x1, R9 ;  /* 0x00000001b0097824 */ /* 0x000fe200078e0209 */
[----:B------:R-:W-:Y:S01]  /*f8b0*/  SHF.R.U64 R104, R32, 0x10, R33 ;  /* 0x0000001020687819 */ /* 0x000fe20000001221 */
[----:B------:R-:W-:Y:S01]  /*f8c0*/  IMAD.SHL.U32 R13, R13, 0x400, RZ ;  /* 0x000004000d0d7824 */ /* 0x000fe200078e00ff */
[----:B------:R-:W-:Y:S01]  /*f8d0*/  LOP3.LUT R12, R8, R175, RZ, 0x3c, !PT ;  /* 0x000000af080c7212 */ /* 0x000fe200078e3cff */
[----:B------:R-:W-:Y:S01]  /*f8e0*/  IMAD R86, R9, 0x2, R18 ;  /* 0x0000000209567824 */ /* 0x000fe200078e0212 */
[----:B------:R-:W-:-:S02]  /*f8f0*/  SHF.R.U32.HI R94, RZ, 0x10, R5 ;  /* 0x00000010ff5e7819 */ /* 0x000fc40000011605 */
[----:B------:R-:W-:Y:S02]  /*f900*/  LOP3.LUT R13, R13, 0x7fffe000, RZ, 0xc0, !PT ;  /* 0x7fffe0000d0d7812 */ /* 0x000fe400078ec0ff */
[----:B------:R-:W0:Y:S01]  /*f910*/  LDS.128 R8, [R86+0xc400] ;  /* 0x00c4000056087984 */ /* 0x000e220000000c00 */
[----:B------:R-:W-:Y:S01]  /*f920*/  SHF.R.U64 R101, R4, 0x10, R5 ;  /* 0x0000001004657819 */ /* 0x000fe20000001205 */
[----:B------:R-:W-:Y:S01]  /*f930*/  HADD2.F32 R94, -RZ, R94.H0_H0 ;  /* 0x2000005eff5e7230 */ /* 0x000fe20000004100 */
[----:B------:R-:W-:Y:S02]  /*f940*/  IADD3 R13, R12, R13, R176 ;  /* 0x0000000d0c0d7210 */ /* 0x000fe40007ffe0b0 */
[----:B------:R-:W-:Y:S02]  /*f950*/  SHF.R.U32.HI R95, RZ, 0x10, R33 ;  /* 0x00000010ff5f7819 */ /* 0x000fe40000011621 */
[----:B------:R-:W-:Y:S01]  /*f960*/  SHF.R.U64 R103, R34, 0x10, R35 ;  /* 0x0000001022677819 */ /* 0x000fe20000001223 */
[----:B------:R-:W-:Y:S01]  /*f970*/  IMAD R87, R13, 0x2, R18 ;  /* 0x000000020d577824 */ /* 0x000fe200078e0212 */
[----:B------:R-:W-:-:S02]  /*f980*/  SHF.R.U64 R99, R6, 0x10, R7 ;  /* 0x0000001006637819 */ /* 0x000fc40000001207 */
[----:B------:R-:W-:Y:S02]  /*f990*/  SHF.R.U32.HI R102, RZ, 0x10, R35 ;  /* 0x00000010ff667819 */ /* 0x000fe40000011623 */
[----:B------:R-:W1:Y:S01]  /*f9a0*/  LDS.128 R12, [R87+0xc400] ;  /* 0x00c40000570c7984 */ /* 0x000e620000000c00 */
[----:B------:R-:W-:Y:S01]  /*f9b0*/  SHF.R.U32.HI R97, RZ, 0x10, R7 ;  /* 0x00000010ff617819 */ /* 0x000fe20000011607 */
[--C-:B0-----:R-:W-:Y:S02]  /*f9c0*/  HADD2.F32 R5, -RZ, R9.reuse.H0_H0 ;  /* 0x20000009ff057230 */ /* 0x101fe40000004100 */
[----:B------:R-:W-:Y:S02]  /*f9d0*/  HADD2.F32 R9, -RZ, R9.H1_H1 ;  /* 0x30000009ff097230 */ /* 0x000fe40000004100 */
[----:B------:R-:W-:Y:S02]  /*f9e0*/  HADD2.F32 R4, -RZ, R8.H0_H0 ;  /* 0x20000008ff047230 */ /* 0x000fe40000004100 */
[----:B------:R-:W-:-:S02]  /*f9f0*/  HADD2.F32 R6, -RZ, R10.H0_H0 ;  /* 0x2000000aff067230 */ /* 0x000fc40000004100 */
[--C-:B------:R-:W-:Y:S02]  /*fa00*/  HADD2.F32 R7, -RZ, R11.reuse.H0_H0 ;  /* 0x2000000bff077230 */ /* 0x100fe40000004100 */
[----:B------:R-:W-:Y:S02]  /*fa10*/  HADD2.F32 R11, -RZ, R11.H1_H1 ;  /* 0x3000000bff0b7230 */ /* 0x000fe40000004100 */
[----:B------:R-:W-:Y:S02]  /*fa20*/  HADD2.F32 R8, -RZ, R8.H1_H1 ;  /* 0x30000008ff087230 */ /* 0x000fe40000004100 */
[--C-:B-1----:R-:W-:Y:S02]  /*fa30*/  HADD2.F32 R32, -RZ, R13.reuse.H0_H0 ;  /* 0x2000000dff207230 */ /* 0x102fe40000004100 */
[----:B------:R-:W-:Y:S02]  /*fa40*/  HADD2.F32 R33, -RZ, R13.H1_H1 ;  /* 0x3000000dff217230 */ /* 0x000fe40000004100 */
[----:B------:R-:W-:-:S02]  /*fa50*/  HADD2.F32 R13, -RZ, R12.H0_H0 ;  /* 0x2000000cff0d7230 */ /* 0x000fc40000004100 */
[CC--:B------:R-:W-:Y:S01]  /*fa60*/  FMUL.FTZ R96, R32.reuse, R93.reuse ;  /* 0x0000005d20607220 */ /* 0x0c0fe20000410000 */
[-C--:B------:R-:W-:Y:S01]  /*fa70*/  FMUL.FTZ R98, R32, R92.reuse ;  /* 0x0000005c20627220 */ /* 0x080fe20000410000 */
[----:B------:R-:W-:Y:S02]  /*fa80*/  HADD2.F32 R32, -RZ, R95.H0_H0 ;  /* 0x2000005fff207230 */ /* 0x000fe40000004100 */
[----:B------:R-:W-:Y:S01]  /*fa90*/  FFMA.FTZ R96, R5, R92, -R96 ;  /* 0x0000005c05607223 */ /* 0x000fe20000010860 */
[----:B------:R-:W-:Y:S01]  /*faa0*/  FMUL.FTZ R92, R33, R94 ;  /* 0x0000005e215c7220 */ /* 0x000fe20000410000 */
[----:B------:R-:W-:Y:S01]  /*fab0*/  FFMA.FTZ R98, R5, R93, R98 ;  /* 0x0000005d05627223 */ /* 0x000fe20000010062 */
[-C--:B------:R-:W-:Y:S01]  /*fac0*/  FMUL.FTZ R100, R33, R32.reuse ;  /* 0x0000002021647220 */ /* 0x080fe20000410000 */
[----:B------:R-:W-:Y:S01]  /*fad0*/  FMUL.FTZ R33, R13, R91 ;  /* 0x0000005b0d217220 */ /* 0x000fe20000410000 */
[----:B------:R-:W-:Y:S01]  /*fae0*/  FFMA.FTZ R93, R9, R32, -R92 ;  /* 0x00000020095d7223 */ /* 0x000fe2000001085c */
[----:B------:R-:W-:Y:S01]  /*faf0*/  FMUL.FTZ R32, R13, R90 ;  /* 0x0000005a0d207220 */ /* 0x000fe20000410000 */
[----:B------:R-:W-:-:S02]  /*fb00*/  HADD2.F32 R34, -RZ, R14.H0_H0 ;  /* 0x2000000eff227230 */ /* 0x000fc40000004100 */
[C---:B------:R-:W-:Y:S01]  /*fb10*/  FFMA.FTZ R33, R4.reuse, R90, -R33 ;  /* 0x0000005a04217223 */ /* 0x040fe20000010821 */
[--C-:B------:R-:W-:Y:S02]  /*fb20*/  HADD2.F32 R5, -RZ, R89.reuse.H1_H1 ;  /* 0x30000059ff057230 */ /* 0x100fe40000004100 */
[----:B------:R-:W-:Y:S01]  /*fb30*/  FFMA.FTZ R91, R4, R91, R32 ;  /* 0x0000005b045b7223 */ /* 0x000fe20000010020 */
[----:B------:R-:W-:Y:S02]  /*fb40*/  HADD2.F32 R89, -RZ, R89.H0_H0 ;  /* 0x20000059ff597230 */ /* 0x000fe40000004100 */
[----:B------:R-:W-:Y:S01]  /*fb50*/  FFMA.FTZ R95, R9, R94, R100 ;  /* 0x0000005e095f7223 */ /* 0x000fe20000010064 */
[----:B------:R-:W-:Y:S02]  /*fb60*/  HADD2.F32 R4, -RZ, R88.H1_H1 ;  /* 0x30000058ff047230 */ /* 0x000fe40000004100 */
[----:B------:R-:W-:Y:S01]  /*fb70*/  FMUL.FTZ R9, R34, R5 ;  /* 0x0000000522097220 */ /* 0x000fe20000410000 */
[----:B------:R-:W-:-:S02]  /*fb80*/  HADD2.F32 R35, -RZ, R15.H0_H0 ;  /* 0x2000000fff237230 */ /* 0x000fc40000004100 */
[-C--:B------:R-:W-:Y:S01]  /*fb90*/  FMUL.FTZ R13, R34, R89.reuse ;  /* 0x00000059220d7220 */ /* 0x080fe20000410000 */
[----:B------:R-:W-:Y:S02]  /*fba0*/  HADD2.F32 R88, -RZ, R88.H0_H0 ;  /* 0x20000058ff587230 */ /* 0x000fe40000004100 */
[----:B------:R-:W-:Y:S01]  /*fbb0*/  FFMA.FTZ R89, R6, R89, -R9 ;  /* 0x0000005906597223 */ /* 0x000fe20000010809 */
[----:B------:R-:W-:Y:S02]  /*fbc0*/  HADD2.F32 R15, -RZ, R15.H1_H1 ;  /* 0x3000000fff0f7230 */ /* 0x000fe40000004100 */
[C---:B------:R-:W-:Y:S01]  /*fbd0*/  FMUL.FTZ R9, R35.reuse, R4 ;  /* 0x0000000423097220 */ /* 0x040fe20000410000 */
[----:B------:R-:W-:Y:S02]  /*fbe0*/  HADD2.F32 R34, -RZ, R97.H0_H0 ;  /* 0x20000061ff227230 */ /* 0x000fe40000004100 */
[----:B------:R-:W-:Y:S01]  /*fbf0*/  FMUL.FTZ R90, R35, R88 ;  /* 0x00000058235a7220 */ /* 0x000fe20000410000 */
[----:B------:R-:W-:-:S02]  /*fc00*/  HADD2.F32 R32, -RZ, R102.H0_H0 ;  /* 0x20000066ff207230 */ /* 0x000fc40000004100 */
[----:B------:R-:W-:Y:S01]  /*fc10*/  FFMA.FTZ R35, R6, R5, R13 ;  /* 0x0000000506237223 */ /* 0x000fe2000001000d */
[C---:B------:R-:W-:Y:S01]  /*fc20*/  FFMA.FTZ R88, R7.reuse, R88, R9 ;  /* 0x0000005807587223 */ /* 0x040fe20000010009 */
[----:B------:R-:W-:Y:S01]  /*fc30*/  FFMA.FTZ R90, R7, R4, -R90 ;  /* 0x00000004075a7223 */ /* 0x000fe2000001085a */
[----:B------:R-:W-:Y:S02]  /*fc40*/  HADD2.F32 R12, -RZ, R12.H1_H1 ;  /* 0x3000000cff0c7230 */ /* 0x000fe40000004100 */
[C---:B------:R-:W-:Y:S01]  /*fc50*/  FMUL.FTZ R6, R15.reuse, R34 ;  /* 0x000000220f067220 */ /* 0x040fe20000410000 */
[----:B------:R-:W-:Y:S02]  /*fc60*/  HADD2.F32 R14, -RZ, R14.H1_H1 ;  /* 0x3000000eff0e7230 */ /* 0x000fe40000004100 */
[-C--:B------:R-:W-:Y:S01]  /*fc70*/  FMUL.FTZ R4, R15, R32.reuse ;  /* 0x000000200f047220 */ /* 0x080fe20000410000 */
[----:B------:R-:W-:Y:S02]  /*fc80*/  HADD2.F32 R9, -RZ, R101.H0_H0 ;  /* 0x20000065ff097230 */ /* 0x000fe40000004100 */
[----:B------:R-:W-:Y:S01]  /*fc90*/  FFMA.FTZ R97, R11, R32, -R6 ;  /* 0x000000200b617223 */ /* 0x000fe20000010806 */
[----:B------:R-:W-:-:S02]  /*fca0*/  HADD2.F32 R13, -RZ, R99.H0_H0 ;  /* 0x20000063ff0d7230 */ /* 0x000fc40000004100 */
[----:B------:R-:W-:Y:S01]  /*fcb0*/  FFMA.FTZ R99, R11, R34, R4 ;  /* 0x000000220b637223 */ /* 0x000fe20000010004 */
[----:B------:R-:W-:Y:S02]  /*fcc0*/  HADD2.F32 R5, -RZ, R104.H0_H0 ;  /* 0x20000068ff057230 */ /* 0x000fe40000004100 */
[----:B------:R-:W-:Y:S01]  /*fcd0*/  FMUL.FTZ R11, R12, R9 ;  /* 0x000000090c0b7220 */ /* 0x000fe20000410000 */
[----:B------:R-:W-:Y:S02]  /*fce0*/  HADD2.F32 R7, -RZ, R103.H0_H0 ;  /* 0x20000067ff077230 */ /* 0x000fe40000004100 */
[----:B------:R-:W-:Y:S01]  /*fcf0*/  FMUL.FTZ R15, R14, R13 ;  /* 0x0000000d0e0f7220 */ /* 0x000fe20000410000 */
[----:B------:R-:W-:Y:S02]  /*fd00*/  HADD2.F32 R10, -RZ, R10.H1_H1 ;  /* 0x3000000aff0a7230 */ /* 0x000fe40000004100 */
[-C--:B------:R-:W-:Y:S01]  /*fd10*/  FMUL.FTZ R12, R12, R5.reuse ;  /* 0x000000050c0c7220 */ /* 0x080fe20000410000 */
[----:B------:R-:W-:Y:S01]  /*fd20*/  FFMA.FTZ R4, R8, R5, -R11 ;  /* 0x0000000508047223 */ /* 0x000fe2000001080b */
[-C--:B------:R-:W-:Y:S01]  /*fd30*/  FMUL.FTZ R14, R14, R7.reuse ;  /* 0x000000070e0e7220 */ /* 0x080fe20000410000 */
[----:B------:R-:W-:Y:S01]  /*fd40*/  F2FP.F16.F32.PACK_AB R5, R93, R96 ;  /* 0x000000605d05723e */ /* 0x000fe200000000ff */
[----:B------:R-:W-:Y:S01]  /*fd50*/  FFMA.FTZ R6, R10, R7, -R15 ;  /* 0x000000070a067223 */ /* 0x000fe2000001080f */
[----:B------:R-:W-:Y:S01]  /*fd60*/  FFMA.FTZ R8, R8, R9, R12 ;  /* 0x0000000908087223 */ /* 0x000fe2000001000c */
[----:B------:R-:W-:Y:S01]  /*fd70*/  FFMA.FTZ R10, R10, R13, R14 ;  /* 0x0000000d0a0a7223 */ /* 0x000fe2000001000e */
[----:B------:R-:W-:-:S02]  /*fd80*/  F2FP.F16.F32.PACK_AB R7, R97, R90 ;  /* 0x0000005a6107723e */ /* 0x000fc400000000ff */
[----:B------:R-:W-:Y:S02]  /*fd90*/  F2FP.F16.F32.PACK_AB R4, R4, R33 ;  /* 0x000000210404723e */ /* 0x000fe400000000ff */
[----:B------:R-:W-:Y:S02]  /*fda0*/  F2FP.F16.F32.PACK_AB R6, R6, R89 ;  /* 0x000000590606723e */ /* 0x000fe400000000ff */
[----:B------:R-:W-:Y:S02]  /*fdb0*/  F2FP.F16.F32.PACK_AB R11, R99, R88 ;  /* 0x00000058630b723e */ /* 0x000fe400000000ff */
[----:B------:R-:W-:Y:S01]  /*fdc0*/  F2FP.F16.F32.PACK_AB R9, R95, R98 ;  /* 0x000000625f09723e */ /* 0x000fe200000000ff */
[----:B------:R1:W-:Y:S01]  /*fdd0*/  STS.128 [R86+0xc400], R4 ;  /* 0x00c4000456007388 */ /* 0x0003e20000000c00 */
[----:B------:R-:W-:Y:S02]  /*fde0*/  F2FP.F16.F32.PACK_AB R8, R8, R91 ;  /* 0x0000005b0808723e */ /* 0x000fe400000000ff */
[----:B------:R-:W-:-:S05]  /*fdf0*/  F2FP.F16.F32.PACK_AB R10, R10, R35 ;  /* 0x000000230a0a723e */ /* 0x000fca00000000ff */
[----:B------:R1:W-:Y:S02]  /*fe00*/  STS.128 [R87+0xc400], R8 ;  /* 0x00c4000857007388 */ /* 0x0003e40000000c00 */
.L_x_1502:
[----:B------:R-:W-:Y:S05]  /*fe10*/  BSYNC B2 ;  /* 0x0000000000027941 */ /* 0x000fea0003800000 */
.L_x_1501:
[----:B------:R-:W-:Y:S04]  /*fe20*/  BSSY B2, `(.L_x_1503) ;  /* 0x0000060000027945 */ /* 0x000fe80003800000 */
[----:B------:R-:W-:Y:S05]  /*fe30*/  @P2 BRA `(.L_x_1504) ;  /* 0x0000000400782947 */ /* 0x000fea0003800000 */
[----:B-1----:R-:W-:Y:S01]  /*fe40*/  LEA.HI R4, R85, R189, RZ, 0x1d ;  /* 0x000000bd55047211 */ /* 0x002fe200078fe8ff */
[----:B------:R-:W-:Y:S01]  /*fe50*/  HADD2.F32 R34, -RZ, R83.H1_H1 ;  /* 0x30000053ff227230 */ /* 0x000fe20000004100 */
[----:B------:R-:W-:Y:S02]  /*fe60*/  SHF.R.U64 R89, R24, 0x10, R25 ;  /* 0x0000001018597819 */ /* 0x000fe40000001219 */
[----:B------:R-:W-:Y:S02]  /*fe70*/  SHF.R.S32.HI R7, RZ, 0x1f, R4 ;  /* 0x0000001fff077819 */ /* 0x000fe40000011404 */
[----:B------:R-:W-:Y:S02]  /*fe80*/  SHF.L.U32 R5, R4, 0x3, RZ ;  /* 0x0000000304057819 */ /* 0x000fe400000006ff */
[----:B------:R-:W-:Y:S02]  /*fe90*/  LEA.HI R7, R7, R4, RZ, 0x3 ;  /* 0x0000000407077211 */ /* 0x000fe400078f18ff */
[----:B------:R-:W-:-:S02]  /*fea0*/  LOP3.LUT R4, R174, 0x38, R5, 0xf8, !PT ;  /* 0x00000038ae047812 */ /* 0x000fc400078ef805 */
[----:B------:R-:W-:Y:S01]  /*feb0*/  SHF.R.U32.HI R33, RZ, 0x10, R25 ;  /* 0x00000010ff217819 */ /* 0x000fe20000011619 */
[----:B------:R-:W-:Y:S01]  /*fec0*/  IMAD.SHL.U32 R7, R7, 0x400, RZ ;  /* 0x0000040007077824 */ /* 0x000fe200078e00ff */
[----:B------:R-:W-:Y:S02]  /*fed0*/  LOP3.LUT R8, R4, R175, RZ, 0x3c, !PT ;  /* 0x000000af04087212 */ /* 0x000fe400078e3cff */
[----:B------:R-:W-:Y:S01]  /*fee0*/  SHF.R.U64 R91, R38, 0x10, R39 ;  /* 0x00000010265b7819 */ /* 0x000fe20000001227 */
[----:B------:R-:W-:Y:S01]  /*fef0*/  HADD2.F32 R38, -RZ, R81.H1_H1 ;  /* 0x30000051ff267230 */ /* 0x000fe20000004100 */
[----:B0-----:R-:W-:Y:S01]  /*ff00*/  LOP3.LUT R9, R7, 0x7fffe000, RZ, 0xc0, !PT ;  /* 0x7fffe00007097812 */ /* 0x001fe200078ec0ff */
[----:B------:R-:W-:Y:S01]  /*ff10*/  HADD2.F32 R33, -RZ, R33.H0_H0 ;  /* 0x20000021ff217230 */ /* 0x000fe20000004100 */
[----:B------:R-:W0:Y:S01]  /*ff20*/  LDS.128 R4, [R199] ;  /* 0x00000000c7047984 */ /* 0x000e220000000c00 */
[----:B------:R-:W-:Y:S02]  /*ff30*/  SHF.R.U64 R92, R36, 0x10, R37 ;  /* 0x00000010245c7819 */ /* 0x000fe40000001225 */
[----:B------:R-:W-:-:S02]  /*ff40*/  IADD3 R9, R8, R9, R176 ;  /* 0x0000000908097210 */ /* 0x000fc40007ffe0b0 */
[----:B------:R-:W-:Y:S02]  /*ff50*/  SHF.R.U32.HI R37, RZ, 0x10, R37 ;  /* 0x00000010ff257819 */ /* 0x000fe40000011625 */
[----:B------:R-:W-:Y:S01]  /*ff60*/  SHF.R.U64 R87, R26, 0x10, R27 ;  /* 0x000000101a577819 */ /* 0x000fe2000000121b */
[----:B------:R-:W-:Y:S01]  /*ff70*/  IMAD R12, R9, 0x2, R18 ;  /* 0x00000002090c7824 */ /* 0x000fe200078e0212 */
[----:B------:R-:W-:Y:S02]  /*ff80*/  SHF.R.U32.HI R90, RZ, 0x10, R39 ;  /* 0x00000010ff5a7819 */ /* 0x000fe40000011627 */
[----:B------:R-:W-:Y:S02]  /*ff90*/  SHF.R.U32.HI R39, RZ, 0x10, R27 ;  /* 0x00000010ff277819 */ /* 0x000fe4000001161b */
[----:B------:R-:W1:Y:S01]  /*ffa0*/  LDS.128 R8, [R12+0xc400] ;  /* 0x00c400000c087984 */ /* 0x000e620000000c00 */
[--C-:B0-----:R-:W-:Y:S02]  /*ffb0*/  HADD2.F32 R13, -RZ, R5.reuse.H0_H0 ;  /* 0x20000005ff0d7230 */ /* 0x101fe40000004100 */
[----:B------:R-:W-:-:S02]  /*ffc0*/  HADD2.F32 R14, -RZ, R5.H1_H1 ;  /* 0x30000005ff0e7230 */ /* 0x000fc40000004100 */
[----:B------:R-:W-:Y:S02]  /*ffd0*/  HADD2.F32 R5, -RZ, R4.H0_H0 ;  /* 0x20000004ff057230 */ /* 0x000fe40000004100 */
[----:B------:R-:W-:Y:S02]  /*ffe0*/  HADD2.F32 R15, -RZ, R6.H0_H0 ;  /* 0x20000006ff0f7230 */ /* 0x000fe40000004100 */
[--C-:B------:R-:W-:Y:S02]  /*fff0*/  HADD2.F32 R24, -RZ, R7.reuse.H0_H0 ;  /* 0x20000007ff187230 */ /* 0x100fe40000004100 */
[----:B------:R-:W-:Y:S02]  /*10000*/  HADD2.F32 R7, -RZ, R7.H1_H1 ;  /* 0x30000007ff077230 */ /* 0x000fe40000004100 */
[----:B------:R-:W-:Y:S02]  /*10010*/  HADD2.F32 R4, -RZ, R4.H1_H1 ;  /* 0x30000004ff047230 */ /* 0x000fe40000004100 */
[----:B-1----:R-:W-:-:S02]  /*10020*/  HADD2.F32 R25, -RZ, R9.H0_H0 ;  /* 0x20000009ff197230 */ /* 0x002fc40000004100 */
[----:B------:R-:W-:Y:S02]  /*10030*/  HADD2.F32 R26, -RZ, R9.H1_H1 ;  /* 0x30000009ff1a7230 */ /* 0x000fe40000004100 */
[----:B------:R-:W-:Y:S02]  /*10040*/  HADD2.F32 R9, -RZ, R8.H0_H0 ;  /* 0x20000008ff097230 */ /* 0x000fe40000004100 */
[C---:B------:R-:W-:Y:S01]  /*10050*/  FMUL.FTZ R36, R25.reuse, R38 ;  /* 0x0000002619247220 */ /* 0x040fe20000410000 */
[-C--:B------:R-:W-:Y:S01]  /*10060*/  FMUL.FTZ R86, R25, R34.reuse ;  /* 0x0000002219567220 */ /* 0x080fe20000410000 */
[----:B------:R-:W-:Y:S02]  /*10070*/  HADD2.F32 R25, -RZ, R37.H0_H0 ;  /* 0x20000025ff197230 */ /* 0x000fe40000004100 */
[----:B------:R-:W-:Y:S01]  /*10080*/  FMUL.FTZ R37, R26, R33 ;  /* 0x000000211a257220 */ /* 0x000fe20000410000 */
[----:B------:R-:W-:Y:S01]  /*10090*/  FFMA.FTZ R35, R13, R34, -R36 ;  /* 0x000000220d237223 */ /* 0x000fe20000010824 */
[----:B------:R-:W-:-:S02]  /*100a0*/  HADD2.F32 R36, -RZ, R81.H0_H0 ;  /* 0x20000051ff247230 */ /* 0x000fc40000004100 */
[----:B------:R-:W-:Y:S01]  /*100b0*/  FFMA.FTZ R86, R13, R38, R86 ;  /* 0x000000260d567223 */ /* 0x000fe20000010056 */
[----:B------:R-:W-:Y:S02]  /*100c0*/  HADD2.F32 R34, -RZ, R83.H0_H0 ;  /* 0x20000053ff227230 */ /* 0x000fe40000004100 */
[-C--:B------:R-:W-:Y:S01]  /*100d0*/  FMUL.FTZ R13, R26, R25.reuse ;  /* 0x000000191a0d7220 */ /* 0x080fe20000410000 */
[----:B------:R-:W-:Y:S02]  /*100e0*/  HADD2.F32 R27, -RZ, R10.H0_H0 ;  /* 0x2000000aff1b7230 */ /* 0x000fe40000004100 */
[C---:B------:R-:W-:Y:S01]  /*100f0*/  FMUL.FTZ R38, R9.reuse, R36 ;  /* 0x0000002409267220 */ /* 0x040fe20000410000 */
[----:B------:R-:W-:Y:S02]  /*10100*/  HADD2.F32 R26, -RZ, R82.H0_H0 ;  /* 0x20000052ff1a7230 */ /* 0x000fe40000004100 */
[----:B------:R-:W-:Y:S01]  /*10110*/  FMUL.FTZ R9, R9, R34 ;  /* 0x0000002209097220 */ /* 0x000fe20000410000 */
[C---:B------:R-:W-:Y:S01]  /*10120*/  FFMA.FTZ R88, R14.reuse, R25, -R37 ;  /* 0x000000190e587223 */ /* 0x040fe20000010825 */
[----:B------:R-:W-:Y:S01]  /*10130*/  FFMA.FTZ R33, R14, R33, R13 ;  /* 0x000000210e217223 */ /* 0x000fe2000001000d */
[----:B------:R-:W-:-:S02]  /*10140*/  HADD2.F32 R14, -RZ, R84.H0_H0 ;  /* 0x20000054ff0e7230 */ /* 0x000fc40000004100 */
[C---:B------:R-:W-:Y:S01]  /*10150*/  FFMA.FTZ R36, R5.reuse, R36, R9 ;  /* 0x0000002405247223 */ /* 0x040fe20000010009 */
[--C-:B------:R-:W-:Y:S02]  /*10160*/  HADD2.F32 R32, -RZ, R11.reuse.H0_H0 ;  /* 0x2000000bff207230 */ /* 0x100fe40000004100 */
[----:B------:R-:W-:Y:S01]  /*10170*/  FFMA.FTZ R38, R5, R34, -R38 ;  /* 0x0000002205267223 */ /* 0x000fe20000010826 */
[----:B------:R-:W-:Y:S02]  /*10180*/  HADD2.F32 R9, -RZ, R82.H1_H1 ;  /* 0x30000052ff097230 */ /* 0x000fe40000004100 */
[C---:B------:R-:W-:Y:S01]  /*10190*/  FMUL.FTZ R34, R27.reuse, R26 ;  /* 0x0000001a1b227220 */ /* 0x040fe20000410000 */
[----:B------:R-:W-:Y:S02]  /*101a0*/  HADD2.F32 R5, -RZ, R84.H1_H1 ;  /* 0x30000054ff057230 */ /* 0x000fe40000004100 */
[----:B------:R-:W-:Y:S01]  /*101b0*/  FMUL.FTZ R82, R27, R14 ;  /* 0x0000000e1b527220 */ /* 0x000fe20000410000 */
[----:B------:R-:W-:-:S02]  /*101c0*/  HADD2.F32 R11, -RZ, R11.H1_H1 ;  /* 0x3000000bff0b7230 */ /* 0x000fc40000004100 */
[C---:B------:R-:W-:Y:S01]  /*101d0*/  FFMA.FTZ R27, R15.reuse, R14, -R34 ;  /* 0x0000000e0f1b7223 */ /* 0x040fe20000010822 */
[C---:B------:R-:W-:Y:S01]  /*101e0*/  FMUL.FTZ R13, R32.reuse, R9 ;  /* 0x00000009200d7220 */ /* 0x040fe20000410000 */
[----:B------:R-:W-:Y:S02]  /*101f0*/  HADD2.F32 R34, -RZ, R39.H0_H0 ;  /* 0x20000027ff227230 */ /* 0x000fe40000004100 */
[-C--:B------:R-:W-:Y:S01]  /*10200*/  FMUL.FTZ R32, R32, R5.reuse ;  /* 0x0000000520207220 */ /* 0x080fe20000410000 */
[----:B------:R-:W-:Y:S02]  /*10210*/  HADD2.F32 R14, -RZ, R90.H0_H0 ;  /* 0x2000005aff0e7230 */ /* 0x000fe40000004100 */
[----:B------:R-:W-:Y:S01]  /*10220*/  FFMA.FTZ R82, R15, R26, R82 ;  /* 0x0000001a0f527223 */ /* 0x000fe20000010052 */
[C---:B------:R-:W-:Y:S01]  /*10230*/  FFMA.FTZ R26, R24.reuse, R5, -R13 ;  /* 0x00000005181a7223 */ /* 0x040fe2000001080d */
[----:B------:R-:W-:Y:S01]  /*10240*/  FFMA.FTZ R32, R24, R9, R32 ;  /* 0x0000000918207223 */ /* 0x000fe20000010020 */
[C---:B------:R-:W-:Y:S01]  /*10250*/  FMUL.FTZ R84, R11.reuse, R34 ;  /* 0x000000220b547220 */ /* 0x040fe20000410000 */
[----:B------:R-:W-:Y:S01]  /*10260*/  FMUL.FTZ R24, R11, R14 ;  /* 0x0000000e0b187220 */ /* 0x000fe20000410000 */
[----:B------:R-:W-:-:S02]  /*10270*/  HADD2.F32 R8, -RZ, R8.H1_H1 ;  /* 0x30000008ff087230 */ /* 0x000fc40000004100 */
[----:B------:R-:W-:Y:S02]  /*10280*/  HADD2.F32 R10, -RZ, R10.H1_H1 ;  /* 0x3000000aff0a7230 */ /* 0x000fe40000004100 */
[C---:B------:R-:W-:Y:S01]  /*10290*/  FFMA.FTZ R39, R7.reuse, R14, -R84 ;  /* 0x0000000e07277223 */ /* 0x040fe20000010854 */
[----:B------:R-:W-:Y:S02]  /*102a0*/  HADD2.F32 R11, -RZ, R89.H0_H0 ;  /* 0x20000059ff0b7230 */ /* 0x000fe40000004100 */
[----:B------:R-:W-:Y:S01]  /*102b0*/  FFMA.FTZ R81, R7, R34, R24 ;  /* 0x0000002207517223 */ /* 0x000fe20000010018 */
[----:B------:R-:W-:Y:S02]  /*102c0*/  HADD2.F32 R13, -RZ, R87.H0_H0 ;  /* 0x20000057ff0d7230 */ /* 0x000fe40000004100 */
[----:B------:R-:W-:Y:S02]  /*102d0*/  HADD2.F32 R5, -RZ, R92.H0_H0 ;  /* 0x2000005cff057230 */ /* 0x000fe40000004100 */
[----:B------:R-:W-:Y:S01]  /*102e0*/  FMUL.FTZ R7, R8, R11 ;  /* 0x0000000b08077220 */ /* 0x000fe20000410000 */
[----:B------:R-:W-:-:S02]  /*102f0*/  HADD2.F32 R9, -RZ, R91.H0_H0 ;  /* 0x2000005bff097230 */ /* 0x000fc40000004100 */
        /* <DEDUP_REMOVED lines=18> */
.L_x_1504:
[----:B------:R-:W-:Y:S05]  /*10420*/  BSYNC B2 ;  /* 0x0000000000027941 */ /* 0x000fea0003800000 */
.L_x_1503:
[----:B------:R-:W-:Y:S05]  /*10430*/  @P3 BRA `(.L_x_1500) ;  /* 0x0000000400783947 */ /* 0x000fea0003800000 */
[----:B------:R-:W-:Y:S02]  /*10440*/  LEA.HI R85, R85, R197, RZ, 0x1d ;  /* 0x000000c555557211 */ /* 0x000fe400078fe8ff */
[----:B------:R-:W-:Y:S02]  /*10450*/  SHF.R.U64 R38, R28, 0x10, R29 ;  /* 0x000000101c267819 */ /* 0x000fe4000000121d */
[----:B-12---:R-:W-:Y:S01]  /*10460*/  SHF.R.S32.HI R4, RZ, 0x1f, R85 ;  /* 0x0000001fff047819 */ /* 0x006fe20000011455 */
[----:B------:R-:W-:Y:S01]  /*10470*/  IMAD.SHL.U32 R5, R85, 0x8, RZ ;  /* 0x0000000855057824 */ /* 0x000fe200078e00ff */
[----:B------:R-:W-:Y:S01]  /*10480*/  SHF.R.U32.HI R28, RZ, 0x10, R29 ;  /* 0x00000010ff1c7819 */ /* 0x000fe2000001161d */
[----:B------:R-:W-:Y:S01]  /*10490*/  HADD2.F32 R29, -RZ, R77.H1_H1 ;  /* 0x3000004dff1d7230 */ /* 0x000fe20000004100 */
[----:B------:R-:W-:Y:S02]  /*104a0*/  LEA.HI R85, R4, R85, RZ, 0x3 ;  /* 0x0000005504557211 */ /* 0x000fe400078f18ff */
[----:B------:R-:W-:-:S02]  /*104b0*/  LOP3.LUT R4, R174, 0x38, R5, 0xf8, !PT ;  /* 0x00000038ae047812 */ /* 0x000fc400078ef805 */
[--C-:B------:R-:W-:Y:S01]  /*104c0*/  SHF.R.U64 R37, R30, 0x10, R31.reuse ;  /* 0x000000101e257819 */ /* 0x100fe2000000121f */
[----:B------:R-:W-:Y:S01]  /*104d0*/  IMAD.SHL.U32 R85, R85, 0x400, RZ ;  /* 0x0000040055557824 */ /* 0x000fe200078e00ff */
[----:B------:R-:W-:Y:S01]  /*104e0*/  LOP3.LUT R8, R4, R175, RZ, 0x3c, !PT ;  /* 0x000000af04087212 */ /* 0x000fe200078e3cff */
[----:B------:R-:W-:Y:S01]  /*104f0*/  HADD2.F32 R30, -RZ, R28.H0_H0 ;  /* 0x2000001cff1e7230 */ /* 0x000fe20000004100 */
[----:B------:R-:W1:Y:S01]  /*10500*/  LDS.128 R4, [R196] ;  /* 0x00000000c4047984 */ /* 0x000e620000000c00 */
[----:B------:R-:W-:Y:S01]  /*10510*/  SHF.R.U32.HI R36, RZ, 0x10, R31 ;  /* 0x00000010ff247819 */ /* 0x000fe2000001161f */
[--C-:B------:R-:W-:Y:S01]  /*10520*/  HADD2.F32 R31, -RZ, R75.reuse.H1_H1 ;  /* 0x3000004bff1f7230 */ /* 0x100fe20000004100 */
[----:B------:R-:W-:Y:S01]  /*10530*/  LOP3.LUT R85, R85, 0x7fffe000, RZ, 0xc0, !PT ;  /* 0x7fffe00055557812 */ /* 0x000fe200078ec0ff */
[----:B------:R-:W-:Y:S01]  /*10540*/  HADD2.F32 R28, -RZ, R75.H0_H0 ;  /* 0x2000004bff1c7230 */ /* 0x000fe20000004100 */
[----:B------:R-:W-:Y:S02]  /*10550*/  SHF.R.U64 R81, R60, 0x10, R61 ;  /* 0x000000103c517819 */ /* 0x000fe4000000123d */
[----:B------:R-:W-:-:S02]  /*10560*/  IADD3 R85, R8, R85, R176 ;  /* 0x0000005508557210 */ /* 0x000fc40007ffe0b0 */
[----:B------:R-:W-:Y:S02]  /*10570*/  SHF.R.U32.HI R60, RZ, 0x10, R61 ;  /* 0x00000010ff3c7819 */ /* 0x000fe4000001163d */
[--C-:B------:R-:W-:Y:S01]  /*10580*/  SHF.R.U64 R39, R62, 0x10, R63.reuse ;  /* 0x000000103e277819 */ /* 0x100fe2000000123f */
[----:B------:R-:W-:Y:S01]  /*10590*/  IMAD R85, R85, 0x2, R18 ;  /* 0x0000000255557824 */ /* 0x000fe200078e0212 */
[----:B------:R-:W-:-:S04]  /*105a0*/  SHF.R.U32.HI R62, RZ, 0x10, R63 ;  /* 0x00000010ff3e7819 */ /* 0x000fc8000001163f */
[----:B0-----:R-:W0:Y:S01]  /*105b0*/  LDS.128 R8, [R85+0xc400] ;  /* 0x00c4000055087984 */ /* 0x001e220000000c00 */
[--C-:B-1----:R-:W-:Y:S02]  /*105c0*/  HADD2.F32 R12, -RZ, R5.reuse.H0_H0 ;  /* 0x20000005ff0c7230 */ /* 0x102fe40000004100 */
[----:B------:R-:W-:Y:S02]  /*105d0*/  HADD2.F32 R13, -RZ, R5.H1_H1 ;  /* 0x30000005ff0d7230 */ /* 0x000fe40000004100 */
[----:B------:R-:W-:Y:S02]  /*105e0*/  HADD2.F32 R5, -RZ, R4.H0_H0 ;  /* 0x20000004ff057230 */ /* 0x000fe40000004100 */
[----:B------:R-:W-:Y:S02]  /*105f0*/  HADD2.F32 R14, -RZ, R6.H0_H0 ;  /* 0x20000006ff0e7230 */ /* 0x000fe40000004100 */
[--C-:B------:R-:W-:Y:S02]  /*10600*/  HADD2.F32 R15, -RZ, R7.reuse.H0_H0 ;  /* 0x20000007ff0f7230 */ /* 0x100fe40000004100 */
[----:B------:R-:W-:-:S02]  /*10610*/  HADD2.F32 R7, -RZ, R7.H1_H1 ;  /* 0x30000007ff077230 */ /* 0x000fc40000004100 */
[----:B------:R-:W-:Y:S02]  /*10620*/  HADD2.F32 R4, -RZ, R4.H1_H1 ;  /* 0x30000004ff047230 */ /* 0x000fe40000004100 */
[----:B------:R-:W-:Y:S02]  /*10630*/  HADD2.F32 R6, -RZ, R6.H1_H1 ;  /* 0x30000006ff067230 */ /* 0x000fe40000004100 */
[--C-:B0-----:R-:W-:Y:S02]  /*10640*/  HADD2.F32 R24, -RZ, R9.reuse.H0_H0 ;  /* 0x20000009ff187230 */ /* 0x101fe40000004100 */
        /* <DEDUP_REMOVED lines=8> */
[----:B------:R-:W-:Y:S02]  /*106d0*/  HADD2.F32 R12, -RZ, R77.H0_H0 ;  /* 0x2000004dff0c7230 */ /* 0x000fe40000004100 */
[-C--:B------:R-:W-:Y:S01]  /*106e0*/  FMUL.FTZ R34, R25, R24.reuse ;  /* 0x0000001819227220 */ /* 0x080fe20000410000 */
[----:B------:R-:W-:Y:S01]  /*106f0*/  FFMA.FTZ R32, R13, R24, -R32 ;  /* 0x000000180d207223 */ /* 0x000fe20000010820 */
[----:B------:R-:W-:Y:S02]  /*10700*/  HADD2.F32 R26, -RZ, R10.H0_H0 ;  /* 0x2000000aff1a7230 */ /* 0x000fe40000004100 */
[----:B------:R-:W-:Y:S01]  /*10710*/  FMUL.FTZ R24, R9, R28 ;  /* 0x0000001c09187220 */ /* 0x000fe20000410000 */
[----:B------:R-:W-:-:S02]  /*10720*/  HADD2.F32 R25, -RZ, R76.H0_H0 ;  /* 0x2000004cff197230 */ /* 0x000fc40000004100 */
[-C--:B------:R-:W-:Y:S01]  /*10730*/  FMUL.FTZ R31, R9, R12.reuse ;  /* 0x0000000c091f7220 */ /* 0x080fe20000410000 */
[----:B------:R-:W-:Y:S02]  /*10740*/  HADD2.F32 R9, -RZ, R78.H0_H0 ;  /* 0x2000004eff097230 */ /* 0x000fe40000004100 */
[C---:B------:R-:W-:Y:S01]  /*10750*/  FFMA.FTZ R29, R5.reuse, R12, -R24 ;  /* 0x0000000c051d7223 */ /* 0x040fe20000010818 */
[--C-:B------:R-:W-:Y:S02]  /*10760*/  HADD2.F32 R27, -RZ, R11.reuse.H0_H0 ;  /* 0x2000000bff1b7230 */ /* 0x100fe40000004100 */
[----:B------:R-:W-:Y:S01]  /*10770*/  FFMA.FTZ R31, R5, R28, R31 ;  /* 0x0000001c051f7223 */ /* 0x000fe2000001001f */
[----:B------:R-:W-:Y:S02]  /*10780*/  HADD2.F32 R11, -RZ, R11.H1_H1 ;  /* 0x3000000bff0b7230 */ /* 0x000fe40000004100 */
[----:B------:R-:W-:Y:S01]  /*10790*/  FFMA.FTZ R34, R13, R30, R34 ;  /* 0x0000001e0d227223 */ /* 0x000fe20000010022 */
[----:B------:R-:W-:Y:S01]  /*107a0*/  FMUL.FTZ R5, R26, R25 ;  /* 0x000000191a057220 */ /* 0x000fe20000410000 */
[----:B------:R-:W-:-:S02]  /*107b0*/  HADD2.F32 R76, -RZ, R76.H1_H1 ;  /* 0x3000004cff4c7230 */ /* 0x000fc40000004100 */
[-C--:B------:R-:W-:Y:S01]  /*107c0*/  FMUL.FTZ R13, R26, R9.reuse ;  /* 0x000000091a0d7220 */ /* 0x080fe20000410000 */
[----:B------:R-:W-:Y:S02]  /*107d0*/  HADD2.F32 R24, -RZ, R36.H0_H0 ;  /* 0x20000024ff187230 */ /* 0x000fe40000004100 */
[C---:B------:R-:W-:Y:S01]  /*107e0*/  FFMA.FTZ R26, R14.reuse, R9, -R5 ;  /* 0x000000090e1a7223 */ /* 0x040fe20000010805 */
[----:B------:R-:W-:Y:S02]  /*107f0*/  HADD2.F32 R12, -RZ, R62.H0_H0 ;  /* 0x2000003eff0c7230 */ /* 0x000fe40000004100 */
[----:B------:R-:W-:Y:S01]  /*10800*/  FMUL.FTZ R28, R27, R76 ;  /* 0x0000004c1b1c7220 */ /* 0x000fe20000410000 */
[----:B------:R-:W-:Y:S02]  /*10810*/  HADD2.F32 R78, -RZ, R78.H1_H1 ;  /* 0x3000004eff4e7230 */ /* 0x000fe40000004100 */
[----:B------:R-:W-:Y:S01]  /*10820*/  FFMA.FTZ R14, R14, R25, R13 ;  /* 0x000000190e0e7223 */ /* 0x000fe2000001000d */
[C---:B------:R-:W-:Y:S01]  /*10830*/  FMUL.FTZ R30, R11.reuse, R24 ;  /* 0x000000180b1e7220 */ /* 0x040fe20000410000 */
[----:B------:R-:W-:Y:S01]  /*10840*/  FMUL.FTZ R36, R11, R12 ;  /* 0x0000000c0b247220 */ /* 0x000fe20000410000 */
[----:B------:R-:W-:-:S02]  /*10850*/  HADD2.F32 R8, -RZ, R8.H1_H1 ;  /* 0x30000008ff087230 */ /* 0x000fc40000004100 */
[-C--:B------:R-:W-:Y:S01]  /*10860*/  FMUL.FTZ R27, R27, R78.reuse ;  /* 0x0000004e1b1b7220 */ /* 0x080fe20000410000 */
[----:B------:R-:W-:Y:S02]  /*10870*/  HADD2.F32 R10, -RZ, R10.H1_H1 ;  /* 0x3000000aff0a7230 */ /* 0x000fe40000004100 */
[C---:B------:R-:W-:Y:S01]  /*10880*/  FFMA.FTZ R28, R15.reuse, R78, -R28 ;  /* 0x0000004e0f1c7223 */ /* 0x040fe2000001081c */
[----:B------:R-:W-:Y:S02]  /*10890*/  HADD2.F32 R11, -RZ, R38.H0_H0 ;  /* 0x20000026ff0b7230 */ /* 0x000fe40000004100 */
[----:B------:R-:W-:Y:S01]  /*108a0*/  FFMA.FTZ R27, R15, R76, R27 ;  /* 0x0000004c0f1b7223 */ /* 0x000fe2000001001b */
[----:B------:R-:W-:Y:S02]  /*108b0*/  HADD2.F32 R13, -RZ, R37.H0_H0 ;  /* 0x20000025ff0d7230 */ /* 0x000fe40000004100 */
[----:B------:R-:W-:Y:S01]  /*108c0*/  FFMA.FTZ R25, R7, R12, -R30 ;  /* 0x0000000c07197223 */ /* 0x000fe2000001081e */
[----:B------:R-:W-:-:S02]  /*108d0*/  HADD2.F32 R5, -RZ, R81.H0_H0 ;  /* 0x20000051ff057230 */ /* 0x000fc40000004100 */
[----:B------:R-:W-:Y:S01]  /*108e0*/  FFMA.FTZ R36, R7, R24, R36 ;  /* 0x0000001807247223 */ /* 0x000fe20000010024 */
[----:B------:R-:W-:Y:S02]  /*108f0*/  HADD2.F32 R9, -RZ, R39.H0_H0 ;  /* 0x20000027ff097230 */ /* 0x000fe40000004100 */
[----:B------:R-:W-:Y:S01]  /*10900*/  FMUL.FTZ R7, R8, R11 ;  /* 0x0000000b08077220 */ /* 0x000fe20000410000 */
[----:B------:R-:W-:Y:S01]  /*10910*/  FMUL.FTZ R15, R10, R13 ;  /* 0x0000000d0a0f7220 */ /* 0x000fe20000410000 */
[----:B------:R-:W-:Y:S01]  /*10920*/  FMUL.FTZ R12, R8, R5 ;  /* 0x00000005080c7220 */ /* 0x000fe20000410000 */
        /* <DEDUP_REMOVED lines=15> */
.L_x_1500:
[----:B------:R-:W-:Y:S05]  /*10a20*/  BSYNC B1 ;  /* 0x0000000000017941 */ /* 0x000fea0003800000 */
.L_x_1499:
[----:B------:R-:W-:Y:S05]  /*10a30*/  @P1 BRA `(.L_x_1474) ;  /* 0x0000001000941947 */ /* 0x000fea0003800000 */
[----:B--2---:R-:W2:Y:S01]  /*10a40*/  LDC R12, c[0x0][0x3d4] ;  /* 0x0000f500ff0c7b82 */ /* 0x004ea20000000800 */
[----:B------:R-:W-:Y:S01]  /*10a50*/  BSSY B1, `(.L_x_1505) ;  /* 0x0000063000017945 */ /* 0x000fe20003800000 */
[-C--:B--2---:R-:W-:Y:S02]  /*10a60*/  ISETP.GE.AND P0, PT, R22, R12.reuse, PT ;  /* 0x0000000c1600720c */ /* 0x084fe40003f06270 */
[-C--:B------:R-:W-:Y:S02]  /*10a70*/  ISETP.GE.AND P1, PT, R165, R12.reuse, PT ;  /* 0x0000000ca500720c */ /* 0x080fe40003f26270 */
[----:B------:R-:W-:-:S09]  /*10a80*/  ISETP.GE.AND P2, PT, R166, R12, PT ;  /* 0x0000000ca600720c */ /* 0x000fd20003f46270 */
[----:B------:R-:W-:Y:S05]  /*10a90*/  @P0 BRA `(.L_x_1506) ;  /* 0x0000000400780947 */ /* 0x000fea0003800000 */
[----:B-1-3--:R-:W-:Y:S01]  /*10aa0*/  LEA.HI R4, R12, R188, RZ, 0x1d ;  /* 0x000000bc0c047211 */ /* 0x00afe200078fe8ff */
[----:B------:R-:W-:Y:S01]  /*10ab0*/  HADD2.F32 R31, -RZ, R79.H1_H1 ;  /* 0x3000004fff1f7230 */ /* 0x000fe20000004100 */
[----:B------:R-:W-:Y:S01]  /*10ac0*/  SHF.R.U32.HI R30, RZ, 0x10, R41 ;  /* 0x00000010ff1e7819 */ /* 0x000fe20000011629 */
[--C-:B------:R-:W-:Y:S01]  /*10ad0*/  HADD2.F32 R33, -RZ, R70.reuse.H1_H1 ;  /* 0x30000046ff217230 */ /* 0x100fe20000004100 */
[----:B------:R-:W-:Y:S01]  /*10ae0*/  SHF.R.S32.HI R7, RZ, 0x1f, R4 ;  /* 0x0000001fff077819 */ /* 0x000fe20000011404 */
[----:B------:R-:W-:Y:S01]  /*10af0*/  HADD2.F32 R70, -RZ, R70.H0_H0 ;  /* 0x20000046ff467230 */ /* 0x000fe20000004100 */
[----:B------:R-:W-:Y:S01]  /*10b00*/  SHF.L.U32 R5, R4, 0x3, RZ ;  /* 0x0000000304057819 */ /* 0x000fe200000006ff */
[----:B------:R-:W-:Y:S01]  /*10b10*/  HADD2.F32 R30, -RZ, R30.H0_H0 ;  /* 0x2000001eff1e7230 */ /* 0x000fe20000004100 */
[----:B------:R-:W-:Y:S02]  /*10b20*/  LEA.HI R7, R7, R4, RZ, 0x3 ;  /* 0x0000000407077211 */ /* 0x000fe400078f18ff */
[----:B------:R-:W-:-:S02]  /*10b30*/  LOP3.LUT R5, R172, 0x38, R5, 0xf8, !PT ;  /* 0x00000038ac057812 */ /* 0x000fc400078ef805 */
[--C-:B------:R-:W-:Y:S01]  /*10b40*/  SHF.R.U64 R60, R52, 0x10, R53.reuse ;  /* 0x00000010343c7819 */ /* 0x100fe20000001235 */
[----:B------:R-:W-:Y:S01]  /*10b50*/  IMAD.SHL.U32 R7, R7, 0x400, RZ ;  /* 0x0000040007077824 */ /* 0x000fe200078e00ff */
[----:B------:R-:W-:Y:S02]  /*10b60*/  LOP3.LUT R8, R5, R200, RZ, 0x3c, !PT ;  /* 0x000000c805087212 */ /* 0x000fe400078e3cff */
[----:B------:R-:W-:Y:S02]  /*10b70*/  SHF.R.U32.HI R53, RZ, 0x10, R53 ;  /* 0x00000010ff357819 */ /* 0x000fe40000011635 */
[----:B0-----:R-:W-:Y:S02]  /*10b80*/  LOP3.LUT R9, R7, 0x7fffe000, RZ, 0xc0, !PT ;  /* 0x7fffe00007097812 */ /* 0x001fe400078ec0ff */
[----:B------:R-:W0:Y:S01]  /*10b90*/  LDS.128 R4, [R198] ;  /* 0x00000000c6047984 */ /* 0x000e220000000c00 */
[----:B------:R-:W-:Y:S02]  /*10ba0*/  SHF.R.U64 R52, R40, 0x10, R41 ;  /* 0x0000001028347819 */ /* 0x000fe40000001229 */
[----:B------:R-:W-:-:S02]  /*10bb0*/  IADD3 R9, R8, R9, R177 ;  /* 0x0000000908097210 */ /* 0x000fc40007ffe0b1 */
[----:B------:R-:W-:Y:S02]  /*10bc0*/  SHF.R.U64 R41, R54, 0x10, R55 ;  /* 0x0000001036297819 */ /* 0x000fe40000001237 */
        /* <DEDUP_REMOVED lines=19> */
[C---:B------:R-:W-:Y:S01]  /*10d00*/  FFMA.FTZ R35, R14.reuse, R31, -R35 ;  /* 0x0000001f0e237223 */ /* 0x040fe20000010823 */
[----:B------:R-:W-:Y:S01]  /*10d10*/  FFMA.FTZ R37, R14, R33, R37 ;  /* 0x000000210e257223 */ /* 0x000fe20000010025 */
[----:B------:R-:W-:-:S02]  /*10d20*/  HADD2.F32 R14, -RZ, R79.H0_H0 ;  /* 0x2000004fff0e7230 */ /* 0x000fc40000004100 */
[-C--:B------:R-:W-:Y:S01]  /*10d30*/  FMUL.FTZ R34, R27, R26.reuse ;  /* 0x0000001a1b227220 */ /* 0x080fe20000410000 */
[----:B------:R-:W-:Y:S01]  /*10d40*/  FFMA.FTZ R32, R15, R26, -R32 ;  /* 0x0000001a0f207223 */ /* 0x000fe20000010820 */
[----:B------:R-:W-:Y:S01]  /*10d50*/  FMUL.FTZ R26, R9, R70 ;  /* 0x00000046091a7220 */ /* 0x000fe20000410000 */
[----:B------:R-:W-:Y:S02]  /*10d60*/  HADD2.F32 R28, -RZ, R10.H0_H0 ;  /* 0x2000000aff1c7230 */ /* 0x000fe40000004100 */
[----:B------:R-:W-:Y:S01]  /*10d70*/  FFMA.FTZ R34, R15, R30, R34 ;  /* 0x0000001e0f227223 */ /* 0x000fe20000010022 */
[-C--:B------:R-:W-:Y:S01]  /*10d80*/  FMUL.FTZ R31, R9, R14.reuse ;  /* 0x0000000e091f7220 */ /* 0x080fe20000410000 */
[----:B------:R-:W-:Y:S01]  /*10d90*/  FFMA.FTZ R30, R5, R14, -R26 ;  /* 0x0000000e051e7223 */ /* 0x000fe2000001081a */
[----:B------:R-:W-:Y:S02]  /*10da0*/  HADD2.F32 R29, -RZ, R11.H0_H0 ;  /* 0x2000000bff1d7230 */ /* 0x000fe40000004100 */
[----:B------:R-:W-:-:S02]  /*10db0*/  HADD2.F32 R27, -RZ, R71.H0_H0 ;  /* 0x20000047ff1b7230 */ /* 0x000fc40000004100 */
[----:B------:R-:W-:Y:S01]  /*10dc0*/  FFMA.FTZ R31, R5, R70, R31 ;  /* 0x00000046051f7223 */ /* 0x000fe2000001001f */
[--C-:B------:R-:W-:Y:S02]  /*10dd0*/  HADD2.F32 R9, -RZ, R80.reuse.H0_H0 ;  /* 0x20000050ff097230 */ /* 0x100fe40000004100 */
[----:B------:R-:W-:Y:S02]  /*10de0*/  HADD2.F32 R26, -RZ, R71.H1_H1 ;  /* 0x30000047ff1a7230 */ /* 0x000fe40000004100 */
[C---:B------:R-:W-:Y:S01]  /*10df0*/  FMUL.FTZ R5, R28.reuse, R27 ;  /* 0x0000001b1c057220 */ /* 0x040fe20000410000 */
[----:B------:R-:W-:Y:S02]  /*10e00*/  HADD2.F32 R80, -RZ, R80.H1_H1 ;  /* 0x30000050ff507230 */ /* 0x000fe40000004100 */
[----:B------:R-:W-:Y:S01]  /*10e10*/  FMUL.FTZ R15, R28, R9 ;  /* 0x000000091c0f7220 */ /* 0x000fe20000410000 */
[----:B------:R-:W-:Y:S02]  /*10e20*/  HADD2.F32 R11, -RZ, R11.H1_H1 ;  /* 0x3000000bff0b7230 */ /* 0x000fe40000004100 */
[----:B------:R-:W-:Y:S01]  /*10e30*/  FMUL.FTZ R36, R29, R26 ;  /* 0x0000001a1d247220 */ /* 0x000fe20000410000 */
[----:B------:R-:W-:-:S02]  /*10e40*/  HADD2.F32 R28, -RZ, R42.H0_H0 ;  /* 0x2000002aff1c7230 */ /* 0x000fc40000004100 */
[----:B------:R-:W-:Y:S01]  /*10e50*/  FMUL.FTZ R29, R29, R80 ;  /* 0x000000501d1d7220 */ /* 0x000fe20000410000 */
[----:B------:R-:W-:Y:S02]  /*10e60*/  HADD2.F32 R14, -RZ, R54.H0_H0 ;  /* 0x20000036ff0e7230 */ /* 0x000fe40000004100 */
[C---:B------:R-:W-:Y:S01]  /*10e70*/  FFMA.FTZ R33, R24.reuse, R9, -R5 ;  /* 0x0000000918217223 */ /* 0x040fe20000010805 */
[----:B------:R-:W-:Y:S01]  /*10e80*/  FFMA.FTZ R24, R24, R27, R15 ;  /* 0x0000001b18187223 */ /* 0x000fe2000001000f */
[----:B------:R-:W-:Y:S01]  /*10e90*/  FFMA.FTZ R29, R25, R26, R29 ;  /* 0x0000001a191d7223 */ /* 0x000fe2000001001d */
[C---:B------:R-:W-:Y:S01]  /*10ea0*/  FMUL.FTZ R38, R11.reuse, R28 ;  /* 0x0000001c0b267220 */ /* 0x040fe20000410000 */
[----:B------:R-:W-:Y:S01]  /*10eb0*/  FMUL.FTZ R26, R11, R14 ;  /* 0x0000000e0b1a7220 */ /* 0x000fe20000410000 */
[----:B------:R-:W-:Y:S02]  /*10ec0*/  HADD2.F32 R8, -RZ, R8.H1_H1 ;  /* 0x30000008ff087230 */ /* 0x000fe40000004100 */
[----:B------:R-:W-:Y:S01]  /*10ed0*/  FFMA.FTZ R36, R25, R80, -R36 ;  /* 0x0000005019247223 */ /* 0x000fe20000010824 */
[----:B------:R-:W-:-:S02]  /*10ee0*/  HADD2.F32 R10, -RZ, R10.H1_H1 ;  /* 0x3000000aff0a7230 */ /* 0x000fc40000004100 */
[C---:B------:R-:W-:Y:S01]  /*10ef0*/  FFMA.FTZ R39, R7.reuse, R14, -R38 ;  /* 0x0000000e07277223 */ /* 0x040fe20000010826 */
[----:B------:R-:W-:Y:S02]  /*10f00*/  HADD2.F32 R11, -RZ, R52.H0_H0 ;  /* 0x20000034ff0b7230 */ /* 0x000fe40000004100 */
[----:B------:R-:W-:Y:S01]  /*10f10*/  FFMA.FTZ R26, R7, R28, R26 ;  /* 0x0000001c071a7223 */ /* 0x000fe2000001001a */
[----:B------:R-:W-:Y:S02]  /*10f20*/  HADD2.F32 R15, -RZ, R40.H0_H0 ;  /* 0x20000028ff0f7230 */ /* 0x000fe40000004100 */
[----:B------:R-:W-:Y:S02]  /*10f30*/  HADD2.F32 R5, -RZ, R60.H0_H0 ;  /* 0x2000003cff057230 */ /* 0x000fe40000004100 */
[----:B------:R-:W-:Y:S01]  /*10f40*/  FMUL.FTZ R7, R8, R11 ;  /* 0x0000000b08077220 */ /* 0x000fe20000410000 */
[----:B------:R-:W-:Y:S02]  /*10f50*/  HADD2.F32 R9, -RZ, R41.H0_H0 ;  /* 0x20000029ff097230 */ /* 0x000fe40000004100 */
[----:B------:R-:W-:Y:S01]  /*10f60*/  FMUL.FTZ R27, R10, R15 ;  /* 0x0000000f0a1b7220 */ /* 0x000fe20000410000 */
[----:B------:R-:W-:-:S02]  /*10f70*/  HADD2.F32 R6, -RZ, R6.H1_H1 ;  /* 0x30000006ff067230 */ /* 0x000fc40000004100 */
[-C--:B------:R-:W-:Y:S01]  /*10f80*/  FMUL.FTZ R8, R8, R5.reuse ;  /* 0x0000000508087220 */ /* 0x080fe20000410000 */
[----:B------:R-:W-:Y:S01]  /*10f90*/  FFMA.FTZ R25, R4, R5, -R7 ;  /* 0x0000000504197223 */ /* 0x000fe20000010807 */
[-C--:B------:R-:W-:Y:S01]  /*10fa0*/  FMUL.FTZ R14, R10, R9.reuse ;  /* 0x000000090a0e7220 */ /* 0x080fe20000410000 */
[----:B------:R-:W-:Y:S01]  /*10fb0*/  F2FP.F16.F32.PACK_AB R7, R39, R36 ;  /* 0x000000242707723e */ /* 0x000fe200000000ff */
[----:B------:R-:W-:Y:S01]  /*10fc0*/  FFMA.FTZ R10, R6, R9, -R27 ;  /* 0x00000009060a7223 */ /* 0x000fe2000001081b */
[----:B------:R-:W-:Y:S01]  /*10fd0*/  FFMA.FTZ R8, R4, R11, R8 ;  /* 0x0000000b04087223 */ /* 0x000fe20000010008 */
[----:B------:R-:W-:Y:S01]  /*10fe0*/  FFMA.FTZ R15, R6, R15, R14 ;  /* 0x0000000f060f7223 */ /* 0x000fe2000001000e */
[----:B------:R-:W-:Y:S02]  /*10ff0*/  F2FP.F16.F32.PACK_AB R5, R32, R35 ;  /* 0x000000232005723e */ /* 0x000fe400000000ff */
[----:B------:R-:W-:Y:S02]  /*11000*/  F2FP.F16.F32.PACK_AB R4, R25, R30 ;  /* 0x0000001e1904723e */ /* 0x000fe400000000ff */
[----:B------:R-:W-:-:S02]  /*11010*/  F2FP.F16.F32.PACK_AB R6, R10, R33 ;  /* 0x000000210a06723e */ /* 0x000fc400000000ff */
[----:B------:R-:W-:Y:S02]  /*11020*/  F2FP.F16.F32.PACK_AB R11, R26, R29 ;  /* 0x0000001d1a0b723e */ /* 0x000fe400000000ff */
[----:B------:R-:W-:Y:S01]  /*11030*/  F2FP.F16.F32.PACK_AB R9, R34, R37 ;  /* 0x000000252209723e */ /* 0x000fe200000000ff */
[----:B------:R2:W-:Y:S01]  /*11040*/  STS.128 [R198], R4 ;  /* 0x00000004c6007388 */ /* 0x0005e20000000c00 */
[----:B------:R-:W-:Y:S02]  /*11050*/  F2FP.F16.F32.PACK_AB R8, R8, R31 ;  /* 0x0000001f0808723e */ /* 0x000fe400000000ff */
[----:B------:R-:W-:-:S05]  /*11060*/  F2FP.F16.F32.PACK_AB R10, R15, R24 ;  /* 0x000000180f0a723e */ /* 0x000fca00000000ff */
[----:B------:R2:W-:Y:S02]  /*11070*/  STS.128 [R13+0xc400], R8 ;  /* 0x00c400080d007388 */ /* 0x0005e40000000c00 */
.L_x_1506:
[----:B------:R-:W-:Y:S05]  /*11080*/  BSYNC B1 ;  /* 0x0000000000017941 */ /* 0x000fea0003800000 */
.L_x_1505:
[----:B------:R-:W-:Y:S04]  /*11090*/  BSSY B1, `(.L_x_1507) ;  /* 0x0000060000017945 */ /* 0x000fe80003800000 */
[----:B------:R-:W-:Y:S05]  /*110a0*/  @P1 BRA `(.L_x_1508) ;  /* 0x0000000400781947 */ /* 0x000fea0003800000 */
[----:B-123--:R-:W-:Y:S01]  /*110b0*/  LEA.HI R4, R12, R189, RZ, 0x1d ;  /* 0x000000bd0c047211 */ /* 0x00efe200078fe8ff */
[----:B------:R-:W-:Y:S01]  /*110c0*/  HADD2.F32 R31, -RZ, R73.H1_H1 ;  /* 0x30000049ff1f7230 */ /* 0x000fe20000004100 */
[----:B------:R-:W-:Y:S01]  /*110d0*/  SHF.R.U32.HI R32, RZ, 0x10, R45 ;  /* 0x00000010ff207819 */ /* 0x000fe2000001162d */
[--C-:B------:R-:W-:Y:S01]  /*110e0*/  HADD2.F32 R33, -RZ, R69.reuse.H1_H1 ;  /* 0x30000045ff217230 */ /* 0x100fe20000004100 */
[----:B------:R-:W-:Y:S01]  /*110f0*/  SHF.R.S32.HI R7, RZ, 0x1f, R4 ;  /* 0x0000001fff077819 */ /* 0x000fe20000011404 */
[----:B------:R-:W-:Y:S01]  /*11100*/  IMAD.SHL.U32 R5, R4, 0x8, RZ ;  /* 0x0000000804057824 */ /* 0x000fe200078e00ff */
[----:B------:R-:W-:Y:S01]  /*11110*/  SHF.R.U64 R42, R56, 0x10, R57 ;  /* 0x00000010382a7819 */ /* 0x000fe20000001239 */
[----:B------:R-:W-:Y:S01]  /*11120*/  HADD2.F32 R32, -RZ, R32.H0_H0 ;  /* 0x20000020ff207230 */ /* 0x000fe20000004100 */
[----:B------:R-:W-:Y:S01]  /*11130*/  LEA.HI R7, R7, R4, RZ, 0x3 ;  /* 0x0000000407077211 */ /* 0x000fe200078f18ff */
[----:B------:R-:W-:Y:S01]  /*11140*/  HADD2.F32 R30, -RZ, R69.H0_H0 ;  /* 0x20000045ff1e7230 */ /* 0x000fe20000004100 */
[----:B------:R-:W-:-:S02]  /*11150*/  LOP3.LUT R5, R172, 0x38, R5, 0xf8, !PT ;  /* 0x00000038ac057812 */ /* 0x000fc400078ef805 */
[----:B------:R-:W-:Y:S01]  /*11160*/  SHF.R.U32.HI R56, RZ, 0x10, R57 ;  /* 0x00000010ff387819 */ /* 0x000fe20000011639 */
[----:B------:R-:W-:Y:S01]  /*11170*/  IMAD.SHL.U32 R7, R7, 0x400, RZ ;  /* 0x0000040007077824 */ /* 0x000fe200078e00ff */
[----:B------:R-:W-:Y:S02]  /*11180*/  LOP3.LUT R8, R5, R200, RZ, 0x3c, !PT ;  /* 0x000000c805087212 */ /* 0x000fe400078e3cff */
[----:B------:R-:W-:Y:S02]  /*11190*/  SHF.R.U64 R41, R58, 0x10, R59 ;  /* 0x000000103a297819 */ /* 0x000fe4000000123b */
[----:B0-----:R-:W-:Y:S02]  /*111a0*/  LOP3.LUT R9, R7, 0x7fffe000, RZ, 0xc0, !PT ;  /* 0x7fffe00007097812 */ /* 0x001fe400078ec0ff */
[----:B------:R-:W0:Y:S01]  /*111b0*/  LDS.128 R4, [R195] ;  /* 0x00000000c3047984 */ /* 0x000e220000000c00 */
[----:B------:R-:W-:Y:S02]  /*111c0*/  SHF.R.U64 R39, R46, 0x10, R47 ;  /* 0x000000102e277819 */ /* 0x000fe4000000122f */
[----:B------:R-:W-:-:S02]  /*111d0*/  IADD3 R9, R8, R9, R177 ;  /* 0x0000000908097210 */ /* 0x000fc40007ffe0b1 */
[----:B------:R-:W-:Y:S02]  /*111e0*/  SHF.R.U32.HI R58, RZ, 0x10, R59 ;  /* 0x00000010ff3a7819 */ /* 0x000fe4000001163b */
[----:B------:R-:W-:Y:S01]  /*111f0*/  SHF.R.U32.HI R46, RZ, 0x10, R47 ;  /* 0x00000010ff2e7819 */ /* 0x000fe2000001162f */
[----:B------:R-:W-:Y:S01]  /*11200*/  IMAD R13, R9, 0x2, R18 ;  /* 0x00000002090d7824 */ /* 0x000fe200078e0212 */
[----:B------:R-:W-:-:S04]  /*11210*/  SHF.R.U64 R40, R44, 0x10, R45 ;  /* 0x000000102c287819 */ /* 0x000fc8000000122d */
[----:B------:R-:W1:Y:S01]  /*11220*/  LDS.128 R8, [R13+0xc400] ;  /* 0x00c400000d087984 */ /* 0x000e620000000c00 */
[--C-:B0-----:R-:W-:Y:S02]  /*11230*/  HADD2.F32 R14, -RZ, R5.reuse.H0_H0 ;  /* 0x20000005ff0e7230 */ /* 0x101fe40000004100 */
[----:B------:R-:W-:Y:S02]  /*11240*/  HADD2.F32 R15, -RZ, R5.H1_H1 ;  /* 0x30000005ff0f7230 */ /* 0x000fe40000004100 */
[----:B------:R-:W-:Y:S02]  /*11250*/  HADD2.F32 R5, -RZ, R4.H0_H0 ;  /* 0x20000004ff057230 */ /* 0x000fe40000004100 */
[----:B------:R-:W-:Y:S02]  /*11260*/  HADD2.F32 R24, -RZ, R6.H0_H0 ;  /* 0x20000006ff187230 */ /* 0x000fe40000004100 */
[--C-:B------:R-:W-:Y:S02]  /*11270*/  HADD2.F32 R25, -RZ, R7.reuse.H0_H0 ;  /* 0x20000007ff197230 */ /* 0x100fe40000004100 */
[----:B------:R-:W-:-:S02]  /*11280*/  HADD2.F32 R7, -RZ, R7.H1_H1 ;  /* 0x30000007ff077230 */ /* 0x000fc40000004100 */
[----:B------:R-:W-:Y:S02]  /*11290*/  HADD2.F32 R4, -RZ, R4.H1_H1 ;  /* 0x30000004ff047230 */ /* 0x000fe40000004100 */
        /* <DEDUP_REMOVED lines=45> */
[----:B------:R-:W-:Y:S02]  /*11570*/  HADD2.F32 R6, -RZ, R6.H1_H1 ;  /* 0x30000006ff067230 */ /* 0x000fe40000004100 */
        /* <DEDUP_REMOVED lines=17> */
.L_x_1508:
[----:B------:R-:W-:Y:S05]  /*11690*/  BSYNC B1 ;  /* 0x0000000000017941 */ /* 0x000fea0003800000 */
.L_x_1507:
[----:B------:R-:W-:Y:S05]  /*116a0*/  @P2 BRA `(.L_x_1474) ;  /* 0x0000000400782947 */ /* 0x000fea0003800000 */
[----:B------:R-:W-:Y:S01]  /*116b0*/  LEA.HI R12, R12, R197, RZ, 0x1d ;  /* 0x000000c50c0c7211 */ /* 0x000fe200078fe8ff */
[----:B------:R-:W-:Y:S01]  /*116c0*/  HADD2.F32 R32, -RZ, R0.H1_H1 ;  /* 0x30000000ff207230 */ /* 0x000fe20000004100 */
[----:B------:R-:W-:Y:S01]  /*116d0*/  SHF.R.U64 R38, R64, 0x10, R65 ;  /* 0x0000001040267819 */ /* 0x000fe20000001241 */
[--C-:B------:R-:W-:Y:S01]  /*116e0*/  HADD2.F32 R30, -RZ, R20.reuse.H1_H1 ;  /* 0x30000014ff1e7230 */ /* 0x100fe20000004100 */
[----:B-1234-:R-:W-:Y:S01]  /*116f0*/  SHF.R.S32.HI R7, RZ, 0x1f, R12 ;  /* 0x0000001fff077819 */ /* 0x01efe2000001140c */
[----:B------:R-:W-:Y:S01]  /*11700*/  HADD2.F32 R20, -RZ, R20.H0_H0 ;  /* 0x20000014ff147230 */ /* 0x000fe20000004100 */
[----:B------:R-:W-:Y:S02]  /*11710*/  SHF.L.U32 R5, R12, 0x3, RZ ;  /* 0x000000030c057819 */ /* 0x000fe400000006ff */
[----:B------:R-:W-:Y:S02]  /*11720*/  LEA.HI R7, R7, R12, RZ, 0x3 ;  /* 0x0000000c07077211 */ /* 0x000fe400078f18ff */
[----:B------:R-:W-:-:S02]  /*11730*/  LOP3.LUT R5, R172, 0x38, R5, 0xf8, !PT ;  /* 0x00000038ac057812 */ /* 0x000fc400078ef805 */
[----:B------:R-:W-:Y:S01]  /*11740*/  SHF.R.U32.HI R64, RZ, 0x10, R65 ;  /* 0x00000010ff407819 */ /* 0x000fe20000011641 */
[----:B------:R-:W-:Y:S01]  /*11750*/  IMAD.SHL.U32 R7, R7, 0x400, RZ ;  /* 0x0000040007077824 */ /* 0x000fe200078e00ff */
[----:B------:R-:W-:Y:S02]  /*11760*/  LOP3.LUT R8, R5, R200, RZ, 0x3c, !PT ;  /* 0x000000c805087212 */ /* 0x000fe400078e3cff */
[----:B------:R-:W-:Y:S02]  /*11770*/  SHF.R.U32.HI R29, RZ, 0x10, R49 ;  /* 0x00000010ff1d7819 */ /* 0x000fe40000011631 */
[----:B0-----:R-:W-:Y:S02]  /*11780*/  LOP3.LUT R9, R7, 0x7fffe000, RZ, 0xc0, !PT ;  /* 0x7fffe00007097812 */ /* 0x001fe400078ec0ff */
[----:B------:R-:W0:Y:S01]  /*11790*/  LDS.128 R4, [R192] ;  /* 0x00000000c0047984 */ /* 0x000e220000000c00 */
[----:B------:R-:W-:Y:S01]  /*117a0*/  HADD2.F32 R29, -RZ, R29.H0_H0 ;  /* 0x2000001dff1d7230 */ /* 0x000fe20000004100 */
[----:B------:R-:W-:-:S02]  /*117b0*/  IADD3 R9, R8, R9, R177 ;  /* 0x0000000908097210 */ /* 0x000fc40007ffe0b1 */
[----:B------:R-:W-:Y:S02]  /*117c0*/  SHF.R.U64 R37, R66, 0x10, R67 ;  /* 0x0000001042257819 */ /* 0x000fe40000001243 */
[----:B------:R-:W-:Y:S01]  /*117d0*/  SHF.R.U64 R33, R50, 0x10, R51 ;  /* 0x0000001032217819 */ /* 0x000fe20000001233 */
[----:B------:R-:W-:Y:S01]  /*117e0*/  IMAD R12, R9, 0x2, R18 ;  /* 0x00000002090c7824 */ /* 0x000fe200078e0212 */
[----:B------:R-:W-:Y:S02]  /*117f0*/  SHF.R.U32.HI R66, RZ, 0x10, R67 ;  /* 0x00000010ff427819 */ /* 0x000fe40000011643 */
[----:B------:R-:W-:Y:S02]  /*11800*/  SHF.R.U32.HI R50, RZ, 0x10, R51 ;  /* 0x00000010ff327819 */ /* 0x000fe40000011633 */
[----:B------:R-:W1:Y:S01]  /*11810*/  LDS.128 R8, [R12+0xc400] ;  /* 0x00c400000c087984 */ /* 0x000e620000000c00 */
[----:B------:R-:W-:Y:S01]  /*11820*/  SHF.R.U64 R35, R48, 0x10, R49 ;  /* 0x0000001030237819 */ /* 0x000fe20000001231 */
[----:B0-----:R-:W-:-:S02]  /*11830*/  HADD2.F32 R13, -RZ, R5.H0_H0 ;  /* 0x20000005ff0d7230 */ /* 0x001fc40000004100 */
[----:B------:R-:W-:Y:S02]  /*11840*/  HADD2.F32 R14, -RZ, R5.H1_H1 ;  /* 0x30000005ff0e7230 */ /* 0x000fe40000004100 */
[----:B------:R-:W-:Y:S02]  /*11850*/  HADD2.F32 R5, -RZ, R4.H0_H0 ;  /* 0x20000004ff057230 */ /* 0x000fe40000004100 */
[----:B------:R-:W-:Y:S02]  /*11860*/  HADD2.F32 R15, -RZ, R6.H0_H0 ;  /* 0x20000006ff0f7230 */ /* 0x000fe40000004100 */
[--C-:B------:R-:W-:Y:S02]  /*11870*/  HADD2.F32 R24, -RZ, R7.reuse.H0_H0 ;  /* 0x20000007ff187230 */ /* 0x100fe40000004100 */
        /* <DEDUP_REMOVED lines=11> */
[-C--:B------:R-:W-:Y:S01]  /*11930*/  FMUL.FTZ R13, R26, R25.reuse ;  /* 0x000000191a0d7220 */ /* 0x080fe20000410000 */
[----:B------:R-:W-:Y:S02]  /*11940*/  HADD2.F32 R27, -RZ, R10.H0_H0 ;  /* 0x2000000aff1b7230 */ /* 0x000fe40000004100 */
[C---:B------:R-:W-:Y:S01]  /*11950*/  FFMA.FTZ R31, R14.reuse, R25, -R31 ;  /* 0x000000190e1f7223 */ /* 0x040fe2000001081f */
[C---:B------:R-:W-:Y:S01]  /*11960*/  FMUL.FTZ R0, R9.reuse, R30 ;  /* 0x0000001e09007220 */ /* 0x040fe20000410000 */
[----:B------:R-:W-:Y:S02]  /*11970*/  HADD2.F32 R26, -RZ, R3.H0_H0 ;  /* 0x20000003ff1a7230 */ /* 0x000fe40000004100 */
[-C--:B------:R-:W-:Y:S01]  /*11980*/  FMUL.FTZ R9, R9, R20.reuse ;  /* 0x0000001409097220 */ /* 0x080fe20000410000 */
[----:B------:R-:W-:Y:S02]  /*11990*/  HADD2.F32 R28, -RZ, R11.H0_H0 ;  /* 0x2000000bff1c7230 */ /* 0x000fe40000004100 */
[----:B------:R-:W-:Y:S01]  /*119a0*/  FFMA.FTZ R20, R5, R20, -R0 ;  /* 0x0000001405147223 */ /* 0x000fe20000010800 */
[----:B------:R-:W-:Y:S01]  /*119b0*/  FFMA.FTZ R29, R14, R29, R13 ;  /* 0x0000001d0e1d7223 */ /* 0x000fe2000001000d */
[----:B------:R-:W-:-:S02]  /*119c0*/  HADD2.F32 R0, -RZ, R21.H0_H0 ;  /* 0x20000015ff007230 */ /* 0x000fc40000004100 */
[----:B------:R-:W-:Y:S01]  /*119d0*/  FMUL.FTZ R14, R27, R26 ;  /* 0x0000001a1b0e7220 */ /* 0x000fe20000410000 */
[----:B------:R-:W-:Y:S02]  /*119e0*/  HADD2.F32 R3, -RZ, R3.H1_H1 ;  /* 0x30000003ff037230 */ /* 0x000fe40000004100 */
[----:B------:R-:W-:Y:S01]  /*119f0*/  FFMA.FTZ R30, R5, R30, R9 ;  /* 0x0000001e051e7223 */ /* 0x000fe20000010009 */
[----:B------:R-:W-:Y:S02]  /*11a00*/  HADD2.F32 R21, -RZ, R21.H1_H1 ;  /* 0x30000015ff157230 */ /* 0x000fe40000004100 */
[-C--:B------:R-:W-:Y:S01]  /*11a10*/  FMUL.FTZ R32, R27, R0.reuse ;  /* 0x000000001b207220 */ /* 0x080fe20000410000 */
[----:B------:R-:W-:Y:S01]  /*11a20*/  FFMA.FTZ R25, R15, R0, -R14 ;  /* 0x000000000f197223 */ /* 0x000fe2000001080e */
[C---:B------:R-:W-:Y:S01]  /*11a30*/  FMUL.FTZ R5, R28.reuse, R3 ;  /* 0x000000031c057220 */ /* 0x040fe20000410000 */
[----:B------:R-:W-:Y:S02]  /*11a40*/  HADD2.F32 R11, -RZ, R11.H1_H1 ;  /* 0x3000000bff0b7230 */ /* 0x000fe40000004100 */
[----:B------:R-:W-:Y:S01]  /*11a50*/  FMUL.FTZ R28, R28, R21 ;  /* 0x000000151c1c7220 */ /* 0x000fe20000410000 */
[----:B------:R-:W-:-:S02]  /*11a60*/  HADD2.F32 R14, -RZ, R50.H0_H0 ;  /* 0x20000032ff0e7230 */ /* 0x000fc40000004100 */
[----:B------:R-:W-:Y:S01]  /*11a70*/  FFMA.FTZ R32, R15, R26, R32 ;  /* 0x0000001a0f207223 */ /* 0x000fe20000010020 */
[----:B------:R-:W-:Y:S02]  /*11a80*/  HADD2.F32 R0, -RZ, R66.H0_H0 ;  /* 0x20000042ff007230 */ /* 0x000fe40000004100 */
[C---:B------:R-:W-:Y:S01]  /*11a90*/  FFMA.FTZ R21, R24.reuse, R21, -R5 ;  /* 0x0000001518157223 */ /* 0x040fe20000010805 */
[----:B------:R-:W-:Y:S01]  /*11aa0*/  FFMA.FTZ R28, R24, R3, R28 ;  /* 0x00000003181c7223 */ /* 0x000fe2000001001c */
[C---:B------:R-:W-:Y:S01]  /*11ab0*/  FMUL.FTZ R26, R11.reuse, R14 ;  /* 0x0000000e0b1a7220 */ /* 0x040fe20000410000 */
[----:B------:R-:W-:Y:S02]  /*11ac0*/  HADD2.F32 R8, -RZ, R8.H1_H1 ;  /* 0x30000008ff087230 */ /* 0x000fe40000004100 */
[-C--:B------:R-:W-:Y:S01]  /*11ad0*/  FMUL.FTZ R24, R11, R0.reuse ;  /* 0x000000000b187220 */ /* 0x080fe20000410000 */
[----:B------:R-:W-:Y:S02]  /*11ae0*/  HADD2.F32 R10, -RZ, R10.H1_H1 ;  /* 0x3000000aff0a7230 */ /* 0x000fe40000004100 */
[----:B------:R-:W-:Y:S01]  /*11af0*/  FFMA.FTZ R26, R7, R0, -R26 ;  /* 0x00000000071a7223 */ /* 0x000fe2000001081a */
[----:B------:R-:W-:-:S02]  /*11b00*/  HADD2.F32 R9, -RZ, R35.H0_H0 ;  /* 0x20000023ff097230 */ /* 0x000fc40000004100 */
[----:B------:R-:W-:Y:S01]  /*11b10*/  FFMA.FTZ R27, R7, R14, R24 ;  /* 0x0000000e071b7223 */ /* 0x000fe20000010018 */
[----:B------:R-:W-:Y:S02]  /*11b20*/  HADD2.F32 R11, -RZ, R33.H0_H0 ;  /* 0x20000021ff0b7230 */ /* 0x000fe40000004100 */
[----:B------:R-:W-:Y:S02]  /*11b30*/  HADD2.F32 R3, -RZ, R38.H0_H0 ;  /* 0x20000026ff037230 */ /* 0x000fe40000004100 */
[----:B------:R-:W-:Y:S01]  /*11b40*/  FMUL.FTZ R7, R8, R9 ;  /* 0x0000000908077220 */ /* 0x000fe20000410000 */
[----:B------:R-:W-:Y:S02]  /*11b50*/  HADD2.F32 R5, -RZ, R37.H0_H0 ;  /* 0x20000025ff057230 */ /* 0x000fe40000004100 */
[----:B------:R-:W-:Y:S01]  /*11b60*/  FMUL.FTZ R15, R10, R11 ;  /* 0x0000000b0a0f7220 */ /* 0x000fe20000410000 */
[----:B------:R-:W-:Y:S02]  /*11b70*/  HADD2.F32 R4, -RZ, R4.H1_H1 ;  /* 0x30000004ff047230 */ /* 0x000fe40000004100 */
[----:B------:R-:W-:Y:S01]  /*11b80*/  FMUL.FTZ R8, R8, R3 ;  /* 0x0000000308087220 */ /* 0x000fe20000410000 */
[----:B------:R-:W-:-:S02]  /*11b90*/  HADD2.F32 R6, -RZ, R6.H1_H1 ;  /* 0x30000006ff067230 */ /* 0x000fc40000004100 */
        /* <DEDUP_REMOVED lines=15> */
.L_x_1474:
[----:B------:R-:W-:Y:S05]  /*11c90*/  BSYNC B0 ;  /* 0x0000000000007941 */ /* 0x000fea0003800000 */
.L_x_1446:
        /* <DEDUP_REMOVED lines=8> */
.L_x_1444:
[----:B------:R-:W-:-:S06]  /*11d20*/  ULOP3.LUT UR4, UR60, 0x1, URZ, 0xfc, !UPT ;  /* 0x000000013c047892 */ /* 0x000fcc000f8efc3f */
[----:B------:R-:W-:-:S05]  /*11d30*/  IMAD.U32 R0, RZ, RZ, UR4 ;  /* 0x00000004ff007e24 */ /* 0x000fca000f8e00ff */
[----:B------:R-:W-:-:S13]  /*11d40*/  ISETP.NE.AND P0, PT, R0, 0x3, PT ;  /* 0x000000030000780c */ /* 0x000fda0003f05270 */
[----:B------:R-:W-:Y:S05]  /*11d50*/  @!P0 BRA `(.L_x_1509) ;  /* 0x0000000000048947 */ /* 0x000fea0003800000 */
[----:B------:R-:W-:Y:S01]  /*11d60*/  BPT.TRAP 0x1 ;  /* 0x000000040000795c */ /* 0x000fe20000300000 */
.L_x_1509:
[----:B01----:R-:W-:Y:S01]  /*11d70*/  IMAD R3, R160, 0x8, R18 ;  /* 0x00000008a0037824 */ /* 0x003fe200078e0212 */
[----:B------:R-:W-:-:S04]  /*11d80*/  SHF.L.U32 R0, R161, 0x1f, RZ ;  /* 0x0000001fa1007819 */ /* 0x000fc800000006ff */
[----:B------:R0:W1:Y:S01]  /*11d90*/  SYNCS.PHASECHK.TRANS64.TRYWAIT P2, [R3+URZ+0x2a830], R0 ;  /* 0x02a83000030075a7 */ /* 0x000062000804017f */
[----:B------:R-:W-:Y:S05]  /*11da0*/  @!P0 BRA `(.L_x_1510) ;  /* 0x0000000000048947 */ /* 0x000fea0003800000 */
[----:B------:R-:W-:Y:S01]  /*11db0*/  BPT.TRAP 0x1 ;  /* 0x000000040000795c */ /* 0x000fe20000300000 */
.L_x_1510:
[----:B--234-:R-:W2:Y:S02]  /*11dc0*/  S2R R4, SR_TID.X ;  /* 0x0000000000047919 */ /* 0x01cea40000002100 */
[----:B--2---:R-:W-:-:S04]  /*11dd0*/  LOP3.LUT R4, R4, 0x7f, RZ, 0xc0, !PT ;  /* 0x0000007f04047812 */ /* 0x004fc800078ec0ff */
[----:B------:R-:W-:Y:S01]  /*11de0*/  ISETP.NE.AND P1, PT, R4, RZ, PT ;  /* 0x000000ff0400720c */ /* 0x000fe20003f25270 */
[----:B-1----:R-:W-:-:S12]  /*11df0*/  @P2 BRA `(.L_x_1511) ;  /* 0x0000000000082947 */ /* 0x002fd80003800000 */
[----:B------:R-:W1:Y:S02]  /*11e00*/  SYNCS.PHASECHK.TRANS64.TRYWAIT P2, [R3+URZ+0x2a830], R0 ;  /* 0x02a83000030075a7 */ /* 0x000e64000804017f */
[----:B-1----:R-:W-:Y:S05]  /*11e10*/  @!P2 BRA `(.L_x_1512) ;  /* 0x000001500064a947 */ /* 0x002fea0003800000 */
.L_x_1511:
[----:B------:R-:W-:Y:S05]  /*11e20*/  WARPSYNC.ALL ;  /* 0x0000000000007948 */ /* 0x000fea0003800000 */
[----:B01----:R-:W-:Y:S01]  /*11e30*/  VIADD R0, R18, 0x18400 ;  /* 0x0001840012007836 */ /* 0x003fe20000000000 */
[----:B------:R-:W-:Y:S01]  /*11e40*/  R2UR UR4, R68 ;  /* 0x00000000440472ca */ /* 0x000fe200000e0000 */
[----:B------:R-:W-:Y:S01]  /*11e50*/  UMOV UR9, 0x40000040 ;  /* 0x4000004000097882 */ /* 0x000fe20000000000 */
[----:B------:R-:W-:Y:S01]  /*11e60*/  MOV R5, 0x40000040 ;  /* 0x4000004000057802 */ /* 0x000fe20000000f00 */
[----:B------:R-:W-:Y:S01]  /*11e70*/  WARPGROUP.ARRIVE ;  /* 0x00000000000079c5 */ /* 0x000fe20000000000 */
[----:B------:R-:W-:Y:S01]  /*11e80*/  SHF.R.U32.HI R0, RZ, 0x4, R0 ;  /* 0x00000004ff007819 */ /* 0x000fe20000011600 */
[----:B------:R-:W-:Y:S01]  /*11e90*/  IMAD.MOV.U32 R7, RZ, RZ, 0x40000040 ;  /* 0x40000040ff077424 */ /* 0x000fe200078e00ff */
[----:B------:R-:W-:Y:S01]  /*11ea0*/  R2UR UR11, R5 ;  /* 0x00000000050b72ca */ /* 0x000fe200000e0000 */
[----:B------:R-:W-:Y:S01]  /*11eb0*/  IMAD.U32 R11, RZ, RZ, UR9 ;  /* 0x00000009ff0b7e24 */ /* 0x000fe2000f8e00ff */
[----:B------:R-:W-:Y:S01]  /*11ec0*/  LOP3.LUT R0, R0, 0x3fff, RZ, 0xc0, !PT ;  /* 0x00003fff00007812 */ /* 0x000fe200078ec0ff */
[----:B------:R-:W-:Y:S01]  /*11ed0*/  UMOV UR53, 0x40000040 ;  /* 0x4000004000357882 */ /* 0x000fe20000000000 */
[----:B------:R-:W-:Y:S01]  /*11ee0*/  UMOV UR49, 0x40000040 ;  /* 0x4000004000317882 */ /* 0x000fe20000000000 */
[----:B------:R-:W-:Y:S01]  /*11ef0*/  UMOV UR45, 0x40000040 ;  /* 0x40000040002d7882 */ /* 0x000fe20000000000 */
[----:B------:R-:W-:Y:S01]  /*11f00*/  LOP3.LUT R8, R0, 0x10000, RZ, 0xfc, !PT ;  /* 0x0001000000087812 */ /* 0x000fe200078efcff */
[----:B------:R-:W-:Y:S01]  /*11f10*/  ULOP3.LUT UR4, UR4, 0x10000, URZ, 0xfc, !UPT ;  /* 0x0001000004047892 */ /* 0x000fe2000f8efc3f */
[----:B------:R-:W0:Y:S03]  /*11f20*/  LDC.64 R12, c[0x0][0x9e0] ;  /* 0x00027800ff0c7b82 */ /* 0x000e260000000a00 */
[----:B------:R-:W-:Y:S01]  /*11f30*/  IMAD R4, R160, 0x900, R8 ;  /* 0x00000900a0047824 */ /* 0x000fe200078e0208 */
[----:B------:R-:W-:-:S02]  /*11f40*/  UIADD3 UR5, UR4, 0x2, URZ ;  /* 0x0000000204057890 */ /* 0x000fc4000fffe03f */
[----:B------:R-:W-:Y:S01]  /*11f50*/  UMOV UR8, UR4 ;  /* 0x0000000400087c82 */ /* 0x000fe20008000000 */
[C---:B------:R-:W-:Y:S01]  /*11f60*/  VIADD R6, R4.reuse, 0x2 ;  /* 0x0000000204067836 */ /* 0x040fe20000000000 */
[----:B------:R-:W-:Y:S01]  /*11f70*/  R2UR UR10, R4 ;  /* 0x00000000040a72ca */ /* 0x000fe200000e0000 */
[----:B------:R-:W-:-:S05]  /*11f80*/  IMAD.U32 R10, RZ, RZ, UR8 ;  /* 0x00000008ff0a7e24 */ /* 0x000fca000f8e00ff */
[----:B------:R1:W-:Y:S07]  /*11f90*/  STL.64 [R1+0x38], R10 ;  /* 0x0000380a01007387 */ /* 0x0003ee0000100a00 */
[----:B------:R-:W-:Y:S01]  /*11fa0*/  HGMMA.64x96x16.F32 R24, gdesc[UR8], RZ, !UPT, gsb0 ;  /* 0x01600000081879f0 */ /* 0x000fe2000c0008ff */
[----:B------:R-:W-:Y:S01]  /*11fb0*/  R2UR UR10, R6 ;  /* 0x00000000060a72ca */ /* 0x000fe200000e0000 */
[----:B------:R-:W-:Y:S01]  /*11fc0*/  UMOV UR8, UR5 ;  /* 0x0000000500087c82 */ /* 0x000fe20008000000 */
[----:B------:R-:W-:Y:S01]  /*11fd0*/  R2UR UR11, R7 ;  /* 0x00000000070b72ca */ /* 0x000fe200000e0000 */
[----:B------:R-:W-:Y:S01]  /*11fe0*/  UMOV UR9, 0x40000040 ;  /* 0x4000004000097882 */ /* 0x000fe20000000000 */
[----:B------:R-:W-:Y:S01]  /*11ff0*/  VIADD R6, R4, 0x4 ;  /* 0x0000000404067836 */ /* 0x000fe20000000000 */
[----:B------:R-:W-:Y:S01]  /*12000*/  UIADD3 UR5, UR4, 0x4, URZ ;  /* 0x0000000404057890 */ /* 0x000fe2000fffe03f */
[----:B------:R-:W-:Y:S01]  /*12010*/  IMAD.MOV.U32 R7, RZ, RZ, 0x40000040 ;  /* 0x40000040ff077424 */ /* 0x000fe200078e00ff */
[----:B-1----:R-:W-:Y:S01]  /*12020*/  MOV R11, UR9 ;  /* 0x00000009000b7c02 */ /* 0x002fe20008000f00 */
[----:B------:R-:W-:-:S05]  /*12030*/  IMAD.U32 R10, RZ, RZ, UR8 ;  /* 0x00000008ff0a7e24 */ /* 0x000fca000f8e00ff */
[----:B------:R1:W-:Y:S01]  /*12040*/  STL.64 [R1+0x30], R10 ;  /* 0x0000300a01007387 */ /* 0x0003e20000100a00 */
[----:B------:R-:W-:Y:S02]  /*12050*/  WARPGROUP.DEPBAR.LE gsb0, 0x0 ;  /* 0x00008000000079c5 */ /* 0x000fe40000010000 */
[----:B------:R-:W-:-:S06]  /*12060*/  WARPGROUP.ARRIVE ;  /* 0x00000000000079c5 */ /* 0x000fcc0000000000 */
[----:B------:R-:W-:Y:S01]  /*12070*/  HGMMA.64x96x16.F32 R24, gdesc[UR8], R24, gsb0 ;  /* 0x01600000081879f0 */ /* 0x000fe20008000818 */
[----:B------:R-:W-:Y:S01]  /*12080*/  R2UR UR10, R6 ;  /* 0x00000000060a72ca */ /* 0x000fe200000e0000 */
[----:B------:R-:W-:Y:S01]  /*12090*/  UMOV UR8, UR5 ;  /* 0x0000000500087c82 */ /* 0x000fe20008000000 */
[----:B------:R-:W-:Y:S01]  /*120a0*/  R2UR UR11, R7 ;  /* 0x00000000070b72ca */ /* 0x000fe200000e0000 */
[----:B------:R-:W-:Y:S01]  /*120b0*/  UMOV UR9, 0x40000040 ;  /* 0x4000004000097882 */ /* 0x000fe20000000000 */
[----:B------:R-:W-:Y:S01]  /*120c0*/  VIADD R6, R4, 0x6 ;  /* 0x0000000604067836 */ /* 0x000fe20000000000 */
[----:B------:R-:W-:Y:S01]  /*120d0*/  MOV R7, 0x40000040 ;  /* 0x4000004000077802 */ /* 0x000fe20000000f00 */
[----:B------:R-:W-:Y:S01]  /*120e0*/  UIADD3 UR5, UR4, 0x6, URZ ;  /* 0x0000000604057890 */ /* 0x000fe2000fffe03f */
[----:B-1----:R-:W-:Y:S02]  /*120f0*/  IMAD.U32 R10, RZ, RZ, UR8 ;  /* 0x00000008ff0a7e24 */ /* 0x002fe4000f8e00ff */
        /* <DEDUP_REMOVED lines=10> */
[----:B------:R-:W-:Y:S01]  /*121a0*/  UIADD3 UR5, UR4, 0x400, URZ ;  /* 0x0000040004057890 */ /* 0x000fe2000fffe03f */
[----:B------:R-:W-:Y:S02]  /*121b0*/  IMAD.MOV.U32 R7, RZ, RZ, 0x40000040 ;  /* 0x40000040ff077424 */ /* 0x000fe400078e00ff */
        /* <DEDUP_REMOVED lines=27> */
[----:B------:R-:W-:Y:S01]  /*12370*/  IMAD.U32 R11, RZ, RZ, UR9 ;  /* 0x00000009ff0b7e24 */ /* 0x000fe2000f8e00ff */
[----:B------:R-:W-:-:S02]  /*12380*/  UIADD3 UR52, UR4, 0x406, URZ ;  /* 0x0000040604347890 */ /* 0x000fc4000fffe03f */
[----:B------:R-:W-:Y:S02]  /*12390*/  UIADD3 UR48, UR4, 0x800, URZ ;  /* 0x0000080004307890 */ /* 0x000fe4000fffe03f */
[----:B------:R1:W-:Y:S04]  /*123a0*/  STL.64 [R1+0x10], R10 ;  /* 0x0000100a01007387 */ /* 0x0003e80000100a00 */
[----:B------:R-:W2:Y:S01]  /*123b0*/  LDL.LU R14, [R1] ;  /* 0x00000000010e7983 */ /* 0x000ea20000300800 */
[----:B------:R-:W-:Y:S02]  /*123c0*/  WARPGROUP.DEPBAR.LE gsb0, 0x0 ;  /* 0x00008000000079c5 */ /* 0x000fe40000010000 */
[----:B------:R-:W-:-:S06]  /*123d0*/  WARPGROUP.ARRIVE ;  /* 0x00000000000079c5 */ /* 0x000fcc0000000000 */
[----:B------:R-:W-:Y:S01]  /*123e0*/  HGMMA.64x96x16.F32 R24, gdesc[UR8], R24, gsb0 ;  /* 0x01600000081879f0 */ /* 0x000fe20008000818 */
[----:B------:R-:W-:Y:S01]  /*123f0*/  R2UR UR10, R6 ;  /* 0x00000000060a72ca */ /* 0x000fe200000e0000 */
[----:B------:R-:W-:Y:S01]  /*12400*/  UMOV UR8, UR5 ;  /* 0x0000000500087c82 */ /* 0x000fe20008000000 */
[----:B------:R-:W-:Y:S01]  /*12410*/  R2UR UR11, R7 ;  /* 0x00000000070b72ca */ /* 0x000fe200000e0000 */
[----:B------:R-:W-:Y:S01]  /*12420*/  UMOV UR9, 0x40000040 ;  /* 0x4000004000097882 */ /* 0x000fe20000000000 */
[----:B------:R-:W-:Y:S02]  /*12430*/  VIADD R6, R4, 0x306 ;  /* 0x0000030604067836 */ /* 0x000fe40000000000 */
[----:B------:R-:W-:Y:S01]  /*12440*/  IMAD.MOV.U32 R7, RZ, RZ, 0x40000040 ;  /* 0x40000040ff077424 */ /* 0x000fe200078e00ff */
[----:B------:R-:W-:Y:S02]  /*12450*/  UIADD3 UR44, UR4, 0x802, URZ ;  /* 0x00000802042c7890 */ /* 0x000fe4000fffe03f */
[----:B------:R-:W-:Y:S01]  /*12460*/  UIADD3 UR40, UR4, 0x804, URZ ;  /* 0x0000080404287890 */ /* 0x000fe2000fffe03f */
[----:B------:R-:W-:-:S02]  /*12470*/  WARPGROUP.DEPBAR.LE gsb0, 0x0 ;  /* 0x00008000000079c5 */ /* 0x000fc40000010000 */
[----:B------:R-:W-:Y:S01]  /*12480*/  WARPGROUP.ARRIVE ;  /* 0x00000000000079c5 */ /* 0x000fe20000000000 */
[----:B------:R-:W-:Y:S01]  /*12490*/  UMOV UR41, 0x40000040 ;  /* 0x4000004000297882 */ /* 0x000fe20000000000 */
[----:B------:R-:W-:Y:S01]  /*124a0*/  MOV R5, 0x40000040 ;  /* 0x4000004000057802 */ /* 0x000fe20000000f00 */
[----:B------:R-:W-:Y:S01]  /*124b0*/  UIADD3 UR36, UR4, 0x806, URZ ;  /* 0x0000080604247890 */ /* 0x000fe2000fffe03f */
[----:B------:R-:W-:Y:S02]  /*124c0*/  UMOV UR37, 0x40000040 ;  /* 0x4000004000257882 */ /* 0x000fe40000000000 */
[----:B------:R-:W-:Y:S01]  /*124d0*/  HGMMA.64x96x16.F32 R24, gdesc[UR8], R24, gsb0 ;  /* 0x01600000081879f0 */ /* 0x000fe20008000818 */
[----:B------:R-:W-:Y:S01]  /*124e0*/  R2UR UR54, R6 ;  /* 0x00000000063672ca */ /* 0x000fe200000e0000 */
[----:B-1----:R-:W-:Y:S01]  /*124f0*/  IMAD.U32 R10, RZ, RZ, UR8 ;  /* 0x00000008ff0a7e24 */ /* 0x002fe2000f8e00ff */
[----:B------:R-:W-:Y:S01]  /*12500*/  R2UR UR55, R7 ;  /* 0x00000000073772ca */ /* 0x000fe200000e0000 */
[----:B------:R-:W-:Y:S01]  /*12510*/  VIADD R6, R4, 0x600 ;  /* 0x0000060004067836 */ /* 0x000fe20000000000 */
[----:B------:R-:W-:Y:S01]  /*12520*/  MOV R7, 0x40000040 ;  /* 0x4000004000077802 */ /* 0x000fe20000000f00 */
[----:B------:R-:W-:Y:S01]  /*12530*/  IMAD.U32 R11, RZ, RZ, UR9 ;  /* 0x00000009ff0b7e24 */ /* 0x000fe2000f8e00ff */
[----:B------:R-:W-:Y:S01]  /*12540*/  R2UR UR39, R5 ;  /* 0x00000000052772ca */ /* 0x000fe200000e0000 */
[----:B------:R-:W-:Y:S01]  /*12550*/  @!P1 VIADD R0, R3, 0x2a840 ;  /* 0x0002a84003009836 */ /* 0x000fe20000000000 */
[----:B------:R-:W-:Y:S01]  /*12560*/  R2UR UR50, R6 ;  /* 0x00000000063272ca */ /* 0x000fe200000e0000 */
[----:B------:R-:W-:Y:S01]  /*12570*/  ULDC UR4, c[0x0][0x9dc] ;  /* 0x0002770000047ab9 */ /* 0x000fe20000000800 */
[----:B------:R-:W-:-:S02]  /*12580*/  WARPGROUP.DEPBAR.LE gsb0, 0x0 ;  /* 0x00008000000079c5 */ /* 0x000fc40000010000 */
[----:B------:R-:W-:-:S06]  /*12590*/  WARPGROUP.ARRIVE ;  /* 0x00000000000079c5 */ /* 0x000fcc0000000000 */
[----:B------:R-:W-:Y:S01]  /*125a0*/  HGMMA.64x96x16.F32 R24, gdesc[UR52], R24, gsb0 ;  /* 0x01600000341879f0 */ /* 0x000fe20008000818 */
[----:B------:R-:W-:Y:S01]  /*125b0*/  R2UR UR51, R7 ;  /* 0x00000000073372ca */ /* 0x000fe200000e0000 */
[----:B------:R-:W-:Y:S02]  /*125c0*/  VIADD R6, R4, 0x602 ;  /* 0x0000060204067836 */ /* 0x000fe40000000000 */
[----:B------:R-:W-:-:S03]  /*125d0*/  IMAD.MOV.U32 R7, RZ, RZ, 0x40000040 ;  /* 0x40000040ff077424 */ /* 0x000fc600078e00ff */
[----:B------:R-:W-:Y:S02]  /*125e0*/  R2UR UR46, R6 ;  /* 0x00000000062e72ca */ /* 0x000fe400000e0000 */
[----:B------:R-:W-:Y:S01]  /*125f0*/  R2UR UR47, R7 ;  /* 0x00000000072f72ca */ /* 0x000fe200000e0000 */
[----:B------:R-:W-:Y:S02]  /*12600*/  WARPGROUP.DEPBAR.LE gsb0, 0x0 ;  /* 0x00008000000079c5 */ /* 0x000fe40000010000 */
[----:B------:R-:W-:-:S06]  /*12610*/  WARPGROUP.ARRIVE ;  /* 0x00000000000079c5 */ /* 0x000fcc0000000000 */
[----:B------:R-:W-:Y:S01]  /*12620*/  HGMMA.64x96x16.F32 R24, gdesc[UR48], R24, gsb0 ;  /* 0x01600000301879f0 */ /* 0x000fe20008000818 */
[----:B------:R-:W-:Y:S02]  /*12630*/  VIADD R6, R4, 0x604 ;  /* 0x0000060404067836 */ /* 0x000fe40000000000 */
[----:B------:R-:W-:-:S03]  /*12640*/  IMAD.MOV.U32 R7, RZ, RZ, 0x40000040 ;  /* 0x40000040ff077424 */ /* 0x000fc600078e00ff */
[----:B------:R-:W-:Y:S02]  /*12650*/  R2UR UR42, R6 ;  /* 0x00000000062a72ca */ /* 0x000fe400000e0000 */
[----:B------:R-:W-:Y:S01]  /*12660*/  R2UR UR43, R7 ;  /* 0x00000000072b72ca */ /* 0x000fe200000e0000 */
[----:B------:R-:W-:Y:S02]  /*12670*/  WARPGROUP.DEPBAR.LE gsb0, 0x0 ;  /* 0x00008000000079c5 */ /* 0x000fe40000010000 */
[----:B------:R-:W-:-:S06]  /*12680*/  WARPGROUP.ARRIVE ;  /* 0x00000000000079c5 */ /* 0x000fcc0000000000 */
[----:B------:R-:W-:Y:S01]  /*12690*/  HGMMA.64x96x16.F32 R24, gdesc[UR44], R24, gsb0 ;  /* 0x016000002c1879f0 */ /* 0x000fe20008000818 */
[----:B------:R-:W-:-:S05]  /*126a0*/  VIADD R4, R4, 0x606 ;  /* 0x0000060604047836 */ /* 0x000fca0000000000 */
[----:B------:R-:W-:Y:S01]  /*126b0*/  R2UR UR38, R4 ;  /* 0x00000000042672ca */ /* 0x000fe200000e0000 */
[----:B------:R-:W-:Y:S02]  /*126c0*/  WARPGROUP.DEPBAR.LE gsb0, 0x0 ;  /* 0x00008000000079c5 */ /* 0x000fe40000010000 */
[----:B------:R-:W-:-:S06]  /*126d0*/  WARPGROUP.ARRIVE ;  /* 0x00000000000079c5 */ /* 0x000fcc0000000000 */
[----:B------:R-:W-:Y:S01]  /*126e0*/  HGMMA.64x96x16.F32 R24, gdesc[UR40], R24, gsb0 ;  /* 0x01600000281879f0 */ /* 0x000fe20008000818 */
[----:B0-----:R-:W-:Y:S01]  /*126f0*/  ISETP.GE.AND P2, PT, R13, 0x1, PT ;  /* 0x000000010d00780c */ /* 0x001fe20003f46270 */
[----:B------:R-:W-:Y:S01]  /*12700*/  IMAD.MOV.U32 R5, RZ, RZ, -0x60 ;  /* 0xffffffa0ff057424 */ /* 0x000fe200078e00ff */
[----:B--2---:R-:W-:-:S03]  /*12710*/  LOP3.LUT R14, R14, 0xffefffff, RZ, 0xc0, !PT ;  /* 0xffefffff0e0e7812 */ /* 0x004fc600078ec0ff */
[----:B------:R-:W-:Y:S01]  /*12720*/  IMAD R74, R2, R5, 0x60 ;  /* 0x00000060024a7424 */ /* 0x000fe200078e0205 */
[----:B------:R0:W-:Y:S01]  /*12730*/  STL.64 [R1+0x8], R10 ;  /* 0x0000080a01007387 */ /* 0x0001e20000100a00 */
[----:B------:R-:W-:Y:S02]  /*12740*/  WARPGROUP.DEPBAR.LE gsb0, 0x0 ;  /* 0x00008000000079c5 */ /* 0x000fe40000010000 */
[----:B------:R-:W-:-:S06]  /*12750*/  WARPGROUP.ARRIVE ;  /* 0x00000000000079c5 */ /* 0x000fcc0000000000 */
[----:B------:R-:W-:Y:S01]  /*12760*/  HGMMA.64x96x16.F32 R24, gdesc[UR36], R24, gsb0 ;  /* 0x01600000241879f0 */ /* 0x000fe20008000818 */
[----:B------:R-:W-:Y:S01]  /*12770*/  @P2 LOP3.LUT R14, R14, 0x100000, RZ, 0xfc, !PT ;  /* 0x001000000e0e2812 */ /* 0x000fe200078efcff */
[----:B------:R-:W-:Y:S01]  /*12780*/  IMAD.IADD R3, R163, 0x1, R74 ;  /* 0x00000001a3037824 */ /* 0x000fe200078e024a */
[----:B------:R-:W-:-:S03]  /*12790*/  @!P1 PRMT R0, RZ, 0x654, R0 ;  /* 0x00000654ff009816 */ /* 0x000fc60000000000 */
[----:B------:R1:W-:Y:S01]  /*127a0*/  STL [R1], R14 ;  /* 0x0000000e01007387 */ /* 0x0003e20000100800 */
[----:B------:R-:W-:Y:S02]  /*127b0*/  IMAD.U32 R9, RZ, RZ, UR4 ;  /* 0x00000004ff097e24 */ /* 0x000fe4000f8e00ff */
[----:B0-----:R-:W-:Y:S02]  /*127c0*/  IMAD R10, R169, 0x80, R179 ;  /* 0x00000080a90a7824 */ /* 0x001fe400078e02b3 */
[C-C-:B------:R-:W-:Y:S02]  /*127d0*/  IMAD R7, R173.reuse, -0x2, R3.reuse ;  /* 0xfffffffead077824 */ /* 0x140fe400078e0203 */
[----:B------:R-:W-:Y:S01]  /*127e0*/  IMAD R76, R173, -0x2, R74 ;  /* 0xfffffffead4c7824 */ /* 0x000fe200078e024a */
[----:B------:R-:W-:Y:S02]  /*127f0*/  WARPGROUP.DEPBAR.LE gsb0, 0x0 ;  /* 0x00008000000079c5 */ /* 0x000fe40000010000 */
[----:B------:R0:W-:Y:S02]  /*12800*/  @!P1 SYNCS.ARRIVE.TRANS64.RED.A1T0 RZ, [R0+URZ], RZ ;  /* 0x000000ff00ff99a7 */ /* 0x0001e4000810043f */
[----:B0-----:R-:W-:-:S05]  /*12810*/  IADD3 R0, -R164, 0x1, R3 ;  /* 0x00000001a4007810 */ /* 0x001fca0007ffe103 */
[----:B------:R-:W-:Y:S01]  /*12820*/  IMAD R5, R173, -0x2, R0 ;  /* 0xfffffffead057824 */ /* 0x000fe200078e0200 */
[----:B------:R-:W-:-:S03]  /*12830*/  LOP3.LUT R0, RZ, R9, RZ, 0x33, !PT ;  /* 0x00000009ff007212 */ /* 0x000fc600078e33ff */
[C---:B------:R-:W-:Y:S01]  /*12840*/  IMAD.IADD R11, R5.reuse, 0x1, R12 ;  /* 0x00000001050b7824 */ /* 0x040fe200078e020c */
[----:B------:R-:W-:-:S04]  /*12850*/  IADD3 R15, R5, R0, RZ ;  /* 0x00000000050f7210 */ /* 0x000fc80007ffe0ff */
[----:B------:R-:W-:Y:S01]  /*12860*/  VIADDMNMX R72, R10, R11, R7, PT ;  /* 0x0000000b0a487246 */ /* 0x000fe20003800107 */
[----:B------:R-:W-:Y:S01]  /*12870*/  IMAD.IADD R3, R15, 0x1, R10 ;  /* 0x000000010f037824 */ /* 0x000fe200078e020a */
[----:B-1----:R-:W-:Y:S06]  /*12880*/  @!P2 BRA `(.L_x_1513) ;  /* 0x00000000004ca947 */ /* 0x002fec0003800000 */
        /* <DEDUP_REMOVED lines=11> */
.L_x_1515:
[----:B------:R-:W-:-:S13]  /*12940*/  ISETP.NE.AND P2, PT, R13, 0x1, PT ;  /* 0x000000010d00780c */ /* 0x000fda0003f45270 */
[----:B------:R-:W0:Y:S02]  /*12950*/  @P2 LDC.64 R4, c[0x0][0x9e8] ;  /* 0x00027a00ff042b82 */ /* 0x000e240000000a00 */
[----:B0-----:R-:W-:-:S05]  /*12960*/  @P2 IMAD.HI.U32 R4, R0, R4, RZ ;  /* 0x0000000400042227 */ /* 0x001fca00078e00ff */
[----:B------:R-:W-:-:S07]  /*12970*/  @P2 SHF.R.U32.HI R0, RZ, R5, R4 ;  /* 0x00000005ff002219 */ /* 0x000fce0000011604 */
.L_x_1516:
[----:B------:R-:W-:Y:S05]  /*12980*/  BSYNC B0 ;  /* 0x0000000000007941 */ /* 0x000fea0003800000 */
.L_x_1514:
[----:B------:R-:W-:-:S05]  /*12990*/  IMAD R0, R0, R13, R76 ;  /* 0x0000000d00007224 */ /* 0x000fca00078e024c */
[----:B------:R-:W-:Y:S02]  /*129a0*/  VIMNMX R3, R3, R0, !PT ;  /* 0x0000000003037248 */ /* 0x000fe40007fe0100 */
[----:B------:R-:W-:-:S07]  /*129b0*/  VIADDMNMX R72, R0, R13, R72, PT ;  /* 0x0000000d00487246 */ /* 0x000fce0003800148 */
.L_x_1513:
[----:B------:R-:W-:Y:S01]  /*129c0*/  ISETP.GE.AND P3, PT, R74, 0x9, PT ;  /* 0x000000094a00780c */ /* 0x000fe20003f66270 */
[----:B------:R-:W-:Y:S01]  /*129d0*/  VIADD R96, R10, 0x8 ;  /* 0x000000080a607836 */ /* 0x000fe20000000000 */
[----:B------:R-:W-:Y:S02]  /*129e0*/  ISETP.GE.AND P2, PT, R74, 0x2, PT ;  /* 0x000000024a00780c */ /* 0x000fe40003f46270 */
[----:B------:R-:W-:Y:S02]  /*129f0*/  P2R R5, PR, RZ, 0x8 ;  /* 0x00000008ff057803 */ /* 0x000fe40000000000 */
[C---:B------:R-:W-:Y:S02]  /*12a00*/  ISETP.GT.AND P3, PT, R3.reuse, 0x8, !P3 ;  /* 0x000000080300780c */ /* 0x040fe40005f64270 */
[----:B------:R-:W-:Y:S02]  /*12a10*/  ISETP.GT.AND P4, PT, R3, 0x1, !P2 ;  /* 0x000000010300780c */ /* 0x000fe40005784270 */
[----:B------:R-:W-:-:S02]  /*12a20*/  ISETP.LT.OR P3, PT, R72, 0x9, P3 ;  /* 0x000000094800780c */ /* 0x000fc40001f61670 */
[----:B------:R-:W-:Y:S02]  /*12a30*/  ISETP.GE.AND P5, PT, R74, 0xa, PT ;  /* 0x0000000a4a00780c */ /* 0x000fe40003fa6270 */
[----:B------:R-:W-:Y:S02]  /*12a40*/  FSEL R100, R28, -INF , !P3 ;  /* 0xff8000001c647808 */ /* 0x000fe40005800000 */
[C---:B------:R-:W-:Y:S02]  /*12a50*/  ISETP.LT.OR P4, PT, R72.reuse, 0x2, P4 ;  /* 0x000000024800780c */ /* 0x040fe40002781670 */
[----:B------:R-:W-:Y:S02]  /*12a60*/  ISETP.GT.AND P3, PT, R3, 0x9, !P5 ;  /* 0x000000090300780c */ /* 0x000fe40006f64270 */
[----:B------:R-:W-:Y:S02]  /*12a70*/  FSEL R102, R25, -INF , !P4 ;  /* 0xff80000019667808 */ /* 0x000fe40006000000 */
        /* <DEDUP_REMOVED lines=13> */
[C---:B------:R-:W-:Y:S02]  /*12b50*/  ISETP.GT.AND P3, PT, R3.reuse, 0x18, !P4 ;  /* 0x000000180300780c */ /* 0x040fe40006764270 */
        /* <DEDUP_REMOVED lines=74> */
[C---:B------:R-:W-:Y:S02]  /*13000*/  ISETP.GE.AND P3, PT, R74.reuse, 0x52, PT ;  /* 0x000000524a00780c */ /* 0x040fe40003f66270 */
[----:B------:R-:W-:Y:S02]  /*13010*/  ISETP.GE.AND P6, PT, R74, 0x1, PT ;  /* 0x000000014a00780c */ /* 0x000fe40003fc6270 */
[----:B------:R-:W-:-:S02]  /*13020*/  ISETP.GT.AND P4, PT, R3, 0x51, !P3 ;  /* 0x000000510300780c */ /* 0x000fc40005f84270 */
[----:B------:R-:W-:Y:S02]  /*13030*/  VIADDMNMX R96, R96, R11, R7, PT ;  /* 0x0000000b60607246 */ /* 0x000fe40003800107 */
[----:B------:R-:W-:Y:S02]  /*13040*/  ISETP.LT.OR P4, PT, R72, 0x52, P4 ;  /* 0x000000524800780c */ /* 0x000fe40002781670 */
[----:B------:R-:W-:Y:S02]  /*13050*/  IADD3 R25, R15, 0x8, R10 ;  /* 0x000000080f197810 */ /* 0x000fe40007ffe00a */
[----:B------:R-:W-:Y:S02]  /*13060*/  FSEL R28, R65, -INF , !P4 ;  /* 0xff800000411c7808 */ /* 0x000fe40006000000 */
[----:B------:R-:W-:-:S04]  /*13070*/  ISETP.GE.AND P4, PT, R74, 0x59, PT ;  /* 0x000000594a00780c */ /* 0x000fc80003f86270 */
[----:B------:R-:W-:-:S04]  /*13080*/  ISETP.GT.AND P5, PT, R3, 0x58, !P4 ;  /* 0x000000580300780c */ /* 0x000fc800067a4270 */
[----:B------:R-:W-:-:S04]  /*13090*/  ISETP.LT.OR P5, PT, R72, 0x59, P5 ;  /* 0x000000594800780c */ /* 0x000fc80002fa1670 */
[----:B------:R-:W-:Y:S02]  /*130a0*/  FSEL R68, R68, -INF , !P5 ;  /* 0xff80000044447808 */ /* 0x000fe40006800000 */
[----:B------:R-:W-:-:S04]  /*130b0*/  ISETP.GT.AND P5, PT, R3, RZ, !P6 ;  /* 0x000000ff0300720c */ /* 0x000fc800077a4270 */
[----:B------:R-:W-:-:S04]  /*130c0*/  ISETP.LT.OR P5, PT, R72, 0x1, P5 ;  /* 0x000000014800780c */ /* 0x000fc80002fa1670 */
[----:B------:R-:W-:Y:S02]  /*130d0*/  FSEL R156, R24, -INF , !P5 ;  /* 0xff800000189c7808 */ /* 0x000fe40006800000 */
[----:B------:R-:W-:-:S04]  /*130e0*/  ISETP.GE.AND P5, PT, R74, 0x5a, PT ;  /* 0x0000005a4a00780c */ /* 0x000fc80003fa6270 */
[----:B------:R-:W-:Y:S02]  /*130f0*/  P2R R65, PR, RZ, 0x20 ;  /* 0x00000020ff417803 */ /* 0x000fe40000000000 */
[----:B------:R-:W-:-:S04]  /*13100*/  ISETP.GT.AND P5, PT, R3, 0x59, !P5 ;  /* 0x000000590300780c */ /* 0x000fc80006fa4270 */
[----:B------:R-:W-:-:S04]  /*13110*/  ISETP.LT.OR P5, PT, R72, 0x5a, P5 ;  /* 0x0000005a4800780c */ /* 0x000fc80002fa1670 */
[----:B------:R-:W-:Y:S02]  /*13120*/  FSEL R24, R69, -INF , !P5 ;  /* 0xff80000045187808 */ /* 0x000fe40006800000 */
[----:B------:R-:W-:-:S13]  /*13130*/  ISETP.GE.AND P5, PT, R13, 0x1, PT ;  /* 0x000000010d00780c */ /* 0x000fda0003fa6270 */
        /* <DEDUP_REMOVED lines=13> */
.L_x_1519:
[----:B------:R-:W-:-:S13]  /*13210*/  ISETP.NE.AND P5, PT, R13, 0x1, PT ;  /* 0x000000010d00780c */ /* 0x000fda0003fa5270 */
[----:B------:R-:W0:Y:S02]  /*13220*/  @P5 LDC.64 R32, c[0x0][0x9e8] ;  /* 0x00027a00ff205b82 */ /* 0x000e240000000a00 */
[----:B0-----:R-:W-:-:S05]  /*13230*/  @P5 IMAD.HI.U32 R32, R3, R32, RZ ;  /* 0x0000002003205227 */ /* 0x001fca00078e00ff */
[----:B------:R-:W-:-:S07]  /*13240*/  @P5 SHF.R.U32.HI R3, RZ, R33, R32 ;  /* 0x00000021ff035219 */ /* 0x000fce0000011620 */
.L_x_1520:
[----:B------:R-:W-:Y:S05]  /*13250*/  BSYNC B0 ;  /* 0x0000000000007941 */ /* 0x000fea0003800000 */
.L_x_1518:
[----:B------:R-:W-:-:S05]  /*13260*/  IMAD R32, R3, R13, R76 ;  /* 0x0000000d03207224 */ /* 0x000fca00078e024c */
[----:B------:R-:W-:Y:S02]  /*13270*/  VIMNMX R25, R25, R32, !PT ;  /* 0x0000002019197248 */ /* 0x000fe40007fe0100 */
[----:B------:R-:W-:-:S07]  /*13280*/  VIADDMNMX R96, R32, R13, R96, PT ;  /* 0x0000000d20607246 */ /* 0x000fce0003800160 */
.L_x_1517:
[----:B------:R-:W-:Y:S01]  /*13290*/  ISETP.GT.AND P2, PT, R25, 0x1, !P2 ;  /* 0x000000011900780c */ /* 0x000fe20005744270 */
[----:B------:R-:W-:Y:S01]  /*132a0*/  ULDC UR4, c[0x0][0x988] ;  /* 0x0002620000047ab9 */ /* 0x000fe20000000800 */
[----:B------:R-:W-:Y:S01]  /*132b0*/  ISETP.NE.AND P5, PT, R36, RZ, PT ;  /* 0x000000ff2400720c */ /* 0x000fe20003fa5270 */
[----:B------:R-:W-:Y:S01]  /*132c0*/  IMAD.U32 R7, RZ, RZ, UR4 ;  /* 0x00000004ff077e24 */ /* 0x000fe2000f8e00ff */
        /* <DEDUP_REMOVED lines=51> */
[----:B------:R-:W-:-:S02]  /*13600*/  ISETP.GT.AND P6, PT, R25, RZ, !P6 ;  /* 0x000000ff1900720c */ /* 0x000fc400077c4270 */
[----:B------:R-:W-:Y:S02]  /*13610*/  ISETP.GT.AND P2, PT, R25, 0x21, !P2 ;  /* 0x000000211900780c */ /* 0x000fe40005744270 */
[----:B------:R-:W-:Y:S02]  /*13620*/  FMNMX.FTZ R3, R68, R3, !PT ;  /* 0x0000000344037209 */ /* 0x000fe40007810000 */
[C---:B------:R-:W-:Y:S02]  /*13630*/  ISETP.LT.OR P2, PT, R96.reuse, 0x22, P2 ;  /* 0x000000226000780c */ /* 0x040fe40001741670 */
[----:B------:R-:W-:Y:S02]  /*13640*/  ISETP.LT.OR P6, PT, R96, 0x1, P6 ;  /* 0x000000016000780c */ /* 0x000fe400037c1670 */
[----:B------:R-:W-:Y:S02]  /*13650*/  FSEL R74, R43, -INF , !P2 ;  /* 0xff8000002b4a7808 */ /* 0x000fe40005000000 */
[----:B------:R-:W-:-:S02]  /*13660*/  ISETP.NE.AND P2, PT, R41, RZ, PT ;  /* 0x000000ff2900720c */ /* 0x000fc40003f45270 */
[----:B------:R-:W-:Y:S02]  /*13670*/  FMNMX.FTZ R5, R24, R3, !PT ;  /* 0x0000000318057209 */ /* 0x000fe40007810000 */
[----:B------:R-:W-:Y:S02]  /*13680*/  ISETP.GT.AND P2, PT, R25, 0x28, !P2 ;  /* 0x000000281900780c */ /* 0x000fe40005744270 */
[----:B------:R-:W-:Y:S02]  /*13690*/  FSEL R27, R26, -INF , !P6 ;  /* 0xff8000001a1b7808 */ /* 0x000fe40007000000 */
[----:B------:R-:W-:Y:S01]  /*136a0*/  ISETP.LT.OR P2, PT, R96, 0x29, P2 ;  /* 0x000000296000780c */ /* 0x000fe20001741670 */
[----:B------:R-:W0:Y:S01]  /*136b0*/  SHFL.BFLY PT, R26, R5, 0x2, 0x1f ;  /* 0x0c401f00051a7f89 */ /* 0x000e2200000e0000 */
[----:B------:R-:W-:Y:S02]  /*136c0*/  ISETP.NE.AND P5, PT, R57, RZ, PT ;  /* 0x000000ff3900720c */ /* 0x000fe40003fa5270 */
[----:B------:R-:W-:-:S02]  /*136d0*/  FSEL R46, R46, -INF , !P2 ;  /* 0xff8000002e2e7808 */ /* 0x000fc40005000000 */
[----:B------:R-:W-:Y:S02]  /*136e0*/  ISETP.NE.AND P2, PT, R78, RZ, PT ;  /* 0x000000ff4e00720c */ /* 0x000fe40003f45270 */
[----:B------:R-:W-:Y:S02]  /*136f0*/  ISETP.NE.AND P6, PT, R61, RZ, PT ;  /* 0x000000ff3d00720c */ /* 0x000fe40003fc5270 */
[C---:B------:R-:W-:Y:S02]  /*13700*/  ISETP.GT.AND P2, PT, R25.reuse, 0x29, !P2 ;  /* 0x000000291900780c */ /* 0x040fe40005744270 */
[C---:B------:R-:W-:Y:S02]  /*13710*/  ISETP.GT.AND P3, PT, R25.reuse, 0x51, !P3 ;  /* 0x000000511900780c */ /* 0x040fe40005f64270 */
[----:B------:R-:W-:Y:S02]  /*13720*/  ISETP.LT.OR P2, PT, R96, 0x2a, P2 ;  /* 0x0000002a6000780c */ /* 0x000fe40001741670 */
[----:B------:R-:W-:-:S02]  /*13730*/  ISETP.GT.AND P4, PT, R25, 0x58, !P4 ;  /* 0x000000581900780c */ /* 0x000fc40006784270 */
[----:B------:R-:W-:Y:S02]  /*13740*/  FSEL R76, R47, -INF , !P2 ;  /* 0xff8000002f4c7808 */ /* 0x000fe40005000000 */
[----:B------:R-:W-:Y:S02]  /*13750*/  ISETP.NE.AND P2, PT, R45, RZ, PT ;  /* 0x000000ff2d00720c */ /* 0x000fe40003f45270 */
[C---:B------:R-:W-:Y:S02]  /*13760*/  ISETP.LT.OR P3, PT, R96.reuse, 0x52, P3 ;  /* 0x000000526000780c */ /* 0x040fe40001f61670 */
[----:B------:R-:W-:Y:S02]  /*13770*/  ISETP.GT.AND P2, PT, R25, 0x30, !P2 ;  /* 0x000000301900780c */ /* 0x000fe40005744270 */
[----:B0-----:R-:W-:Y:S02]  /*13780*/  FMNMX.FTZ R11, R5, R26, !PT ;  /* 0x0000001a050b7209 */ /* 0x001fe40007810000 */
[----:B------:R-:W-:-:S02]  /*13790*/  ISETP.LT.OR P2, PT, R96, 0x31, P2 ;  /* 0x000000316000780c */ /* 0x000fc40001741670 */
[----:B------:R-:W-:Y:S01]  /*137a0*/  FMNMX.FTZ R5, R27, R32, !PT ;  /* 0x000000201b057209 */ /* 0x000fe20007810000 */
[----:B------:R-:W0:Y:S01]  /*137b0*/  SHFL.BFLY PT, R26, R11, 0x1, 0x1f ;  /* 0x0c201f000b1a7f89 */ /* 0x000e2200000e0000 */
[----:B------:R-:W-:Y:S02]  /*137c0*/  FSEL R50, R50, -INF , !P2 ;  /* 0xff80000032327808 */ /* 0x000fe40005000000 */
[----:B------:R-:W-:Y:S02]  /*137d0*/  ISETP.NE.AND P2, PT, R79, RZ, PT ;  /* 0x000000ff4f00720c */ /* 0x000fe40003f45270 */
[----:B------:R-:W-:Y:S02]  /*137e0*/  FMNMX.FTZ R5, R30, R5, !PT ;  /* 0x000000051e057209 */ /* 0x000fe40007810000 */
[----:B------:R-:W-:Y:S02]  /*137f0*/  ISETP.GT.AND P2, PT, R25, 0x31, !P2 ;  /* 0x000000311900780c */ /* 0x000fe40005744270 */
[----:B------:R-:W-:-:S02]  /*13800*/  FMNMX.FTZ R5, R36, R5, !PT ;  /* 0x0000000524057209 */ /* 0x000fc40007810000 */
[C---:B------:R-:W-:Y:S02]  /*13810*/  ISETP.LT.OR P2, PT, R96.reuse, 0x32, P2 ;  /* 0x000000326000780c */ /* 0x040fe40001741670 */
[----:B------:R-:W-:Y:S02]  /*13820*/  ISETP.LT.OR P4, PT, R96, 0x59, P4 ;  /* 0x000000596000780c */ /* 0x000fe40002781670 */
[----:B------:R-:W-:Y:S02]  /*13830*/  FSEL R78, R51, -INF , !P2 ;  /* 0xff800000334e7808 */ /* 0x000fe40005000000 */
[----:B------:R-:W-:Y:S02]  /*13840*/  ISETP.NE.AND P2, PT, R49, RZ, PT ;  /* 0x000000ff3100720c */ /* 0x000fe40003f45270 */
[----:B------:R-:W-:Y:S02]  /*13850*/  FSEL R70, R70, -INF , !P4 ;  /* 0xff80000046467808 */ /* 0x000fe40006000000 */
[----:B------:R-:W-:-:S02]  /*13860*/  ISETP.GT.AND P2, PT, R25, 0x38, !P2 ;  /* 0x000000381900780c */ /* 0x000fc40005744270 */
[----:B0-----:R-:W-:Y:S02]  /*13870*/  FMNMX.FTZ R3, R11, R26, !PT ;  /* 0x0000001a0b037209 */ /* 0x001fe40007810000 */
[----:B------:R-:W-:Y:S02]  /*13880*/  ISETP.LT.OR P2, PT, R96, 0x39, P2 ;  /* 0x000000396000780c */ /* 0x000fe40001741670 */
[----:B------:R-:W-:Y:S01]  /*13890*/  FMNMX.FTZ R11, R34, R5, !PT ;  /* 0x00000005220b7209 */ /* 0x000fe20007810000 */
[----:B------:R-:W-:Y:S01]  /*138a0*/  FMUL.FTZ R15, R3, R7 ;  /* 0x00000007030f7220 */ /* 0x000fe20000410000 */
        /* <DEDUP_REMOVED lines=16> */
[----:B------:R-:W-:Y:S02]  /*139b0*/  ISETP.GT.AND P2, PT, R25, 0x48, !P5 ;  /* 0x000000481900780c */ /* 0x000fe40006f44270 */
[----:B------:R-:W-:Y:S02]  /*139c0*/  ISETP.NE.AND P5, PT, R83, RZ, PT ;  /* 0x000000ff5300720c */ /* 0x000fe40003fa5270 */
[----:B------:R-:W-:-:S04]  /*139d0*/  ISETP.LT.OR P2, PT, R96, 0x49, P2 ;  /* 0x000000496000780c */ /* 0x000fc80001741670 */
[----:B------:R-:W-:Y:S02]  /*139e0*/  FSEL R62, R62, -INF , !P2 ;  /* 0xff8000003e3e7808 */ /* 0x000fe40005000000 */
[----:B------:R-:W-:-:S04]  /*139f0*/  FSETP.NEU.FTZ.AND P2, PT, R3, -INF , PT ;  /* 0xff8000000300780b */ /* 0x000fc80003f5d000 */
[----:B------:R-:W-:Y:S02]  /*13a00*/  FSEL R31, R15, RZ, P2 ;  /* 0x000000ff0f1f7208 */ /* 0x000fe40001000000 */
[----:B------:R-:W-:Y:S02]  /*13a10*/  FMNMX.FTZ R15, R42, R11, !PT ;  /* 0x0000000b2a0f7209 */ /* 0x000fe40007810000 */
[----:B------:R-:W-:Y:S01]  /*13a20*/  ISETP.GT.AND P2, PT, R25, 0x49, !P5 ;  /* 0x000000491900780c */ /* 0x000fe20006f44270 */
[--C-:B------:R-:W-:Y:S01]  /*13a30*/  FFMA.FTZ R21, R102, R7, -R31.reuse ;  /* 0x0000000766157223 */ /* 0x100fe2000001081f */
[----:B------:R-:W-:Y:S01]  /*13a40*/  FMNMX.FTZ R15, R74, R15, !PT ;  /* 0x0000000f4a0f7209 */ /* 0x000fe20007810000 */
[--C-:B------:R-:W-:Y:S01]  /*13a50*/  FFMA.FTZ R148, R86, R7, -R31.reuse ;  /* 0x0000000756947223 */ /* 0x100fe2000001081f */
[----:B------:R-:W-:Y:S01]  /*13a60*/  ISETP.LT.OR P2, PT, R96, 0x4a, P2 ;  /* 0x0000004a6000780c */ /* 0x000fe20001741670 */
[----:B------:R0:W-:Y:S01]  /*13a70*/  MUFU.EX2 R5, R21 ;  /* 0x0000001500057308 */ /* 0x0001e20000000800 */
[----:B------:R-:W-:Y:S01]  /*13a80*/  FMNMX.FTZ R15, R46, R15, !PT ;  /* 0x0000000f2e0f7209 */ /* 0x000fe20007810000 */
[-CC-:B------:R-:W-:Y:S01]  /*13a90*/  FFMA.FTZ R33, R0, R7.reuse, -R31.reuse ;  /* 0x0000000700217223 */ /* 0x180fe2000001081f */
[----:B------:R-:W-:Y:S01]  /*13aa0*/  FSEL R26, R63, -INF , !P2 ;  /* 0xff8000003f1a7808 */ /* 0x000fe20005000000 */
[--C-:B------:R-:W-:Y:S01]  /*13ab0*/  FFMA.FTZ R4, R4, R7, -R31.reuse ;  /* 0x0000000704047223 */ /* 0x100fe2000001081f */
[----:B------:R-:W-:Y:S01]  /*13ac0*/  FMNMX.FTZ R15, R76, R15, !PT ;  /* 0x0000000f4c0f7209 */ /* 0x000fe20007810000 */
[--C-:B------:R-:W-:Y:S01]  /*13ad0*/  FFMA.FTZ R156, R156, R7, -R31.reuse ;  /* 0x000000079c9c7223 */ /* 0x100fe2000001081f */
[----:B------:R-:W-:Y:S01]  /*13ae0*/  ISETP.GT.AND P2, PT, R25, 0x50, !P6 ;  /* 0x000000501900780c */ /* 0x000fe20007744270 */
[----:B------:R-:W-:Y:S01]  /*13af0*/  MUFU.EX2 R35, R4 ;  /* 0x0000000400237308 */ /* 0x000fe20000000800 */
[----:B0-----:R-:W-:Y:S01]  /*13b00*/  FMNMX.FTZ R21, R50, R15, !PT ;  /* 0x0000000f32157209 */ /* 0x001fe20007810000 */
[-CC-:B------:R-:W-:Y:S01]  /*13b10*/  FFMA.FTZ R158, R100, R7.reuse, -R31.reuse ;  /* 0x00000007649e7223 */ /* 0x180fe2000001081f */
[----:B------:R-:W-:Y:S01]  /*13b20*/  ISETP.LT.OR P2, PT, R96, 0x51, P2 ;  /* 0x000000516000780c */ /* 0x000fe20001741670 */
[--C-:B------:R-:W-:Y:S01]  /*13b30*/  FFMA.FTZ R98, R98, R7, -R31.reuse ;  /* 0x0000000762627223 */ /* 0x100fe2000001081f */
[----:B------:R-:W-:Y:S01]  /*13b40*/  FMNMX.FTZ R21, R78, R21, !PT ;  /* 0x000000154e157209 */ /* 0x000fe20007810000 */
[--C-:B------:R-:W-:Y:S01]  /*13b50*/  FFMA.FTZ R152, R94, R7, -R31.reuse ;  /* 0x000000075e987223 */ /* 0x100fe2000001081f */
[----:B------:R-:W-:Y:S01]  /*13b60*/  ISETP.NE.AND P5, PT, R65, RZ, PT ;  /* 0x000000ff4100720c */ /* 0x000fe20003fa5270 */
[----:B------:R-:W0:Y:S01]  /*13b70*/  MUFU.EX2 R156, R156 ;  /* 0x0000009c009c7308 */ /* 0x000e220000000800 */
[----:B------:R-:W-:Y:S01]  /*13b80*/  FMNMX.FTZ R21, R54, R21, !PT ;  /* 0x0000001536157209 */ /* 0x000fe20007810000 */
[-CC-:B------:R-:W-:Y:S01]  /*13b90*/  FFMA.FTZ R92, R92, R7.reuse, -R31.reuse ;  /* 0x000000075c5c7223 */ /* 0x180fe2000001081f */
[----:B------:R-:W-:Y:S01]  /*13ba0*/  FSEL R66, R66, -INF , !P2 ;  /* 0xff80000042427808 */ /* 0x000fe20005000000 */
[--C-:B------:R-:W-:Y:S01]  /*13bb0*/  FFMA.FTZ R154, R90, R7, -R31.reuse ;  /* 0x000000075a9a7223 */ /* 0x100fe2000001081f */
[----:B------:R-:W-:Y:S01]  /*13bc0*/  FMNMX.FTZ R21, R80, R21, !PT ;  /* 0x0000001550157209 */ /* 0x000fe20007810000 */
[-CC-:B------:R-:W-:Y:S01]  /*13bd0*/  FFMA.FTZ R88, R88, R7.reuse, -R31.reuse ;  /* 0x0000000758587223 */ /* 0x180fe2000001081f */
[----:B------:R-:W-:Y:S01]  /*13be0*/  ISETP.GT.AND P5, PT, R25, 0x59, !P5 ;  /* 0x000000591900780c */ /* 0x000fe20006fa4270 */
[--C-:B------:R-:W-:Y:S01]  /*13bf0*/  FFMA.FTZ R25, R84, R7, -R31.reuse ;  /* 0x0000000754197223 */ /* 0x100fe2000001081f */
[----:B------:R-:W-:Y:S01]  /*13c00*/  FMNMX.FTZ R29, R58, R21, !PT ;  /* 0x000000153a1d7209 */ /* 0x000fe20007810000 */
[-CC-:B------:R-:W-:Y:S01]  /*13c10*/  FFMA.FTZ R44, R44, R7.reuse, -R31.reuse ;  /* 0x000000072c2c7223 */ /* 0x180fe2000001081f */
[----:B------:R-:W-:Y:S01]  /*13c20*/  FSEL R86, R67, -INF , !P3 ;  /* 0xff80000043567808 */ /* 0x000fe20005800000 */
[--C-:B------:R-:W-:Y:S01]  /*13c30*/  FFMA.FTZ R48, R48, R7, -R31.reuse ;  /* 0x0000000730307223 */ /* 0x100fe2000001081f */
[----:B------:R-:W-:Y:S01]  /*13c40*/  FMNMX.FTZ R29, R82, R29, !PT ;  /* 0x0000001d521d7209 */ /* 0x000fe20007810000 */
[-CC-:B------:R-:W-:Y:S01]  /*13c50*/  FFMA.FTZ R52, R52, R7.reuse, -R31.reuse ;  /* 0x0000000734347223 */ /* 0x180fe2000001081f */
        /* <DEDUP_REMOVED lines=14> */
[----:B------:R-:W-:Y:S01]  /*13d40*/  FMNMX.FTZ R29, R86, R29, !PT ;  /* 0x0000001d561d7209 */ /* 0x000fe20007810000 */
[----:B------:R-:W1:Y:S01]  /*13d50*/  MUFU.EX2 R158, R158 ;  /* 0x0000009e009e7308 */ /* 0x000e620000000800 */
[----:B0-----:R-:W-:Y:S01]  /*13d60*/  FADD.FTZ R45, R156, R5 ;  /* 0x000000059c2d7221 */ /* 0x001fe20000010000 */
[----:B------:R-:W-:-:S02]  /*13d70*/  F2FP.F16.F32.PACK_AB R156, R5, R156 ;  /* 0x0000009c059c723e */ /* 0x000fc400000000ff */
[----:B------:R-:W-:Y:S02]  /*13d80*/  FMNMX.FTZ R29, R70, R29, !PT ;  /* 0x0000001d461d7209 */ /* 0x000fe40007810000 */
[----:B------:R-:W-:Y:S02]  /*13d90*/  ISETP.GE.AND P6, PT, R13, 0x1, PT ;  /* 0x000000010d00780c */ /* 0x000fe40003fc6270 */
[----:B------:R-:W-:Y:S01]  /*13da0*/  FMNMX.FTZ R29, R84, R29, !PT ;  /* 0x0000001d541d7209 */ /* 0x000fe20007810000 */
[----:B------:R-:W0:Y:S04]  /*13db0*/  MUFU.EX2 R11, R98 ;  /* 0x00000062000b7308 */ /* 0x000e280000000800 */
[----:B------:R-:W2:Y:S04]  /*13dc0*/  SHFL.BFLY PT, R0, R29, 0x2, 0x1f ;  /* 0x0c401f001d007f89 */ /* 0x000ea800000e0000 */
[----:B------:R-:W3:Y:S08]  /*13dd0*/  MUFU.EX2 R152, R152 ;  /* 0x0000009800987308 */ /* 0x000ef00000000800 */
[----:B------:R-:W4:Y:S08]  /*13de0*/  MUFU.EX2 R15, R92 ;  /* 0x0000005c000f7308 */ /* 0x000f300000000800 */
[----:B------:R-:W4:Y:S01]  /*13df0*/  MUFU.EX2 R154, R154 ;  /* 0x0000009a009a7308 */ /* 0x000f220000000800 */
[----:B--2---:R-:W-:-:S07]  /*13e00*/  FMNMX.FTZ R0, R29, R0, !PT ;  /* 0x000000001d007209 */ /* 0x004fce0007810000 */
[----:B------:R-:W2:Y:S01]  /*13e10*/  MUFU.EX2 R21, R88 ;  /* 0x0000005800157308 */ /* 0x000ea20000000800 */
[----:B------:R-:W1:Y:S07]  /*13e20*/  SHFL.BFLY PT, R29, R0, 0x1, 0x1f ;  /* 0x0c201f00001d7f89 */ /* 0x000e6e00000e0000 */
[----:B------:R-:W2:Y:S08]  /*13e30*/  MUFU.EX2 R148, R148 ;  /* 0x0000009400947308 */ /* 0x000eb00000000800 */
[----:B------:R-:W-:Y:S08]  /*13e40*/  MUFU.EX2 R25, R25 ;  /* 0x0000001900197308 */ /* 0x000ff00000000800 */
[----:B------:R-:W-:Y:S01]  /*13e50*/  MUFU.EX2 R44, R44 ;  /* 0x0000002c002c7308 */ /* 0x000fe20000000800 */
[----:B-1----:R-:W-:-:S04]  /*13e60*/  FMNMX.FTZ R4, R0, R29, !PT ;  /* 0x0000001d00047209 */ /* 0x002fc80007810000 */
[C---:B------:R-:W-:Y:S01]  /*13e70*/  FSETP.NEU.FTZ.AND P2, PT, R4.reuse, -INF , PT ;  /* 0xff8000000400780b */ /* 0x040fe20003f5d000 */
[----:B------:R-:W-:Y:S02]  /*13e80*/  FMUL.FTZ R0, R4, R7 ;  /* 0x0000000704007220 */ /* 0x000fe40000410000 */
[----:B------:R1:W-:Y:S03]  /*13e90*/  MUFU.EX2 R37, R6 ;  /* 0x0000000600257308 */ /* 0x0003e60000000800 */
[----:B------:R-:W-:Y:S01]  /*13ea0*/  FSEL R31, R0, RZ, P2 ;  /* 0x000000ff001f7208 */ /* 0x000fe20001000000 */
[----:B------:R-:W-:Y:S01]  /*13eb0*/  FADD.FTZ R0, R158, R45 ;  /* 0x0000002d9e007221 */ /* 0x000fe20000010000 */
[----:B0-----:R-:W-:-:S03]  /*13ec0*/  F2FP.F16.F32.PACK_AB R158, R11, R158 ;  /* 0x0000009e0b9e723e */ /* 0x001fc600000000ff */
[-CC-:B------:R-:W-:Y:S01]  /*13ed0*/  FFMA.FTZ R27, R27, R7.reuse, -R31.reuse ;  /* 0x000000071b1b7223 */ /* 0x180fe2000001081f */
[-CC-:B------:R-:W-:Y:S01]  /*13ee0*/  FFMA.FTZ R32, R32, R7.reuse, -R31.reuse ;  /* 0x0000000720207223 */ /* 0x180fe2000001081f */
[-CC-:B------:R-:W-:Y:S01]  /*13ef0*/  FFMA.FTZ R30, R30, R7.reuse, -R31.reuse ;  /* 0x000000071e1e7223 */ /* 0x180fe2000001081f */
[-CC-:B------:R-:W-:Y:S01]  /*13f00*/  FFMA.FTZ R36, R36, R7.reuse, -R31.reuse ;  /* 0x0000000724247223 */ /* 0x180fe2000001081f */
[-CC-:B------:R-:W-:Y:S01]  /*13f10*/  FFMA.FTZ R34, R34, R7.reuse, -R31.reuse ;  /* 0x0000000722227223 */ /* 0x180fe2000001081f */
[-CC-:B------:R-:W-:Y:S01]  /*13f20*/  FFMA.FTZ R40, R40, R7.reuse, -R31.reuse ;  /* 0x0000000728287223 */ /* 0x180fe2000001081f */
[----:B------:R-:W-:Y:S01]  /*13f30*/  MUFU.EX2 R27, R27 ;  /* 0x0000001b001b7308 */ /* 0x000fe20000000800 */
[----:B------:R-:W-:Y:S01]  /*13f40*/  FADD.FTZ R45, R11, R0 ;  /* 0x000000000b2d7221 */ /* 0x000fe20000010000 */
[-CC-:B------:R-:W-:Y:S01]  /*13f50*/  FFMA.FTZ R38, R38, R7.reuse, -R31.reuse ;  /* 0x0000000726267223 */ /* 0x180fe2000001081f */
[-CC-:B------:R-:W-:Y:S01]  /*13f60*/  FFMA.FTZ R72, R72, R7.reuse, -R31.reuse ;  /* 0x0000000748487223 */ /* 0x180fe2000001081f */
[-C--:B------:R-:W-:Y:S01]  /*13f70*/  FFMA.FTZ R42, R42, R7.reuse, -R31 ;  /* 0x000000072a2a7223 */ /* 0x080fe2000001081f */
[----:B---3--:R-:W-:Y:S01]  /*13f80*/  FADD.FTZ R0, R152, R45 ;  /* 0x0000002d98007221 */ /* 0x008fe20000010000 */
        /* <DEDUP_REMOVED lines=11> */
[----:B--2---:R-:W-:Y:S01]  /*14040*/  FADD.FTZ R47, R21, R6 ;  /* 0x00000006152f7221 */ /* 0x004fe20000010000 */
[-CC-:B------:R-:W-:Y:S01]  /*14050*/  FFMA.FTZ R58, R58, R7.reuse, -R31.reuse ;  /* 0x000000073a3a7223 */ /* 0x180fe2000001081f */
[-CC-:B------:R-:W-:Y:S01]  /*14060*/  FFMA.FTZ R82, R82, R7.reuse, -R31.reuse ;  /* 0x0000000752527223 */ /* 0x180fe2000001081f */
[-C--:B------:R-:W-:Y:S01]  /*14070*/  FFMA.FTZ R62, R62, R7.reuse, -R31 ;  /* 0x000000073e3e7223 */ /* 0x080fe2000001081f */
[----:B------:R-:W-:Y:S01]  /*14080*/  FADD.FTZ R6, R148, R47 ;  /* 0x0000002f94067221 */ /* 0x000fe20000010000 */
[-CC-:B------:R-:W-:Y:S01]  /*14090*/  FFMA.FTZ R26, R26, R7.reuse, -R31.reuse ;  /* 0x000000071a1a7223 */ /* 0x180fe2000001081f */
[-CC-:B------:R-:W-:Y:S01]  /*140a0*/  FFMA.FTZ R66, R66, R7.reuse, -R31.reuse ;  /* 0x0000000742427223 */ /* 0x180fe2000001081f */
[----:B------:R-:W2:Y:S01]  /*140b0*/  MUFU.EX2 R159, R36 ;  /* 0x00000024009f7308 */ /* 0x000ea20000000800 */
[----:B0-----:R-:W-:Y:S01]  /*140c0*/  FADD.FTZ R45, R27, R32 ;  /* 0x000000201b2d7221 */ /* 0x001fe20000010000 */
[----:B------:R-:W-:Y:S01]  /*140d0*/  FADD.FTZ R47, R25, R6 ;  /* 0x00000006192f7221 */ /* 0x000fe20000010000 */
[-CC-:B------:R-:W-:Y:S01]  /*140e0*/  FFMA.FTZ R86, R86, R7.reuse, -R31.reuse ;  /* 0x0000000756567223 */ /* 0x180fe2000001081f */
[-CC-:B------:R-:W-:Y:S01]  /*140f0*/  FFMA.FTZ R70, R70, R7.reuse, -R31.reuse ;  /* 0x0000000746467223 */ /* 0x180fe2000001081f */
[----:B------:R-:W-:Y:S01]  /*14100*/  FFMA.FTZ R31, R84, R7, -R31 ;  /* 0x00000007541f7223 */ /* 0x000fe2000001081f */
[----:B------:R-:W-:Y:S01]  /*14110*/  FADD.FTZ R6, R44, R47 ;  /* 0x0000002f2c067221 */ /* 0x000fe20000010000 */
[----:B------:R-:W-:Y:S01]  /*14120*/  F2FP.F16.F32.PACK_AB R152, R15, R152 ;  /* 0x000000980f98723e */ /* 0x000fe200000000ff */
[----:B------:R-:W0:Y:S01]  /*14130*/  MUFU.EX2 R34, R34 ;  /* 0x0000002200227308 */ /* 0x000e220000000800 */
[----:B-1----:R-:W-:Y:S01]  /*14140*/  FADD.FTZ R0, R30, R45 ;  /* 0x0000002d1e007221 */ /* 0x002fe20000010000 */
[----:B------:R-:W-:-:S02]  /*14150*/  F2FP.F16.F32.PACK_AB R154, R21, R154 ;  /* 0x0000009a159a723e */ /* 0x000fc400000000ff */
[----:B------:R-:W-:Y:S02]  /*14160*/  F2FP.F16.F32.PACK_AB R148, R25, R148 ;  /* 0x000000941994723e */ /* 0x000fe400000000ff */
[----:B------:R-:W-:Y:S02]  /*14170*/  F2FP.F16.F32.PACK_AB R157, R32, R27 ;  /* 0x0000001b209d723e */ /* 0x000fe400000000ff */
        /* <DEDUP_REMOVED lines=27> */
[----:B0-----:R-:W-:Y:S01]  /*14330*/  FADD.FTZ R6, R48, R47 ;  /* 0x0000002f30067221 */ /* 0x001fe20000010000 */
[----:B------:R-:W-:-:S03]  /*14340*/  F2FP.F16.F32.PACK_AB R144, R35, R48 ;  /* 0x000000302390723e */ /* 0x000fc600000000ff */
[----:B------:R-:W-:-:S03]  /*14350*/  FADD.FTZ R47, R35, R6 ;  /* 0x00000006232f7221 */ /* 0x000fc60000010000 */
[----:B------:R-:W0:Y:S01]  /*14360*/  MUFU.EX2 R52, R52 ;  /* 0x0000003400347308 */ /* 0x000e220000000800 */
[----:B-1----:R-:W-:-:S07]  /*14370*/  FADD.FTZ R0, R50, R45 ;  /* 0x0000002d32007221 */ /* 0x002fce0000010000 */
[----:B------:R-:W1:Y:S01]  /*14380*/  MUFU.EX2 R54, R54 ;  /* 0x0000003600367308 */ /* 0x000e620000000800 */
[C---:B--2---:R-:W-:Y:S01]  /*14390*/  FADD.FTZ R5, R145.reuse, R0 ;  /* 0x0000000091057221 */ /* 0x044fe20000010000 */
[----:B------:R-:W-:-:S06]  /*143a0*/  F2FP.F16.F32.PACK_AB R145, R145, R50 ;  /* 0x000000329191723e */ /* 0x000fcc00000000ff */
[----:B-----5:R-:W2:Y:S01]  /*143b0*/  MUFU.EX2 R147, R80 ;  /* 0x0000005000937308 */ /* 0x020ea20000000800 */
        /* <DEDUP_REMOVED lines=18> */
[----:B------:R0:W3:Y:S01]  /*144e0*/  MUFU.EX2 R41, R20 ;  /* 0x0000001400297308 */ /* 0x0000e20000000800 */
[----:B-1----:R-:W-:-:S07]  /*144f0*/  FADD.FTZ R6, R60, R11 ;  /* 0x0000000b3c067221 */ /* 0x002fce0000010000 */
[----:B------:R-:W1:Y:S01]  /*14500*/  MUFU.EX2 R143, R26 ;  /* 0x0000001a008f7308 */ /* 0x000e620000000800 */
[----:B--2---:R-:W-:Y:S01]  /*14510*/  FADD.FTZ R0, R62, R5 ;  /* 0x000000053e007221 */ /* 0x004fe20000010000 */
[----:B0-----:R-:W-:-:S05]  /*14520*/  IADD3 R20, R163, -R164, RZ ;  /* 0x800000a4a3147210 */ /* 0x001fca0007ffe0ff */
[----:B------:R-:W-:Y:S01]  /*14530*/  IMAD R15, R169, 0x80, R20 ;  /* 0x00000080a90f7824 */ /* 0x000fe200078e0214 */
[----:B------:R-:W0:Y:S01]  /*14540*/  MUFU.EX2 R64, R64 ;  /* 0x0000004000407308 */ /* 0x000e220000000800 */
[C---:B---3--:R-:W-:Y:S01]  /*14550*/  FADD.FTZ R11, R41.reuse, R6 ;  /* 0x00000006290b7221 */ /* 0x048fe20000010000 */
[----:B------:R-:W-:Y:S01]  /*14560*/  F2FP.F16.F32.PACK_AB R142, R41, R60 ;  /* 0x0000003c298e723e */ /* 0x000fe200000000ff */
[----:B------:R-:W-:-:S05]  /*14570*/  IMAD.IADD R12, R15, 0x1, R12 ;  /* 0x000000010f0c7824 */ /* 0x000fca00078e020c */
        /* <DEDUP_REMOVED lines=14> */
[----:B--2---:R-:W-:Y:S01]  /*14660*/  FADD.FTZ R6, R68, R11 ;  /* 0x0000000b44067221 */ /* 0x004fe20000010000 */
[----:B------:R-:W-:-:S06]  /*14670*/  VIADD R11, R2, 0xfffffffe ;  /* 0xfffffffe020b7836 */ /* 0x000fcc0000000000 */
[----:B------:R-:W2:Y:S01]  /*14680*/  MUFU.EX2 R31, R31 ;  /* 0x0000001f001f7308 */ /* 0x000ea20000000800 */
[----:B-1----:R-:W-:Y:S01]  /*14690*/  FADD.FTZ R0, R70, R5 ;  /* 0x0000000546007221 */ /* 0x002fe20000010000 */
[C---:B0-----:R-:W-:Y:S01]  /*146a0*/  FADD.FTZ R6, R29.reuse, R6 ;  /* 0x000000061d067221 */ /* 0x041fe20000010000 */
[----:B------:R-:W-:Y:S02]  /*146b0*/  F2FP.F16.F32.PACK_AB R138, R29, R68 ;  /* 0x000000441d8a723e */ /* 0x000fe400000000ff */
[C---:B--2---:R-:W-:Y:S01]  /*146c0*/  FADD.FTZ R5, R31.reuse, R0 ;  /* 0x000000001f057221 */ /* 0x044fe20000010000 */
[----:B------:R-:W-:Y:S01]  /*146d0*/  F2FP.F16.F32.PACK_AB R139, R31, R70 ;  /* 0x000000461f8b723e */ /* 0x000fe200000000ff */
        /* <DEDUP_REMOVED lines=12> */
.L_x_1523:
[----:B------:R-:W-:-:S13]  /*147a0*/  ISETP.NE.AND P2, PT, R13, 0x1, PT ;  /* 0x000000010d00780c */ /* 0x000fda0003f45270 */
[----:B------:R-:W0:Y:S02]  /*147b0*/  @P2 LDC.64 R14, c[0x0][0x9e8] ;  /* 0x00027a00ff0e2b82 */ /* 0x000e240000000a00 */
[----:B0-----:R-:W-:-:S05]  /*147c0*/  @P2 IMAD.HI.U32 R2, R0, R14, RZ ;  /* 0x0000000e00022227 */ /* 0x001fca00078e00ff */
[----:B------:R-:W-:-:S07]  /*147d0*/  @P2 SHF.R.U32.HI R0, RZ, R15, R2 ;  /* 0x0000000fff002219 */ /* 0x000fce0000011602 */
.L_x_1524:
[----:B------:R-:W-:Y:S05]  /*147e0*/  BSYNC B0 ;  /* 0x0000000000007941 */ /* 0x000fea0003800000 */
.L_x_1522:
[----:B------:R-:W-:-:S05]  /*147f0*/  IMAD R13, R0, R13, R13 ;  /* 0x0000000d000d7224 */ /* 0x000fca00078e020d */
[----:B------:R-:W-:-:S07]  /*14800*/  VIMNMX R12, R12, R13, PT ;  /* 0x0000000d0c0c7248 */ /* 0x000fce0003fe0100 */
.L_x_1521:
[----:B------:R-:W-:Y:S01]  /*14810*/  IMAD.HI R12, R12, 0x2aaaaaab, RZ ;  /* 0x2aaaaaab0c0c7827 */ /* 0x000fe200078e02ff */
[----:B------:R-:W-:Y:S01]  /*14820*/  ULDC UR46, c[0x0][0x9e4] ;  /* 0x00027900002e7ab9 */ /* 0x000fe20000000800 */
[----:B------:R-:W-:Y:S01]  /*14830*/  ULDC UR39, c[0x0][0x9e4] ;  /* 0x0002790000277ab9 */ /* 0x000fe20000000800 */
[----:B------:R-:W-:Y:S01]  /*14840*/  ULDC UR47, c[0x0][0x9dc] ;  /* 0x00027700002f7ab9 */ /* 0x000fe20000000800 */
[----:B------:R-:W-:Y:S01]  /*14850*/  ULDC UR51, c[0x0][0x9dc] ;  /* 0x0002770000337ab9 */ /* 0x000fe20000000800 */
[----:B------:R-:W-:Y:S01]  /*14860*/  SHF.R.U32.HI R13, RZ, 0x1f, R12 ;  /* 0x0000001fff0d7819 */ /* 0x000fe2000001160c */
[----:B------:R-:W-:Y:S01]  /*14870*/  ULDC UR38, c[0x0][0x988] ;  /* 0x0002620000267ab9 */ /* 0x000fe20000000800 */
[----:B------:R-:W-:Y:S01]  /*14880*/  ULDC UR43, c[0x0][0x988] ;  /* 0x00026200002b7ab9 */ /* 0x000fe20000000800 */
[----:B------:R-:W-:Y:S01]  /*14890*/  ULDC UR42, c[0x0][0x988] ;  /* 0x00026200002a7ab9 */ /* 0x000fe20000000800 */
[----:B------:R-:W-:Y:S01]  /*148a0*/  LEA.HI.SX32 R13, R12, R13, 0x1c ;  /* 0x0000000d0c0d7211 */ /* 0x000fe200078fe2ff */
[----:B------:R-:W-:Y:S01]  /*148b0*/  ULDC UR54, c[0x0][0x9e0] ;  /* 0x0002780000367ab9 */ /* 0x000fe20000000800 */
[----:B------:R-:W-:Y:S01]  /*148c0*/  ULDC UR50, c[0x0][0x9e0] ;  /* 0x0002780000327ab9 */ /* 0x000fe20000000800 */
[----:B------:R-:W-:Y:S01]  /*148d0*/  BSSY B1, `(.L_x_1525) ;  /* 0x0000338000017945 */ /* 0x000fe20003800000 */
[----:B------:R-:W-:Y:S01]  /*148e0*/  VIMNMX R21, R168, R13, !PT ;  /* 0x0000000da8157248 */ /* 0x000fe20007fe0100 */
[----:B------:R-:W-:Y:S01]  /*148f0*/  IMAD.MOV.U32 R0, RZ, RZ, 0x3f800000 ;  /* 0x3f800000ff007424 */ /* 0x000fe200078e00ff */
[----:B------:R-:W-:-:S02]  /*14900*/  MOV R2, 0x3f800000 ;  /* 0x3f80000000027802 */ /* 0x000fc40000000f00 */
[----:B------:R-:W-:Y:S02]  /*14910*/  CS2R R86, SRZ ;  /* 0x0000000000567805 */ /* 0x000fe4000001ff00 */
[----:B------:R-:W-:Y:S02]  /*14920*/  ISETP.GE.AND P2, PT, R11, R21, PT ;  /* 0x000000150b00720c */ /* 0x000fe40003f46270 */
        /* <DEDUP_REMOVED lines=31> */
[----:B------:R-:W-:Y:S06]  /*14b20*/  @!P2 BRA `(.L_x_1526) ;  /* 0x000000300048a947 */ /* 0x000fec0003800000 */
[----:B------:R-:W-:Y:S01]  /*14b30*/  IMAD.IADD R170, R10, 0x1, R20 ;  /* 0x000000010aaa7824 */ /* 0x000fe200078e0214 */
[----:B------:R-:W-:Y:S01]  /*14b40*/  BSSY B0, `(.L_x_1527) ;  /* 0x000030c000007945 */ /* 0x000fe20003800000 */
[----:B------:R-:W-:Y:S02]  /*14b50*/  IMAD.MOV.U32 R2, RZ, RZ, 0x3f800000 ;  /* 0x3f800000ff027424 */ /* 0x000fe400078e00ff */
[----:B------:R-:W-:Y:S02]  /*14b60*/  IMAD.MOV.U32 R87, RZ, RZ, RZ ;  /* 0x000000ffff577224 */ /* 0x000fe400078e00ff */
[----:B------:R-:W-:-:S07]  /*14b70*/  VIADD R171, R170, 0x8 ;  /* 0x00000008aaab7836 */ /* 0x000fce0000000000 */
.L_x_1546:
[----:B------:R-:W-:-:S04]  /*14b80*/  IADD3 R193, R160, 0x1, RZ ;  /* 0x00000001a0c17810 */ /* 0x000fc80007ffe0ff */
[----:B------:R-:W-:-:S04]  /*14b90*/  ISETP.NE.AND P2, PT, R193, 0x2, PT ;  /* 0x00000002c100780c */ /* 0x000fc80003f45270 */
[----:B------:R-:W-:Y:S02]  /*14ba0*/  SEL R194, RZ, 0x1, P2 ;  /* 0x00000001ffc27807 */ /* 0x000fe40001000000 */
[----:B------:R-:W-:Y:S02]  /*14bb0*/  SEL R193, R193, RZ, P2 ;  /* 0x000000ffc1c17207 */ /* 0x000fe40001000000 */
[----:B------:R-:W-:Y:S01]  /*14bc0*/  LOP3.LUT R194, R161, R194, RZ, 0x3c, !PT ;  /* 0x000000c2a1c27212 */ /* 0x000fe200078e3cff */
[----:B------:R-:W-:Y:S06]  /*14bd0*/  @!P0 BRA `(.L_x_1528) ;  /* 0x0000000000048947 */ /* 0x000fec0003800000 */
[----:B------:R-:W-:Y:S01]  /*14be0*/  BPT.TRAP 0x1 ;  /* 0x000000040000795c */ /* 0x000fe20000300000 */
.L_x_1528:
[----:B------:R-:W-:Y:S01]  /*14bf0*/  IMAD R7, R193, 0x8, R18 ;  /* 0x00000008c1077824 */ /* 0x000fe200078e0212 */
[----:B------:R-:W-:-:S04]  /*14c00*/  SHF.L.U32 R14, R194, 0x1f, RZ ;  /* 0x0000001fc20e7819 */ /* 0x000fc800000006ff */
[----:B------:R0:W1:Y:S01]  /*14c10*/  SYNCS.PHASECHK.TRANS64.TRYWAIT P2, [R7+URZ+0x2a830], R14 ;  /* 0x02a8300e070075a7 */ /* 0x000062000804017f */
[----:B------:R-:W-:Y:S05]  /*14c20*/  @!P0 BRA `(.L_x_1529) ;  /* 0x0000000000048947 */ /* 0x000fea0003800000 */
[----:B------:R-:W-:Y:S01]  /*14c30*/  BPT.TRAP 0x1 ;  /* 0x000000040000795c */ /* 0x000fe20000300000 */
.L_x_1529:
[----:B------:R-:W-:Y:S01]  /*14c40*/  BSSY B2, `(.L_x_1530) ;  /* 0x0000006000027945 */ /* 0x000fe20003800000 */
[----:B------:R-:W-:Y:S02]  /*14c50*/  IMAD R12, R193, 0x900, R8 ;  /* 0x00000900c10c7824 */ /* 0x000fe400078e0208 */
[----:B------:R-:W-:Y:S01]  /*14c60*/  IMAD.MOV.U32 R13, RZ, RZ, 0x40000040 ;  /* 0x40000040ff0d7424 */ /* 0x000fe200078e00ff */
[----:B-1----:R-:W-:Y:S06]  /*14c70*/  @P2 BRA `(.L_x_1531) ;  /* 0x0000000000082947 */ /* 0x002fec0003800000 */
[----:B------:R-:W1:Y:S02]  /*14c80*/  SYNCS.PHASECHK.TRANS64.TRYWAIT P2, [R7+URZ+0x2a830], R14 ;  /* 0x02a8300e070075a7 */ /* 0x000e64000804017f */
[----:B-1----:R-:W-:Y:S05]  /*14c90*/  @!P2 BRA `(.L_x_1532) ;  /* 0x0000012000d8a947 */ /* 0x002fea0003800000 */
.L_x_1531:
[----:B------:R-:W-:Y:S05]  /*14ca0*/  BSYNC B2 ;  /* 0x0000000000027941 */ /* 0x000fea0003800000 */
.L_x_1530:
[----:B------:R-:W2:Y:S04]  /*14cb0*/  LDL.64 R88, [R1+0x38] ;  /* 0x0000380001587983 */ /* 0x000ea80000100a00 */
[----:B------:R-:W3:Y:S04]  /*14cc0*/  LDL.64 R214, [R1+0x30] ;  /* 0x0000300001d67983 */ /* 0x000ee80000100a00 */
[----:B------:R-:W4:Y:S01]  /*14cd0*/  LDL.64 R212, [R1+0x28] ;  /* 0x0000280001d47983 */ /* 0x000f220000100a00 */
[----:B------:R-:W-:-:S03]  /*14ce0*/  R2UR UR6, R12 ;  /* 0x000000000c0672ca */ /* 0x000fc600000e0000 */
[----:B------:R-:W5:Y:S01]  /*14cf0*/  LDL.64 R210, [R1+0x20] ;  /* 0x0000200001d27983 */ /* 0x000f620000100a00 */
[----:B------:R-:W-:Y:S01]  /*14d00*/  R2UR UR7, R13 ;  /* 0x000000000d0772ca */ /* 0x000fe200000e0000 */
[----:B01----:R-:W-:Y:S02]  /*14d10*/  VIADD R14, R12, 0x2 ;  /* 0x000000020c0e7836 */ /* 0x003fe40000000000 */
[----:B------:R-:W-:Y:S01]  /*14d20*/  IMAD.MOV.U32 R15, RZ, RZ, 0x40000040 ;  /* 0x40000040ff0f7424 */ /* 0x000fe200078e00ff */
[----:B------:R-:W5:Y:S04]  /*14d30*/  LDL.64 R208, [R1+0x18] ;  /* 0x0000180001d07983 */ /* 0x000f680000100a00 */
[----:B------:R-:W5:Y:S04]  /*14d40*/  LDL.64 R206, [R1+0x10] ;  /* 0x0000100001ce7983 */ /* 0x000f680000100a00 */
[----:B------:R-:W5:Y:S01]  /*14d50*/  LDL.64 R204, [R1+0x8] ;  /* 0x0000080001cc7983 */ /* 0x000f620000100a00 */
[----:B--2---:R-:W-:-:S02]  /*14d60*/  R2UR UR4, R88 ;  /* 0x00000000580472ca */ /* 0x004fc400000e0000 */
[----:B------:R-:W-:Y:S02]  /*14d70*/  R2UR UR5, R89 ;  /* 0x00000000590572ca */ /* 0x000fe400000e0000 */
[----:B------:R-:W-:-:S11]  /*14d80*/  WARPGROUP.ARRIVE ;  /* 0x00000000000079c5 */ /* 0x000fd60000000000 */
[----:B------:R-:W-:Y:S01]  /*14d90*/  HGMMA.64x96x16.F32 R88, gdesc[UR4], RZ, !UPT, gsb0 ;  /* 0x01600000045879f0 */ /* 0x000fe2000c0008ff */
[----:B------:R-:W-:Y:S02]  /*14da0*/  R2UR UR6, R14 ;  /* 0x000000000e0672ca */ /* 0x000fe400000e0000 */
[----:B------:R-:W-:Y:S02]  /*14db0*/  R2UR UR7, R15 ;  /* 0x000000000f0772ca */ /* 0x000fe400000e0000 */
[----:B---3--:R-:W-:Y:S02]  /*14dc0*/  R2UR UR4, R214 ;  /* 0x00000000d60472ca */ /* 0x008fe400000e0000 */
[----:B------:R-:W-:Y:S01]  /*14dd0*/  R2UR UR5, R215 ;  /* 0x00000000d70572ca */ /* 0x000fe200000e0000 */
[----:B------:R-:W-:Y:S01]  /*14de0*/  VIADD R14, R12, 0x4 ;  /* 0x000000040c0e7836 */ /* 0x000fe20000000000 */
[----:B------:R-:W-:Y:S01]  /*14df0*/  MOV R15, 0x40000040 ;  /* 0x40000040000f7802 */ /* 0x000fe20000000f00 */
[----:B------:R-:W-:-:S02]  /*14e00*/  WARPGROUP.DEPBAR.LE gsb0, 0x0 ;  /* 0x00008000000079c5 */ /* 0x000fc40000010000 */
[----:B------:R-:W-:-:S08]  /*14e10*/  WARPGROUP.ARRIVE ;  /* 0x00000000000079c5 */ /* 0x000fd00000000000 */
[----:B------:R-:W-:Y:S01]  /*14e20*/  HGMMA.64x96x16.F32 R88, gdesc[UR4], R88, gsb0 ;  /* 0x01600000045879f0 */ /* 0x000fe20008000858 */
[----:B------:R-:W-:Y:S02]  /*14e30*/  R2UR UR6, R14 ;  /* 0x000000000e0672ca */ /* 0x000fe400000e0000 */
[----:B------:R-:W-:Y:S02]  /*14e40*/  R2UR UR7, R15 ;  /* 0x000000000f0772ca */ /* 0x000fe400000e0000 */
[----:B----4-:R-:W-:Y:S02]  /*14e50*/  R2UR UR4, R212 ;  /* 0x00000000d40472ca */ /* 0x010fe400000e0000 */
[----:B------:R-:W-:Y:S01]  /*14e60*/  R2UR UR5, R213 ;  /* 0x00000000d50572ca */ /* 0x000fe200000e0000 */
[----:B------:R-:W-:Y:S02]  /*14e70*/  VIADD R14, R12, 0x6 ;  /* 0x000000060c0e7836 */ /* 0x000fe40000000000 */
[----:B------:R-:W-:Y:S01]  /*14e80*/  IMAD.MOV.U32 R15, RZ, RZ, 0x40000040 ;  /* 0x40000040ff0f7424 */ /* 0x000fe200078e00ff */
[----:B------:R-:W-:-:S02]  /*14e90*/  WARPGROUP.DEPBAR.LE gsb0, 0x0 ;  /* 0x00008000000079c5 */ /* 0x000fc40000010000 */
[----:B------:R-:W-:-:S07]  /*14ea0*/  WARPGROUP.ARRIVE ;  /* 0x00000000000079c5 */ /* 0x000fce0000000000 */
[----:B------:R-:W-:Y:S01]  /*14eb0*/  HGMMA.64x96x16.F32 R88, gdesc[UR4], R88, gsb0 ;  /* 0x01600000045879f0 */ /* 0x000fe20008000858 */
[----:B------:R-:W-:Y:S02]  /*14ec0*/  R2UR UR6, R14 ;  /* 0x000000000e0672ca */ /* 0x000fe400000e0000 */
[----:B------:R-:W-:Y:S02]  /*14ed0*/  R2UR UR7, R15 ;  /* 0x000000000f0772ca */ /* 0x000fe400000e0000 */
[----:B-----5:R-:W-:Y:S02]  /*14ee0*/  R2UR UR4, R210 ;  /* 0x00000000d20472ca */ /* 0x020fe400000e0000 */
        /* <DEDUP_REMOVED lines=8> */
[----:B------:R-:W-:Y:S02]  /*14f70*/  R2UR UR4, R208 ;  /* 0x00000000d00472ca */ /* 0x000fe400000e0000 */
        /* <DEDUP_REMOVED lines=8> */
[----:B------:R-:W-:Y:S02]  /*15000*/  R2UR UR4, R206 ;  /* 0x00000000ce0472ca */ /* 0x000fe400000e0000 */
        /* <DEDUP_REMOVED lines=16> */
[----:B------:R-:W-:Y:S01]  /*15110*/  R2UR UR7, R15 ;  /* 0x000000000f0772ca */ /* 0x000fe200000e0000 */
[----:B------:R-:W-:Y:S01]  /*15120*/  UMOV UR4, UR52 ;  /* 0x0000003400047c82 */ /* 0x000fe20008000000 */
[----:B------:R-:W-:Y:S01]  /*15130*/  UMOV UR5, UR53 ;  /* 0x0000003500057c82 */ /* 0x000fe20008000000 */
[----:B------:R-:W-:Y:S01]  /*15140*/  VIADD R14, R12, 0x600 ;  /* 0x000006000c0e7836 */ /* 0x000fe20000000000 */
[----:B------:R-:W-:Y:S01]  /*15150*/  MOV R15, 0x40000040 ;  /* 0x40000040000f7802 */ /* 0x000fe20000000f00 */
[----:B------:R-:W-:Y:S02]  /*15160*/  WARPGROUP.DEPBAR.LE gsb0, 0x0 ;  /* 0x00008000000079c5 */ /* 0x000fe40000010000 */
[----:B------:R-:W-:-:S06]  /*15170*/  WARPGROUP.ARRIVE ;  /* 0x00000000000079c5 */ /* 0x000fcc0000000000 */
[----:B------:R-:W-:Y:S01]  /*15180*/  HGMMA.64x96x16.F32 R88, gdesc[UR4], R88, gsb0 ;  /* 0x01600000045879f0 */ /* 0x000fe20008000858 */
[----:B------:R-:W-:Y:S02]  /*15190*/  R2UR UR6, R14 ;  /* 0x000000000e0672ca */ /* 0x000fe400000e0000 */
[----:B------:R-:W-:Y:S01]  /*151a0*/  R2UR UR7, R15 ;  /* 0x000000000f0772ca */ /* 0x000fe200000e0000 */
[----:B------:R-:W-:Y:S01]  /*151b0*/  UMOV UR4, UR48 ;  /* 0x0000003000047c82 */ /* 0x000fe20008000000 */
[----:B------:R-:W-:Y:S01]  /*151c0*/  UMOV UR5, UR49 ;  /* 0x0000003100057c82 */ /* 0x000fe20008000000 */
[----:B------:R-:W-:Y:S02]  /*151d0*/  VIADD R14, R12, 0x602 ;  /* 0x000006020c0e7836 */ /* 0x000fe40000000000 */
[----:B------:R-:W-:Y:S01]  /*151e0*/  IMAD.MOV.U32 R15, RZ, RZ, 0x40000040 ;  /* 0x40000040ff0f7424 */ /* 0x000fe200078e00ff */
        /* <DEDUP_REMOVED lines=25> */
[----:B------:R-:W-:Y:S02]  /*15380*/  WARPGROUP.DEPBAR.LE gsb0, 0x0 ;  /* 0x00008000000079c5 */ /* 0x000fe40000010000 */
[----:B------:R-:W-:-:S08]  /*15390*/  WARPGROUP.ARRIVE ;  /* 0x00000000000079c5 */ /* 0x000fd00000000000 */
[----:B------:R-:W-:Y:S01]  /*153a0*/  HGMMA.64x96x16.F32 R88, gdesc[UR4], R88, gsb0 ;  /* 0x01600000045879f0 */ /* 0x000fe20008000858 */
        /* <DEDUP_REMOVED lines=67> */
.L_x_1533:
[----:B------:R-:W-:Y:S01]  /*157e0*/  SHF.L.U32 R9, R161, 0x1f, RZ ;  /* 0x0000001fa1097819 */ /* 0x000fe200000006ff */
[----:B------:R-:W-:-:S04]  /*157f0*/  IMAD R14, R160, 0x8, R18 ;  /* 0x00000008a00e7824 */ /* 0x000fc800078e0212 */
[----:B------:R0:W1:Y:S01]  /*15800*/  SYNCS.PHASECHK.TRANS64.TRYWAIT P2, [R14+URZ+0x2a850], R9 ;  /* 0x02a850090e0075a7 */ /* 0x000062000804017f */
[----:B------:R-:W-:Y:S05]  /*15810*/  @!P0 BRA `(.L_x_1534) ;  /* 0x0000000000048947 */ /* 0x000fea0003800000 */
[----:B------:R-:W-:Y:S01]  /*15820*/  BPT.TRAP 0x1 ;  /* 0x000000040000795c */ /* 0x000fe20000300000 */
.L_x_1534:
[----:B------:R-:W-:Y:S01]  /*15830*/  VIADD R0, R18, 0x400 ;  /* 0x0000040012007836 */ /* 0x000fe20000000000 */
[----:B------:R-:W-:Y:S04]  /*15840*/  BSSY B2, `(.L_x_1535) ;  /* 0x0000008000027945 */ /* 0x000fe80003800000 */
[----:B------:R-:W-:-:S04]  /*15850*/  SHF.R.U32.HI R0, RZ, 0x4, R0 ;  /* 0x00000004ff007819 */ /* 0x000fc80000011600 */
[----:B------:R-:W-:-:S04]  /*15860*/  LOP3.LUT R0, R0, 0x3fff, RZ, 0xc0, !PT ;  /* 0x00003fff00007812 */ /* 0x000fc800078ec0ff */
[----:B------:R-:W-:-:S05]  /*15870*/  LOP3.LUT R13, R0, 0x3000000, RZ, 0xfc, !PT ;  /* 0x03000000000d7812 */ /* 0x000fca00078efcff */
[----:B------:R-:W-:Y:S01]  /*15880*/  IMAD R0, R160, 0x600, R13 ;  /* 0x00000600a0007824 */ /* 0x000fe200078e020d */
[----:B-1----:R-:W-:Y:S06]  /*15890*/  @P2 BRA `(.L_x_1536) ;  /* 0x0000000000082947 */ /* 0x002fec0003800000 */
[----:B------:R-:W1:Y:S02]  /*158a0*/  SYNCS.PHASECHK.TRANS64.TRYWAIT P2, [R14+URZ+0x2a850], R9 ;  /* 0x02a850090e0075a7 */ /* 0x000e64000804017f */
[----:B-1----:R-:W-:Y:S05]  /*158b0*/  @!P2 BRA `(.L_x_1537) ;  /* 0x0000011400e4a947 */ /* 0x002fea0003800000 */
.L_x_1536:
[----:B------:R-:W-:Y:S05]  /*158c0*/  BSYNC B2 ;  /* 0x0000000000027941 */ /* 0x000fea0003800000 */
.L_x_1535:
[----:B------:R-:W-:Y:S01]  /*158d0*/  IMAD.MOV.U32 R12, RZ, RZ, R0 ;  /* 0x000000ffff0c7224 */ /* 0x000fe200078e0000 */
[----:B------:R-:W2:Y:S01]  /*158e0*/  LDL R160, [R1] ;  /* 0x0000000001a07983 */ /* 0x000ea20000100800 */
[----:B------:R-:W-:Y:S01]  /*158f0*/  IMAD.MOV.U32 R13, RZ, RZ, 0x40000040 ;  /* 0x40000040ff0d7424 */ /* 0x000fe200078e00ff */
[----:B------:R-:W-:Y:S01]  /*15900*/  WARPGROUP.ARRIVE ;  /* 0x00000000000079c5 */ /* 0x000fe20000000000 */
[----:B------:R-:W-:Y:S01]  /*15910*/  @!P1 VIADD R7, R7, 0x2a840 ;  /* 0x0002a84007079836 */ /* 0x000fe20000000000 */
[----:B------:R-:W-:Y:S01]  /*15920*/  R2UR UR6, R12 ;  /* 0x000000000c0672ca */ /* 0x000fe200000e0000 */
[----:B------:R-:W-:Y:S01]  /*15930*/  VIADD R12, R0, 0x80 ;  /* 0x00000080000c7836 */ /* 0x000fe20000000000 */
[----:B------:R-:W-:Y:S02]  /*15940*/  R2UR UR7, R13 ;  /* 0x000000000d0772ca */ /* 0x000fe400000e0000 */
[----:B------:R-:W-:Y:S02]  /*15950*/  MOV R13, 0x40000040 ;  /* 0x40000040000d7802 */ /* 0x000fe40000000f00 */
[----:B------:R-:W-:-:S09]  /*15960*/  @!P1 PRMT R7, RZ, 0x654, R7 ;  /* 0x00000654ff079816 */ /* 0x000fd20000000007 */
        /* <DEDUP_REMOVED lines=12> */
[----:B--2---:R-:W-:Y:S01]  /*15a30*/  LOP3.LUT P2, RZ, R160, 0x100000, RZ, 0xc0, !PT ;  /* 0x00100000a0ff7812 */ /* 0x004fe2000784c0ff */
[----:B------:R-:W-:Y:S02]  /*15a40*/  WARPGROUP.DEPBAR.LE gsb0, 0x0 ;  /* 0x00008000000079c5 */ /* 0x000fe40000010000 */
[----:B------:R-:W-:Y:S01]  /*15a50*/  WARPGROUP.ARRIVE ;  /* 0x00000000000079c5 */ /* 0x000fe20000000000 */
[----:B------:R-:W-:-:S07]  /*15a60*/  IMAD R154, R11, -0x60, RZ ;  /* 0xffffffa00b9a7824 */ /* 0x000fce00078e02ff */
[----:B------:R-:W-:Y:S01]  /*15a70*/  HGMMA.64x128x16.F32 R24, R148, gdesc[UR4].tnspB, R24, gsb0 ;  /* 0x41e0000494187df0 */ /* 0x000fe20008000818 */
[----:B------:R-:W-:Y:S01]  /*15a80*/  R2UR UR6, R12 ;  /* 0x000000000c0672ca */ /* 0x000fe200000e0000 */
[----:B------:R-:W-:Y:S01]  /*15a90*/  VIADD R12, R0, 0x200 ;  /* 0x00000200000c7836 */ /* 0x000fe20000000000 */
[----:B------:R-:W-:Y:S02]  /*15aa0*/  R2UR UR7, R13 ;  /* 0x000000000d0772ca */ /* 0x000fe400000e0000 */
[----:B------:R-:W-:Y:S02]  /*15ab0*/  MOV R13, 0x40000040 ;  /* 0x40000040000d7802 */ /* 0x000fe40000000f00 */
[----:B01----:R-:W-:Y:S01]  /*15ac0*/  IADD3 R9, R154, 0x1, R163 ;  /* 0x000000019a097810 */ /* 0x003fe20007ffe0a3 */
[----:B------:R-:W-:Y:S02]  /*15ad0*/  WARPGROUP.DEPBAR.LE gsb0, 0x0 ;  /* 0x00008000000079c5 */ /* 0x000fe40000010000 */
[----:B------:R-:W-:-:S06]  /*15ae0*/  WARPGROUP.ARRIVE ;  /* 0x00000000000079c5 */ /* 0x000fcc0000000000 */
[----:B------:R-:W-:Y:S01]  /*15af0*/  HGMMA.64x128x16.F32 R24, R144, gdesc[UR4].tnspB, R24, gsb0 ;  /* 0x41e0000490187df0 */ /* 0x000fe20008000818 */
[----:B------:R-:W-:Y:S01]  /*15b00*/  R2UR UR6, R12 ;  /* 0x000000000c0672ca */ /* 0x000fe200000e0000 */
[----:B------:R-:W-:Y:S01]  /*15b10*/  VIADD R12, R0, 0x280 ;  /* 0x00000280000c7836 */ /* 0x000fe20000000000 */
[----:B------:R-:W-:Y:S01]  /*15b20*/  R2UR UR7, R13 ;  /* 0x000000000d0772ca */ /* 0x000fe200000e0000 */
[----:B------:R-:W-:Y:S02]  /*15b30*/  IMAD.MOV.U32 R13, RZ, RZ, 0x40000040 ;  /* 0x40000040ff0d7424 */ /* 0x000fe400078e00ff */
[----:B------:R-:W-:Y:S02]  /*15b40*/  IMAD.IADD R0, R9, 0x1, -R164 ;  /* 0x0000000109007824 */ /* 0x000fe400078e0aa4 */
[----:B------:R-:W-:Y:S02]  /*15b50*/  IMAD.U32 R9, RZ, RZ, UR47 ;  /* 0x0000002fff097e24 */ /* 0x000fe4000f8e00ff */
[----:B------:R-:W-:-:S03]  /*15b60*/  IMAD R0, R173, -0x2, R0 ;  /* 0xfffffffead007824 */ /* 0x000fc600078e0200 */
[----:B------:R-:W-:-:S05]  /*15b70*/  LOP3.LUT R15, RZ, R9, RZ, 0x33, !PT ;  /* 0x00000009ff0f7212 */ /* 0x000fca00078e33ff */
[----:B------:R-:W-:Y:S01]  /*15b80*/  IMAD.IADD R15, R15, 0x1, R0 ;  /* 0x000000010f0f7824 */ /* 0x000fe200078e0200 */
[----:B------:R-:W-:Y:S02]  /*15b90*/  WARPGROUP.DEPBAR.LE gsb0, 0x0 ;  /* 0x00008000000079c5 */ /* 0x000fe40000010000 */
[----:B------:R-:W-:-:S06]  /*15ba0*/  WARPGROUP.ARRIVE ;  /* 0x00000000000079c5 */ /* 0x000fcc0000000000 */
[----:B------:R-:W-:Y:S01]  /*15bb0*/  HGMMA.64x128x16.F32 R24, R140, gdesc[UR4].tnspB, R24, gsb0 ;  /* 0x41e000048c187df0 */ /* 0x000fe20008000818 */
[----:B------:R-:W-:Y:S02]  /*15bc0*/  R2UR UR6, R12 ;  /* 0x000000000c0672ca */ /* 0x000fe400000e0000 */
[----:B------:R-:W-:Y:S01]  /*15bd0*/  R2UR UR7, R13 ;  /* 0x000000000d0772ca */ /* 0x000fe200000e0000 */
[----:B------:R-:W-:Y:S02]  /*15be0*/  WARPGROUP.DEPBAR.LE gsb0, 0x0 ;  /* 0x00008000000079c5 */ /* 0x000fe40000010000 */
[----:B------:R-:W-:-:S10]  /*15bf0*/  WARPGROUP.ARRIVE ;  /* 0x00000000000079c5 */ /* 0x000fd40000000000 */
[----:B------:R-:W-:Y:S03]  /*15c00*/  HGMMA.64x128x16.F32 R24, R136, gdesc[UR4].tnspB, R24, gsb0 ;  /* 0x41e0000488187df0 */ /* 0x000fe60008000818 */
[----:B------:R-:W-:Y:S02]  /*15c10*/  WARPGROUP.DEPBAR.LE gsb0, 0x0 ;  /* 0x00008000000079c5 */ /* 0x000fe40000010000 */
[----:B------:R-:W-:Y:S01]  /*15c20*/  IADD3 R137, R0, UR54, RZ ;  /* 0x0000003600897c10 */ /* 0x000fe2000fffe0ff */
[----:B------:R0:W-:Y:S01]  /*15c30*/  @!P1 SYNCS.ARRIVE.TRANS64.RED.A1T0 RZ, [R7+URZ], RZ ;  /* 0x000000ff07ff99a7 */ /* 0x0001e2000810043f */
[----:B------:R-:W-:-:S03]  /*15c40*/  IMAD.IADD R139, R10, 0x1, R15 ;  /* 0x000000010a8b7824 */ /* 0x000fc600078e020f */
[----:B------:R-:W-:Y:S02]  /*15c50*/  IMAD.IADD R141, R10, 0x1, R137 ;  /* 0x000000010a8d7824 */ /* 0x000fe400078e0289 */
[----:B0-----:R-:W-:Y:S01]  /*15c60*/  IMAD R7, R173, -0x2, R154 ;  /* 0xfffffffead077824 */ /* 0x001fe200078e029a */
[----:B------:R-:W-:Y:S06]  /*15c70*/  @!P2 BRA `(.L_x_1538) ;  /* 0x000000000054a947 */ /* 0x000fec0003800000 */
[----:B------:R-:W-:Y:S01]  /*15c80*/  IMAD.IADD R0, R10, 0x1, R20 ;  /* 0x000000010a007824 */ /* 0x000fe200078e0214 */
[----:B------:R-:W-:Y:S04]  /*15c90*/  BSSY B2, `(.L_x_1539) ;  /* 0x0000010000027945 */ /* 0x000fe80003800000 */
[----:B------:R-:W-:-:S13]  /*15ca0*/  ISETP.GT.AND P2, PT, R0, -0x1, PT ;  /* 0xffffffff0000780c */ /* 0x000fda0003f44270 */
[----:B------:R-:W-:Y:S05]  /*15cb0*/  @P2 BRA `(.L_x_1540) ;  /* 0x0000000000202947 */ /* 0x000fea0003800000 */
[----:B------:R-:W-:Y:S01]  /*15cc0*/  IMAD.U32 R2, RZ, RZ, UR46 ;  /* 0x0000002eff027e24 */ /* 0x000fe2000f8e00ff */
[----:B------:R-:W-:-:S04]  /*15cd0*/  LOP3.LUT R143, RZ, R0, RZ, 0x33, !PT ;  /* 0x00000000ff8f7212 */ /* 0x000fc800078e33ff */
[----:B------:R-:W-:-:S13]  /*15ce0*/  ISETP.NE.AND P2, PT, R2, 0x1, PT ;  /* 0x000000010200780c */ /* 0x000fda0003f45270 */
[----:B------:R-:W0:Y:S02]  /*15cf0*/  @P2 LDC.64 R12, c[0x0][0x9e8] ;  /* 0x00027a00ff0c2b82 */ /* 0x000e240000000a00 */
[----:B0-----:R-:W-:-:S05]  /*15d00*/  @P2 IMAD.HI.U32 R12, R143, R12, RZ ;  /* 0x0000000c8f0c2227 */ /* 0x001fca00078e00ff */
[----:B------:R-:W-:-:S04]  /*15d10*/  @P2 SHF.R.U32.HI R143, RZ, R13, R12 ;  /* 0x0000000dff8f2219 */ /* 0x000fc8000001160c */
[----:B------:R-:W-:Y:S01]  /*15d20*/  LOP3.LUT R0, RZ, R143, RZ, 0x33, !PT ;  /* 0x0000008fff007212 */ /* 0x000fe200078e33ff */
[----:B------:R-:W-:Y:S06]  /*15d30*/  BRA `(.L_x_1541) ;  /* 0x0000000000147947 */ /* 0x000fec0003800000 */
.L_x_1540:
[----:B------:R-:W-:-:S04]  /*15d40*/  MOV R2, UR46 ;  /* 0x0000002e00027c02 */ /* 0x000fc80008000f00 */
[----:B------:R-:W-:-:S13]  /*15d50*/  ISETP.NE.AND P2, PT, R2, 0x1, PT ;  /* 0x000000010200780c */ /* 0x000fda0003f45270 */
[----:B------:R-:W0:Y:S02]  /*15d60*/  @P2 LDC.64 R12, c[0x0][0x9e8] ;  /* 0x00027a00ff0c2b82 */ /* 0x000e240000000a00 */
[----:B0-----:R-:W-:-:S05]  /*15d70*/  @P2 IMAD.HI.U32 R12, R0, R12, RZ ;  /* 0x0000000c000c2227 */ /* 0x001fca00078e00ff */
[----:B------:R-:W-:-:S07]  /*15d80*/  @P2 SHF.R.U32.HI R0, RZ, R13, R12 ;  /* 0x0000000dff002219 */ /* 0x000fce000001160c */
.L_x_1541:
[----:B------:R-:W-:Y:S05]  /*15d90*/  BSYNC B2 ;  /* 0x0000000000027941 */ /* 0x000fea0003800000 */
.L_x_1539:
[----:B------:R-:W-:-:S05]  /*15da0*/  IMAD R0, R0, R2, R7 ;  /* 0x0000000200007224 */ /* 0x000fca00078e0207 */
[----:B------:R-:W-:Y:S02]  /*15db0*/  VIADDMNMX R141, R0, R2, R141, PT ;  /* 0x00000002008d7246 */ /* 0x000fe4000380018d */
[----:B------:R-:W-:-:S07]  /*15dc0*/  VIMNMX R139, R139, R0, !PT ;  /* 0x000000008b8b7248 */ /* 0x000fce0007fe0100 */
.L_x_1538:
        /* <DEDUP_REMOVED lines=98> */
[----:B------:R-:W-:Y:S02]  /*163f0*/  ISETP.GE.AND P4, PT, R154, 0x52, PT ;  /* 0x000000529a00780c */ /* 0x000fe40003f86270 */
[--C-:B------:R-:W-:Y:S02]  /*16400*/  IADD3 R97, R137, 0x8, R10.reuse ;  /* 0x0000000889617810 */ /* 0x100fe40007ffe00a */
[----:B------:R-:W-:Y:S02]  /*16410*/  ISETP.GT.AND P5, PT, R139, 0x51, !P4 ;  /* 0x000000518b00780c */ /* 0x000fe400067a4270 */
[----:B------:R-:W-:-:S02]  /*16420*/  IADD3 R101, R15, 0x8, R10 ;  /* 0x000000080f657810 */ /* 0x000fc40007ffe00a */
        /* <DEDUP_REMOVED lines=16> */
[----:B------:R-:W-:-:S13]  /*16530*/  LOP3.LUT P6, RZ, R160, 0x100000, RZ, 0xc0, !PT ;  /* 0x00100000a0ff7812 */ /* 0x000fda00078cc0ff */
[----:B------:R-:W-:Y:S05]  /*16540*/  @!P6 BRA `(.L_x_1542) ;  /* 0x000000000058e947 */ /* 0x000fea0003800000 */
[----:B------:R-:W-:Y:S01]  /*16550*/  ISETP.GT.AND P6, PT, R171, -0x1, PT ;  /* 0xffffffffab00780c */ /* 0x000fe20003fc4270 */
[----:B------:R-:W-:-:S12]  /*16560*/  BSSY B2, `(.L_x_1543) ;  /* 0x0000011000027945 */ /* 0x000fd80003800000 */
[----:B------:R-:W-:Y:S05]  /*16570*/  @P6 BRA `(.L_x_1544) ;  /* 0x0000000000246947 */ /* 0x000fea0003800000 */
[----:B------:R-:W-:Y:S02]  /*16580*/  IMAD.U32 R133, RZ, RZ, UR46 ;  /* 0x0000002eff857e24 */ /* 0x000fe4000f8e00ff */
[----:B------:R-:W-:-:S03]  /*16590*/  VIADD R15, R170, 0x8 ;  /* 0x00000008aa0f7836 */ /* 0x000fc60000000000 */
[----:B------:R-:W-:Y:S02]  /*165a0*/  ISETP.NE.AND P6, PT, R133, 0x1, PT ;  /* 0x000000018500780c */ /* 0x000fe40003fc5270 */
[----:B------:R-:W-:-:S11]  /*165b0*/  LOP3.LUT R15, RZ, R15, RZ, 0x33, !PT ;  /* 0x0000000fff0f7212 */ /* 0x000fd600078e33ff */
[----:B------:R-:W0:Y:S02]  /*165c0*/  @P6 LDC.64 R12, c[0x0][0x9e8] ;  /* 0x00027a00ff0c6b82 */ /* 0x000e240000000a00 */
[----:B0-----:R-:W-:-:S05]  /*165d0*/  @P6 IMAD.HI.U32 R12, R15, R12, RZ ;  /* 0x0000000c0f0c6227 */ /* 0x001fca00078e00ff */
[----:B------:R-:W-:-:S04]  /*165e0*/  @P6 SHF.R.U32.HI R15, RZ, R13, R12 ;  /* 0x0000000dff0f6219 */ /* 0x000fc8000001160c */
[----:B------:R-:W-:Y:S01]  /*165f0*/  LOP3.LUT R12, RZ, R15, RZ, 0x33, !PT ;  /* 0x0000000fff0c7212 */ /* 0x000fe200078e33ff */
[----:B------:R-:W-:Y:S06]  /*16600*/  BRA `(.L_x_1545) ;  /* 0x0000000000187947 */ /* 0x000fec0003800000 */
.L_x_1544:
[----:B------:R-:W-:-:S05]  /*16610*/  IMAD.U32 R133, RZ, RZ, UR46 ;  /* 0x0000002eff857e24 */ /* 0x000fca000f8e00ff */
[----:B------:R-:W-:-:S13]  /*16620*/  ISETP.NE.AND P6, PT, R133, 0x1, PT ;  /* 0x000000018500780c */ /* 0x000fda0003fc5270 */
[----:B------:R-:W0:Y:S02]  /*16630*/  @P6 LDC.64 R12, c[0x0][0x9e8] ;  /* 0x00027a00ff0c6b82 */ /* 0x000e240000000a00 */
[----:B0-----:R-:W-:-:S04]  /*16640*/  @P6 IMAD.HI.U32 R154, R171, R12, RZ ;  /* 0x0000000cab9a6227 */ /* 0x001fc800078e00ff */
[----:B------:R-:W-:Y:S01]  /*16650*/  IMAD.MOV.U32 R12, RZ, RZ, R171 ;  /* 0x000000ffff0c7224 */ /* 0x000fe200078e00ab */
[----:B------:R-:W-:-:S07]  /*16660*/  @P6 SHF.R.U32.HI R12, RZ, R13, R154 ;  /* 0x0000000dff0c6219 */ /* 0x000fce000001169a */
.L_x_1545:
[----:B------:R-:W-:Y:S05]  /*16670*/  BSYNC B2 ;  /* 0x0000000000027941 */ /* 0x000fea0003800000 */
.L_x_1543:
[----:B------:R-:W-:-:S05]  /*16680*/  IMAD R12, R12, R133, R7 ;  /* 0x000000850c0c7224 */ /* 0x000fca00078e0207 */
[----:B------:R-:W-:Y:S02]  /*16690*/  VIADDMNMX R97, R12, R133, R97, PT ;  /* 0x000000850c617246 */ /* 0x000fe40003800161 */
[----:B------:R-:W-:-:S07]  /*166a0*/  VIMNMX R101, R101, R12, !PT ;  /* 0x0000000c65657248 */ /* 0x000fce0007fe0100 */
.L_x_1542:
[C---:B------:R-:W-:Y:S02]  /*166b0*/  ISETP.GT.AND P2, PT, R101.reuse, 0x1, !P2 ;  /* 0x000000016500780c */ /* 0x040fe40005744270 */
[----:B------:R-:W-:Y:S02]  /*166c0*/  ISETP.GT.AND P3, PT, R101, 0x8, !P3 ;  /* 0x000000086500780c */ /* 0x000fe40005f64270 */
        /* <DEDUP_REMOVED lines=65> */
[----:B------:R-:W-:Y:S01]  /*16ae0*/  FMNMX.FTZ R13, R88, R7, !PT ;  /* 0x00000007580d7209 */ /* 0x000fe20007810000 */
[----:B------:R-:W-:Y:S01]  /*16af0*/  IMAD.U32 R7, RZ, RZ, UR43 ;  /* 0x0000002bff077e24 */ /* 0x000fe2000f8e00ff */
[----:B------:R-:W-:Y:S02]  /*16b00*/  ISETP.LT.OR P2, PT, R97, 0x31, P2 ;  /* 0x000000316100780c */ /* 0x000fe40001741670 */
[----:B------:R-:W-:Y:S01]  /*16b10*/  ISETP.NE.AND P6, PT, R159, RZ, PT ;  /* 0x000000ff9f00720c */ /* 0x000fe20003fc5270 */
[----:B------:R-:W0:Y:S01]  /*16b20*/  SHFL.BFLY PT, R12, R13, 0x2, 0x1f ;  /* 0x0c401f000d0c7f89 */ /* 0x000e2200000e0000 */
[----:B------:R-:W-:Y:S02]  /*16b30*/  FSEL R114, R114, -INF , !P2 ;  /* 0xff80000072727808 */ /* 0x000fe40005000000 */
[----:B------:R-:W-:-:S02]  /*16b40*/  ISETP.NE.AND P2, PT, R149, RZ, PT ;  /* 0x000000ff9500720c */ /* 0x000fc40003f45270 */
[----:B------:R-:W-:Y:S01]  /*16b50*/  ISETP.NE.AND P3, PT, R161, RZ, PT ;  /* 0x000000ffa100720c */ /* 0x000fe20003f65270 */
[----:B------:R-:W-:Y:S01]  /*16b60*/  IMAD.MOV.U32 R161, RZ, RZ, R194 ;  /* 0x000000ffffa17224 */ /* 0x000fe200078e00c2 */
[C---:B------:R-:W-:Y:S02]  /*16b70*/  ISETP.GT.AND P2, PT, R101.reuse, 0x31, !P2 ;  /* 0x000000316500780c */ /* 0x040fe40005744270 */
[----:B------:R-:W-:Y:S02]  /*16b80*/  ISETP.GT.AND P4, PT, R101, 0x51, !P4 ;  /* 0x000000516500780c */ /* 0x000fe40006784270 */
[----:B------:R-:W-:Y:S02]  /*16b90*/  ISETP.LT.OR P2, PT, R97, 0x32, P2 ;  /* 0x000000326100780c */ /* 0x000fe40001741670 */
[----:B------:R-:W-:Y:S02]  /*16ba0*/  ISETP.GT.AND P5, PT, R101, 0x58, !P5 ;  /* 0x000000586500780c */ /* 0x000fe40006fa4270 */
[----:B------:R-:W-:-:S02]  /*16bb0*/  FSEL R208, R115, -INF , !P2 ;  /* 0xff80000073d07808 */ /* 0x000fc40005000000 */
[----:B------:R-:W-:Y:S02]  /*16bc0*/  ISETP.NE.AND P2, PT, R113, RZ, PT ;  /* 0x000000ff7100720c */ /* 0x000fe40003f45270 */
[----:B------:R-:W-:Y:S02]  /*16bd0*/  ISETP.LT.OR P4, PT, R97, 0x52, P4 ;  /* 0x000000526100780c */ /* 0x000fe40002781670 */
[----:B------:R-:W-:Y:S02]  /*16be0*/  ISETP.GT.AND P2, PT, R101, 0x38, !P2 ;  /* 0x000000386500780c */ /* 0x000fe40005744270 */
[C---:B------:R-:W-:Y:S02]  /*16bf0*/  ISETP.LT.OR P5, PT, R97.reuse, 0x59, P5 ;  /* 0x000000596100780c */ /* 0x040fe40002fa1670 */
[----:B------:R-:W-:Y:S02]  /*16c00*/  ISETP.LT.OR P2, PT, R97, 0x39, P2 ;  /* 0x000000396100780c */ /* 0x000fe40001741670 */
[----:B0-----:R-:W-:-:S02]  /*16c10*/  FMNMX.FTZ R15, R13, R12, !PT ;  /* 0x0000000c0d0f7209 */ /* 0x001fc40007810000 */
[----:B------:R-:W-:Y:S02]  /*16c20*/  FSEL R118, R118, -INF , !P2 ;  /* 0xff80000076767808 */ /* 0x000fe40005000000 */
[----:B------:R-:W-:Y:S01]  /*16c30*/  ISETP.NE.AND P2, PT, R151, RZ, PT ;  /* 0x000000ff9700720c */ /* 0x000fe20003f45270 */
[----:B------:R-:W0:Y:S01]  /*16c40*/  SHFL.BFLY PT, R12, R15, 0x1, 0x1f ;  /* 0x0c201f000f0c7f89 */ /* 0x000e2200000e0000 */
[----:B------:R-:W-:Y:S02]  /*16c50*/  @!P1 IADD3 R14, R14, 0x2a860, RZ ;  /* 0x0002a8600e0e9810 */ /* 0x000fe40007ffe0ff */
[----:B------:R-:W-:-:S04]  /*16c60*/  ISETP.GT.AND P2, PT, R101, 0x39, !P2 ;  /* 0x000000396500780c */ /* 0x000fc80005744270 */
[----:B------:R-:W-:-:S04]  /*16c70*/  ISETP.LT.OR P2, PT, R97, 0x3a, P2 ;  /* 0x0000003a6100780c */ /* 0x000fc80001741670 */
[----:B------:R-:W-:Y:S02]  /*16c80*/  FSEL R210, R119, -INF , !P2 ;  /* 0xff80000077d27808 */ /* 0x000fe40005000000 */
[----:B------:R-:W-:-:S04]  /*16c90*/  ISETP.NE.AND P2, PT, R117, RZ, PT ;  /* 0x000000ff7500720c */ /* 0x000fc80003f45270 */
[----:B------:R-:W-:-:S04]  /*16ca0*/  ISETP.GT.AND P2, PT, R101, 0x40, !P2 ;  /* 0x000000406500780c */ /* 0x000fc80005744270 */
[----:B------:R-:W-:Y:S02]  /*16cb0*/  ISETP.LT.OR P2, PT, R97, 0x41, P2 ;  /* 0x000000416100780c */ /* 0x000fe40001741670 */
[----:B0-----:R-:W-:Y:S02]  /*16cc0*/  FMNMX.FTZ R12, R15, R12, !PT ;  /* 0x0000000c0f0c7209 */ /* 0x001fe40007810000 */
[----:B------:R-:W-:Y:S02]  /*16cd0*/  FSEL R122, R122, -INF , !P2 ;  /* 0xff8000007a7a7808 */ /* 0x000fe40005000000 */
[----:B------:R-:W-:Y:S01]  /*16ce0*/  ISETP.NE.AND P2, PT, R153, RZ, PT ;  /* 0x000000ff9900720c */ /* 0x000fe20003f45270 */
[----:B------:R-:W-:-:S03]  /*16cf0*/  FMUL.FTZ R99, R12, R7 ;  /* 0x000000070c637220 */ /* 0x000fc60000410000 */
        /* <DEDUP_REMOVED lines=11> */
[----:B------:R-:W-:-:S04]  /*16db0*/  ISETP.GT.AND P2, PT, R101, 0x50, !P3 ;  /* 0x000000506500780c */ /* 0x000fc80005f44270 */
        /* <DEDUP_REMOVED lines=15> */
[-CC-:B------:R-:W-:Y:S01]  /*16eb0*/  FFMA.FTZ R0, R92, R7.reuse, -R99.reuse ;  /* 0x000000075c007223 */ /* 0x180fe20000010863 */
[----:B------:R-:W-:Y:S01]  /*16ec0*/  FSEL R108, R131, -INF , !P4 ;  /* 0xff800000836c7808 */ /* 0x000fe20006000000 */
[--C-:B------:R-:W-:Y:S01]  /*16ed0*/  FFMA.FTZ R92, R2, R7, -R99.reuse ;  /* 0x00000007025c7223 */ /* 0x100fe20000010863 */
[----:B------:R-:W-:Y:S01]  /*16ee0*/  FMNMX.FTZ R89, R156, R15, !PT ;  /* 0x0000000f9c597209 */ /* 0x000fe20007810000 */
[-CC-:B------:R-:W-:Y:S01]  /*16ef0*/  FFMA.FTZ R2, R96, R7.reuse, -R99.reuse ;  /* 0x0000000760027223 */ /* 0x180fe20000010863 */
[--C-:B------:R-:W-:Y:S01]  /*16f00*/  FFMA.FTZ R96, R136, R7, -R99.reuse ;  /* 0x0000000788607223 */ /* 0x100fe20000010863 */
[----:B------:R-:W-:Y:S01]  /*16f10*/  FSEL R136, R134, -INF , !P5 ;  /* 0xff80000086887808 */ /* 0x000fe20006800000 */
[----:B------:R0:W-:Y:S01]  /*16f20*/  MUFU.EX2 R15, R0 ;  /* 0x00000000000f7308 */ /* 0x0001e20000000800 */
        /* <DEDUP_REMOVED lines=9> */
[-CC-:B0-----:R-:W-:Y:S01]  /*16fc0*/  FFMA.FTZ R0, R100, R7.reuse, -R99.reuse ;  /* 0x0000000764007223 */ /* 0x181fe20000010863 */
[-CC-:B------:R-:W-:Y:S01]  /*16fd0*/  FFMA.FTZ R100, R138, R7.reuse, -R99.reuse ;  /* 0x000000078a647223 */ /* 0x180fe20000010863 */
[----:B------:R-:W-:Y:S01]  /*16fe0*/  FSEL R138, R135, -INF , !P3 ;  /* 0xff800000878a7808 */ /* 0x000fe20005800000 */
[--C-:B------:R-:W-:Y:S01]  /*16ff0*/  FFMA.FTZ R105, R148, R7, -R99.reuse ;  /* 0x0000000794697223 */ /* 0x100fe20000010863 */
[----:B------:R-:W-:Y:S01]  /*17000*/  FMNMX.FTZ R91, R160, R89, !PT ;  /* 0x00000059a05b7209 */ /* 0x000fe20007810000 */
[-CC-:B------:R-:W-:Y:S01]  /*17010*/  FFMA.FTZ R142, R124, R7.reuse, -R99.reuse ;  /* 0x000000077c8e7223 */ /* 0x180fe20000010863 */
[----:B------:R0:W-:Y:S01]  /*17020*/  MUFU.EX2 R89, R2 ;  /* 0x0000000200597308 */ /* 0x0001e20000000800 */
[--C-:B------:R-:W-:Y:S01]  /*17030*/  FFMA.FTZ R109, R128, R7, -R99.reuse ;  /* 0x00000007806d7223 */ /* 0x100fe20000010863 */
[----:B------:R-:W-:Y:S01]  /*17040*/  FMNMX.FTZ R91, R106, R91, !PT ;  /* 0x0000005b6a5b7209 */ /* 0x000fe20007810000 */
[-CC-:B------:R-:W-:Y:S01]  /*17050*/  FFMA.FTZ R112, R152, R7.reuse, -R99.reuse ;  /* 0x0000000798707223 */ /* 0x180fe20000010863 */
[----:B------:R-:W-:-:S02]  /*17060*/  FFMA.FTZ R111, R132, R7, -R99 ;  /* 0x00000007846f7223 */ /* 0x000fc40000010863 */
[----:B------:R-:W-:Y:S02]  /*17070*/  FMNMX.FTZ R91, R204, R91, !PT ;  /* 0x0000005bcc5b7209 */ /* 0x000fe40007810000 */
[----:B------:R-:W-:Y:S01]  /*17080*/  MUFU.EX2 R90, R90 ;  /* 0x0000005a005a7308 */ /* 0x000fe20000000800 */
[--C-:B0-----:R-:W-:Y:S01]  /*17090*/  FFMA.FTZ R2, R104, R7, -R99.reuse ;  /* 0x0000000768027223 */ /* 0x101fe20000010863 */
[----:B------:R-:W-:Y:S01]  /*170a0*/  FMNMX.FTZ R91, R110, R91, !PT ;  /* 0x0000005b6e5b7209 */ /* 0x000fe20007810000 */
[-CC-:B------:R-:W-:Y:S01]  /*170b0*/  FFMA.FTZ R104, R140, R7.reuse, -R99.reuse ;  /* 0x000000078c687223 */ /* 0x180fe20000010863 */
[----:B------:R-:W-:Y:S02]  /*170c0*/  FFMA.FTZ R140, R120, R7, -R99 ;  /* 0x00000007788c7223 */ /* 0x000fe40000010863 */
        /* <DEDUP_REMOVED lines=10> */
[----:B------:R-:W0:Y:S02]  /*17170*/  MUFU.EX2 R96, R96 ;  /* 0x0000006000607308 */ /* 0x000e240000000800 */
[----:B------:R-:W-:-:S04]  /*17180*/  FMNMX.FTZ R103, R126, R103, !PT ;  /* 0x000000677e677209 */ /* 0x000fc80007810000 */
[----:B------:R-:W-:Y:S02]  /*17190*/  FMNMX.FTZ R103, R214, R103, !PT ;  /* 0x00000067d6677209 */ /* 0x000fe40007810000 */
[----:B------:R-:W-:Y:S02]  /*171a0*/  MUFU.EX2 R100, R100 ;  /* 0x0000006400647308 */ /* 0x000fe40000000800 */
[----:B------:R-:W-:-:S04]  /*171b0*/  FMNMX.FTZ R103, R130, R103, !PT ;  /* 0x0000006782677209 */ /* 0x000fc80007810000 */
[----:B------:R-:W-:Y:S02]  /*171c0*/  FMNMX.FTZ R103, R108, R103, !PT ;  /* 0x000000676c677209 */ /* 0x000fe40007810000 */
[----:B------:R-:W1:Y:S01]  /*171d0*/  MUFU.EX2 R104, R104 ;  /* 0x0000006800687308 */ /* 0x000e620000000800 */
[----:B0-----:R-:W-:Y:S02]  /*171e0*/  F2FP.F16.F32.PACK_AB R152, R96, R89 ;  /* 0x000000596098723e */ /* 0x001fe400000000ff */
[----:B------:R-:W-:-:S04]  /*171f0*/  FMNMX.FTZ R103, R136, R103, !PT ;  /* 0x0000006788677209 */ /* 0x000fc80007810000 */
[----:B------:R-:W-:Y:S01]  /*17200*/  FMNMX.FTZ R0, R138, R103, !PT ;  /* 0x000000678a007209 */ /* 0x000fe20007810000 */
[-CC-:B------:R-:W-:Y:S01]  /*17210*/  FFMA.FTZ R103, R116, R7.reuse, -R99.reuse ;  /* 0x0000000774677223 */ /* 0x180fe20000010863 */
[----:B------:R-:W-:Y:S01]  /*17220*/  FFMA.FTZ R116, R88, R7, -R99 ;  /* 0x0000000758747223 */ /* 0x000fe20000010863 */
[----:B------:R-:W-:Y:S02]  /*17230*/  MUFU.EX2 R101, R101 ;  /* 0x0000006500657308 */ /* 0x000fe40000000800 */
[----:B------:R-:W0:Y:S01]  /*17240*/  SHFL.BFLY PT, R107, R0, 0x2, 0x1f ;  /* 0x0c401f00006b7f89 */ /* 0x000e2200000e0000 */
[----:B-1----:R-:W-:-:S05]  /*17250*/  F2FP.F16.F32.PACK_AB R148, R104, R93 ;  /* 0x0000005d6894723e */ /* 0x002fca00000000ff */
[----:B------:R-:W1:Y:S08]  /*17260*/  MUFU.EX2 R134, R134 ;  /* 0x0000008600867308 */ /* 0x000e700000000800 */
[----:B------:R-:W-:Y:S08]  /*17270*/  MUFU.EX2 R97, R97 ;  /* 0x0000006100617308 */ /* 0x000ff00000000800 */
[----:B------:R-:W-:Y:S01]  /*17280*/  MUFU.EX2 R144, R144 ;  /* 0x0000009000907308 */ /* 0x000fe20000000800 */
[----:B0-----:R-:W-:Y:S01]  /*17290*/  FMNMX.FTZ R2, R0, R107, !PT ;  /* 0x0000006b00027209 */ /* 0x001fe20007810000 */
[----:B------:R-:W-:Y:S01]  /*172a0*/  FFMA.FTZ R107, R150, R7, -R99 ;  /* 0x00000007966b7223 */ /* 0x000fe20000010863 */
[----:B------:R-:W-:-:S02]  /*172b0*/  FSEL R0, R12, RZ, P2 ;  /* 0x000000ff0c007208 */ /* 0x000fc40001000000 */
[----:B------:R-:W-:Y:S01]  /*172c0*/  @!P1 PRMT R99, RZ, 0x654, R14 ;  /* 0x00000654ff639816 */ /* 0x000fe2000000000e */
[----:B------:R-:W0:Y:S02]  /*172d0*/  SHFL.BFLY PT, R113, R2, 0x1, 0x1f ;  /* 0x0c201f0002717f89 */ /* 0x000e2400000e0000 */
[----:B------:R-:W-:Y:S01]  /*172e0*/  MUFU.EX2 R103, R103 ;  /* 0x0000006700677308 */ /* 0x000fe20000000800 */
[----:B------:R-:W-:Y:S01]  /*172f0*/  FADD.FTZ R0, -R0, R3 ;  /* 0x0000000300007221 */ /* 0x000fe20000010100 */
[----:B------:R2:W-:Y:S01]  /*17300*/  @!P1 SYNCS.ARRIVE.TRANS64.RED.A1T0 RZ, [R99+URZ], RZ ;  /* 0x000000ff63ff99a7 */ /* 0x0005e2000810043f */
[----:B-1----:R-:W-:Y:S02]  /*17310*/  F2FP.F16.F32.PACK_AB R150, R134, R101 ;  /* 0x000000658696723e */ /* 0x002fe400000000ff */
[----:B------:R-:W-:-:S03]  /*17320*/  FMUL.FTZ R0, R0, R7 ;  /* 0x0000000700007220 */ /* 0x000fc60000410000 */
[----:B------:R-:W-:Y:S08]  /*17330*/  MUFU.EX2 R146, R146 ;  /* 0x0000009200927308 */ /* 0x000ff00000000800 */
[----:B------:R-:W1:Y:S01]  /*17340*/  MUFU.EX2 R0, R0 ;  /* 0x0000000000007308 */ /* 0x000e620000000800 */
[----:B0-----:R-:W-:-:S07]  /*17350*/  FMNMX.FTZ R88, R2, R113, !PT ;  /* 0x0000007102587209 */ /* 0x001fce0007810000 */
[----:B------:R-:W-:Y:S01]  /*17360*/  MUFU.EX2 R140, R140 ;  /* 0x0000008c008c7308 */ /* 0x000fe20000000800 */
[C---:B------:R-:W-:Y:S01]  /*17370*/  FSETP.NEU.FTZ.AND P2, PT, R88.reuse, -INF , PT ;  /* 0xff8000005800780b */ /* 0x040fe20003f5d000 */
[----:B------:R-:W-:-:S06]  /*17380*/  FMUL.FTZ R3, R88, R7 ;  /* 0x0000000758037220 */ /* 0x000fcc0000410000 */
[----:B------:R-:W-:Y:S01]  /*17390*/  MUFU.EX2 R105, R105 ;  /* 0x0000006900697308 */ /* 0x000fe20000000800 */
[----:B------:R-:W-:-:S05]  /*173a0*/  FSEL R3, R3, RZ, P2 ;  /* 0x000000ff03037208 */ /* 0x000fca0001000000 */
[-CC-:B------:R-:W-:Y:S01]  /*173b0*/  FFMA.FTZ R157, R95, R7.reuse, -R3.reuse ;  /* 0x000000075f9d7223 */ /* 0x180fe20000010803 */
[----:B------:R-:W-:Y:S01]  /*173c0*/  FSEL R95, R88, RZ, P2 ;  /* 0x000000ff585f7208 */ /* 0x000fe20001000000 */
[-CC-:B------:R-:W-:Y:S01]  /*173d0*/  FFMA.FTZ R120, R154, R7.reuse, -R3.reuse ;  /* 0x000000079a787223 */ /* 0x180fe20000010803 */
[-CC-:B------:R-:W-:Y:S01]  /*173e0*/  FFMA.FTZ R159, R94, R7.reuse, -R3.reuse ;  /* 0x000000075e9f7223 */ /* 0x180fe20000010803 */
[-CC-:B------:R-:W-:Y:S01]  /*173f0*/  FFMA.FTZ R94, R156, R7.reuse, -R3.reuse ;  /* 0x000000079c5e7223 */ /* 0x180fe20000010803 */
[-C--:B------:R-:W-:Y:S01]  /*17400*/  FFMA.FTZ R153, R98, R7.reuse, -R3 ;  /* 0x0000000762997223 */ /* 0x080fe20000010803 */
[----:B------:R-:W-:Y:S01]  /*17410*/  FADD.FTZ R2, -R95, R4 ;  /* 0x000000045f027221 */ /* 0x000fe20000010100 */
[----:B------:R-:W-:Y:S01]  /*17420*/  MUFU.EX2 R157, R157 ;  /* 0x0000009d009d7308 */ /* 0x000fe20000000800 */
[----:B-1----:R-:W-:Y:S01]  /*17430*/  FFMA.FTZ R95, R0, R6, R13 ;  /* 0x00000006005f7223 */ /* 0x002fe2000001000d */
[-CC-:B------:R-:W-:Y:S01]  /*17440*/  FFMA.FTZ R98, R158, R7.reuse, -R3.reuse ;  /* 0x000000079e627223 */ /* 0x180fe20000010803 */
[-C--:B------:R-:W-:Y:S01]  /*17450*/  FMUL.FTZ R2, R2, R7.reuse ;  /* 0x0000000702027220 */ /* 0x080fe20000410000 */
[-C--:B------:R-:W-:Y:S01]  /*17460*/  FFMA.FTZ R155, R102, R7.reuse, -R3 ;  /* 0x00000007669b7223 */ /* 0x080fe20000010803 */
[----:B------:R-:W-:Y:S01]  /*17470*/  FADD.FTZ R6, R90, R95 ;  /* 0x0000005f5a067221 */ /* 0x000fe20000010000 */
[-CC-:B------:R-:W-:Y:S01]  /*17480*/  FFMA.FTZ R102, R160, R7.reuse, -R3.reuse ;  /* 0x00000007a0667223 */ /* 0x180fe20000010803 */
[-CC-:B------:R-:W-:Y:S01]  /*17490*/  FFMA.FTZ R145, R114, R7.reuse, -R3.reuse ;  /* 0x0000000772917223 */ /* 0x180fe20000010803 */
[----:B------:R-:W-:Y:S01]  /*174a0*/  MUFU.EX2 R120, R120 ;  /* 0x0000007800787308 */ /* 0x000fe20000000800 */
[----:B------:R-:W-:Y:S01]  /*174b0*/  FADD.FTZ R95, R15, R6 ;  /* 0x000000060f5f7221 */ /* 0x000fe20000010000 */
[-CC-:B------:R-:W-:Y:S01]  /*174c0*/  FFMA.FTZ R149, R106, R7.reuse, -R3.reuse ;  /* 0x000000076a957223 */ /* 0x180fe20000010803 */
[-CC-:B------:R-:W-:Y:S01]  /*174d0*/  FFMA.FTZ R106, R204, R7.reuse, -R3.reuse ;  /* 0x00000007cc6a7223 */ /* 0x180fe20000010803 */
[-C--:B------:R-:W-:Y:S01]  /*174e0*/  FFMA.FTZ R147, R118, R7.reuse, -R3 ;  /* 0x0000000776937223 */ /* 0x080fe20000010803 */
[----:B------:R-:W-:Y:S01]  /*174f0*/  FADD.FTZ R6, R92, R95 ;  /* 0x0000005f5c067221 */ /* 0x000fe20000010000 */
[-CC-:B------:R-:W-:Y:S01]  /*17500*/  FFMA.FTZ R151, R110, R7.reuse, -R3.reuse ;  /* 0x000000076e977223 */ /* 0x180fe20000010803 */
[-CC-:B------:R-:W-:Y:S01]  /*17510*/  FFMA.FTZ R206, R206, R7.reuse, -R3.reuse ;  /* 0x00000007cece7223 */ /* 0x180fe20000010803 */
[----:B------:R-:W0:Y:S01]  /*17520*/  MUFU.EX2 R2, R2 ;  /* 0x0000000200027308 */ /* 0x000e220000000800 */
[----:B------:R-:W-:Y:S01]  /*17530*/  FADD.FTZ R95, R89, R6 ;  /* 0x00000006595f7221 */ /* 0x000fe20000010000 */
[-CC-:B------:R-:W-:Y:S01]  /*17540*/  FFMA.FTZ R110, R208, R7.reuse, -R3.reuse ;  /* 0x00000007d06e7223 */ /* 0x180fe20000010803 */
[-CC-:B------:R-:W-:Y:S01]  /*17550*/  FFMA.FTZ R141, R122, R7.reuse, -R3.reuse ;  /* 0x000000077a8d7223 */ /* 0x180fe20000010803 */
[----:B------:R-:W-:Y:S01]  /*17560*/  FFMA.FTZ R14, R212, R7, -R3 ;  /* 0x00000007d40e7223 */ /* 0x000fe20000010803 */
[----:B------:R-:W-:Y:S01]  /*17570*/  FADD.FTZ R114, R96, R95 ;  /* 0x0000005f60727221 */ /* 0x000fe20000010000 */
[----:B------:R-:W-:Y:S01]  /*17580*/  F2FP.F16.F32.PACK_AB R156, R90, R13 ;  /* 0x0000000d5a9c723e */ /* 0x000fe200000000ff */
[-CC-:B------:R-:W-:Y:S01]  /*17590*/  FFMA.FTZ R143, R126, R7.reuse, -R3.reuse ;  /* 0x000000077e8f7223 */ /* 0x180fe20000010803 */
[----:B------:R-:W1:Y:S01]  /*175a0*/  MUFU.EX2 R159, R159 ;  /* 0x0000009f009f7308 */ /* 0x000e620000000800 */
[----:B------:R-:W-:Y:S01]  /*175b0*/  FADD.FTZ R95, R91, R114 ;  /* 0x000000725b5f7221 */ /* 0x000fe20000010000 */
[-CC-:B------:R-:W-:Y:S01]  /*175c0*/  FFMA.FTZ R114, R210, R7.reuse, -R3.reuse ;  /* 0x00000007d2727223 */ /* 0x180fe20000010803 */
[-CC-:B------:R-:W-:Y:S01]  /*175d0*/  FFMA.FTZ R214, R214, R7.reuse, -R3.reuse ;  /* 0x00000007d6d67223 */ /* 0x180fe20000010803 */
[-C--:B------:R-:W-:Y:S01]  /*175e0*/  FFMA.FTZ R130, R130, R7.reuse, -R3 ;  /* 0x0000000782827223 */ /* 0x080fe20000010803 */
[----:B------:R-:W-:Y:S01]  /*175f0*/  FADD.FTZ R118, R100, R95 ;  /* 0x0000005f64767221 */ /* 0x000fe20000010000 */
[----:B------:R-:W-:Y:S01]  /*17600*/  FFMA.FTZ R108, R108, R7, -R3 ;  /* 0x000000076c6c7223 */ /* 0x000fe20000010803 */
[----:B------:R-:W-:Y:S01]  /*17610*/  F2FP.F16.F32.PACK_AB R158, R92, R15 ;  /* 0x0000000f5c9e723e */ /* 0x000fe200000000ff */
[----:B------:R-:W3:Y:S01]  /*17620*/  MUFU.EX2 R94, R94 ;  /* 0x0000005e005e7308 */ /* 0x000ee20000000800 */
[----:B0-----:R-:W-:Y:S01]  /*17630*/  FFMA.FTZ R5, R2, R5, R157 ;  /* 0x0000000502057223 */ /* 0x001fe2000001009d */
[----:B------:R-:W-:Y:S01]  /*17640*/  FADD.FTZ R95, R93, R118 ;  /* 0x000000765d5f7221 */ /* 0x000fe20000010000 */
[C---:B------:R-:W-:Y:S01]  /*17650*/  ISETP.GT.AND P2, PT, R11.reuse, R21, PT ;  /* 0x000000150b00720c */ /* 0x040fe20003f44270 */
[----:B------:R-:W-:-:S02]  /*17660*/  VIADD R11, R11, 0xffffffff ;  /* 0xffffffff0b0b7836 */ /* 0x000fc40000000000 */
[----:B------:R-:W-:Y:S01]  /*17670*/  FADD.FTZ R6, R120, R5 ;  /* 0x0000000578067221 */ /* 0x000fe20000010000 */
[----:B------:R-:W-:Y:S01]  /*17680*/  FADD.FTZ R118, R104, R95 ;  /* 0x0000005f68767221 */ /* 0x000fe20000010000 */
[----:B------:R-:W-:Y:S01]  /*17690*/  F2FP.F16.F32.PACK_AB R154, R100, R91 ;  /* 0x0000005b649a723e */ /* 0x000fe200000000ff */
[----:B------:R-:W0:Y:S01]  /*176a0*/  MUFU.EX2 R153, R153 ;  /* 0x0000009900997308 */ /* 0x000e220000000800 */
[----:B-1----:R-:W-:Y:S01]  /*176b0*/  FADD.FTZ R5, R159, R6 ;  /* 0x000000069f057221 */ /* 0x002fe20000010000 */
[----:B------:R-:W-:Y:S01]  /*176c0*/  FADD.FTZ R95, R101, R118 ;  /* 0x00000076655f7221 */ /* 0x000fe20000010000 */
[----:B------:R-:W-:Y:S01]  /*176d0*/  F2FP.F16.F32.PACK_AB R157, R120, R157 ;  /* 0x0000009d789d723e */ /* 0x000fe200000000ff */
[----:B------:R-:W-:Y:S02]  /*176e0*/  IMAD.MOV.U32 R160, RZ, RZ, R193 ;  /* 0x000000ffffa07224 */ /* 0x000fe400078e00c1 */
[----:B------:R-:W-:Y:S02]  /*176f0*/  FADD.FTZ R118, R134, R95 ;  /* 0x0000005f86767221 */ /* 0x000fe40000010000 */
[----:B------:R-:W1:Y:S01]  /*17700*/  MUFU.EX2 R98, R98 ;  /* 0x0000006200627308 */ /* 0x000e620000000800 */
[C---:B---3--:R-:W-:Y:S01]  /*17710*/  FADD.FTZ R6, R94.reuse, R5 ;  /* 0x000000055e067221 */ /* 0x048fe20000010000 */
[----:B------:R-:W-:Y:S01]  /*17720*/  FADD.FTZ R95, R97, R118 ;  /* 0x00000076615f7221 */ /* 0x000fe20000010000 */
[----:B------:R-:W-:-:S03]  /*17730*/  F2FP.F16.F32.PACK_AB R159, R94, R159 ;  /* 0x0000009f5e9f723e */ /* 0x000fc600000000ff */
[C---:B------:R-:W-:Y:S01]  /*17740*/  FADD.FTZ R118, R144.reuse, R95 ;  /* 0x0000005f90767221 */ /* 0x040fe20000010000 */
[----:B------:R-:W-:Y:S01]  /*17750*/  F2FP.F16.F32.PACK_AB R144, R144, R97 ;  /* 0x000000619090723e */ /* 0x000fe200000000ff */
[----:B------:R-:W3:Y:S01]  /*17760*/  MUFU.EX2 R155, R155 ;  /* 0x0000009b009b7308 */ /* 0x000ee20000000800 */
[----:B0-----:R-:W-:Y:S01]  /*17770*/  FADD.FTZ R5, R153, R6 ;  /* 0x0000000699057221 */ /* 0x001fe20000010000 */
[----:B--2---:R-:W-:-:S04]  /*17780*/  FADD.FTZ R99, R103, R118 ;  /* 0x0000007667637221 */ /* 0x004fc80000010000 */
[C---:B------:R-:W-:Y:S01]  /*17790*/  FADD.FTZ R99, R146.reuse, R99 ;  /* 0x0000006392637221 */ /* 0x040fe20000010000 */
[----:B------:R-:W-:Y:S01]  /*177a0*/  F2FP.F16.F32.PACK_AB R146, R146, R103 ;  /* 0x000000679292723e */ /* 0x000fe200000000ff */
[----:B------:R-:W0:Y:S01]  /*177b0*/  MUFU.EX2 R102, R102 ;  /* 0x0000006600667308 */ /* 0x000e220000000800 */
[----:B-1----:R-:W-:Y:S01]  /*177c0*/  FADD.FTZ R6, R98, R5 ;  /* 0x0000000562067221 */ /* 0x002fe20000010000 */
[----:B------:R-:W-:Y:S01]  /*177d0*/  FADD.FTZ R118, R140, R99 ;  /* 0x000000638c767221 */ /* 0x000fe20000010000 */
[C---:B------:R-:W-:Y:S02]  /*177e0*/  F2FP.F16.F32.PACK_AB R140, R105.reuse, R140 ;  /* 0x0000008c698c723e */ /* 0x040fe400000000ff */
[----:B------:R-:W-:Y:S01]  /*177f0*/  F2FP.F16.F32.PACK_AB R153, R98, R153 ;  /* 0x000000996299723e */ /* 0x000fe200000000ff */
[----:B------:R-:W-:Y:S02]  /*17800*/  FADD.FTZ R15, R105, R118 ;  /* 0x00000076690f7221 */ /* 0x000fe40000010000 */
[----:B------:R-:W1:Y:S01]  /*17810*/  MUFU.EX2 R149, R149 ;  /* 0x0000009500957308 */ /* 0x000e620000000800 */
[----:B---3--:R-:W-:-:S07]  /*17820*/  FADD.FTZ R5, R155, R6 ;  /* 0x000000069b057221 */ /* 0x008fce0000010000 */
[----:B------:R-:W2:Y:S01]  /*17830*/  MUFU.EX2 R106, R106 ;  /* 0x0000006a006a7308 */ /* 0x000ea20000000800 */
[C---:B0-----:R-:W-:Y:S01]  /*17840*/  FADD.FTZ R6, R102.reuse, R5 ;  /* 0x0000000566067221 */ /* 0x041fe20000010000 */
[----:B------:R-:W-:-:S06]  /*17850*/  F2FP.F16.F32.PACK_AB R155, R102, R155 ;  /* 0x0000009b669b723e */ /* 0x000fcc00000000ff */
[----:B------:R-:W0:Y:S01]  /*17860*/  MUFU.EX2 R151, R151 ;  /* 0x0000009700977308 */ /* 0x000e220000000800 */
[----:B-1----:R-:W-:-:S07]  /*17870*/  FADD.FTZ R5, R149, R6 ;  /* 0x0000000695057221 */ /* 0x002fce0000010000 */
[----:B------:R-:W1:Y:S01]  /*17880*/  MUFU.EX2 R4, R206 ;  /* 0x000000ce00047308 */ /* 0x000e620000000800 */
[----:B--2---:R-:W-:Y:S01]  /*17890*/  FADD.FTZ R6, R106, R5 ;  /* 0x000000056a067221 */ /* 0x004fe20000010000 */
[-CC-:B------:R-:W-:Y:S01]  /*178a0*/  FFMA.FTZ R5, R136, R7.reuse, -R3.reuse ;  /* 0x0000000788057223 */ /* 0x180fe20000010803 */
[----:B------:R-:W-:Y:S01]  /*178b0*/  FFMA.FTZ R3, R138, R7, -R3 ;  /* 0x000000078a037223 */ /* 0x000fe20000010803 */
[----:B------:R-:W-:-:S04]  /*178c0*/  F2FP.F16.F32.PACK_AB R149, R106, R149 ;  /* 0x000000956a95723e */ /* 0x000fc800000000ff */
[----:B------:R-:W2:Y:S01]  /*178d0*/  MUFU.EX2 R145, R145 ;  /* 0x0000009100917308 */ /* 0x000ea20000000800 */
[----:B0-----:R-:W-:-:S07]  /*178e0*/  FADD.FTZ R95, R151, R6 ;  /* 0x00000006975f7221 */ /* 0x001fce0000010000 */
[----:B------:R-:W0:Y:S01]  /*178f0*/  MUFU.EX2 R110, R110 ;  /* 0x0000006e006e7308 */ /* 0x000e220000000800 */
[C---:B-1----:R-:W-:Y:S01]  /*17900*/  FADD.FTZ R6, R4.reuse, R95 ;  /* 0x0000005f04067221 */ /* 0x042fe20000010000 */
[----:B------:R-:W-:Y:S01]  /*17910*/  F2FP.F16.F32.PACK_AB R151, R4, R151 ;  /* 0x000000970497723e */ /* 0x000fe200000000ff */
[----:B------:R-:W-:-:S05]  /*17920*/  IMAD.MOV.U32 R4, RZ, RZ, R88 ;  /* 0x000000ffff047224 */ /* 0x000fca00078e0058 */
        /* <DEDUP_REMOVED lines=39> */
[C---:B0-----:R-:W-:Y:S01]  /*17ba0*/  FADD.FTZ R5, R3.reuse, R13 ;  /* 0x0000000d03057221 */ /* 0x041fe20000010000 */
[----:B------:R-:W-:Y:S01]  /*17bb0*/  F2FP.F16.F32.PACK_AB R139, R3, R92 ;  /* 0x0000005c038b723e */ /* 0x000fe200000000ff */
[----:B------:R-:W-:Y:S02]  /*17bc0*/  IMAD.MOV.U32 R3, RZ, RZ, R12 ;  /* 0x000000ffff037224 */ /* 0x000fe400078e000c */
[C---:B-1----:R-:W-:Y:S01]  /*17bd0*/  FADD.FTZ R6, R116.reuse, R15 ;  /* 0x0000000f74067221 */ /* 0x042fe20000010000 */
[----:B------:R-:W-:Y:S01]  /*17be0*/  F2FP.F16.F32.PACK_AB R138, R116, R111 ;  /* 0x0000006f748a723e */ /* 0x000fe200000000ff */
[----:B------:R-:W-:Y:S06]  /*17bf0*/  @P2 BRA `(.L_x_1546) ;  /* 0xffffffcc00e02947 */ /* 0x000fec000383ffff */
[----:B------:R-:W-:Y:S05]  /*17c00*/  BSYNC B0 ;  /* 0x0000000000007941 */ /* 0x000fea0003800000 */
.L_x_1527:
[----:B------:R-:W-:Y:S01]  /*17c10*/  MOV R4, R88 ;  /* 0x0000005800047202 */ /* 0x000fe20000000f00 */
[----:B------:R-:W-:Y:S02]  /*17c20*/  IMAD.MOV.U32 R3, RZ, RZ, R12 ;  /* 0x000000ffff037224 */ /* 0x000fe400078e000c */
[----:B------:R-:W-:Y:S02]  /*17c30*/  IMAD.MOV.U32 R160, RZ, RZ, R193 ;  /* 0x000000ffffa07224 */ /* 0x000fe400078e00c1 */
[----:B------:R-:W-:-:S07]  /*17c40*/  IMAD.MOV.U32 R161, RZ, RZ, R194 ;  /* 0x000000ffffa17224 */ /* 0x000fce00078e00c2 */
.L_x_1526:
[----:B------:R-:W-:Y:S05]  /*17c50*/  BSYNC B1 ;  /* 0x0000000000017941 */ /* 0x000fea0003800000 */
.L_x_1525:
[----:B------:R-:W0:Y:S01]  /*17c60*/  LDC R10, c[0x0][0x9e4] ;  /* 0x00027900ff0a7b82 */ /* 0x000e220000000800 */
[----:B------:R-:W-:-:S05]  /*17c70*/  IADD3 R12, R163, 0x80, -R164 ;  /* 0x00000080a30c7810 */ /* 0x000fca0007ffe8a4 */
[----:B------:R-:W-:-:S04]  /*17c80*/  IMAD R12, R169, 0x80, R12 ;  /* 0x00000080a90c7824 */ /* 0x000fc800078e020c */
[----:B------:R-:W-:Y:S01]  /*17c90*/  IMAD.IADD R9, R12, 0x1, -R9 ;  /* 0x000000010c097824 */ /* 0x000fe200078e0a09 */
[----:B0-----:R-:W-:-:S13]  /*17ca0*/  ISETP.GE.AND P2, PT, R10, 0x1, PT ;  /* 0x000000010a00780c */ /* 0x001fda0003f46270 */
[----:B------:R-:W-:Y:S05]  /*17cb0*/  @!P2 BRA `(.L_x_1547) ;  /* 0x000000000044a947 */ /* 0x000fea0003800000 */
        /* <DEDUP_REMOVED lines=10> */
.L_x_1549:
[----:B------:R-:W-:-:S13]  /*17d60*/  ISETP.NE.AND P2, PT, R10, 0x1, PT ;  /* 0x000000010a00780c */ /* 0x000fda0003f45270 */
[----:B------:R-:W0:Y:S02]  /*17d70*/  @P2 LDC.64 R14, c[0x0][0x9e8] ;  /* 0x00027a00ff0e2b82 */ /* 0x000e240000000a00 */
[----:B0-----:R-:W-:-:S05]  /*17d80*/  @P2 IMAD.HI.U32 R14, R12, R14, RZ ;  /* 0x0000000e0c0e2227 */ /* 0x001fca00078e00ff */
[----:B------:R-:W-:-:S07]  /*17d90*/  @P2 SHF.R.U32.HI R12, RZ, R15, R14 ;  /* 0x0000000fff0c2219 */ /* 0x000fce000001160e */
.L_x_1550:
[----:B------:R-:W-:Y:S05]  /*17da0*/  BSYNC B0 ;  /* 0x0000000000007941 */ /* 0x000fea0003800000 */
.L_x_1548:
[----:B------:R-:W-:-:S05]  /*17db0*/  IMAD R12, R12, R10, RZ ;  /* 0x0000000a0c0c7224 */ /* 0x000fca00078e02ff */
[----:B------:R-:W-:-:S07]  /*17dc0*/  VIMNMX R9, R9, R12, !PT ;  /* 0x0000000c09097248 */ /* 0x000fce0007fe0100 */
.L_x_1547:
[----:B------:R-:W-:Y:S01]  /*17dd0*/  IADD3 R9, R9, 0x5f, RZ ;  /* 0x0000005f09097810 */ /* 0x000fe20007ffe0ff */
[----:B------:R-:W-:Y:S04]  /*17de0*/  BSSY B0, `(.L_x_1551) ;  /* 0x0000202000007945 */ /* 0x000fe80003800000 */
[----:B------:R-:W-:-:S05]  /*17df0*/  IMAD.HI R9, R9, 0x2aaaaaab, RZ ;  /* 0x2aaaaaab09097827 */ /* 0x000fca00078e02ff */
[----:B------:R-:W-:-:S04]  /*17e00*/  SHF.R.U32.HI R12, RZ, 0x1f, R9 ;  /* 0x0000001fff0c7819 */ /* 0x000fc80000011609 */
[----:B------:R-:W-:-:S04]  /*17e10*/  LEA.HI.SX32 R9, R9, R12, 0x1c ;  /* 0x0000000c09097211 */ /* 0x000fc800078fe2ff */
[----:B------:R-:W-:-:S04]  /*17e20*/  VIMNMX R20, R168, R9, !PT ;  /* 0x00000009a8147248 */ /* 0x000fc80007fe0100 */
[----:B------:R-:W-:-:S13]  /*17e30*/  ISETP.GE.AND P2, PT, R11, R20, PT ;  /* 0x000000140b00720c */ /* 0x000fda0003f46270 */
[----:B------:R-:W-:Y:S05]  /*17e40*/  @!P2 BRA `(.L_x_1552) ;  /* 0x0000001c00eca947 */ /* 0x000fea0003800000 */
[----:B------:R-:W-:Y:S01]  /*17e50*/  BSSY B1, `(.L_x_1552) ;  /* 0x00001fa000017945 */ /* 0x000fe20003800000 */
[----:B------:R-:W-:Y:S02]  /*17e60*/  IMAD.MOV.U32 R9, RZ, RZ, R4 ;  /* 0x000000ffff097224 */ /* 0x000fe400078e0004 */
[----:B------:R-:W-:Y:S02]  /*17e70*/  IMAD.MOV.U32 R21, RZ, RZ, R3 ;  /* 0x000000ffff157224 */ /* 0x000fe400078e0003 */
[----:B------:R-:W-:Y:S02]  /*17e80*/  IMAD.MOV.U32 R170, RZ, RZ, R161 ;  /* 0x000000ffffaa7224 */ /* 0x000fe400078e00a1 */
[----:B------:R-:W-:-:S07]  /*17e90*/  IMAD.MOV.U32 R171, RZ, RZ, R160 ;  /* 0x000000ffffab7224 */ /* 0x000fce00078e00a0 */
.L_x_1563:
[----:B------:R-:W-:-:S05]  /*17ea0*/  VIADD R160, R171, 0x1 ;  /* 0x00000001aba07836 */ /* 0x000fca0000000000 */
[----:B------:R-:W-:-:S04]  /*17eb0*/  ISETP.NE.AND P2, PT, R160, 0x2, PT ;  /* 0x00000002a000780c */ /* 0x000fc80003f45270 */
[----:B------:R-:W-:Y:S02]  /*17ec0*/  SEL R161, RZ, 0x1, P2 ;  /* 0x00000001ffa17807 */ /* 0x000fe40001000000 */
[----:B------:R-:W-:Y:S02]  /*17ed0*/  SEL R160, R160, RZ, P2 ;  /* 0x000000ffa0a07207 */ /* 0x000fe40001000000 */
[----:B------:R-:W-:Y:S01]  /*17ee0*/  LOP3.LUT R161, R170, R161, RZ, 0x3c, !PT ;  /* 0x000000a1aaa17212 */ /* 0x000fe200078e3cff */
[----:B------:R-:W-:Y:S06]  /*17ef0*/  @!P0 BRA `(.L_x_1553) ;  /* 0x0000000000048947 */ /* 0x000fec0003800000 */
[----:B------:R-:W-:Y:S01]  /*17f00*/  BPT.TRAP 0x1 ;  /* 0x000000040000795c */ /* 0x000fe20000300000 */
.L_x_1553:
[----:B------:R-:W-:Y:S02]  /*17f10*/  LEA R3, R160, R18, 0x3 ;  /* 0x00000012a0037211 */ /* 0x000fe400078e18ff */
[----:B------:R-:W-:-:S04]  /*17f20*/  SHF.L.U32 R4, R161, 0x1f, RZ ;  /* 0x0000001fa1047819 */ /* 0x000fc800000006ff */
[----:B------:R0:W1:Y:S01]  /*17f30*/  SYNCS.PHASECHK.TRANS64.TRYWAIT P2, [R3+URZ+0x2a830], R4 ;  /* 0x02a83004030075a7 */ /* 0x000062000804017f */
[----:B------:R-:W-:Y:S05]  /*17f40*/  @!P0 BRA `(.L_x_1554) ;  /* 0x0000000000048947 */ /* 0x000fea0003800000 */
[----:B------:R-:W-:Y:S01]  /*17f50*/  BPT.TRAP 0x1 ;  /* 0x000000040000795c */ /* 0x000fe20000300000 */
.L_x_1554:
[----:B------:R-:W-:Y:S01]  /*17f60*/  BSSY B2, `(.L_x_1555) ;  /* 0x0000006000027945 */ /* 0x000fe20003800000 */
[----:B------:R-:W-:Y:S02]  /*17f70*/  IMAD R12, R160, 0x900, R8 ;  /* 0x00000900a00c7824 */ /* 0x000fe400078e0208 */
[----:B------:R-:W-:Y:S01]  /*17f80*/  IMAD.MOV.U32 R13, RZ, RZ, 0x40000040 ;  /* 0x40000040ff0d7424 */ /* 0x000fe200078e00ff */
[----:B-1----:R-:W-:Y:S06]  /*17f90*/  @P2 BRA `(.L_x_1556) ;  /* 0x0000000000082947 */ /* 0x002fec0003800000 */
[----:B------:R-:W1:Y:S02]  /*17fa0*/  SYNCS.PHASECHK.TRANS64.TRYWAIT P2, [R3+URZ+0x2a830], R4 ;  /* 0x02a83004030075a7 */ /* 0x000e64000804017f */
[----:B-1----:R-:W-:Y:S05]  /*17fb0*/  @!P2 BRA `(.L_x_1557) ;  /* 0x000000f00038a947 */ /* 0x002fea0003800000 */
.L_x_1556:
[----:B------:R-:W-:Y:S05]  /*17fc0*/  BSYNC B2 ;  /* 0x0000000000027941 */ /* 0x000fea0003800000 */
.L_x_1555:
[----:B------:R-:W2:Y:S04]  /*17fd0*/  LDL.64 R88, [R1+0x38] ;  /* 0x0000380001587983 */ /* 0x000ea80000100a00 */
[----:B------:R-:W3:Y:S04]  /*17fe0*/  LDL.64 R214, [R1+0x30] ;  /* 0x0000300001d67983 */ /* 0x000ee80000100a00 */
[----:B------:R-:W4:Y:S01]  /*17ff0*/  LDL.64 R212, [R1+0x28] ;  /* 0x0000280001d47983 */ /* 0x000f220000100a00 */
[----:B------:R-:W-:-:S03]  /*18000*/  R2UR UR6, R12 ;  /* 0x000000000c0672ca */ /* 0x000fc600000e0000 */
[----:B------:R-:W5:Y:S01]  /*18010*/  LDL.64 R210, [R1+0x20] ;  /* 0x0000200001d27983 */ /* 0x000f620000100a00 */
[----:B------:R-:W-:Y:S01]  /*18020*/  R2UR UR7, R13 ;  /* 0x000000000d0772ca */ /* 0x000fe200000e0000 */
[----:B------:R-:W-:Y:S02]  /*18030*/  VIADD R14, R12, 0x2 ;  /* 0x000000020c0e7836 */ /* 0x000fe40000000000 */
        /* <DEDUP_REMOVED lines=172> */
.L_x_1558:
[----:B01----:R-:W-:Y:S02]  /*18b00*/  SHF.L.U32 R3, R170, 0x1f, RZ ;  /* 0x0000001faa037819 */ /* 0x003fe400000006ff */
[----:B------:R-:W-:-:S04]  /*18b10*/  LEA R170, R171, R18, 0x3 ;  /* 0x00000012abaa7211 */ /* 0x000fc800078e18ff */
[----:B------:R0:W1:Y:S01]  /*18b20*/  SYNCS.PHASECHK.TRANS64.TRYWAIT P2, [R170+URZ+0x2a850], R3 ;  /* 0x02a85003aa0075a7 */ /* 0x000062000804017f */
[----:B------:R-:W-:Y:S05]  /*18b30*/  @!P0 BRA `(.L_x_1559) ;  /* 0x0000000000048947 */ /* 0x000fea0003800000 */
[----:B------:R-:W-:Y:S01]  /*18b40*/  BPT.TRAP 0x1 ;  /* 0x000000040000795c */ /* 0x000fe20000300000 */
.L_x_1559:
[----:B------:R-:W-:Y:S04]  /*18b50*/  BSSY B2, `(.L_x_1560) ;  /* 0x0000004000027945 */ /* 0x000fe80003800000 */
[----:B-1----:R-:W-:Y:S05]  /*18b60*/  @P2 BRA `(.L_x_1561) ;  /* 0x0000000000082947 */ /* 0x002fea0003800000 */
[----:B------:R-:W1:Y:S02]  /*18b70*/  SYNCS.PHASECHK.TRANS64.TRYWAIT P2, [R170+URZ+0x2a850], R3 ;  /* 0x02a85003aa0075a7 */ /* 0x000e64000804017f */
[----:B-1----:R-:W-:Y:S05]  /*18b80*/  @!P2 BRA `(.L_x_1562) ;  /* 0x000000e40058a947 */ /* 0x002fea0003800000 */
.L_x_1561:
[----:B------:R-:W-:Y:S05]  /*18b90*/  BSYNC B2 ;  /* 0x0000000000027941 */ /* 0x000fea0003800000 */
.L_x_1560:
[----:B------:R-:W-:Y:S01]  /*18ba0*/  VIADD R0, R18, 0x400 ;  /* 0x0000040012007836 */ /* 0x000fe20000000000 */
[----:B------:R-:W-:Y:S01]  /*18bb0*/  WARPGROUP.ARRIVE ;  /* 0x00000000000079c5 */ /* 0x000fe20000000000 */
[----:B------:R-:W-:Y:S01]  /*18bc0*/  IMAD.MOV.U32 R13, RZ, RZ, 0x40000040 ;  /* 0x40000040ff0d7424 */ /* 0x000fe200078e00ff */
[----:B------:R-:W-:Y:S01]  /*18bd0*/  FMNMX.FTZ R4, R90, R9, !PT ;  /* 0x000000095a047209 */ /* 0x000fe20007810000 */
[----:B01----:R-:W-:Y:S01]  /*18be0*/  IMAD.MOV.U32 R3, RZ, RZ, 0x40000040 ;  /* 0x40000040ff037424 */ /* 0x003fe200078e00ff */
[----:B------:R-:W-:Y:S01]  /*18bf0*/  SHF.R.U32.HI R0, RZ, 0x4, R0 ;  /* 0x00000004ff007819 */ /* 0x000fe20000011600 */
[----:B------:R-:W-:Y:S01]  /*18c00*/  IMAD.MOV.U32 R15, RZ, RZ, 0x40000040 ;  /* 0x40000040ff0f7424 */ /* 0x000fe200078e00ff */
[----:B------:R-:W-:Y:S01]  /*18c10*/  R2UR UR7, R13 ;  /* 0x000000000d0772ca */ /* 0x000fe200000e0000 */
[----:B------:R-:W-:Y:S01]  /*18c20*/  @!P1 VIADD R170, R170, 0x2a860 ;  /* 0x0002a860aaaa9836 */ /* 0x000fe20000000000 */
[----:B------:R-:W-:Y:S02]  /*18c30*/  LOP3.LUT R0, R0, 0x3fff, RZ, 0xc0, !PT ;  /* 0x00003fff00007812 */ /* 0x000fe400078ec0ff */
[C---:B------:R-:W-:Y:S01]  /*18c40*/  ISETP.GT.AND P2, PT, R11.reuse, R20, PT ;  /* 0x000000140b00720c */ /* 0x040fe20003f44270 */
[----:B------:R-:W-:Y:S01]  /*18c50*/  VIADD R11, R11, 0xffffffff ;  /* 0xffffffff0b0b7836 */ /* 0x000fe20000000000 */
[----:B------:R-:W-:-:S02]  /*18c60*/  LOP3.LUT R0, R0, 0x3000000, RZ, 0xfc, !PT ;  /* 0x0300000000007812 */ /* 0x000fc400078efcff */
[----:B------:R-:W-:-:S03]  /*18c70*/  @!P1 PRMT R170, RZ, 0x654, R170 ;  /* 0x00000654ffaa9816 */ /* 0x000fc600000000aa */
[----:B------:R-:W-:Y:S01]  /*18c80*/  IMAD R12, R171, 0x600, R0 ;  /* 0x00000600ab0c7824 */ /* 0x000fe200078e0200 */
[----:B------:R-:W-:Y:S01]  /*18c90*/  FMNMX.FTZ R0, R88, R21, !PT ;  /* 0x0000001558007209 */ /* 0x000fe20007810000 */
[----:B------:R-:W-:Y:S02]  /*18ca0*/  IMAD.MOV.U32 R171, RZ, RZ, R160 ;  /* 0x000000ffffab7224 */ /* 0x000fe400078e00a0 */
[C---:B------:R-:W-:Y:S01]  /*18cb0*/  VIADD R2, R12.reuse, 0x80 ;  /* 0x000000800c027836 */ /* 0x040fe20000000000 */
[----:B------:R-:W-:Y:S02]  /*18cc0*/  R2UR UR6, R12 ;  /* 0x000000000c0672ca */ /* 0x000fe400000e0000 */
[----:B------:R-:W-:-:S04]  /*18cd0*/  FMNMX.FTZ R7, R89, R0, !PT ;  /* 0x0000000059077209 */ /* 0x000fc80007810000 */
[----:B------:R-:W-:-:S07]  /*18ce0*/  FMNMX.FTZ R0, R92, R7, !PT ;  /* 0x000000075c007209 */ /* 0x000fce0007810000 */
[----:B------:R-:W-:Y:S01]  /*18cf0*/  HGMMA.64x128x16.F32 R24, R156, gdesc[UR4].tnspB, R24, gsb0 ;  /* 0x41e000049c187df0 */ /* 0x000fe20008000818 */
[----:B------:R-:W-:Y:S01]  /*18d00*/  R2UR UR6, R2 ;  /* 0x00000000020672ca */ /* 0x000fe200000e0000 */
[----:B------:R-:W-:Y:S01]  /*18d10*/  VIADD R2, R12, 0x100 ;  /* 0x000001000c027836 */ /* 0x000fe20000000000 */
[----:B------:R-:W-:Y:S02]  /*18d20*/  R2UR UR7, R3 ;  /* 0x00000000030772ca */ /* 0x000fe400000e0000 */
        /* <DEDUP_REMOVED lines=20> */
[----:B------:R-:W-:Y:S02]  /*18e70*/  MOV R3, 0x40000040 ;  /* 0x4000004000037802 */ /* 0x000fe40000000f00 */
[----:B------:R-:W-:-:S05]  /*18e80*/  FMNMX.FTZ R0, R133, R0, !PT ;  /* 0x0000000085007209 */ /* 0x000fca0007810000 */
[----:B------:R-:W0:Y:S02]  /*18e90*/  SHFL.BFLY PT, R7, R0, 0x2, 0x1f ;  /* 0x0c401f0000077f89 */ /* 0x000e2400000e0000 */
[----:B0-----:R-:W-:Y:S01]  /*18ea0*/  FMNMX.FTZ R13, R0, R7, !PT ;  /* 0x00000007000d7209 */ /* 0x001fe20007810000 */
[----:B------:R-:W-:Y:S01]  /*18eb0*/  IMAD.U32 R7, RZ, RZ, UR42 ;  /* 0x0000002aff077e24 */ /* 0x000fe2000f8e00ff */
[----:B------:R-:W-:Y:S02]  /*18ec0*/  WARPGROUP.DEPBAR.LE gsb0, 0x0 ;  /* 0x00008000000079c5 */ /* 0x000fe40000010000 */
[----:B------:R-:W-:-:S06]  /*18ed0*/  WARPGROUP.ARRIVE ;  /* 0x00000000000079c5 */ /* 0x000fcc0000000000 */
[----:B------:R-:W-:Y:S01]  /*18ee0*/  HGMMA.64x128x16.F32 R24, R152, gdesc[UR4].tnspB, R24, gsb0 ;  /* 0x41e0000498187df0 */ /* 0x000fe20008000818 */
[----:B------:R-:W-:Y:S02]  /*18ef0*/  R2UR UR6, R2 ;  /* 0x00000000020672ca */ /* 0x000fe400000e0000 */
[----:B------:R-:W-:Y:S01]  /*18f00*/  R2UR UR7, R3 ;  /* 0x00000000030772ca */ /* 0x000fe200000e0000 */
[----:B------:R-:W0:Y:S02]  /*18f10*/  SHFL.BFLY PT, R2, R13, 0x1, 0x1f ;  /* 0x0c201f000d027f89 */ /* 0x000e2400000e0000 */
[----:B0-----:R-:W-:Y:S02]  /*18f20*/  FMNMX.FTZ R3, R13, R2, !PT ;  /* 0x000000020d037209 */ /* 0x001fe40007810000 */
[----:B------:R-:W-:-:S03]  /*18f30*/  FMNMX.FTZ R13, R91, R4, !PT ;  /* 0x000000045b0d7209 */ /* 0x000fc60007810000 */
[----:B------:R-:W-:Y:S01]  /*18f40*/  FADD.FTZ R2, -R3, R21 ;  /* 0x0000001503027221 */ /* 0x000fe20000010100 */
[----:B------:R-:W-:-:S03]  /*18f50*/  FMNMX.FTZ R4, R94, R13, !PT ;  /* 0x0000000d5e047209 */ /* 0x000fc60007810000 */
[-C--:B------:R-:W-:Y:S01]  /*18f60*/  FMUL.FTZ R14, R2, R7.reuse ;  /* 0x00000007020e7220 */ /* 0x080fe20000410000 */
[----:B------:R-:W-:Y:S01]  /*18f70*/  FMNMX.FTZ R13, R95, R4, !PT ;  /* 0x000000045f0d7209 */ /* 0x000fe20007810000 */
[----:B------:R-:W-:Y:S02]  /*18f80*/  FMUL.FTZ R2, R3, R7 ;  /* 0x0000000703027220 */ /* 0x000fe40000410000 */
[----:B------:R0:W-:Y:S01]  /*18f90*/  MUFU.EX2 R0, R14 ;  /* 0x0000000e00007308 */ /* 0x0001e20000000800 */
        /* <DEDUP_REMOVED lines=8> */
[----:B0-----:R-:W-:Y:S01]  /*19020*/  VIADD R14, R12, 0x180 ;  /* 0x000001800c0e7836 */ /* 0x001fe20000000000 */
[----:B------:R-:W-:Y:S01]  /*19030*/  FMNMX.FTZ R4, R102, R13, !PT ;  /* 0x0000000d66047209 */ /* 0x000fe20007810000 */
[-CC-:B------:R-:W-:Y:S01]  /*19040*/  FFMA.FTZ R101, R113, R7.reuse, -R2.reuse ;  /* 0x0000000771657223 */ /* 0x180fe20000010802 */
[-CC-:B------:R-:W-:Y:S01]  /*19050*/  FFMA.FTZ R105, R105, R7.reuse, -R2.reuse ;  /* 0x0000000769697223 */ /* 0x180fe20000010802 */
[-CC-:B------:R-:W-:Y:S01]  /*19060*/  FFMA.FTZ R88, R120, R7.reuse, -R2.reuse ;  /* 0x0000000778587223 */ /* 0x180fe20000010802 */
[----:B------:R-:W-:Y:S01]  /*19070*/  FMNMX.FTZ R13, R103, R4, !PT ;  /* 0x00000004670d7209 */ /* 0x000fe20007810000 */
[-CC-:B------:R-:W-:Y:S01]  /*19080*/  FFMA.FTZ R113, R121, R7.reuse, -R2.reuse ;  /* 0x0000000779717223 */ /* 0x180fe20000010802 */
[-CC-:B------:R-:W-:Y:S01]  /*19090*/  FFMA.FTZ R92, R124, R7.reuse, -R2.reuse ;  /* 0x000000077c5c7223 */ /* 0x180fe20000010802 */
[----:B------:R-:W-:Y:S01]  /*190a0*/  FFMA.FTZ R133, R133, R7, -R2 ;  /* 0x0000000785857223 */ /* 0x000fe20000010802 */
[----:B------:R-:W-:Y:S01]  /*190b0*/  FMNMX.FTZ R4, R106, R13, !PT ;  /* 0x0000000d6a047209 */ /* 0x000fe20007810000 */
[----:B------:R-:W0:Y:S03]  /*190c0*/  MUFU.EX2 R21, R21 ;  /* 0x0000001500157308 */ /* 0x000e260000000800 */
[----:B------:R-:W-:-:S04]  /*190d0*/  FMNMX.FTZ R13, R107, R4, !PT ;  /* 0x000000046b0d7209 */ /* 0x000fc80007810000 */
[----:B------:R-:W-:Y:S01]  /*190e0*/  FMNMX.FTZ R4, R110, R13, !PT ;  /* 0x0000000d6e047209 */ /* 0x000fe20007810000 */
[----:B------:R-:W1:Y:S03]  /*190f0*/  MUFU.EX2 R156, R156 ;  /* 0x0000009c009c7308 */ /* 0x000e660000000800 */
[----:B------:R-:W-:-:S04]  /*19100*/  FMNMX.FTZ R13, R111, R4, !PT ;  /* 0x000000046f0d7209 */ /* 0x000fc80007810000 */
[----:B------:R-:W-:Y:S01]  /*19110*/  FMNMX.FTZ R4, R114, R13, !PT ;  /* 0x0000000d72047209 */ /* 0x000fe20007810000 */
[----:B------:R-:W2:Y:S03]  /*19120*/  MUFU.EX2 R158, R158 ;  /* 0x0000009e009e7308 */ /* 0x000ea60000000800 */
[----:B------:R-:W-:-:S04]  /*19130*/  FMNMX.FTZ R13, R115, R4, !PT ;  /* 0x00000004730d7209 */ /* 0x000fc80007810000 */
[----:B------:R-:W-:Y:S01]  /*19140*/  FMNMX.FTZ R4, R118, R13, !PT ;  /* 0x0000000d76047209 */ /* 0x000fe20007810000 */
[----:B------:R-:W3:Y:S03]  /*19150*/  MUFU.EX2 R89, R89 ;  /* 0x0000005900597308 */ /* 0x000ee60000000800 */
        /* <DEDUP_REMOVED lines=13> */
[----:B------:R-:W4:Y:S01]  /*19230*/  SHFL.BFLY PT, R13, R4, 0x2, 0x1f ;  /* 0x0c401f00040d7f89 */ /* 0x000f2200000e0000 */
[----:B------:R-:W-:Y:S08]  /*19240*/  MUFU.EX2 R88, R88 ;  /* 0x0000005800587308 */ /* 0x000ff00000000800 */
[----:B------:R-:W-:Y:S08]  /*19250*/  MUFU.EX2 R113, R113 ;  /* 0x0000007100717308 */ /* 0x000ff00000000800 */
[----:B------:R-:W-:Y:S01]  /*19260*/  MUFU.EX2 R92, R92 ;  /* 0x0000005c005c7308 */ /* 0x000fe20000000800 */
[----:B------:R-:W-:-:S02]  /*19270*/  WARPGROUP.DEPBAR.LE gsb0, 0x0 ;  /* 0x00008000000079c5 */ /* 0x000fc40000010000 */
[----:B------:R-:W-:Y:S01]  /*19280*/  WARPGROUP.ARRIVE ;  /* 0x00000000000079c5 */ /* 0x000fe20000000000 */
[-CC-:B------:R-:W-:Y:S01]  /*19290*/  FFMA.FTZ R152, R96, R7.reuse, -R2.reuse ;  /* 0x0000000760987223 */ /* 0x180fe20000010802 */
[-CC-:B------:R-:W-:Y:S01]  /*192a0*/  FFMA.FTZ R154, R100, R7.reuse, -R2.reuse ;  /* 0x00000007649a7223 */ /* 0x180fe20000010802 */
[----:B------:R-:W-:Y:S01]  /*192b0*/  FFMA.FTZ R96, R132, R7, -R2 ;  /* 0x0000000784607223 */ /* 0x000fe20000010802 */
[----:B----4-:R-:W-:Y:S02]  /*192c0*/  FMNMX.FTZ R13, R4, R13, !PT ;  /* 0x0000000d040d7209 */ /* 0x010fe40007810000 */
[----:B------:R-:W-:Y:S01]  /*192d0*/  HGMMA.64x128x16.F32 R24, R148, gdesc[UR4].tnspB, R24, gsb0 ;  /* 0x41e0000494187df0 */ /* 0x000fe20008000818 */
[----:B------:R-:W-:Y:S01]  /*192e0*/  R2UR UR6, R14 ;  /* 0x000000000e0672ca */ /* 0x000fe200000e0000 */
[C---:B------:R-:W-:Y:S01]  /*192f0*/  VIADD R14, R12.reuse, 0x200 ;  /* 0x000002000c0e7836 */ /* 0x040fe20000000000 */
[----:B------:R-:W-:Y:S01]  /*19300*/  R2UR UR7, R15 ;  /* 0x000000000f0772ca */ /* 0x000fe200000e0000 */
[----:B------:R-:W-:Y:S01]  /*19310*/  IMAD.MOV.U32 R15, RZ, RZ, 0x40000040 ;  /* 0x40000040ff0f7424 */ /* 0x000fe200078e00ff */
[----:B------:R-:W4:Y:S01]  /*19320*/  SHFL.BFLY PT, R4, R13, 0x1, 0x1f ;  /* 0x0c201f000d047f89 */ /* 0x000f2200000e0000 */
[----:B------:R-:W-:Y:S01]  /*19330*/  IADD3 R12, R12, 0x280, RZ ;  /* 0x000002800c0c7810 */ /* 0x000fe20007ffe0ff */
[----:B------:R-:W-:Y:S08]  /*19340*/  MUFU.EX2 R152, R152 ;  /* 0x0000009800987308 */ /* 0x000ff00000000800 */
[----:B------:R-:W-:Y:S08]  /*19350*/  MUFU.EX2 R154, R154 ;  /* 0x0000009a009a7308 */ /* 0x000ff00000000800 */
[----:B------:R-:W-:Y:S01]  /*19360*/  MUFU.EX2 R96, R96 ;  /* 0x0000006000607308 */ /* 0x000fe20000000800 */
[----:B----4-:R-:W-:Y:S01]  /*19370*/  FMNMX.FTZ R4, R13, R4, !PT ;  /* 0x000000040d047209 */ /* 0x010fe20007810000 */
[----:B------:R-:W-:-:S04]  /*19380*/  IMAD.MOV.U32 R13, RZ, RZ, 0x40000040 ;  /* 0x40000040ff0d7424 */ /* 0x000fc800078e00ff */
[----:B------:R-:W-:-:S04]  /*19390*/  FMUL.FTZ R100, R4, R7 ;  /* 0x0000000704647220 */ /* 0x000fc80000410000 */
[-CC-:B------:R-:W-:Y:S01]  /*193a0*/  FFMA.FTZ R157, R90, R7.reuse, -R100.reuse ;  /* 0x000000075a9d7223 */ /* 0x180fe20000010864 */
[-CC-:B------:R-:W-:Y:S01]  /*193b0*/  FFMA.FTZ R90, R91, R7.reuse, -R100.reuse ;  /* 0x000000075b5a7223 */ /* 0x180fe20000010864 */
[-CC-:B------:R-:W-:Y:S01]  /*193c0*/  FFMA.FTZ R159, R94, R7.reuse, -R100.reuse ;  /* 0x000000075e9f7223 */ /* 0x180fe20000010864 */
[-CC-:B------:R-:W-:Y:S01]  /*193d0*/  FFMA.FTZ R94, R95, R7.reuse, -R100.reuse ;  /* 0x000000075f5e7223 */ /* 0x180fe20000010864 */
[-CC-:B------:R-:W-:Y:S01]  /*193e0*/  FFMA.FTZ R153, R98, R7.reuse, -R100.reuse ;  /* 0x0000000762997223 */ /* 0x180fe20000010864 */
[-CC-:B------:R-:W-:Y:S01]  /*193f0*/  FFMA.FTZ R98, R99, R7.reuse, -R100.reuse ;  /* 0x0000000763627223 */ /* 0x180fe20000010864 */
[----:B------:R-:W-:Y:S01]  /*19400*/  MUFU.EX2 R157, R157 ;  /* 0x0000009d009d7308 */ /* 0x000fe20000000800 */
[----:B0-----:R-:W-:Y:S01]  /*19410*/  FFMA.FTZ R95, R0, R6, R21 ;  /* 0x00000006005f7223 */ /* 0x001fe20000010015 */
[-CC-:B------:R-:W-:Y:S01]  /*19420*/  FFMA.FTZ R155, R102, R7.reuse, -R100.reuse ;  /* 0x00000007669b7223 */ /* 0x180fe20000010864 */
[-CC-:B------:R-:W-:Y:S01]  /*19430*/  FFMA.FTZ R102, R103, R7.reuse, -R100.reuse ;  /* 0x0000000767667223 */ /* 0x180fe20000010864 */
[-CC-:B------:R-:W-:Y:S01]  /*19440*/  FFMA.FTZ R115, R115, R7.reuse, -R100.reuse ;  /* 0x0000000773737223 */ /* 0x180fe20000010864 */
[C---:B-1----:R-:W-:Y:S01]  /*19450*/  FADD.FTZ R95, R156.reuse, R95 ;  /* 0x0000005f9c5f7221 */ /* 0x042fe20000010000 */
[--C-:B------:R-:W-:Y:S01]  /*19460*/  FFMA.FTZ R6, R119, R7, -R100.reuse ;  /* 0x0000000777067223 */ /* 0x100fe20000010864 */
[----:B------:R-:W-:Y:S01]  /*19470*/  F2FP.F16.F32.PACK_AB R156, R156, R21 ;  /* 0x000000159c9c723e */ /* 0x000fe200000000ff */
        /* <DEDUP_REMOVED lines=22> */
[----:B--2---:R-:W-:Y:S01]  /*195e0*/  FADD.FTZ R110, R158, R95 ;  /* 0x0000005f9e6e7221 */ /* 0x004fe20000010000 */
[-C--:B------:R-:W-:Y:S01]  /*195f0*/  FFMA.FTZ R149, R106, R7.reuse, -R100 ;  /* 0x000000076a957223 */ /* 0x080fe20000010864 */
[----:B------:R-:W-:Y:S01]  /*19600*/  HGMMA.64x128x16.F32 R24, R144, gdesc[UR4].tnspB, R24, gsb0 ;  /* 0x41e0000490187df0 */ /* 0x000fe20008000818 */
[----:B------:R-:W-:Y:S01]  /*19610*/  R2UR UR6, R14 ;  /* 0x000000000e0672ca */ /* 0x000fe200000e0000 */
[-CC-:B------:R-:W-:Y:S01]  /*19620*/  FFMA.FTZ R14, R128, R7.reuse, -R2.reuse ;  /* 0x00000007800e7223 */ /* 0x180fe20000010802 */
[----:B------:R-:W-:Y:S01]  /*19630*/  R2UR UR7, R15 ;  /* 0x000000000f0772ca */ /* 0x000fe200000e0000 */
[-C--:B------:R-:W-:Y:S01]  /*19640*/  FFMA.FTZ R15, R125, R7.reuse, -R2 ;  /* 0x000000077d0f7223 */ /* 0x080fe20000010802 */
[-CC-:B------:R-:W-:Y:S01]  /*19650*/  FFMA.FTZ R104, R107, R7.reuse, -R100.reuse ;  /* 0x000000076b687223 */ /* 0x180fe20000010864 */
[----:B------:R-:W-:Y:S01]  /*19660*/  MUFU.EX2 R148, R148 ;  /* 0x0000009400947308 */ /* 0x000fe20000000800 */
[----:B------:R-:W-:Y:S01]  /*19670*/  FFMA.FTZ R106, R111, R7, -R100 ;  /* 0x000000076f6a7223 */ /* 0x000fe20000010864 */
[----:B---3--:R-:W-:-:S06]  /*19680*/  F2FP.F16.F32.PACK_AB R158, R89, R158 ;  /* 0x0000009e599e723e */ /* 0x008fcc00000000ff */
        /* <DEDUP_REMOVED lines=13> */
[-CC-:B------:R-:W-:Y:S01]  /*19760*/  FFMA.FTZ R146, R116, R7.reuse, -R2.reuse ;  /* 0x0000000774927223 */ /* 0x180fe20000010802 */
[----:B------:R-:W-:Y:S01]  /*19770*/  FFMA.FTZ R117, R129, R7, -R2 ;  /* 0x0000000781757223 */ /* 0x000fe20000010802 */
[----:B------:R-:W-:Y:S01]  /*19780*/  HGMMA.64x128x16.F32 R24, R140, gdesc[UR4].tnspB, R24, gsb0 ;  /* 0x41e000048c187df0 */ /* 0x000fe20008000818 */
[----:B------:R-:W-:Y:S01]  /*19790*/  R2UR UR6, R12 ;  /* 0x000000000c0672ca */ /* 0x000fe200000e0000 */
[----:B------:R-:W-:Y:S01]  /*197a0*/  FADD.FTZ R2, -R4, R9 ;  /* 0x0000000904027221 */ /* 0x000fe20000010100 */
[----:B------:R-:W-:Y:S01]  /*197b0*/  R2UR UR7, R13 ;  /* 0x000000000d0772ca */ /* 0x000fe200000e0000 */
[----:B------:R-:W-:-:S02]  /*197c0*/  @!P1 IMAD R13, R160, 0x8, R18 ;  /* 0x00000008a00d9824 */ /* 0x000fc400078e0212 */
[-CC-:B------:R-:W-:Y:S01]  /*197d0*/  FFMA.FTZ R12, R114, R7.reuse, -R100.reuse ;  /* 0x00000007720c7223 */ /* 0x180fe20000010864 */
[-C--:B------:R-:W-:Y:S01]  /*197e0*/  FMUL.FTZ R2, R2, R7.reuse ;  /* 0x0000000702027220 */ /* 0x080fe20000410000 */
[----:B------:R-:W-:Y:S01]  /*197f0*/  MUFU.EX2 R145, R145 ;  /* 0x0000009100917308 */ /* 0x000fe20000000800 */
[----:B------:R-:W-:Y:S02]  /*19800*/  @!P1 VIADD R13, R13, 0x2a840 ;  /* 0x0002a8400d0d9836 */ /* 0x000fe40000000000 */
[----:B------:R-:W-:-:S03]  /*19810*/  FFMA.FTZ R147, R118, R7, -R100 ;  /* 0x0000000776937223 */ /* 0x000fc60000010864 */
[----:B------:R-:W-:Y:S02]  /*19820*/  @!P1 PRMT R91, RZ, 0x654, R13 ;  /* 0x00000654ff5b9816 */ /* 0x000fe4000000000d */
[----:B------:R-:W0:Y:S08]  /*19830*/  MUFU.EX2 R2, R2 ;  /* 0x0000000200027308 */ /* 0x000e300000000800 */
[----:B------:R-:W-:Y:S08]  /*19840*/  MUFU.EX2 R144, R144 ;  /* 0x0000009000907308 */ /* 0x000ff00000000800 */
[----:B------:R-:W-:Y:S01]  /*19850*/  MUFU.EX2 R12, R12 ;  /* 0x0000000c000c7308 */ /* 0x000fe20000000800 */
[----:B0-----:R-:W-:Y:S01]  /*19860*/  FFMA.FTZ R5, R2, R5, R157 ;  /* 0x0000000502057223 */ /* 0x001fe2000001009d */
[----:B------:R-:W-:-:S03]  /*19870*/  F2FP.F16.F32.PACK_AB R157, R90, R157 ;  /* 0x0000009d5a9d723e */ /* 0x000fc600000000ff */
[----:B------:R-:W-:-:S03]  /*19880*/  FADD.FTZ R108, R90, R5 ;  /* 0x000000055a6c7221 */ /* 0x000fc60000010000 */
[----:B------:R-:W-:Y:S01]  /*19890*/  MUFU.EX2 R13, R115 ;  /* 0x00000073000d7308 */ /* 0x000fe20000000800 */
[----:B------:R-:W-:Y:S01]  /*198a0*/  FADD.FTZ R5, R159, R108 ;  /* 0x0000006c9f057221 */ /* 0x000fe20000010000 */
[----:B------:R-:W-:Y:S01]  /*198b0*/  FFMA.FTZ R108, R123, R7, -R100 ;  /* 0x000000077b6c7223 */ /* 0x000fe20000010864 */
[----:B------:R-:W-:-:S05]  /*198c0*/  F2FP.F16.F32.PACK_AB R159, R94, R159 ;  /* 0x0000009f5e9f723e */ /* 0x000fca00000000ff */
[----:B------:R-:W-:Y:S08]  /*198d0*/  MUFU.EX2 R146, R146 ;  /* 0x0000009200927308 */ /* 0x000ff00000000800 */
[----:B------:R-:W-:Y:S08]  /*198e0*/  MUFU.EX2 R147, R147 ;  /* 0x0000009300937308 */ /* 0x000ff00000000800 */
[----:B------:R-:W-:Y:S08]  /*198f0*/  MUFU.EX2 R109, R109 ;  /* 0x0000006d006d7308 */ /* 0x000ff00000000800 */
[----:B------:R-:W-:Y:S08]  /*19900*/  MUFU.EX2 R108, R108 ;  /* 0x0000006c006c7308 */ /* 0x000ff00000000800 */
[----:B------:R-:W-:Y:S08]  /*19910*/  MUFU.EX2 R117, R117 ;  /* 0x0000007500757308 */ /* 0x000ff00000000800 */
[----:B------:R-:W0:Y:S01]  /*19920*/  MUFU.EX2 R9, R133 ;  /* 0x0000008500097308 */ /* 0x000e220000000800 */
[----:B------:R-:W-:-:S02]  /*19930*/  WARPGROUP.DEPBAR.LE gsb0, 0x0 ;  /* 0x00008000000079c5 */ /* 0x000fc40000010000 */
[----:B------:R-:W-:Y:S01]  /*19940*/  WARPGROUP.ARRIVE ;  /* 0x00000000000079c5 */ /* 0x000fe20000000000 */
[-CC-:B------:R-:W-:Y:S01]  /*19950*/  FFMA.FTZ R141, R122, R7.reuse, -R100.reuse ;  /* 0x000000077a8d7223 */ /* 0x180fe20000010864 */
[----:B------:R-:W-:Y:S01]  /*19960*/  FFMA.FTZ R100, R135, R7, -R100 ;  /* 0x0000000787647223 */ /* 0x000fe20000010864 */
[----:B------:R-:W-:Y:S02]  /*19970*/  F2FP.F16.F32.PACK_AB R140, R113, R88 ;  /* 0x00000058718c723e */ /* 0x000fe400000000ff */
[----:B------:R-:W-:Y:S01]  /*19980*/  F2FP.F16.F32.PACK_AB R142, R15, R92 ;  /* 0x0000005c0f8e723e */ /* 0x000fe200000000ff */
[----:B------:R-:W-:Y:S01]  /*19990*/  HGMMA.64x128x16.F32 R24, R136, gdesc[UR4].tnspB, R24, gsb0 ;  /* 0x41e0000488187df0 */ /* 0x000fe20008000818 */
[----:B------:R-:W-:Y:S01]  /*199a0*/  MUFU.EX2 R141, R141 ;  /* 0x0000008d008d7308 */ /* 0x000fe20000000800 */
[----:B------:R-:W-:-:S07]  /*199b0*/  F2FP.F16.F32.PACK_AB R143, R127, R126 ;  /* 0x0000007e7f8f723e */ /* 0x000fce00000000ff */
[----:B------:R-:W1:Y:S01]  /*199c0*/  MUFU.EX2 R100, R100 ;  /* 0x0000006400647308 */ /* 0x000e620000000800 */
[----:B------:R-:W-:Y:S02]  /*199d0*/  WARPGROUP.DEPBAR.LE gsb0, 0x0 ;  /* 0x00008000000079c5 */ /* 0x000fe40000010000 */
[----:B------:R2:W-:Y:S01]  /*199e0*/  @!P1 SYNCS.ARRIVE.TRANS64.RED.A1T0 RZ, [R91+URZ], RZ ;  /* 0x000000ff5bff99a7 */ /* 0x0005e2000810043f */
[----:B0-----:R-:W-:Y:S02]  /*199f0*/  F2FP.F16.F32.PACK_AB R138, R9, R96 ;  /* 0x00000060098a723e */ /* 0x001fe400000000ff */
[----:B------:R-:W-:Y:S02]  /*19a00*/  F2FP.F16.F32.PACK_AB R136, R117, R14 ;  /* 0x0000000e7588723e */ /* 0x000fe400000000ff */
[----:B------:R-:W-:Y:S02]  /*19a10*/  F2FP.F16.F32.PACK_AB R137, R131, R130 ;  /* 0x000000828389723e */ /* 0x000fe400000000ff */
[----:B-1----:R-:W-:Y:S01]  /*19a20*/  F2FP.F16.F32.PACK_AB R139, R100, R134 ;  /* 0x00000086648b723e */ /* 0x002fe200000000ff */
[----:B--2---:R-:W-:Y:S01]  /*19a30*/  FADD.FTZ R91, R89, R110 ;  /* 0x0000006e595b7221 */ /* 0x004fe20000010000 */
[----:B------:R-:W-:Y:S01]  /*19a40*/  FADD.FTZ R110, R94, R5 ;  /* 0x000000055e6e7221 */ /* 0x000fe20000010000 */
[----:B------:R0:W-:Y:S02]  /*19a50*/  @!P1 SYNCS.ARRIVE.TRANS64.RED.A1T0 RZ, [R170+URZ], RZ ;  /* 0x000000ffaaff99a7 */ /* 0x0001e4000810043f */
        /* <DEDUP_REMOVED lines=22> */
[----:B------:R-:W-:Y:S01]  /*19bc0*/  FADD.FTZ R5, R106, R5 ;  /* 0x000000056a057221 */ /* 0x000fe20000010000 */
[----:B------:R-:W-:Y:S02]  /*19bd0*/  F2FP.F16.F32.PACK_AB R145, R13, R12 ;  /* 0x0000000c0d91723e */ /* 0x000fe400000000ff */
[----:B------:R-:W-:Y:S01]  /*19be0*/  FADD.FTZ R90, R144, R21 ;  /* 0x00000015905a7221 */ /* 0x000fe20000010000 */
[----:B------:R-:W-:Y:S01]  /*19bf0*/  FADD.FTZ R94, R12, R5 ;  /* 0x000000050c5e7221 */ /* 0x000fe20000010000 */
[----:B------:R-:W-:Y:S02]  /*19c00*/  F2FP.F16.F32.PACK_AB R151, R106, R151 ;  /* 0x000000976a97723e */ /* 0x000fe400000000ff */
[----:B------:R-:W-:Y:S01]  /*19c10*/  FADD.FTZ R5, R101, R90 ;  /* 0x0000005a65057221 */ /* 0x000fe20000010000 */
[----:B------:R-:W-:Y:S01]  /*19c20*/  FADD.FTZ R94, R13, R94 ;  /* 0x0000005e0d5e7221 */ /* 0x000fe20000010000 */
[----:B------:R-:W-:-:S02]  /*19c30*/  F2FP.F16.F32.PACK_AB R144, R101, R144 ;  /* 0x000000906590723e */ /* 0x000fc400000000ff */
[----:B------:R-:W-:Y:S01]  /*19c40*/  FADD.FTZ R90, R146, R5 ;  /* 0x00000005925a7221 */ /* 0x000fe20000010000 */
[----:B------:R-:W-:Y:S01]  /*19c50*/  FADD.FTZ R5, R147, R94 ;  /* 0x0000005e93057221 */ /* 0x000fe20000010000 */
[C---:B------:R-:W-:Y:S02]  /*19c60*/  F2FP.F16.F32.PACK_AB R147, R6.reuse, R147 ;  /* 0x000000930693723e */ /* 0x040fe400000000ff */
[C---:B------:R-:W-:Y:S01]  /*19c70*/  FADD.FTZ R21, R109.reuse, R90 ;  /* 0x0000005a6d157221 */ /* 0x040fe20000010000 */
[----:B------:R-:W-:Y:S01]  /*19c80*/  FADD.FTZ R90, R6, R5 ;  /* 0x00000005065a7221 */ /* 0x000fe20000010000 */
[----:B------:R-:W-:Y:S02]  /*19c90*/  F2FP.F16.F32.PACK_AB R146, R109, R146 ;  /* 0x000000926d92723e */ /* 0x000fe400000000ff */
[----:B------:R-:W-:Y:S01]  /*19ca0*/  FADD.FTZ R94, R88, R21 ;  /* 0x00000015585e7221 */ /* 0x000fe20000010000 */
[----:B------:R-:W-:Y:S01]  /*19cb0*/  FADD.FTZ R5, R141, R90 ;  /* 0x0000005a8d057221 */ /* 0x000fe20000010000 */
[----:B------:R-:W-:-:S02]  /*19cc0*/  F2FP.F16.F32.PACK_AB R141, R108, R141 ;  /* 0x0000008d6c8d723e */ /* 0x000fc400000000ff */
[----:B------:R-:W-:Y:S01]  /*19cd0*/  FADD.FTZ R21, R113, R94 ;  /* 0x0000005e71157221 */ /* 0x000fe20000010000 */
[----:B------:R-:W-:Y:S01]  /*19ce0*/  FADD.FTZ R5, R108, R5 ;  /* 0x000000056c057221 */ /* 0x000fe20000010000 */
[----:B0-----:R-:W-:Y:S02]  /*19cf0*/  MOV R170, R161 ;  /* 0x000000a100aa7202 */ /* 0x001fe40000000f00 */
[----:B------:R-:W-:Y:S01]  /*19d00*/  FADD.FTZ R90, R92, R21 ;  /* 0x000000155c5a7221 */ /* 0x000fe20000010000 */
[----:B------:R-:W-:Y:S01]  /*19d10*/  FADD.FTZ R5, R126, R5 ;  /* 0x000000057e057221 */ /* 0x000fe20000010000 */
[----:B------:R-:W-:Y:S02]  /*19d20*/  IMAD.MOV.U32 R21, RZ, RZ, R3 ;  /* 0x000000ffff157224 */ /* 0x000fe400078e0003 */
[----:B------:R-:W-:Y:S01]  /*19d30*/  FADD.FTZ R13, R15, R90 ;  /* 0x0000005a0f0d7221 */ /* 0x000fe20000010000 */
[----:B------:R-:W-:-:S03]  /*19d40*/  FADD.FTZ R5, R127, R5 ;  /* 0x000000057f057221 */ /* 0x000fc60000010000 */
[----:B------:R-:W-:Y:S01]  /*19d50*/  FADD.FTZ R6, R14, R13 ;  /* 0x0000000d0e067221 */ /* 0x000fe20000010000 */
[----:B------:R-:W-:-:S03]  /*19d60*/  FADD.FTZ R5, R130, R5 ;  /* 0x0000000582057221 */ /* 0x000fc60000010000 */
[----:B------:R-:W-:Y:S01]  /*19d70*/  FADD.FTZ R13, R117, R6 ;  /* 0x00000006750d7221 */ /* 0x000fe20000010000 */
[----:B------:R-:W-:-:S03]  /*19d80*/  FADD.FTZ R5, R131, R5 ;  /* 0x0000000583057221 */ /* 0x000fc60000010000 */
[----:B------:R-:W-:Y:S01]  /*19d90*/  FADD.FTZ R6, R96, R13 ;  /* 0x0000000d60067221 */ /* 0x000fe20000010000 */
[----:B------:R-:W-:-:S03]  /*19da0*/  FADD.FTZ R5, R134, R5 ;  /* 0x0000000586057221 */ /* 0x000fc60000010000 */
[----:B------:R-:W-:Y:S01]  /*19db0*/  FADD.FTZ R6, R9, R6 ;  /* 0x0000000609067221 */ /* 0x000fe20000010000 */
[----:B------:R-:W-:Y:S01]  /*19dc0*/  FADD.FTZ R5, R100, R5 ;  /* 0x0000000564057221 */ /* 0x000fe20000010000 */
[----:B------:R-:W-:Y:S01]  /*19dd0*/  IMAD.MOV.U32 R9, RZ, RZ, R4 ;  /* 0x000000ffff097224 */ /* 0x000fe200078e0004 */
[----:B------:R-:W-:Y:S06]  /*19de0*/  @P2 BRA `(.L_x_1563) ;  /* 0xffffffe0002c2947 */ /* 0x000fec000383ffff */
[----:B------:R-:W-:Y:S05]  /*19df0*/  BSYNC B1 ;  /* 0x0000000000017941 */ /* 0x000fea0003800000 */
.L_x_1552:
[----:B------:R-:W-:Y:S05]  /*19e00*/  BSYNC B0 ;  /* 0x0000000000007941 */ /* 0x000fea0003800000 */
.L_x_1551:
[----:B------:R-:W-:Y:S01]  /*19e10*/  ISETP.GE.AND P2, PT, R11, R168, PT ;  /* 0x000000a80b00720c */ /* 0x000fe20003f46270 */
[----:B------:R-:W-:-:S12]  /*19e20*/  BSSY B0, `(.L_x_1564) ;  /* 0x0000312000007945 */ /* 0x000fd80003800000 */
[----:B------:R-:W-:Y:S05]  /*19e30*/  @!P2 BRA `(.L_x_1565) ;  /* 0x000000300040a947 */ /* 0x000fea0003800000 */
[----:B------:R-:W-:Y:S02]  /*19e40*/  IMAD R21, R169, 0x80, R179 ;  /* 0x00000080a9157824 */ /* 0x000fe400078e02b3 */
[----:B------:R-:W-:Y:S02]  /*19e50*/  IMAD.MOV.U32 R9, RZ, RZ, R4 ;  /* 0x000000ffff097224 */ /* 0x000fe400078e0004 */
[----:B------:R-:W-:Y:S01]  /*19e60*/  IMAD.MOV.U32 R20, RZ, RZ, R3 ;  /* 0x000000ffff147224 */ /* 0x000fe200078e0003 */
[----:B------:R-:W-:Y:S01]  /*19e70*/  IADD3 R21, R21, 0x8, RZ ;  /* 0x0000000815157810 */ /* 0x000fe20007ffe0ff */
[----:B------:R-:W-:Y:S02]  /*19e80*/  IMAD.MOV.U32 R170, RZ, RZ, R161 ;  /* 0x000000ffffaa7224 */ /* 0x000fe400078e00a1 */
[----:B------:R-:W-:Y:S01]  /*19e90*/  IMAD.MOV.U32 R171, RZ, RZ, R160 ;  /* 0x000000ffffab7224 */ /* 0x000fe200078e00a0 */
[----:B------:R-:W-:-:S07]  /*19ea0*/  IADD3 R21, R21, R163, -R164 ;  /* 0x000000a315157210 */ /* 0x000fce0007ffe8a4 */
.L_x_1584:
[----:B------:R-:W-:-:S05]  /*19eb0*/  VIADD R3, R171, 0x1 ;  /* 0x00000001ab037836 */ /* 0x000fca0000000000 */
[----:B------:R-:W-:-:S04]  /*19ec0*/  ISETP.NE.AND P2, PT, R3, 0x2, PT ;  /* 0x000000020300780c */ /* 0x000fc80003f45270 */
[----:B------:R-:W-:Y:S02]  /*19ed0*/  SEL R161, RZ, 0x1, P2 ;  /* 0x00000001ffa17807 */ /* 0x000fe40001000000 */
[----:B------:R-:W-:Y:S02]  /*19ee0*/  SEL R160, R3, RZ, P2 ;  /* 0x000000ff03a07207 */ /* 0x000fe40001000000 */
[----:B------:R-:W-:Y:S01]  /*19ef0*/  LOP3.LUT R161, R170, R161, RZ, 0x3c, !PT ;  /* 0x000000a1aaa17212 */ /* 0x000fe200078e3cff */
[----:B------:R-:W-:Y:S06]  /*19f00*/  @!P0 BRA `(.L_x_1566) ;  /* 0x0000000000048947 */ /* 0x000fec0003800000 */
[----:B------:R-:W-:Y:S01]  /*19f10*/  BPT.TRAP 0x1 ;  /* 0x000000040000795c */ /* 0x000fe20000300000 */
.L_x_1566:
[----:B------:R-:W-:Y:S01]  /*19f20*/  IMAD R4, R160, 0x8, R18 ;  /* 0x00000008a0047824 */ /* 0x000fe200078e0212 */
[----:B------:R-:W-:-:S04]  /*19f30*/  SHF.L.U32 R3, R161, 0x1f, RZ ;  /* 0x0000001fa1037819 */ /* 0x000fc800000006ff */
[----:B------:R0:W1:Y:S01]  /*19f40*/  SYNCS.PHASECHK.TRANS64.TRYWAIT P2, [R4+URZ+0x2a830], R3 ;  /* 0x02a83003040075a7 */ /* 0x000062000804017f */
[----:B------:R-:W-:Y:S05]  /*19f50*/  @!P0 BRA `(.L_x_1567) ;  /* 0x0000000000048947 */ /* 0x000fea0003800000 */
[----:B------:R-:W-:Y:S01]  /*19f60*/  BPT.TRAP 0x1 ;  /* 0x000000040000795c */ /* 0x000fe20000300000 */
.L_x_1567:
[----:B------:R-:W-:Y:S01]  /*19f70*/  BSSY B1, `(.L_x_1568) ;  /* 0x0000006000017945 */ /* 0x000fe20003800000 */
[----:B------:R-:W-:Y:S01]  /*19f80*/  IMAD R12, R160, 0x900, R8 ;  /* 0x00000900a00c7824 */ /* 0x000fe200078e0208 */
[----:B------:R-:W-:Y:S02]  /*19f90*/  MOV R13, 0x40000040 ;  /* 0x40000040000d7802 */ /* 0x000fe40000000f00 */
[----:B-1----:R-:W-:Y:S05]  /*19fa0*/  @P2 BRA `(.L_x_1569) ;  /* 0x0000000000082947 */ /* 0x002fea0003800000 */
[----:B------:R-:W1:Y:S02]  /*19fb0*/  SYNCS.PHASECHK.TRANS64.TRYWAIT P2, [R4+URZ+0x2a830], R3 ;  /* 0x02a83003040075a7 */ /* 0x000e64000804017f */
[----:B-1----:R-:W-:Y:S05]  /*19fc0*/  @!P2 BRA `(.L_x_1570) ;  /* 0x000000d0005ca947 */ /* 0x002fea0003800000 */
.L_x_1569:
[----:B------:R-:W-:Y:S05]  /*19fd0*/  BSYNC B1 ;  /* 0x0000000000017941 */ /* 0x000fea0003800000 */
.L_x_1568:
        /* <DEDUP_REMOVED lines=179> */
.L_x_1571:
[----:B01----:R-:W-:Y:S01]  /*1ab10*/  SHF.L.U32 R3, R170, 0x1f, RZ ;  /* 0x0000001faa037819 */ /* 0x003fe200000006ff */
[----:B------:R-:W-:-:S04]  /*1ab20*/  IMAD R12, R171, 0x8, R18 ;  /* 0x00000008ab0c7824 */ /* 0x000fc800078e0212 */
[----:B------:R0:W1:Y:S01]  /*1ab30*/  SYNCS.PHASECHK.TRANS64.TRYWAIT P2, [R12+URZ+0x2a850], R3 ;  /* 0x02a850030c0075a7 */ /* 0x000062000804017f */
[----:B------:R-:W-:Y:S05]  /*1ab40*/  @!P0 BRA `(.L_x_1572) ;  /* 0x0000000000048947 */ /* 0x000fea0003800000 */
[----:B------:R-:W-:Y:S01]  /*1ab50*/  BPT.TRAP 0x1 ;  /* 0x000000040000795c */ /* 0x000fe20000300000 */
.L_x_1572:
[----:B------:R-:W-:Y:S01]  /*1ab60*/  IADD3 R0, R18, 0x400, RZ ;  /* 0x0000040012007810 */ /* 0x000fe20007ffe0ff */
[----:B------:R-:W-:Y:S03]  /*1ab70*/  BSSY B1, `(.L_x_1573) ;  /* 0x0000008000017945 */ /* 0x000fe60003800000 */
[----:B------:R-:W-:-:S04]  /*1ab80*/  SHF.R.U32.HI R0, RZ, 0x4, R0 ;  /* 0x00000004ff007819 */ /* 0x000fc80000011600 */
[----:B------:R-:W-:-:S04]  /*1ab90*/  LOP3.LUT R0, R0, 0x3fff, RZ, 0xc0, !PT ;  /* 0x00003fff00007812 */ /* 0x000fc800078ec0ff */
[----:B------:R-:W-:-:S05]  /*1aba0*/  LOP3.LUT R0, R0, 0x3000000, RZ, 0xfc, !PT ;  /* 0x0300000000007812 */ /* 0x000fca00078efcff */
[----:B------:R-:W-:Y:S01]  /*1abb0*/  IMAD R0, R171, 0x600, R0 ;  /* 0x00000600ab007824 */ /* 0x000fe200078e0200 */
[----:B-1----:R-:W-:Y:S06]  /*1abc0*/  @P2 BRA `(.L_x_1574) ;  /* 0x0000000000082947 */ /* 0x002fec0003800000 */
[----:B------:R-:W1:Y:S02]  /*1abd0*/  SYNCS.PHASECHK.TRANS64.TRYWAIT P2, [R12+URZ+0x2a850], R3 ;  /* 0x02a850030c0075a7 */ /* 0x000e64000804017f */
[----:B-1----:R-:W-:Y:S05]  /*1abe0*/  @!P2 BRA `(.L_x_1575) ;  /* 0x000000c40068a947 */ /* 0x002fea0003800000 */
.L_x_1574:
[----:B------:R-:W-:Y:S05]  /*1abf0*/  BSYNC B1 ;  /* 0x0000000000017941 */ /* 0x000fea0003800000 */
.L_x_1573:
[----:B------:R-:W-:Y:S01]  /*1ac00*/  IMAD.MOV.U32 R2, RZ, RZ, R0 ;  /* 0x000000ffff027224 */ /* 0x000fe200078e0000 */
[----:B------:R-:W-:Y:S01]  /*1ac10*/  WARPGROUP.ARRIVE ;  /* 0x00000000000079c5 */ /* 0x000fe20000000000 */
[----:B01----:R-:W-:Y:S01]  /*1ac20*/  IMAD.MOV.U32 R3, RZ, RZ, 0x40000040 ;  /* 0x40000040ff037424 */ /* 0x003fe200078e00ff */
[----:B------:R-:W-:Y:S01]  /*1ac30*/  ISETP.GE.AND P2, PT, R10, 0x1, PT ;  /* 0x000000010a00780c */ /* 0x000fe20003f46270 */
[----:B------:R-:W-:Y:S01]  /*1ac40*/  @!P1 VIADD R4, R4, 0x2a840 ;  /* 0x0002a84004049836 */ /* 0x000fe20000000000 */
[----:B------:R-:W-:Y:S01]  /*1ac50*/  R2UR UR6, R2 ;  /* 0x00000000020672ca */ /* 0x000fe200000e0000 */
[----:B------:R-:W-:Y:S01]  /*1ac60*/  VIADD R2, R0, 0x80 ;  /* 0x0000008000027836 */ /* 0x000fe20000000000 */
[----:B------:R-:W-:Y:S01]  /*1ac70*/  R2UR UR7, R3 ;  /* 0x00000000030772ca */ /* 0x000fe200000e0000 */
[----:B------:R-:W-:Y:S01]  /*1ac80*/  IMAD.MOV.U32 R3, RZ, RZ, 0x40000040 ;  /* 0x40000040ff037424 */ /* 0x000fe200078e00ff */
[----:B------:R-:W-:Y:S01]  /*1ac90*/  ULOP3.LUT UR4, URZ, UR51, URZ, 0x33, !UPT ;  /* 0x000000333f047292 */ /* 0x000fe2000f8e333f */
[----:B------:R-:W-:Y:S01]  /*1aca0*/  @!P1 PRMT R4, RZ, 0x654, R4 ;  /* 0x00000654ff049816 */ /* 0x000fe20000000004 */
[----:B------:R-:W-:-:S09]  /*1acb0*/  IMAD R13, R169, 0x80, R179 ;  /* 0x00000080a90d7824 */ /* 0x000fd200078e02b3 */
[----:B------:R-:W-:Y:S01]  /*1acc0*/  HGMMA.64x128x16.F32 R24, R156, gdesc[UR4].tnspB, R24, gsb0 ;  /* 0x41e000049c187df0 */ /* 0x000fe20008000818 */
[----:B------:R-:W-:Y:S01]  /*1acd0*/  R2UR UR6, R2 ;  /* 0x00000000020672ca */ /* 0x000fe200000e0000 */
[----:B------:R-:W-:Y:S01]  /*1ace0*/  VIADD R2, R0, 0x100 ;  /* 0x0000010000027836 */ /* 0x000fe20000000000 */
[----:B------:R-:W-:Y:S02]  /*1acf0*/  R2UR UR7, R3 ;  /* 0x00000000030772ca */ /* 0x000fe400000e0000 */
[----:B------:R-:W-:Y:S01]  /*1ad00*/  MOV R3, 0x40000040 ;  /* 0x4000004000037802 */ /* 0x000fe20000000f00 */
[----:B------:R-:W-:Y:S02]  /*1ad10*/  WARPGROUP.DEPBAR.LE gsb0, 0x0 ;  /* 0x00008000000079c5 */ /* 0x000fe40000010000 */
[----:B------:R-:W-:-:S08]  /*1ad20*/  WARPGROUP.ARRIVE ;  /* 0x00000000000079c5 */ /* 0x000fd00000000000 */
[----:B------:R-:W-:Y:S01]  /*1ad30*/  HGMMA.64x128x16.F32 R24, R152, gdesc[UR4].tnspB, R24, gsb0 ;  /* 0x41e0000498187df0 */ /* 0x000fe20008000818 */
[----:B------:R-:W-:Y:S01]  /*1ad40*/  R2UR UR6, R2 ;  /* 0x00000000020672ca */ /* 0x000fe200000e0000 */
[----:B------:R-:W-:Y:S01]  /*1ad50*/  VIADD R2, R0, 0x180 ;  /* 0x0000018000027836 */ /* 0x000fe20000000000 */
[----:B------:R-:W-:Y:S01]  /*1ad60*/  R2UR UR7, R3 ;  /* 0x00000000030772ca */ /* 0x000fe200000e0000 */
[----:B------:R-:W-:Y:S01]  /*1ad70*/  IMAD.MOV.U32 R3, RZ, RZ, 0x40000040 ;  /* 0x40000040ff037424 */ /* 0x000fe200078e00ff */
[----:B------:R-:W-:Y:S02]  /*1ad80*/  WARPGROUP.DEPBAR.LE gsb0, 0x0 ;  /* 0x00008000000079c5 */ /* 0x000fe40000010000 */
[----:B------:R-:W-:Y:S01]  /*1ad90*/  WARPGROUP.ARRIVE ;  /* 0x00000000000079c5 */ /* 0x000fe20000000000 */
[----:B------:R-:W-:-:S04]  /*1ada0*/  IMAD R152, R11, -0x60, RZ ;  /* 0xffffffa00b987824 */ /* 0x000fc800078e02ff */
[----:B------:R-:W-:-:S04]  /*1adb0*/  IMAD R7, R173, -0x2, R152 ;  /* 0xfffffffead077824 */ /* 0x000fc800078e0298 */
        /* <DEDUP_REMOVED lines=15> */
[----:B------:R-:W-:Y:S02]  /*1aeb0*/  R2UR UR6, R2 ;  /* 0x00000000020672ca */ /* 0x000fe400000e0000 */
[----:B------:R-:W-:Y:S02]  /*1aec0*/  R2UR UR7, R3 ;  /* 0x00000000030772ca */ /* 0x000fe400000e0000 */
[----:B------:R-:W-:-:S05]  /*1aed0*/  IADD3 R3, R152, 0x1, R163 ;  /* 0x0000000198037810 */ /* 0x000fca0007ffe0a3 */
[----:B------:R-:W-:-:S04]  /*1aee0*/  IMAD.IADD R0, R3, 0x1, -R164 ;  /* 0x0000000103007824 */ /* 0x000fc800078e0aa4 */
        /* <DEDUP_REMOVED lines=9> */
[----:B------:R-:W-:Y:S01]  /*1af80*/  IADD3 R137, R13, R156, RZ ;  /* 0x0000009c0d897210 */ /* 0x000fe20007ffe0ff */
[----:B------:R-:W-:Y:S06]  /*1af90*/  @!P2 BRA `(.L_x_1576) ;  /* 0x000000000058a947 */ /* 0x000fec0003800000 */
[----:B------:R-:W-:Y:S01]  /*1afa0*/  IADD3 R0, R13, R163, -R164 ;  /* 0x000000a30d007210 */ /* 0x000fe20007ffe8a4 */
[----:B------:R-:W-:Y:S03]  /*1afb0*/  BSSY B1, `(.L_x_1577) ;  /* 0x0000011000017945 */ /* 0x000fe60003800000 */
[----:B------:R-:W-:-:S13]  /*1afc0*/  ISETP.GT.AND P2, PT, R0, -0x1, PT ;  /* 0xffffffff0000780c */ /* 0x000fda0003f44270 */
[----:B------:R-:W-:Y:S05]  /*1afd0*/  @P2 BRA `(.L_x_1578) ;  /* 0x0000000000202947 */ /* 0x000fea0003800000 */
[----:B0-----:R-:W-:Y:S01]  /*1afe0*/  IMAD.U32 R4, RZ, RZ, UR39 ;  /* 0x00000027ff047e24 */ /* 0x001fe2000f8e00ff */
[----:B------:R-:W-:-:S04]  /*1aff0*/  LOP3.LUT R139, RZ, R0, RZ, 0x33, !PT ;  /* 0x00000000ff8b7212 */ /* 0x000fc800078e33ff */
[----:B------:R-:W-:-:S13]  /*1b000*/  ISETP.NE.AND P2, PT, R4, 0x1, PT ;  /* 0x000000010400780c */ /* 0x000fda0003f45270 */
[----:B------:R-:W0:Y:S02]  /*1b010*/  @P2 LDC.64 R2, c[0x0][0x9e8] ;  /* 0x00027a00ff022b82 */ /* 0x000e240000000a00 */
[----:B0-----:R-:W-:-:S05]  /*1b020*/  @P2 IMAD.HI.U32 R2, R139, R2, RZ ;  /* 0x000000028b022227 */ /* 0x001fca00078e00ff */
[----:B------:R-:W-:-:S04]  /*1b030*/  @P2 SHF.R.U32.HI R139, RZ, R3, R2 ;  /* 0x00000003ff8b2219 */ /* 0x000fc80000011602 */
[----:B------:R-:W-:Y:S01]  /*1b040*/  LOP3.LUT R139, RZ, R139, RZ, 0x33, !PT ;  /* 0x0000008bff8b7212 */ /* 0x000fe200078e33ff */
[----:B------:R-:W-:Y:S06]  /*1b050*/  BRA `(.L_x_1579) ;  /* 0x0000000000187947 */ /* 0x000fec0003800000 */
.L_x_1578:
[----:B0-----:R-:W-:Y:S01]  /*1b060*/  IMAD.U32 R4, RZ, RZ, UR39 ;  /* 0x00000027ff047e24 */ /* 0x001fe2000f8e00ff */
[----:B------:R-:W-:-:S04]  /*1b070*/  IADD3 R139, R13, R163, -R164 ;  /* 0x000000a30d8b7210 */ /* 0x000fc80007ffe8a4 */
[----:B------:R-:W-:-:S13]  /*1b080*/  ISETP.NE.AND P2, PT, R4, 0x1, PT ;  /* 0x000000010400780c */ /* 0x000fda0003f45270 */
[----:B------:R-:W0:Y:S02]  /*1b090*/  @P2 LDC.64 R2, c[0x0][0x9e8] ;  /* 0x00027a00ff022b82 */ /* 0x000e240000000a00 */
[----:B0-----:R-:W-:-:S05]  /*1b0a0*/  @P2 IMAD.HI.U32 R2, R139, R2, RZ ;  /* 0x000000028b022227 */ /* 0x001fca00078e00ff */
[----:B------:R-:W-:-:S07]  /*1b0b0*/  @P2 SHF.R.U32.HI R139, RZ, R3, R2 ;  /* 0x00000003ff8b2219 */ /* 0x000fce0000011602 */
.L_x_1579:
[----:B------:R-:W-:Y:S05]  /*1b0c0*/  BSYNC B1 ;  /* 0x0000000000017941 */ /* 0x000fea0003800000 */
.L_x_1577:
[----:B------:R-:W-:-:S05]  /*1b0d0*/  IMAD R0, R139, R4, R7 ;  /* 0x000000048b007224 */ /* 0x000fca00078e0207 */
[----:B------:R-:W-:Y:S02]  /*1b0e0*/  VIADDMNMX R137, R0, R4, R137, PT ;  /* 0x0000000400897246 */ /* 0x000fe40003800189 */
[----:B------:R-:W-:-:S07]  /*1b0f0*/  VIMNMX R15, R15, R0, !PT ;  /* 0x000000000f0f7248 */ /* 0x000fce0007fe0100 */
.L_x_1576:
        /* <DEDUP_REMOVED lines=12> */
[----:B0-----:R-:W-:Y:S02]  /*1b1c0*/  FSEL R4, R93, -INF , !P4 ;  /* 0xff8000005d047808 */ /* 0x001fe40006000000 */
        /* <DEDUP_REMOVED lines=86> */
[----:B------:R-:W-:Y:S02]  /*1b730*/  IADD3 R89, R154, 0x8, R13 ;  /* 0x000000089a597810 */ /* 0x000fe40007ffe00d */
        /* <DEDUP_REMOVED lines=15> */
[----:B------:R-:W-:Y:S02]  /*1b830*/  IADD3 R15, R156, 0x8, R13 ;  /* 0x000000089c0f7810 */ /* 0x000fe40007ffe00d */
[----:B------:R-:W-:-:S04]  /*1b840*/  ISETP.LT.OR P6, PT, R137, 0x5a, P6 ;  /* 0x0000005a8900780c */ /* 0x000fc800037c1670 */
[----:B------:R-:W-:Y:S02]  /*1b850*/  FSEL R88, R133, -INF , !P6 ;  /* 0xff80000085587808 */ /* 0x000fe40007000000 */
[----:B------:R-:W-:-:S13]  /*1b860*/  ISETP.GE.AND P6, PT, R10, 0x1, PT ;  /* 0x000000010a00780c */ /* 0x000fda0003fc6270 */
[----:B------:R-:W-:Y:S05]  /*1b870*/  @!P6 BRA `(.L_x_1580) ;  /* 0x00000000005ce947 */ /* 0x000fea0003800000 */
[----:B------:R-:W-:Y:S01]  /*1b880*/  ISETP.GT.AND P6, PT, R21, -0x1, PT ;  /* 0xffffffff1500780c */ /* 0x000fe20003fc4270 */
[----:B------:R-:W-:-:S12]  /*1b890*/  BSSY B1, `(.L_x_1581) ;  /* 0x0000012000017945 */ /* 0x000fd80003800000 */
[----:B------:R-:W-:Y:S05]  /*1b8a0*/  @P6 BRA `(.L_x_1582) ;  /* 0x0000000000286947 */ /* 0x000fea0003800000 */
[----:B------:R-:W-:Y:S02]  /*1b8b0*/  IMAD.U32 R133, RZ, RZ, UR39 ;  /* 0x00000027ff857e24 */ /* 0x000fe4000f8e00ff */
[----:B------:R-:W-:-:S03]  /*1b8c0*/  VIADD R13, R13, 0x8 ;  /* 0x000000080d0d7836 */ /* 0x000fc60000000000 */
[----:B------:R-:W-:Y:S02]  /*1b8d0*/  ISETP.NE.AND P6, PT, R133, 0x1, PT ;  /* 0x000000018500780c */ /* 0x000fe40003fc5270 */
[----:B------:R-:W-:-:S04]  /*1b8e0*/  IADD3 R13, R13, R163, -R164 ;  /* 0x000000a30d0d7210 */ /* 0x000fc80007ffe8a4 */
[----:B------:R-:W-:-:S07]  /*1b8f0*/  LOP3.LUT R13, RZ, R13, RZ, 0x33, !PT ;  /* 0x0000000dff0d7212 */ /* 0x000fce00078e33ff */
[----:B------:R-:W0:Y:S02]  /*1b900*/  @P6 LDC.64 R2, c[0x0][0x9e8] ;  /* 0x00027a00ff026b82 */ /* 0x000e240000000a00 */
[----:B0-----:R-:W-:-:S05]  /*1b910*/  @P6 IMAD.HI.U32 R2, R13, R2, RZ ;  /* 0x000000020d026227 */ /* 0x001fca00078e00ff */
[----:B------:R-:W-:-:S04]  /*1b920*/  @P6 SHF.R.U32.HI R13, RZ, R3, R2 ;  /* 0x00000003ff0d6219 */ /* 0x000fc80000011602 */
[----:B------:R-:W-:Y:S01]  /*1b930*/  LOP3.LUT R2, RZ, R13, RZ, 0x33, !PT ;  /* 0x0000000dff027212 */ /* 0x000fe200078e33ff */
[----:B------:R-:W-:Y:S06]  /*1b940*/  BRA `(.L_x_1583) ;  /* 0x0000000000187947 */ /* 0x000fec0003800000 */
.L_x_1582:
[----:B------:R-:W-:-:S04]  /*1b950*/  MOV R133, UR39 ;  /* 0x0000002700857c02 */ /* 0x000fc80008000f00 */
[----:B------:R-:W-:-:S13]  /*1b960*/  ISETP.NE.AND P6, PT, R133, 0x1, PT ;  /* 0x000000018500780c */ /* 0x000fda0003fc5270 */
[----:B------:R-:W0:Y:S02]  /*1b970*/  @P6 LDC.64 R2, c[0x0][0x9e8] ;  /* 0x00027a00ff026b82 */ /* 0x000e240000000a00 */
[----:B0-----:R-:W-:-:S04]  /*1b980*/  @P6 IMAD.HI.U32 R152, R21, R2, RZ ;  /* 0x0000000215986227 */ /* 0x001fc800078e00ff */
[----:B------:R-:W-:Y:S01]  /*1b990*/  IMAD.MOV.U32 R2, RZ, RZ, R21 ;  /* 0x000000ffff027224 */ /* 0x000fe200078e0015 */
[----:B------:R-:W-:-:S07]  /*1b9a0*/  @P6 SHF.R.U32.HI R2, RZ, R3, R152 ;  /* 0x00000003ff026219 */ /* 0x000fce0000011698 */
.L_x_1583:
[----:B------:R-:W-:Y:S05]  /*1b9b0*/  BSYNC B1 ;  /* 0x0000000000017941 */ /* 0x000fea0003800000 */
.L_x_1581:
[----:B------:R-:W-:-:S05]  /*1b9c0*/  IMAD R2, R2, R133, R7 ;  /* 0x0000008502027224 */ /* 0x000fca00078e0207 */
[----:B------:R-:W-:Y:S02]  /*1b9d0*/  VIADDMNMX R15, R2, R133, R15, PT ;  /* 0x00000085020f7246 */ /* 0x000fe4000380010f */
[----:B------:R-:W-:-:S07]  /*1b9e0*/  VIMNMX R89, R89, R2, !PT ;  /* 0x0000000259597248 */ /* 0x000fce0007fe0100 */
.L_x_1580:
[----:B------:R-:W-:Y:S01]  /*1b9f0*/  ISETP.GT.AND P2, PT, R89, 0x1, !P2 ;  /* 0x000000015900780c */ /* 0x000fe20005744270 */
[----:B------:R-:W-:Y:S01]  /*1ba00*/  IMAD.U32 R7, RZ, RZ, UR38 ;  /* 0x00000026ff077e24 */ /* 0x000fe2000f8e00ff */
[----:B------:R-:W-:Y:S01]  /*1ba10*/  ISETP.NE.AND P6, PT, R155, RZ, PT ;  /* 0x000000ff9b00720c */ /* 0x000fe20003fc5270 */
[----:B------:R-:W-:Y:S01]  /*1ba20*/  @!P1 VIADD R12, R12, 0x2a860 ;  /* 0x0002a8600c0c9836 */ /* 0x000fe20000000000 */
        /* <DEDUP_REMOVED lines=67> */
[----:B------:R-:W-:Y:S01]  /*1be60*/  ISETP.NE.AND P6, PT, R157, RZ, PT ;  /* 0x000000ff9d00720c */ /* 0x000fe20003fc5270 */
[----:B------:R-:W0:Y:S01]  /*1be70*/  SHFL.BFLY PT, R210, R13, 0x2, 0x1f ;  /* 0x0c401f000dd27f89 */ /* 0x000e2200000e0000 */
[----:B------:R-:W-:Y:S02]  /*1be80*/  FSEL R114, R114, -INF , !P2 ;  /* 0xff80000072727808 */ /* 0x000fe40005000000 */
[----:B------:R-:W-:-:S02]  /*1be90*/  ISETP.NE.AND P2, PT, R145, RZ, PT ;  /* 0x000000ff9100720c */ /* 0x000fc40003f45270 */
[----:B------:R-:W-:Y:S02]  /*1bea0*/  ISETP.NE.AND P3, PT, R159, RZ, PT ;  /* 0x000000ff9f00720c */ /* 0x000fe40003f65270 */
        /* <DEDUP_REMOVED lines=14> */
[----:B------:R-:W-:Y:S02]  /*1bf90*/  FSEL R134, R134, -INF , !P5 ;  /* 0xff80000086867808 */ /* 0x000fe40006800000 */
[----:B------:R-:W-:Y:S02]  /*1bfa0*/  ISETP.GT.AND P2, PT, R89, 0x39, !P2 ;  /* 0x000000395900780c */ /* 0x000fe40005744270 */
[----:B------:R-:W-:Y:S02]  /*1bfb0*/  MOV R171, R160 ;  /* 0x000000a000ab7202 */ /* 0x000fe40000000f00 */
        /* <DEDUP_REMOVED lines=44> */
[----:B------:R-:W-:Y:S01]  /*1c280*/  FSEL R111, R3, RZ, P2 ;  /* 0x000000ff036f7208 */ /* 0x000fe20001000000 */
        /* <DEDUP_REMOVED lines=18> */
[----:B------:R-:W-:-:S03]  /*1c3b0*/  FFMA.FTZ R120, R150, R7, -R99 ;  /* 0x0000000796787223 */ /* 0x000fc60000010863 */
[----:B------:R-:W-:Y:S01]  /*1c3c0*/  FMNMX.FTZ R95, R110, R95, !PT ;  /* 0x0000005f6e5f7209 */ /* 0x000fe20007810000 */
[----:B------:R0:W-:Y:S03]  /*1c3d0*/  MUFU.EX2 R96, R136 ;  /* 0x0000008800607308 */ /* 0x0001e60000000800 */
[----:B------:R-:W-:-:S04]  /*1c3e0*/  FMNMX.FTZ R97, R170, R95, !PT ;  /* 0x0000005faa617209 */ /* 0x000fc80007810000 */
[----:B------:R-:W-:Y:S01]  /*1c3f0*/  FMNMX.FTZ R97, R114, R97, !PT ;  /* 0x0000006172617209 */ /* 0x000fe20007810000 */
[----:B------:R-:W-:Y:S01]  /*1c400*/  MUFU.EX2 R90, R90 ;  /* 0x0000005a005a7308 */ /* 0x000fe20000000800 */
[----:B0-----:R-:W-:Y:S02]  /*1c410*/  FSEL R136, R135, -INF , !P3 ;  /* 0xff80000087887808 */ /* 0x001fe40005800000 */
[----:B------:R-:W-:-:S04]  /*1c420*/  FMNMX.FTZ R97, R194, R97, !PT ;  /* 0x00000061c2617209 */ /* 0x000fc80007810000 */
[----:B------:R-:W-:Y:S01]  /*1c430*/  FMNMX.FTZ R97, R118, R97, !PT ;  /* 0x0000006176617209 */ /* 0x000fe20007810000 */
[----:B------:R-:W-:Y:S03]  /*1c440*/  MUFU.EX2 R92, R92 ;  /* 0x0000005c005c7308 */ /* 0x000fe60000000800 */
[----:B------:R-:W-:-:S04]  /*1c450*/  FMNMX.FTZ R101, R204, R97, !PT ;  /* 0x00000061cc657209 */ /* 0x000fc80007810000 */
        /* <DEDUP_REMOVED lines=8> */
[----:B------:R0:W1:Y:S03]  /*1c4e0*/  MUFU.EX2 R100, R138 ;  /* 0x0000008a00647308 */ /* 0x0000660000000800 */
[----:B------:R-:W-:-:S04]  /*1c4f0*/  FMNMX.FTZ R101, R104, R101, !PT ;  /* 0x0000006568657209 */ /* 0x000fc80007810000 */
[----:B------:R-:W-:Y:S01]  /*1c500*/  FMNMX.FTZ R101, R134, R101, !PT ;  /* 0x0000006586657209 */ /* 0x000fe20007810000 */
[----:B------:R-:W-:Y:S01]  /*1c510*/  MUFU.EX2 R14, R14 ;  /* 0x0000000e000e7308 */ /* 0x000fe20000000800 */
[--C-:B0-----:R-:W-:Y:S02]  /*1c520*/  FFMA.FTZ R138, R132, R7, -R99.reuse ;  /* 0x00000007848a7223 */ /* 0x101fe40000010863 */
[----:B------:R-:W-:Y:S01]  /*1c530*/  FMNMX.FTZ R0, R136, R101, !PT ;  /* 0x0000006588007209 */ /* 0x000fe20007810000 */
[-CC-:B------:R-:W-:Y:S01]  /*1c540*/  FFMA.FTZ R101, R116, R7.reuse, -R99.reuse ;  /* 0x0000000774657223 */ /* 0x180fe20000010863 */
[----:B------:R-:W-:-:S03]  /*1c550*/  FFMA.FTZ R116, R144, R7, -R99 ;  /* 0x0000000790747223 */ /* 0x000fc60000010863 */
[----:B------:R-:W0:Y:S01]  /*1c560*/  SHFL.BFLY PT, R105, R0, 0x2, 0x1f ;  /* 0x0c401f0000697f89 */ /* 0x000e2200000e0000 */
[----:B------:R-:W-:Y:S08]  /*1c570*/  MUFU.EX2 R89, R89 ;  /* 0x0000005900597308 */ /* 0x000ff00000000800 */
[----:B------:R-:W2:Y:S08]  /*1c580*/  MUFU.EX2 R108, R108 ;  /* 0x0000006c006c7308 */ /* 0x000eb00000000800 */
[----:B------:R-:W-:Y:S01]  /*1c590*/  MUFU.EX2 R15, R15 ;  /* 0x0000000f000f7308 */ /* 0x000fe20000000800 */
[----:B0-----:R-:W-:Y:S01]  /*1c5a0*/  FMNMX.FTZ R4, R0, R105, !PT ;  /* 0x0000006900047209 */ /* 0x001fe20007810000 */
[----:B------:R-:W-:Y:S01]  /*1c5b0*/  FADD.FTZ R0, -R111, R20 ;  /* 0x000000146f007221 */ /* 0x000fe20000010100 */
[-CC-:B------:R-:W-:Y:S01]  /*1c5c0*/  FFMA.FTZ R105, R148, R7.reuse, -R99.reuse ;  /* 0x0000000794697223 */ /* 0x180fe20000010863 */
[----:B------:R-:W-:-:S04]  /*1c5d0*/  FFMA.FTZ R99, R88, R7, -R99 ;  /* 0x0000000758637223 */ /* 0x000fc80000010863 */
[----:B------:R-:W0:Y:S01]  /*1c5e0*/  MUFU.EX2 R112, R112 ;  /* 0x0000007000707308 */ /* 0x000e220000000800 */
[----:B------:R-:W3:Y:S01]  /*1c5f0*/  SHFL.BFLY PT, R109, R4, 0x1, 0x1f ;  /* 0x0c201f00046d7f89 */ /* 0x000ee200000e0000 */
[----:B------:R-:W-:Y:S01]  /*1c600*/  FMUL.FTZ R0, R0, R7 ;  /* 0x0000000700007220 */ /* 0x000fe20000410000 */
[----:B------:R-:W-:Y:S02]  /*1c610*/  @!P1 PRMT R111, RZ, 0x654, R12 ;  /* 0x00000654ff6f9816 */ /* 0x000fe4000000000c */
[----:B-1----:R-:W-:Y:S02]  /*1c620*/  F2FP.F16.F32.PACK_AB R148, R100, R97 ;  /* 0x000000616494723e */ /* 0x002fe400000000ff */
[----:B------:R1:W-:Y:S01]  /*1c630*/  @!P1 SYNCS.ARRIVE.TRANS64.RED.A1T0 RZ, [R111+URZ], RZ ;  /* 0x000000ff6fff99a7 */ /* 0x0003e2000810043f */
[----:B------:R-:W4:Y:S01]  /*1c640*/  MUFU.EX2 R0, R0 ;  /* 0x0000000000007308 */ /* 0x000f220000000800 */
[----:B--2---:R-:W-:-:S07]  /*1c650*/  F2FP.F16.F32.PACK_AB R150, R108, R89 ;  /* 0x000000596c96723e */ /* 0x004fce00000000ff */
[----:B------:R-:W-:Y:S01]  /*1c660*/  MUFU.EX2 R101, R101 ;  /* 0x0000006500657308 */ /* 0x000fe20000000800 */
[----:B0-----:R-:W-:-:S07]  /*1c670*/  F2FP.F16.F32.PACK_AB R144, R112, R15 ;  /* 0x0000000f7090723e */ /* 0x001fce00000000ff */
[----:B------:R-:W-:Y:S01]  /*1c680*/  MUFU.EX2 R116, R116 ;  /* 0x0000007400747308 */ /* 0x000fe20000000800 */
[----:B---3--:R-:W-:-:S04]  /*1c690*/  FMNMX.FTZ R4, R4, R109, !PT ;  /* 0x0000006d04047209 */ /* 0x008fc80007810000 */
[C---:B------:R-:W-:Y:S01]  /*1c6a0*/  FSETP.NEU.FTZ.AND P2, PT, R4.reuse, -INF , PT ;  /* 0xff8000000400780b */ /* 0x040fe20003f5d000 */
[----:B------:R-:W-:Y:S02]  /*1c6b0*/  FMUL.FTZ R109, R4, R7 ;  /* 0x00000007046d7220 */ /* 0x000fe40000410000 */
[----:B------:R-:W-:Y:S03]  /*1c6c0*/  MUFU.EX2 R140, R140 ;  /* 0x0000008c008c7308 */ /* 0x000fe60000000800 */
        /* <DEDUP_REMOVED lines=9> */
[----:B----4-:R-:W-:Y:S01]  /*1c760*/  FFMA.FTZ R9, R0, R6, R13 ;  /* 0x0000000600097223 */ /* 0x010fe2000001000d */
        /* <DEDUP_REMOVED lines=24> */
[-CC-:B------:R-:W-:Y:S01]  /*1c8f0*/  FFMA.FTZ R114, R204, R7.reuse, -R109.reuse ;  /* 0x00000007cc727223 */ /* 0x180fe2000001086d */
[-CC-:B------:R-:W-:Y:S01]  /*1c900*/  FFMA.FTZ R130, R130, R7.reuse, -R109.reuse ;  /* 0x0000000782827223 */ /* 0x180fe2000001086d */
[-C--:B------:R-:W-:Y:S01]  /*1c910*/  FFMA.FTZ R104, R104, R7.reuse, -R109 ;  /* 0x0000000768687223 */ /* 0x080fe2000001086d */
[----:B------:R-:W-:Y:S01]  /*1c920*/  FADD.FTZ R118, R96, R9 ;  /* 0x0000000960767221 */ /* 0x000fe20000010000 */
[-CC-:B------:R-:W-:Y:S01]  /*1c930*/  FFMA.FTZ R134, R134, R7.reuse, -R109.reuse ;  /* 0x0000000786867223 */ /* 0x180fe2000001086d */
[----:B------:R-:W-:Y:S01]  /*1c940*/  FFMA.FTZ R109, R136, R7, -R109 ;  /* 0x00000007886d7223 */ /* 0x000fe2000001086d */
[----:B------:R-:W3:Y:S01]  /*1c950*/  MUFU.EX2 R88, R88 ;  /* 0x0000005800587308 */ /* 0x000ee20000000800 */
[----:B0-----:R-:W-:Y:S01]  /*1c960*/  FFMA.FTZ R5, R2, R5, R157 ;  /* 0x0000000502057223 */ /* 0x001fe2000001009d */
[----:B------:R-:W-:Y:S01]  /*1c970*/  FADD.FTZ R9, R97, R118 ;  /* 0x0000007661097221 */ /* 0x000fe20000010000 */
[----:B------:R-:W-:Y:S01]  /*1c980*/  F2FP.F16.F32.PACK_AB R152, R14, R93 ;  /* 0x0000005d0e98723e */ /* 0x000fe200000000ff */
[----:B------:R-:W-:-:S02]  /*1c990*/  IMAD.MOV.U32 R170, RZ, RZ, R161 ;  /* 0x000000ffffaa7224 */ /* 0x000fc400078e00a1 */
[----:B------:R-:W-:Y:S01]  /*1c9a0*/  FADD.FTZ R6, R20, R5 ;  /* 0x0000000514067221 */ /* 0x000fe20000010000 */
[----:B------:R-:W-:Y:S01]  /*1c9b0*/  FADD.FTZ R118, R100, R9 ;  /* 0x0000000964767221 */ /* 0x000fe20000010000 */
[----:B------:R-:W-:Y:S01]  /*1c9c0*/  ISETP.GT.AND P2, PT, R11, R168, PT ;  /* 0x000000a80b00720c */ /* 0x000fe20003f44270 */
[----:B------:R-:W0:Y:S01]  /*1c9d0*/  MUFU.EX2 R153, R153 ;  /* 0x0000009900997308 */ /* 0x000e220000000800 */
[----:B--2---:R-:W-:Y:S01]  /*1c9e0*/  FADD.FTZ R5, R159, R6 ;  /* 0x000000069f057221 */ /* 0x004fe20000010000 */
[----:B------:R-:W-:Y:S01]  /*1c9f0*/  FADD.FTZ R9, R89, R118 ;  /* 0x0000007659097221 */ /* 0x000fe20000010000 */
[----:B------:R-:W-:Y:S01]  /*1ca00*/  F2FP.F16.F32.PACK_AB R157, R20, R157 ;  /* 0x0000009d149d723e */ /* 0x000fe200000000ff */
[----:B------:R-:W-:Y:S01]  /*1ca10*/  VIADD R11, R11, 0xffffffff ;  /* 0xffffffff0b0b7836 */ /* 0x000fe20000000000 */
[----:B------:R-:W-:Y:S01]  /*1ca20*/  F2FP.F16.F32.PACK_AB R156, R90, R13 ;  /* 0x0000000d5a9c723e */ /* 0x000fe200000000ff */
[----:B------:R-:W-:Y:S01]  /*1ca30*/  FADD.FTZ R118, R108, R9 ;  /* 0x000000096c767221 */ /* 0x000fe20000010000 */
[----:B------:R-:W-:Y:S01]  /*1ca40*/  F2FP.F16.F32.PACK_AB R158, R92, R91 ;  /* 0x0000005b5c9e723e */ /* 0x000fe200000000ff */
[----:B------:R-:W2:Y:S01]  /*1ca50*/  MUFU.EX2 R94, R94 ;  /* 0x0000005e005e7308 */ /* 0x000ea20000000800 */
[----:B---3--:R-:W-:Y:S01]  /*1ca60*/  FADD.FTZ R6, R88, R5 ;  /* 0x0000000558067221 */ /* 0x008fe20000010000 */
[----:B------:R-:W-:Y:S01]  /*1ca70*/  FADD.FTZ R9, R15, R118 ;  /* 0x000000760f097221 */ /* 0x000fe20000010000 */
[----:B------:R-:W-:Y:S01]  /*1ca80*/  F2FP.F16.F32.PACK_AB R154, R96, R95 ;  /* 0x0000005f609a723e */ /* 0x000fe200000000ff */
[----:B------:R-:W-:Y:S01]  /*1ca90*/  IMAD.MOV.U32 R20, RZ, RZ, R3 ;  /* 0x000000ffff147224 */ /* 0x000fe200078e0003 */
[----:B------:R-:W-:Y:S01]  /*1caa0*/  F2FP.F16.F32.PACK_AB R146, R116, R101 ;  /* 0x000000657492723e */ /* 0x000fe200000000ff */
[----:B------:R-:W-:Y:S01]  /*1cab0*/  FADD.FTZ R118, R112, R9 ;  /* 0x0000000970767221 */ /* 0x000fe20000010000 */
[----:B------:R-:W-:Y:S01]  /*1cac0*/  F2FP.F16.F32.PACK_AB R159, R88, R159 ;  /* 0x0000009f589f723e */ /* 0x000fe200000000ff */
[----:B------:R-:W3:Y:S01]  /*1cad0*/  MUFU.EX2 R155, R155 ;  /* 0x0000009b009b7308 */ /* 0x000ee20000000800 */
[----:B0-----:R-:W-:Y:S01]  /*1cae0*/  FADD.FTZ R5, R153, R6 ;  /* 0x0000000699057221 */ /* 0x001fe20000010000 */
[----:B------:R-:W-:-:S04]  /*1caf0*/  FADD.FTZ R9, R101, R118 ;  /* 0x0000007665097221 */ /* 0x000fc80000010000 */
[----:B------:R-:W-:Y:S02]  /*1cb00*/  FADD.FTZ R9, R116, R9 ;  /* 0x0000000974097221 */ /* 0x000fe40000010000 */
[----:B------:R-:W0:Y:S01]  /*1cb10*/  MUFU.EX2 R98, R98 ;  /* 0x0000006200627308 */ /* 0x000e220000000800 */
[----:B--2---:R-:W-:Y:S01]  /*1cb20*/  FADD.FTZ R6, R94, R5 ;  /* 0x000000055e067221 */ /* 0x004fe20000010000 */
[----:B------:R-:W-:Y:S01]  /*1cb30*/  FADD.FTZ R118, R140, R9 ;  /* 0x000000098c767221 */ /* 0x000fe20000010000 */
[----:B------:R-:W-:-:S05]  /*1cb40*/  F2FP.F16.F32.PACK_AB R153, R94, R153 ;  /* 0x000000995e99723e */ /* 0x000fca00000000ff */
        /* <DEDUP_REMOVED lines=54> */
[----:B---3--:R-:W-:Y:S01]  /*1ceb0*/  FADD.FTZ R14, R138, R9 ;  /* 0x000000098a0e7221 */ /* 0x008fe20000010000 */
[----:B------:R-:W-:-:S06]  /*1cec0*/  IMAD.MOV.U32 R9, RZ, RZ, R4 ;  /* 0x000000ffff097224 */ /* 0x000fcc00078e0004 */
[----:B------:R-:W3:Y:S01]  /*1ced0*/  MUFU.EX2 R109, R109 ;  /* 0x0000006d006d7308 */ /* 0x000ee20000000800 */
[----:B0-----:R-:W-:Y:S01]  /*1cee0*/  FADD.FTZ R5, R134, R5 ;  /* 0x0000000586057221 */ /* 0x001fe20000010000 */
[C---:B--2---:R-:W-:Y:S01]  /*1cef0*/  FADD.FTZ R6, R99.reuse, R14 ;  /* 0x0000000e63067221 */ /* 0x044fe20000010000 */
[----:B------:R-:W-:Y:S02]  /*1cf00*/  F2FP.F16.F32.PACK_AB R138, R99, R138 ;  /* 0x0000008a638a723e */ /* 0x000fe400000000ff */
[C---:B---3--:R-:W-:Y:S01]  /*1cf10*/  FADD.FTZ R5, R109.reuse, R5 ;  /* 0x000000056d057221 */ /* 0x048fe20000010000 */
[----:B------:R-:W-:Y:S01]  /*1cf20*/  F2FP.F16.F32.PACK_AB R139, R109, R134 ;  /* 0x000000866d8b723e */ /* 0x000fe200000000ff */
[----:B-1----:R-:W-:Y:S06]  /*1cf30*/  @P2 BRA `(.L_x_1584) ;  /* 0xffffffcc00dc2947 */ /* 0x002fec000383ffff */
.L_x_1565:
[----:B------:R-:W-:Y:S05]  /*1cf40*/  BSYNC B0 ;  /* 0x0000000000007941 */ /* 0x000fea0003800000 */
.L_x_1564:
        /* <DEDUP_REMOVED lines=67> */
.L_x_1585:
[----:B------:R-:W-:Y:S01]  /*1d380*/  IMAD R13, R160, 0x8, R18 ;  /* 0x00000008a00d7824 */ /* 0x000fe200078e0212 */
[----:B------:R-:W-:-:S04]  /*1d390*/  SHF.L.U32 R0, R161, 0x1f, RZ ;  /* 0x0000001fa1007819 */ /* 0x000fc800000006ff */
[----:B------:R0:W1:Y:S01]  /*1d3a0*/  SYNCS.PHASECHK.TRANS64.TRYWAIT P2, [R13+URZ+0x2a850], R0 ;  /* 0x02a850000d0075a7 */ /* 0x000062000804017f */
[----:B------:R-:W-:Y:S05]  /*1d3b0*/  @!P0 BRA `(.L_x_1586) ;  /* 0x0000000000048947 */ /* 0x000fea0003800000 */
[----:B------:R-:W-:Y:S01]  /*1d3c0*/  BPT.TRAP 0x1 ;  /* 0x000000040000795c */ /* 0x000fe20000300000 */
.L_x_1586:
        /* <DEDUP_REMOVED lines=9> */
.L_x_1588:
[----:B------:R-:W-:Y:S05]  /*1d460*/  BSYNC B0 ;  /* 0x0000000000007941 */ /* 0x000fea0003800000 */
.L_x_1587:
[----:B------:R-:W-:Y:S01]  /*1d470*/  IMAD.MOV.U32 R9, RZ, RZ, 0x40000040 ;  /* 0x40000040ff097424 */ /* 0x000fe200078e00ff */
[C---:B------:R-:W-:Y:S01]  /*1d480*/  R2UR UR6, R8.reuse ;  /* 0x00000000080672ca */ /* 0x040fe200000e0000 */
[----:B------:R-:W-:Y:S01]  /*1d490*/  WARPGROUP.ARRIVE ;  /* 0x00000000000079c5 */ /* 0x000fe20000000000 */
[----:B------:R-:W-:Y:S01]  /*1d4a0*/  IMAD.MOV.U32 R11, RZ, RZ, 0x40000040 ;  /* 0x40000040ff0b7424 */ /* 0x000fe200078e00ff */
[----:B------:R-:W-:Y:S01]  /*1d4b0*/  IADD3 R10, R8, 0x80, RZ ;  /* 0x00000080080a7810 */ /* 0x000fe20007ffe0ff */
[----:B01----:R-:W0:Y:S01]  /*1d4c0*/  SHFL.BFLY PT, R0, R5, 0x2, 0x1f ;  /* 0x0c401f0005007f89 */ /* 0x003e2200000e0000 */
[----:B------:R-:W-:Y:S01]  /*1d4d0*/  R2UR UR7, R9 ;  /* 0x00000000090772ca */ /* 0x000fe200000e0000 */
[----:B------:R-:W-:Y:S02]  /*1d4e0*/  IMAD.MOV.U32 R9, RZ, RZ, 0x40000040 ;  /* 0x40000040ff097424 */ /* 0x000fe400078e00ff */
[----:B------:R-:W-:Y:S02]  /*1d4f0*/  VIADD R160, R160, 0x1 ;  /* 0x00000001a0a07836 */ /* 0x000fe40000000000 */
[----:B------:R-:W-:-:S02]  /*1d500*/  IMAD.MOV.U32 R20, RZ, RZ, -0x800000 ;  /* 0xff800000ff147424 */ /* 0x000fc400078e00ff */
[----:B------:R-:W-:Y:S01]  /*1d510*/  VIADD R184, R184, 0x1 ;  /* 0x00000001b8b87836 */ /* 0x000fe20000000000 */
[----:B------:R-:W-:-:S04]  /*1d520*/  ISETP.NE.AND P2, PT, R160, 0x2, PT ;  /* 0x00000002a000780c */ /* 0x000fc80003f45270 */
[----:B------:R-:W-:Y:S01]  /*1d530*/  SEL R160, R160, RZ, P2 ;  /* 0x000000ffa0a07207 */ /* 0x000fe20001000000 */
[----:B------:R-:W-:Y:S01]  /*1d540*/  HGMMA.64x128x16.F32 R24, R156, gdesc[UR4].tnspB, R24, gsb0 ;  /* 0x41e000049c187df0 */ /* 0x000fe20008000818 */
[----:B------:R-:W-:Y:S01]  /*1d550*/  R2UR UR6, R10 ;  /* 0x000000000a0672ca */ /* 0x000fe200000e0000 */
[----:B------:R-:W-:Y:S01]  /*1d560*/  VIADD R10, R8, 0x100 ;  /* 0x00000100080a7836 */ /* 0x000fe20000000000 */
[----:B------:R-:W-:Y:S01]  /*1d570*/  R2UR UR7, R11 ;  /* 0x000000000b0772ca */ /* 0x000fe200000e0000 */
[----:B------:R-:W-:Y:S02]  /*1d580*/  IMAD.MOV.U32 R11, RZ, RZ, 0x40000040 ;  /* 0x40000040ff0b7424 */ /* 0x000fe400078e00ff */
[----:B0-----:R-:W-:Y:S01]  /*1d590*/  FADD.FTZ R2, R0, R5 ;  /* 0x0000000500027221 */ /* 0x001fe20000010000 */
[----:B------:R-:W-:Y:S01]  /*1d5a0*/  IMAD.MOV.U32 R5, RZ, RZ, RZ ;  /* 0x000000ffff057224 */ /* 0x000fe200078e00ff */
        /* <DEDUP_REMOVED lines=10> */
[----:B------:R-:W-:Y:S02]  /*1d650*/  R2UR UR6, R10 ;  /* 0x000000000a0672ca */ /* 0x000fe400000e0000 */
[----:B------:R-:W-:Y:S01]  /*1d660*/  R2UR UR7, R11 ;  /* 0x000000000b0772ca */ /* 0x000fe200000e0000 */
[----:B------:R-:W-:Y:S01]  /*1d670*/  IMAD.MOV.U32 R11, RZ, RZ, 0x40000040 ;  /* 0x40000040ff0b7424 */ /* 0x000fe200078e00ff */
[C---:B------:R-:W-:Y:S01]  /*1d680*/  IADD3 R10, R8.reuse, 0x200, RZ ;  /* 0x00000200080a7810 */ /* 0x040fe20007ffe0ff */
[----:B------:R-:W-:Y:S01]  /*1d690*/  VIADD R8, R8, 0x280 ;  /* 0x0000028008087836 */ /* 0x000fe20000000000 */
[----:B------:R-:W-:Y:S02]  /*1d6a0*/  WARPGROUP.DEPBAR.LE gsb0, 0x0 ;  /* 0x00008000000079c5 */ /* 0x000fe40000010000 */
[----:B------:R-:W-:-:S07]  /*1d6b0*/  WARPGROUP.ARRIVE ;  /* 0x00000000000079c5 */ /* 0x000fce0000000000 */
[----:B------:R-:W-:Y:S01]  /*1d6c0*/  HGMMA.64x128x16.F32 R24, R144, gdesc[UR4].tnspB, R24, gsb0 ;  /* 0x41e0000490187df0 */ /* 0x000fe20008000818 */
[----:B------:R-:W-:Y:S02]  /*1d6d0*/  R2UR UR6, R10 ;  /* 0x000000000a0672ca */ /* 0x000fe400000e0000 */
[----:B------:R-:W-:Y:S02]  /*1d6e0*/  R2UR UR7, R11 ;  /* 0x000000000b0772ca */ /* 0x000fe400000e0000 */
[----:B------:R-:W0:Y:S02]  /*1d6f0*/  SHFL.BFLY PT, R11, R2, 0x1, 0x1f ;  /* 0x0c201f00020b7f89 */ /* 0x000e2400000e0000 */
[----:B0-----:R-:W-:Y:S01]  /*1d700*/  FADD.FTZ R14, R2, R11 ;  /* 0x0000000b020e7221 */ /* 0x001fe20000010000 */
[----:B------:R-:W-:-:S04]  /*1d710*/  @!P1 IADD3 R11, R13, 0x2a860, RZ ;  /* 0x0002a8600d0b9810 */ /* 0x000fc80007ffe0ff */
[----:B------:R-:W-:Y:S02]  /*1d720*/  FSETP.NE.FTZ.AND P3, PT, R14, RZ, PT ;  /* 0x000000ff0e00720b */ /* 0x000fe40003f75000 */
[----:B------:R-:W-:-:S11]  /*1d730*/  @!P1 PRMT R11, RZ, 0x654, R11 ;  /* 0x00000654ff0b9816 */ /* 0x000fd6000000000b */
[----:B------:R-:W0:Y:S01]  /*1d740*/  @P3 MUFU.LG2 R10, R14 ;  /* 0x0000000e000a3308 */ /* 0x000e220000000c00 */
[----:B------:R-:W-:Y:S01]  /*1d750*/  @P3 FMUL.FTZ R18, R7, 0.69314718246459960938 ;  /* 0x3f31721807123820 */ /* 0x000fe20000410000 */
[----:B------:R-:W-:Y:S02]  /*1d760*/  WARPGROUP.DEPBAR.LE gsb0, 0x0 ;  /* 0x00008000000079c5 */ /* 0x000fe40000010000 */
[----:B------:R-:W-:-:S06]  /*1d770*/  WARPGROUP.ARRIVE ;  /* 0x00000000000079c5 */ /* 0x000fcc0000000000 */
[----:B------:R-:W-:Y:S01]  /*1d780*/  HGMMA.64x128x16.F32 R24, R140, gdesc[UR4].tnspB, R24, gsb0 ;  /* 0x41e000048c187df0 */ /* 0x000fe20008000818 */
[----:B------:R-:W-:Y:S01]  /*1d790*/  R2UR UR6, R8 ;  /* 0x00000000080672ca */ /* 0x000fe200000e0000 */
[----:B------:R-:W-:Y:S01]  /*1d7a0*/  IMAD.MOV.U32 R8, RZ, RZ, RZ ;  /* 0x000000ffff087224 */ /* 0x000fe200078e00ff */
[----:B------:R-:W-:Y:S02]  /*1d7b0*/  R2UR UR7, R9 ;  /* 0x00000000090772ca */ /* 0x000fe400000e0000 */
[----:B------:R-:W1:Y:S03]  /*1d7c0*/  SHFL.BFLY PT, R9, R6, 0x2, 0x1f ;  /* 0x0c401f0006097f89 */ /* 0x000e6600000e0000 */
[----:B------:R-:W-:Y:S01]  /*1d7d0*/  @P3 MUFU.RCP R8, R14 ;  /* 0x0000000e00083308 */ /* 0x000fe20000001000 */
[----:B-1----:R-:W-:-:S05]  /*1d7e0*/  FADD.FTZ R9, R9, R6 ;  /* 0x0000000609097221 */ /* 0x002fca0000010000 */
[----:B------:R-:W1:Y:S02]  /*1d7f0*/  SHFL.BFLY PT, R0, R9, 0x1, 0x1f ;  /* 0x0c201f0009007f89 */ /* 0x000e6400000e0000 */
[----:B-1----:R-:W-:Y:S01]  /*1d800*/  FADD.FTZ R12, R9, R0 ;  /* 0x00000000090c7221 */ /* 0x002fe20000010000 */
[----:B------:R-:W-:Y:S01]  /*1d810*/  SEL R0, RZ, 0x1, P2 ;  /* 0x00000001ff007807 */ /* 0x000fe20001000000 */
[----:B0-----:R-:W-:-:S03]  /*1d820*/  @P3 FMUL.FTZ R9, R10, 0.69314718246459960938 ;  /* 0x3f3172180a093820 */ /* 0x001fc60000410000 */
[----:B------:R-:W-:Y:S02]  /*1d830*/  FSETP.NE.FTZ.AND P0, PT, R12, RZ, PT ;  /* 0x000000ff0c00720b */ /* 0x000fe40003f15000 */
[----:B------:R-:W-:Y:S01]  /*1d840*/  LOP3.LUT R161, R161, R0, RZ, 0x3c, !PT ;  /* 0x00000000a1a17212 */ /* 0x000fe200078e3cff */
[----:B------:R-:W-:Y:S02]  /*1d850*/  IMAD.MOV.U32 R0, RZ, RZ, -0x800000 ;  /* 0xff800000ff007424 */ /* 0x000fe400078e00ff */
[----:B------:R-:W-:-:S08]  /*1d860*/  @P3 FFMA.FTZ R0, R18, R4, R9 ;  /* 0x0000000412003223 */ /* 0x000fd00000010009 */
[----:B------:R-:W0:Y:S01]  /*1d870*/  @P0 MUFU.LG2 R6, R12 ;  /* 0x0000000c00060308 */ /* 0x000e220000000c00 */
[----:B------:R-:W-:-:S07]  /*1d880*/  @P0 FMUL.FTZ R2, R7, 0.69314718246459960938 ;  /* 0x3f31721807020820 */ /* 0x000fce0000410000 */
[----:B------:R-:W1:Y:S01]  /*1d890*/  @P0 MUFU.RCP R5, R12 ;  /* 0x0000000c00050308 */ /* 0x000e620000001000 */
[----:B0-----:R-:W-:-:S04]  /*1d8a0*/  @P0 FMUL.FTZ R7, R6, 0.69314718246459960938 ;  /* 0x3f31721806070820 */ /* 0x001fc80000410000 */
[----:B------:R-:W-:Y:S01]  /*1d8b0*/  @P0 FFMA.FTZ R20, R2, R3, R7 ;  /* 0x0000000302140223 */ /* 0x000fe20000010007 */
[----:B------:R-:W-:Y:S01]  /*1d8c0*/  PLOP3.LUT P0, PT, PT, PT, PT, 0x8, 0x0 ;  /* 0x000000000000781c */ /* 0x000fe20003f0e170 */
        /* <DEDUP_REMOVED lines=68> */
[----:B0-----:R-:W-:-:S07]  /*1dd10*/  FMUL.FTZ R87, R87, R8 ;  /* 0x0000000857577220 */ /* 0x001fce0000410000 */
.L_x_1438:
        /* <DEDUP_REMOVED lines=10> */
[----:B------:R-:W-:Y:S01]  /*1ddc0*/  ULDC.64 UR4, c[0x0][0xbd8] ;  /* 0x0002f60000047ab9 */ /* 0x000fe20000000a00 */
[----:B------:R-:W-:Y:S01]  /*1ddd0*/  F2FP.F16.F32.PACK_AB R6, R7, R6 ;  /* 0x000000060706723e */ /* 0x000fe200000000ff */
[----:B------:R-:W-:Y:S01]  /*1dde0*/  ULDC.64 UR6, c[0x0][0x208] ;  /* 0x0000820000067ab9 */ /* 0x000fe20000000a00 */
        /* <DEDUP_REMOVED lines=9> */
[C---:B------:R-:W-:Y:S02]  /*1de80*/  IADD3 R72, P0, R4.reuse, 0x4060, RZ ;  /* 0x0000406004487810 */ /* 0x040fe40007f1e0ff */
[----:B------:R-:W-:Y:S02]  /*1de90*/  SHF.R.U64 R15, R15, 0x3, RZ ;  /* 0x000000030f0f7819 */ /* 0x000fe400000012ff */
[C---:B------:R-:W-:Y:S02]  /*1dea0*/  IADD3 R79, P5, R4.reuse, 0x40, RZ ;  /* 0x00000040044f7810 */ /* 0x040fe40007fbe0ff */
[----:B------:R-:W-:-:S02]  /*1deb0*/  IADD3 R95, P4, R4, 0x60, RZ ;  /* 0x00000060045f7810 */ /* 0x000fc40007f9e0ff */
[C---:B------:R-:W-:Y:S01]  /*1dec0*/  IADD3 R97, P3, R4.reuse, 0x4000, RZ ;  /* 0x0000400004617810 */ /* 0x040fe20007f7e0ff */
[--C-:B------:R-:W-:Y:S01]  /*1ded0*/  IMAD.X R11, RZ, RZ, R5.reuse, P5 ;  /* 0x000000ffff0b7224 */ /* 0x100fe200028e0605 */
[C---:B------:R-:W-:Y:S01]  /*1dee0*/  IADD3 R34, P2, R4.reuse, 0x4020, RZ ;  /* 0x0000402004227810 */ /* 0x040fe20007f5e0ff */
[--C-:B------:R-:W-:Y:S01]  /*1def0*/  IMAD.X R13, RZ, RZ, R5.reuse, P4 ;  /* 0x000000ffff0d7224 */ /* 0x100fe200020e0605 */
[----:B------:R-:W-:Y:S02]  /*1df00*/  IADD3 R99, P1, R4, 0x4040, RZ ;  /* 0x0000404004637810 */ /* 0x000fe40007f3e0ff */
[----:B------:R-:W-:Y:S01]  /*1df10*/  IADD3.X R29, RZ, R5, RZ, P0, !PT ;  /* 0x00000005ff1d7210 */ /* 0x000fe200007fe4ff */
[--C-:B------:R-:W-:Y:S01]  /*1df20*/  IMAD.X R25, RZ, RZ, R5.reuse, P2 ;  /* 0x000000ffff197224 */ /* 0x100fe200010e0605 */
[----:B------:R-:W-:Y:S01]  /*1df30*/  LOP3.LUT R8, R71, 0x380, RZ, 0xc0, !PT ;  /* 0x0000038047087812 */ /* 0x000fe200078ec0ff */
[--C-:B------:R-:W-:Y:S01]  /*1df40*/  IMAD.X R27, RZ, RZ, R5.reuse, P1 ;  /* 0x000000ffff1b7224 */ /* 0x100fe200008e0605 */
[----:B------:R-:W-:Y:S01]  /*1df50*/  LOP3.LUT R4, R15, R4, RZ, 0x3c, !PT ;  /* 0x000000040f047212 */ /* 0x000fe200078e3cff */
[----:B------:R-:W-:Y:S01]  /*1df60*/  IMAD.X R15, RZ, RZ, R5, P3 ;  /* 0x000000ffff0f7224 */ /* 0x000fe200018e0605 */
[----:B------:R-:W-:Y:S01]  /*1df70*/  BAR.SYNC.DEFER_BLOCKING 0x1, 0x100 ;  /* 0x0044000000007b1d */ /* 0x000fe20000010000 */
[----:B------:R-:W-:-:S02]  /*1df80*/  ISETP.NE.U32.AND P0, PT, RZ, UR4, PT ;  /* 0x00000004ff007c0c */ /* 0x000fc4000bf05070 */
[----:B------:R-:W-:Y:S02]  /*1df90*/  LOP3.LUT R10, R79, 0x380, RZ, 0xc0, !PT ;  /* 0x000003804f0a7812 */ /* 0x000fe400078ec0ff */
[----:B------:R-:W-:Y:S02]  /*1dfa0*/  SHF.R.U64 R8, R8, 0x3, RZ ;  /* 0x0000000308087819 */ /* 0x000fe400000012ff */
[----:B------:R-:W-:Y:S02]  /*1dfb0*/  MOV R92, R4 ;  /* 0x00000004005c7202 */ /* 0x000fe40000000f00 */
[----:B------:R-:W-:Y:S01]  /*1dfc0*/  ISETP.NE.AND.EX P0, PT, RZ, UR5, PT, P0 ;  /* 0x00000005ff007c0c */ /* 0x000fe2000bf05300 */
[----:B------:R-:W-:Y:S01]  /*1dfd0*/  ULDC.64 UR4, c[0x0][0xbe0] ;  /* 0x0002f80000047ab9 */ /* 0x000fe20000000a00 */
[----:B------:R-:W-:Y:S02]  /*1dfe0*/  IADD3.X R9, RZ, R5, RZ, P6, !PT ;  /* 0x00000005ff097210 */ /* 0x000fe400037fe4ff */
[----:B------:R-:W-:-:S02]  /*1dff0*/  F2FP.F16.F32.PACK_AB R4, R21, R24 ;  /* 0x000000181504723e */ /* 0x000fc400000000ff */
[----:B------:R-:W-:Y:S02]  /*1e000*/  LOP3.LUT R12, R95, 0x380, RZ, 0xc0, !PT ;  /* 0x000003805f0c7812 */ /* 0x000fe400078ec0ff */
[----:B------:R-:W-:Y:S02]  /*1e010*/  LOP3.LUT R14, R97, 0x380, RZ, 0xc0, !PT ;  /* 0x00000380610e7812 */ /* 0x000fe400078ec0ff */
[----:B------:R-:W-:Y:S02]  /*1e020*/  F2FP.F16.F32.PACK_AB R5, R28, R93 ;  /* 0x0000005d1c05723e */ /* 0x000fe400000000ff */
[----:B------:R-:W-:Y:S02]  /*1e030*/  LOP3.LUT R21, R34, 0x380, RZ, 0xc0, !PT ;  /* 0x0000038022157812 */ /* 0x000fe400078ec0ff */
[----:B------:R-:W-:Y:S01]  /*1e040*/  SHF.R.U64 R10, R10, 0x3, RZ ;  /* 0x000000030a0a7819 */ /* 0x000fe200000012ff */
[----:B------:R2:W-:Y:S01]  /*1e050*/  STSM.16.M88.4 [R92], R4 ;  /* 0x000000045c007844 */ /* 0x0005e20000000200 */
[----:B------:R-:W-:-:S02]  /*1e060*/  LOP3.LUT R8, R8, R71, RZ, 0x3c, !PT ;  /* 0x0000004708087212 */ /* 0x000fc400078e3cff */
[----:B------:R-:W-:Y:S02]  /*1e070*/  LOP3.LUT R28, R99, 0x380, RZ, 0xc0, !PT ;  /* 0x00000380631c7812 */ /* 0x000fe400078ec0ff */
[----:B------:R-:W-:Y:S02]  /*1e080*/  ISETP.NE.U32.AND P1, PT, RZ, UR4, PT ;  /* 0x00000004ff007c0c */ /* 0x000fe4000bf25070 */
[----:B------:R-:W-:Y:S02]  /*1e090*/  LOP3.LUT R71, R72, 0x380, RZ, 0xc0, !PT ;  /* 0x0000038048477812 */ /* 0x000fe400078ec0ff */
[----:B------:R-:W-:Y:S02]  /*1e0a0*/  SHF.R.U64 R12, R12, 0x3, RZ ;  /* 0x000000030c0c7819 */ /* 0x000fe400000012ff */
[----:B------:R-:W-:Y:S02]  /*1e0b0*/  SHF.R.U64 R14, R14, 0x3, RZ ;  /* 0x000000030e0e7819 */ /* 0x000fe400000012ff */
[----:B------:R-:W-:-:S02]  /*1e0c0*/  SHF.R.U64 R21, R21, 0x3, RZ ;  /* 0x0000000315157819 */ /* 0x000fc400000012ff */
[----:B------:R-:W-:Y:S02]  /*1e0d0*/  LOP3.LUT R10, R10, R79, RZ, 0x3c, !PT ;  /* 0x0000004f0a0a7212 */ /* 0x000fe400078e3cff */
[----:B------:R-:W-:Y:S02]  /*1e0e0*/  SHF.R.U64 R28, R28, 0x3, RZ ;  /* 0x000000031c1c7819 */ /* 0x000fe400000012ff */
[----:B------:R-:W-:Y:S02]  /*1e0f0*/  ISETP.NE.AND.EX P1, PT, RZ, UR5, PT, P1 ;  /* 0x00000005ff007c0c */ /* 0x000fe4000bf25310 */
[----:B------:R-:W-:Y:S02]  /*1e100*/  SHF.R.U64 R71, R71, 0x3, RZ ;  /* 0x0000000347477819 */ /* 0x000fe400000012ff */
[----:B------:R-:W-:Y:S02]  /*1e110*/  LOP3.LUT R12, R12, R95, RZ, 0x3c, !PT ;  /* 0x0000005f0c0c7212 */ /* 0x000fe400078e3cff */
[----:B------:R-:W-:-:S02]  /*1e120*/  LOP3.LUT R14, R14, R97, RZ, 0x3c, !PT ;  /* 0x000000610e0e7212 */ /* 0x000fc400078e3cff */
[----:B------:R-:W-:Y:S02]  /*1e130*/  LOP3.LUT R24, R21, R34, RZ, 0x3c, !PT ;  /* 0x0000002215187212 */ /* 0x000fe400078e3cff */
[----:B------:R-:W-:Y:S02]  /*1e140*/  LOP3.LUT R26, R28, R99, RZ, 0x3c, !PT ;  /* 0x000000631c1a7212 */ /* 0x000fe400078e3cff */
[----:B------:R-:W-:Y:S02]  /*1e150*/  MOV R34, R8 ;  /* 0x0000000800227202 */ /* 0x000fe40000000f00 */
[----:B------:R-:W-:Y:S02]  /*1e160*/  MOV R91, R10 ;  /* 0x0000000a005b7202 */ /* 0x000fe40000000f00 */
[----:B------:R-:W-:Y:S02]  /*1e170*/  LOP3.LUT R28, R71, R72, RZ, 0x3c, !PT ;  /* 0x00000048471c7212 */ /* 0x000fe400078e3cff */
[----:B------:R-:W-:-:S02]  /*1e180*/  F2FP.F16.F32.PACK_AB R8, R33, R88 ;  /* 0x000000582108723e */ /* 0x000fc400000000ff */
[----:B------:R-:W-:Y:S02]  /*1e190*/  F2FP.F16.F32.PACK_AB R9, R30, R89 ;  /* 0x000000591e09723e */ /* 0x000fe400000000ff */
[----:B------:R-:W-:Y:S02]  /*1e1a0*/  F2FP.F16.F32.PACK_AB R10, R37, R36 ;  /* 0x00000024250a723e */ /* 0x000fe400000000ff */
[----:B------:R-:W-:Y:S01]  /*1e1b0*/  F2FP.F16.F32.PACK_AB R11, R39, R38 ;  /* 0x00000026270b723e */ /* 0x000fe200000000ff */
[----:B------:R-:W3:Y:S01]  /*1e1c0*/  LDC.64 R36, c[0x0][0xbd8] ;  /* 0x0002f600ff247b82 */ /* 0x000ee20000000a00 */
[----:B--2---:R-:W-:Y:S02]  /*1e1d0*/  F2FP.F16.F32.PACK_AB R4, R41, R40 ;  /* 0x000000282904723e */ /* 0x004fe400000000ff */
[----:B------:R-:W-:Y:S01]  /*1e1e0*/  F2FP.F16.F32.PACK_AB R5, R43, R42 ;  /* 0x0000002a2b05723e */ /* 0x000fe200000000ff */
[----:B------:R2:W-:Y:S01]  /*1e1f0*/  STSM.16.M88.4 [R34], R8 ;  /* 0x0000000822007844 */ /* 0x0005e20000000200 */
[----:B------:R-:W-:-:S02]  /*1e200*/  F2FP.F16.F32.PACK_AB R6, R45, R44 ;  /* 0x0000002c2d06723e */ /* 0x000fc400000000ff */
[----:B------:R-:W-:Y:S02]  /*1e210*/  F2FP.F16.F32.PACK_AB R7, R47, R46 ;  /* 0x0000002e2f07723e */ /* 0x000fe400000000ff */
[----:B------:R-:W-:Y:S02]  /*1e220*/  MOV R90, R12 ;  /* 0x0000000c005a7202 */ /* 0x000fe40000000f00 */
[----:B------:R-:W-:Y:S01]  /*1e230*/  MOV R21, R14 ;  /* 0x0000000e00157202 */ /* 0x000fe20000000f00 */
[----:B------:R4:W-:Y:S01]  /*1e240*/  STSM.16.M88.4 [R91], R4 ;  /* 0x000000045b007844 */ /* 0x0009e20000000200 */
[----:B------:R-:W-:Y:S02]  /*1e250*/  MOV R79, R24 ;  /* 0x00000018004f7202 */ /* 0x000fe40000000f00 */
[----:B------:R-:W-:Y:S02]  /*1e260*/  MOV R72, R26 ;  /* 0x0000001a00487202 */ /* 0x000fe40000000f00 */
[----:B------:R-:W-:-:S02]  /*1e270*/  F2FP.F16.F32.PACK_AB R12, R49, R48 ;  /* 0x00000030310c723e */ /* 0x000fc400000000ff */
[----:B------:R-:W-:Y:S01]  /*1e280*/  F2FP.F16.F32.PACK_AB R13, R51, R50 ;  /* 0x00000032330d723e */ /* 0x000fe200000000ff */
[----:B--2---:R-:W2:Y:S01]  /*1e290*/  @P1 LDC.64 R8, c[0x0][0xbe0] ;  /* 0x0002f800ff081b82 */ /* 0x004ea20000000a00 */
[----:B------:R-:W-:Y:S02]  /*1e2a0*/  F2FP.F16.F32.PACK_AB R14, R53, R52 ;  /* 0x00000034350e723e */ /* 0x000fe400000000ff */
[----:B------:R-:W-:Y:S01]  /*1e2b0*/  F2FP.F16.F32.PACK_AB R15, R55, R54 ;  /* 0x00000036370f723e */ /* 0x000fe200000000ff */
[----:B------:R-:W-:Y:S01]  /*1e2c0*/  ULDC UR4, c[0x0][0xa88] ;  /* 0x0002a20000047ab9 */ /* 0x000fe20000000800 */
[----:B------:R-:W-:Y:S01]  /*1e2d0*/  MOV R71, R28 ;  /* 0x0000001c00477202 */ /* 0x000fe20000000f00 */
[----:B---3--:R-:W-:Y:S01]  /*1e2e0*/  IMAD.WIDE R36, R183, 0x4, R36 ;  /* 0x00000004b7247825 */ /* 0x008fe200078e0224 */
[----:B------:R-:W-:Y:S01]  /*1e2f0*/  F2FP.F16.F32.PACK_AB R24, R57, R56 ;  /* 0x000000383918723e */ /* 0x000fe200000000ff */
[----:B------:R-:W-:Y:S01]  /*1e300*/  STSM.16.M88.4 [R90], R12 ;  /* 0x0000000c5a007844 */ /* 0x000fe20000000200 */
[----:B------:R-:W-:-:S02]  /*1e310*/  F2FP.F16.F32.PACK_AB R25, R59, R58 ;  /* 0x0000003a3b19723e */ /* 0x000fc400000000ff */
[----:B------:R-:W-:Y:S02]  /*1e320*/  F2FP.F16.F32.PACK_AB R26, R61, R60 ;  /* 0x0000003c3d1a723e */ /* 0x000fe400000000ff */
[----:B------:R-:W-:Y:S02]  /*1e330*/  F2FP.F16.F32.PACK_AB R27, R63, R62 ;  /* 0x0000003e3f1b723e */ /* 0x000fe400000000ff */
[----:B------:R-:W-:Y:S02]  /*1e340*/  F2FP.F16.F32.PACK_AB R28, R65, R64 ;  /* 0x00000040411c723e */ /* 0x000fe400000000ff */
[----:B------:R-:W-:Y:S01]  /*1e350*/  F2FP.F16.F32.PACK_AB R29, R67, R66 ;  /* 0x00000042431d723e */ /* 0x000fe200000000ff */
[----:B------:R3:W-:Y:S01]  /*1e360*/  STSM.16.M88.4 [R21], R24 ;  /* 0x0000001815007844 */ /* 0x0007e20000000200 */
[----:B------:R-:W-:Y:S02]  /*1e370*/  F2FP.F16.F32.PACK_AB R30, R69, R68 ;  /* 0x00000044451e723e */ /* 0x000fe400000000ff */
[----:B------:R-:W-:-:S02]  /*1e380*/  F2FP.F16.F32.PACK_AB R33, R75, R74 ;  /* 0x0000004a4b21723e */ /* 0x000fc400000000ff */
[----:B------:R-:W-:Y:S01]  /*1e390*/  F2FP.F16.F32.PACK_AB R34, R77, R76 ;  /* 0x0000004c4d22723e */ /* 0x000fe200000000ff */
[----:B------:R-:W-:Y:S01]  /*1e3a0*/  STSM.16.M88.4 [R79], R28 ;  /* 0x0000001c4f007844 */ /* 0x000fe20000000200 */
[----:B----4-:R-:W-:Y:S02]  /*1e3b0*/  F2FP.F16.F32.PACK_AB R4, R81, R80 ;  /* 0x000000505104723e */ /* 0x010fe400000000ff */
[----:B------:R-:W-:Y:S01]  /*1e3c0*/  F2FP.F16.F32.PACK_AB R5, R83, R82 ;  /* 0x000000525305723e */ /* 0x000fe200000000ff */
[----:B------:R-:W-:Y:S01]  /*1e3d0*/  STSM.16.M88.4 [R72], R32 ;  /* 0x0000002048007844 */ /* 0x000fe20000000200 */
[----:B------:R-:W-:Y:S02]  /*1e3e0*/  F2FP.F16.F32.PACK_AB R6, R85, R84 ;  /* 0x000000545506723e */ /* 0x000fe400000000ff */
[----:B------:R-:W-:Y:S01]  /*1e3f0*/  F2FP.F16.F32.PACK_AB R7, R87, R86 ;  /* 0x000000565707723e */ /* 0x000fe200000000ff */
[----:B------:R-:W-:Y:S02]  /*1e400*/  IMAD.U32 R48, RZ, RZ, UR4 ;  /* 0x00000004ff307e24 */ /* 0x000fe4000f8e00ff */
[----:B---3--:R-:W-:-:S02]  /*1e410*/  IMAD.MOV.U32 R21, RZ, RZ, RZ ;  /* 0x000000ffff157224 */ /* 0x008fc400078e00ff */
[----:B------:R3:W-:Y:S01]  /*1e420*/  STSM.16.M88.4 [R71], R4 ;  /* 0x0000000447007844 */ /* 0x0007e20000000200 */
[----:B------:R-:W-:Y:S01]  /*1e430*/  BAR.SYNC.DEFER_BLOCKING 0x1, 0x100 ;  /* 0x0044000000007b1d */ /* 0x000fe20000010000 */
[----:B--2---:R-:W-:-:S04]  /*1e440*/  @P1 IMAD.WIDE R8, R183, 0x4, R8 ;  /* 0x00000004b7081825 */ /* 0x004fc800078e0208 */
[----:B------:R-:W-:-:S04]  /*1e450*/  IMAD R11, R180, 0x40, R178 ;  /* 0x00000040b40b7824 */ /* 0x000fc800078e02b2 */
[----:B---3--:R-:W-:Y:S01]  /*1e460*/  IMAD.WIDE R4, R11, 0x2, R2 ;  /* 0x000000020b047825 */ /* 0x008fe200078e0202 */
[----:B------:R2:W5:Y:S04]  /*1e470*/  @P0 LDG.E R21, desc[UR6][R36.64] ;  /* 0x0000000624150981 */ /* 0x000568000c1e1900 */
[----:B------:R2:W5:Y:S01]  /*1e480*/  @P1 LDG.E R48, desc[UR6][R8.64] ;  /* 0x0000000608301981 */ /* 0x000562000c1e1900 */
[----:B------:R-:W-:Y:S05]  /*1e490*/  @P1 BRA `(.L_x_1592) ;  /* 0x0000000000141947 */ /* 0x000fea0003800000 */
[----:B------:R-:W-:Y:S05]  /*1e4a0*/  @!P0 BRA `(.L_x_1592) ;  /* 0x0000000000108947 */ /* 0x000fea0003800000 */
[----:B------:R-:W-:Y:S02]  /*1e4b0*/  ULDC.64 UR4, c[0x0][0x208] ;  /* 0x0000820000047ab9 */ /* 0x000fe40000000a00 */
[----:B------:R-:W3:Y:S04]  /*1e4c0*/  LDG.E R3, desc[UR4][R36.64] ;  /* 0x0000000424037981 */ /* 0x000ee8000c1e1900 */
[----:B-----5:R-:W3:Y:S02]  /*1e4d0*/  LDG.E R48, desc[UR4][R36.64+0x4] ;  /* 0x0000040424307981 */ /* 0x020ee4000c1e1900 */
[----:B---3--:R-:W-:-:S07]  /*1e4e0*/  IMAD.IADD R48, R48, 0x1, -R3 ;  /* 0x0000000130307824 */ /* 0x008fce00078e0a03 */
.L_x_1592:
[----:B------:R-:W-:Y:S01]  /*1e4f0*/  SHF.R.S32.HI R49, RZ, 0x1f, R182 ;  /* 0x0000001fff317819 */ /* 0x000fe200000114b6 */
[----:B------:R-:W-:Y:S01]  /*1e500*/  ULDC.64 UR4, c[0x0][0xb70] ;  /* 0x0002dc0000047ab9 */ /* 0x000fe20000000a00 */
[--C-:B-----5:R-:W-:Y:S01]  /*1e510*/  SHF.R.S32.HI R3, RZ, 0x1f, R21.reuse ;  /* 0x0000001fff037819 */ /* 0x120fe20000011415 */
[----:B------:R-:W-:Y:S01]  /*1e520*/  IMAD.MOV.U32 R2, RZ, RZ, R21 ;  /* 0x000000ffff027224 */ /* 0x000fe200078e0015 */
[----:B--2---:R-:W-:Y:S01]  /*1e530*/  IADD3 R9, P1, R4, 0x1000, RZ ;  /* 0x0000100004097810 */ /* 0x004fe20007f3e0ff */
[----:B------:R-:W-:Y:S01]  /*1e540*/  IMAD R7, R49, UR4, RZ ;  /* 0x0000000431077c24 */ /* 0x000fe2000f8e02ff */
[----:B------:R-:W-:Y:S01]  /*1e550*/  SEL R51, R183, RZ, !P0 ;  /* 0x000000ffb7337207 */ /* 0x000fe20004000000 */
[----:B------:R-:W-:Y:S01]  /*1e560*/  ULDC.64 UR6, c[0x0][0x208] ;  /* 0x0000820000067ab9 */ /* 0x000fe20000000a00 */
[----:B------:R-:W-:Y:S01]  /*1e570*/  LOP3.LUT R8, R9, 0x380, RZ, 0xc0, !PT ;  /* 0x0000038009087812 */ /* 0x000fe200078ec0ff */
[----:B------:R-:W-:Y:S01]  /*1e580*/  IMAD R11, R182, UR5, R7 ;  /* 0x00000005b60b7c24 */ /* 0x000fe2000f8e0207 */
[----:B------:R-:W-:Y:S01]  /*1e590*/  IADD3 R13, P2, R4, 0x2000, RZ ;  /* 0x00002000040d7810 */ /* 0x000fe20007f5e0ff */
[----:B------:R-:W-:Y:S01]  /*1e5a0*/  IMAD.WIDE.U32 R6, R182, UR4, R2 ;  /* 0x00000004b6067c25 */ /* 0x000fe2000f8e0002 */
[----:B------:R-:W-:Y:S01]  /*1e5b0*/  SHF.R.S32.HI R2, RZ, 0x1f, R183 ;  /* 0x0000001fff027819 */ /* 0x000fe200000114b7 */
[----:B------:R-:W-:Y:S01]  /*1e5c0*/  ULDC.64 UR4, c[0x0][0xb78] ;  /* 0x0002de0000047ab9 */ /* 0x000fe20000000a00 */
[----:B------:R-:W-:-:S02]  /*1e5d0*/  SHF.R.U64 R8, R8, 0x3, RZ ;  /* 0x0000000308087819 */ /* 0x000fc400000012ff */
[----:B------:R-:W-:Y:S01]  /*1e5e0*/  IADD3 R7, R7, R11, RZ ;  /* 0x0000000b07077210 */ /* 0x000fe20007ffe0ff */
[----:B------:R-:W-:Y:S01]  /*1e5f0*/  IMAD R11, R187, 0x80, R179 ;  /* 0x00000080bb0b7824 */ /* 0x000fe200078e02b3 */
[----:B------:R-:W-:Y:S02]  /*1e600*/  SEL R50, R2, RZ, !P0 ;  /* 0x000000ff02327207 */ /* 0x000fe40004000000 */
[----:B------:R-:W-:Y:S01]  /*1e610*/  LOP3.LUT R8, R8, R9, RZ, 0x3c, !PT ;  /* 0x0000000908087212 */ /* 0x000fe200078e3cff */
[----:B------:R-:W-:Y:S01]  /*1e620*/  IMAD.WIDE.U32 R6, R51, UR4, R6 ;  /* 0x0000000433067c25 */ /* 0x000fe2000f8e0006 */
[----:B------:R-:W-:Y:S02]  /*1e630*/  SHF.R.S32.HI R9, RZ, 0x1f, R11 ;  /* 0x0000001fff097819 */ /* 0x000fe4000001140b */
[----:B------:R-:W-:Y:S01]  /*1e640*/  LOP3.LUT R12, R13, 0x380, RZ, 0xc0, !PT ;  /* 0x000003800d0c7812 */ /* 0x000fe200078ec0ff */
[----:B------:R-:W-:Y:S01]  /*1e650*/  IMAD R2, R50, UR4, RZ ;  /* 0x0000000432027c24 */ /* 0x000fe2000f8e02ff */
[----:B------:R-:W-:-:S02]  /*1e660*/  IADD3 R25, P6, R4, 0x3000, RZ ;  /* 0x0000300004197810 */ /* 0x000fc40007fde0ff */
[----:B------:R-:W-:Y:S01]  /*1e670*/  SHF.R.U64 R12, R12, 0x3, RZ ;  /* 0x000000030c0c7819 */ /* 0x000fe200000012ff */
[----:B------:R-:W-:Y:S01]  /*1e680*/  IMAD R10, R51, UR5, R2 ;  /* 0x00000005330a7c24 */ /* 0x000fe2000f8e0202 */
[----:B------:R-:W-:Y:S01]  /*1e690*/  IADD3 R2, P0, R11, R6, RZ ;  /* 0x000000060b027210 */ /* 0x000fe20007f1e0ff */
[----:B------:R-:W-:Y:S01]  /*1e6a0*/  ULDC.64 UR4, c[0x0][0xb40] ;  /* 0x0002d00000047ab9 */ /* 0x000fe20000000a00 */
[----:B------:R-:W-:Y:S01]  /*1e6b0*/  LOP3.LUT R12, R12, R13, RZ, 0x3c, !PT ;  /* 0x0000000d0c0c7212 */ /* 0x000fe200078e3cff */
[----:B------:R-:W-:Y:S01]  /*1e6c0*/  IMAD.X R13, RZ, RZ, R5, P2 ;  /* 0x000000ffff0d7224 */ /* 0x000fe200010e0605 */
[----:B------:R-:W-:Y:S01]  /*1e6d0*/  IADD3.X R9, R9, R7, R10, P0, !PT ;  /* 0x0000000709097210 */ /* 0x000fe200007fe40a */
[----:B------:R-:W-:Y:S01]  /*1e6e0*/  VIADD R7, R11, 0x8 ;  /* 0x000000080b077836 */ /* 0x000fe20000000000 */
[----:B------:R-:W-:Y:S02]  /*1e6f0*/  LEA R46, P0, R2, UR4, 0x2 ;  /* 0x00000004022e7c11 */ /* 0x000fe4000f8010ff */
[----:B------:R-:W-:-:S02]  /*1e700*/  IADD3 R29, P5, R4, 0x4000, RZ ;  /* 0x00004000041d7810 */ /* 0x000fc40007fbe0ff */
[----:B------:R-:W-:Y:S01]  /*1e710*/  LEA.HI.X R47, R2, UR5, R9, 0x2, P0 ;  /* 0x00000005022f7c11 */ /* 0x000fe200080f1409 */
[----:B------:R-:W-:Y:S01]  /*1e720*/  IMAD.X R9, RZ, RZ, R5, P1 ;  /* 0x000000ffff097224 */ /* 0x000fe200008e0605 */
[----:B------:R-:W-:Y:S01]  /*1e730*/  LOP3.LUT P0, RZ, R191, 0x3, RZ, 0xc0, !PT ;  /* 0x00000003bfff7812 */ /* 0x000fe2000780c0ff */
[----:B------:R-:W-:Y:S01]  /*1e740*/  ULDC.64 UR4, c[0x0][0xaa0] ;  /* 0x0002a80000047ab9 */ /* 0x000fe20000000a00 */
[C---:B------:R-:W-:Y:S02]  /*1e750*/  IADD3 R33, P4, R4.reuse, 0x5000, RZ ;  /* 0x0000500004217810 */ /* 0x040fe40007f9e0ff */
[C---:B------:R-:W-:Y:S02]  /*1e760*/  IADD3 R37, P3, R4.reuse, 0x6000, RZ ;  /* 0x0000600004257810 */ /* 0x040fe40007f7e0ff */
[----:B------:R-:W-:Y:S02]  /*1e770*/  ISETP.GE.OR P1, PT, R11, R48, P0 ;  /* 0x000000300b00720c */ /* 0x000fe40000726670 */
[----:B------:R-:W-:-:S02]  /*1e780*/  LOP3.LUT R2, R4, 0x380, RZ, 0xc0, !PT ;  /* 0x0000038004027812 */ /* 0x000fc400078ec0ff */
[----:B------:R-:W-:Y:S02]  /*1e790*/  IADD3 R11, P2, R4, 0x7000, RZ ;  /* 0x00007000040b7810 */ /* 0x000fe40007f5e0ff */
[----:B------:R-:W-:Y:S02]  /*1e7a0*/  ISETP.GE.OR P0, PT, R7, R48, P0 ;  /* 0x000000300700720c */ /* 0x000fe40000706670 */
[----:B------:R-:W-:Y:S01]  /*1e7b0*/  LOP3.LUT R24, R25, 0x380, RZ, 0xc0, !PT ;  /* 0x0000038019187812 */ /* 0x000fe200078ec0ff */
[----:B------:R-:W-:Y:S01]  /*1e7c0*/  IMAD.X R41, RZ, RZ, R5, P2 ;  /* 0x000000ffff297224 */ /* 0x000fe200010e0605 */
[----:B------:R-:W-:Y:S02]  /*1e7d0*/  LOP3.LUT R28, R29, 0x380, RZ, 0xc0, !PT ;  /* 0x000003801d1c7812 */ /* 0x000fe400078ec0ff */
[----:B------:R-:W-:Y:S01]  /*1e7e0*/  LOP3.LUT R32, R33, 0x380, RZ, 0xc0, !PT ;  /* 0x0000038021207812 */ /* 0x000fe200078ec0ff */
[----:B------:R-:W-:Y:S01]  /*1e7f0*/  @!P1 STG.E desc[UR6][R46.64], R20 ;  /* 0x000000142e009986 */ /* 0x000fe2000c101906 */
[----:B------:R-:W-:-:S02]  /*1e800*/  LOP3.LUT R36, R37, 0x380, RZ, 0xc0, !PT ;  /* 0x0000038025247812 */ /* 0x000fc400078ec0ff */
[----:B------:R-:W-:Y:S02]  /*1e810*/  SHF.R.U64 R7, R2, 0x3, RZ ;  /* 0x0000000302077819 */ /* 0x000fe400000012ff */
[----:B------:R-:W-:Y:S01]  /*1e820*/  LOP3.LUT R2, R11, 0x380, RZ, 0xc0, !PT ;  /* 0x000003800b027812 */ /* 0x000fe200078ec0ff */
[----:B------:R2:W-:Y:S01]  /*1e830*/  @!P0 STG.E desc[UR6][R46.64+0x20], R0 ;  /* 0x000020002e008986 */ /* 0x0005e2000c101906 */
[----:B------:R-:W-:Y:S02]  /*1e840*/  SHF.R.U64 R24, R24, 0x3, RZ ;  /* 0x0000000318187819 */ /* 0x000fe400000012ff */
[----:B------:R-:W-:Y:S01]  /*1e850*/  SHF.R.U64 R28, R28, 0x3, RZ ;  /* 0x000000031c1c7819 */ /* 0x000fe200000012ff */
[----:B------:R-:W5:Y:S01]  /*1e860*/  LD.E.128 R12, desc[UR6][R12.64] ;  /* 0x000000060c0c7980 */ /* 0x000f62000c101d00 */
[----:B------:R-:W-:Y:S02]  /*1e870*/  SHF.R.U64 R32, R32, 0x3, RZ ;  /* 0x0000000320207819 */ /* 0x000fe400000012ff */
[----:B------:R-:W-:-:S02]  /*1e880*/  SHF.R.U64 R36, R36, 0x3, RZ ;  /* 0x0000000324247819 */ /* 0x000fc400000012ff */
[----:B------:R-:W-:Y:S02]  /*1e890*/  SHF.R.U64 R2, R2, 0x3, RZ ;  /* 0x0000000302027819 */ /* 0x000fe400000012ff */
[----:B------:R-:W-:Y:S01]  /*1e8a0*/  LOP3.LUT R24, R24, R25, RZ, 0x3c, !PT ;  /* 0x0000001918187212 */ /* 0x000fe200078e3cff */
[--C-:B------:R-:W-:Y:S01]  /*1e8b0*/  IMAD.X R25, RZ, RZ, R5.reuse, P6 ;  /* 0x000000ffff197224 */ /* 0x100fe200030e0605 */
[----:B------:R-:W-:Y:S02]  /*1e8c0*/  LOP3.LUT R28, R28, R29, RZ, 0x3c, !PT ;  /* 0x0000001d1c1c7212 */ /* 0x000fe400078e3cff */
[----:B------:R-:W-:Y:S01]  /*1e8d0*/  LOP3.LUT R32, R32, R33, RZ, 0x3c, !PT ;  /* 0x0000002120207212 */ /* 0x000fe200078e3cff */
[--C-:B------:R-:W-:Y:S01]  /*1e8e0*/  IMAD.X R33, RZ, RZ, R5.reuse, P4 ;  /* 0x000000ffff217224 */ /* 0x100fe200020e0605 */
[----:B------:R-:W-:Y:S01]  /*1e8f0*/  LOP3.LUT R36, R36, R37, RZ, 0x3c, !PT ;  /* 0x0000002524247212 */ /* 0x000fe200078e3cff */
[----:B------:R-:W-:Y:S01]  /*1e900*/  IMAD.X R37, RZ, RZ, R5, P3 ;  /* 0x000000ffff257224 */ /* 0x000fe200018e0605 */
[----:B------:R-:W-:Y:S01]  /*1e910*/  IADD3.X R29, RZ, R5, RZ, P5, !PT ;  /* 0x00000005ff1d7210 */ /* 0x000fe20002ffe4ff */
[----:B------:R-:W5:Y:S01]  /*1e920*/  LD.E.128 R24, desc[UR6][R24.64] ;  /* 0x0000000618187980 */ /* 0x000f62000c101d00 */
[----:B------:R-:W-:-:S02]  /*1e930*/  LOP3.LUT R4, R7, R4, RZ, 0x3c, !PT ;  /* 0x0000000407047212 */ /* 0x000fc400078e3cff */
[----:B------:R-:W-:Y:S01]  /*1e940*/  LOP3.LUT R40, R2, R11, RZ, 0x3c, !PT ;  /* 0x0000000b02287212 */ /* 0x000fe200078e3cff */
[----:B------:R-:W5:Y:S01]  /*1e950*/  LD.E.128 R32, desc[UR6][R32.64] ;  /* 0x0000000620207980 */ /* 0x000f62000c101d00 */
[----:B------:R-:W-:-:S03]  /*1e960*/  SHF.R.S32.HI R45, RZ, 0x1f, R178 ;  /* 0x0000001fff2d7819 */ /* 0x000fc600000114b2 */
[----:B------:R-:W5:Y:S01]  /*1e970*/  LD.E.128 R4, desc[UR6][R4.64] ;  /* 0x0000000604047980 */ /* 0x000f62000c101d00 */
[----:B------:R-:W-:-:S03]  /*1e980*/  IMAD.MOV.U32 R44, RZ, RZ, R178 ;  /* 0x000000ffff2c7224 */ /* 0x000fc600078e00b2 */
[----:B------:R-:W5:Y:S04]  /*1e990*/  LD.E.128 R8, desc[UR6][R8.64] ;  /* 0x0000000608087980 */ /* 0x000f68000c101d00 */
[----:B------:R-:W5:Y:S04]  /*1e9a0*/  LD.E.128 R28, desc[UR6][R28.64] ;  /* 0x000000061c1c7980 */ /* 0x000f68000c101d00 */
[----:B------:R-:W5:Y:S04]  /*1e9b0*/  LD.E.128 R36, desc[UR6][R36.64] ;  /* 0x0000000624247980 */ /* 0x000f68000c101d00 */
[----:B------:R-:W5:Y:S01]  /*1e9c0*/  LD.E.128 R40, desc[UR6][R40.64] ;  /* 0x0000000628287980 */ /* 0x000f62000c101d00 */
[----:B--2---:R-:W-:Y:S01]  /*1e9d0*/  IMAD R0, R3, UR4, RZ ;  /* 0x0000000403007c24 */ /* 0x004fe2000f8e02ff */
[----:B------:R-:W-:Y:S01]  /*1e9e0*/  @!PT LDS RZ, [RZ] ;  /* 0x00000000fffff984 */ /* 0x000fe20000000800 */
[----:B------:R-:W-:Y:S01]  /*1e9f0*/  @!PT LDS RZ, [RZ] ;  /* 0x00000000fffff984 */ /* 0x000fe20000000800 */
[----:B------:R-:W-:Y:S01]  /*1ea00*/  @!PT LDS RZ, [RZ] ;  /* 0x00000000fffff984 */ /* 0x000fe20000000800 */
[----:B------:R-:W-:Y:S01]  /*1ea10*/  @!PT LDS RZ, [RZ] ;  /* 0x00000000fffff984 */ /* 0x000fe20000000800 */
[----:B------:R2:W-:Y:S06]  /*1ea20*/  MEMBAR.ALL.CTA ;  /* 0x0000000000007992 */ /* 0x0005ec0000008000 */
[----:B--2---:R-:W2:Y:S01]  /*1ea30*/  FENCE.VIEW.ASYNC.S ;  /* 0x00000000000073c6 */ /* 0x004ea20000000000 */
[----:B------:R-:W-:-:S04]  /*1ea40*/  IMAD.WIDE.U32 R2, R21, UR4, R44 ;  /* 0x0000000415027c25 */ /* 0x000fc8000f8e002c */
[----:B------:R-:W-:Y:S01]  /*1ea50*/  IMAD R21, R21, UR5, R0 ;  /* 0x0000000515157c24 */ /* 0x000fe2000f8e0200 */
[----:B------:R-:W-:Y:S01]  /*1ea60*/  ULDC.64 UR4, c[0x0][0xae0] ;  /* 0x0002b80000047ab9 */ /* 0x000fe20000000a00 */
[----:B------:R-:W-:Y:S01]  /*1ea70*/  IMAD R47, R187, -0x80, R48 ;  /* 0xffffff80bb2f7824 */ /* 0x000fe200078e0230 */
[C---:B------:R-:W-:Y:S01]  /*1ea80*/  IADD3 R0, R180.reuse, 0x20, RZ ;  /* 0x00000020b4007810 */ /* 0x040fe20007ffe0ff */
[----:B------:R-:W-:Y:S02]  /*1ea90*/  IMAD.IADD R3, R3, 0x1, R21 ;  /* 0x0000000103037824 */ /* 0x000fe400078e0215 */
[----:B------:R-:W-:Y:S01]  /*1eaa0*/  IMAD R45, R49, UR4, RZ ;  /* 0x00000004312d7c24 */ /* 0x000fe2000f8e02ff */
[CC--:B------:R-:W-:Y:S01]  /*1eab0*/  ISETP.GE.AND P2, PT, R180.reuse, R47.reuse, PT ;  /* 0x0000002fb400720c */ /* 0x0c0fe20003f46270 */
[----:B------:R-:W-:Y:S01]  /*1eac0*/  VIADD R20, R180, 0x40 ;  /* 0x00000040b4147836 */ /* 0x000fe20000000000 */
[----:B------:R-:W-:Y:S01]  /*1ead0*/  ISETP.GE.AND P4, PT, R0, R47, PT ;  /* 0x0000002f0000720c */ /* 0x000fe20003f86270 */
        /* <DEDUP_REMOVED lines=9> */
[----:B------:R-:W-:Y:S01]  /*1eb70*/  ISETP.GE.AND P1, PT, R21, R47, PT ;  /* 0x0000002f1500720c */ /* 0x000fe20003f26270 */
[C---:B------:R-:W-:Y:S01]  /*1eb80*/  IMAD.WIDE.U32 R44, R51.reuse, UR4, R2 ;  /* 0x00000004332c7c25 */ /* 0x040fe2000f8e0002 */
[----:B------:R-:W-:Y:S01]  /*1eb90*/  SHF.R.S32.HI R181, RZ, 0x1f, R180 ;  /* 0x0000001fffb57819 */ /* 0x000fe200000114b4 */
[----:B--2---:R2:W-:Y:S01]  /*1eba0*/  SYNCS.ARRIVE.TRANS64.RED.A1T0 RZ, [R0+URZ], RZ ;  /* 0x000000ff00ff79a7 */ /* 0x0045e2000810043f */
[----:B------:R-:W-:Y:S01]  /*1ebb0*/  BSSY B1, `(.L_x_1593) ;  /* 0x0000016000017945 */ /* 0x000fe20003800000 */
[----:B------:R-:W-:-:S02]  /*1ebc0*/  IMAD R47, R51, UR5, R20 ;  /* 0x00000005332f7c24 */ /* 0x000fc4000f8e0214 */
[----:B------:R-:W-:-:S04]  /*1ebd0*/  IMAD.WIDE R20, R187, 0x80, R180 ;  /* 0x00000080bb147825 */ /* 0x000fc800078e02b4 */
[----:B------:R-:W-:Y:S01]  /*1ebe0*/  IMAD.IADD R49, R45, 0x1, R47 ;  /* 0x000000012d317824 */ /* 0x000fe200078e022f */
[----:B--2---:R-:W-:Y:S06]  /*1ebf0*/  @P2 BRA `(.L_x_1594) ;  /* 0x0000000000442947 */ /* 0x004fec0003800000 */
[----:B------:R-:W-:Y:S01]  /*1ec00*/  ULDC.64 UR4, c[0x0][0xad8] ;  /* 0x0002b60000047ab9 */ /* 0x000fe20000000a00 */
[----:B------:R-:W-:Y:S01]  /*1ec10*/  IMAD.MOV.U32 R2, RZ, RZ, R44 ;  /* 0x000000ffff027224 */ /* 0x000fe200078e002c */
[C---:B------:R-:W-:Y:S01]  /*1ec20*/  IADD3 R0, R178.reuse, 0x40, RZ ;  /* 0x00000040b2007810 */ /* 0x040fe20007ffe0ff */
[----:B------:R-:W-:Y:S01]  /*1ec30*/  IMAD R47, R21, UR4, RZ ;  /* 0x00000004152f7c24 */ /* 0x000fe2000f8e02ff */
[----:B------:R-:W-:Y:S01]  /*1ec40*/  ULDC UR6, c[0x0][0xa8c] ;  /* 0x0002a30000067ab9 */ /* 0x000fe20000000800 */
[----:B------:R-:W-:Y:S01]  /*1ec50*/  IMAD.MOV.U32 R3, RZ, RZ, R49 ;  /* 0x000000ffff037224 */ /* 0x000fe200078e0031 */
[----:B------:R-:W-:Y:S01]  /*1ec60*/  ISETP.GE.AND P2, PT, R178, UR6, PT ;  /* 0x00000006b2007c0c */ /* 0x000fe2000bf46270 */
[----:B------:R-:W-:Y:S01]  /*1ec70*/  IMAD R47, R20, UR5, R47 ;  /* 0x00000005142f7c24 */ /* 0x000fe2000f8e022f */
[----:B------:R-:W-:Y:S01]  /*1ec80*/  ISETP.GE.AND P3, PT, R0, UR6, PT ;  /* 0x0000000600007c0c */ /* 0x000fe2000bf66270 */
[----:B------:R-:W-:Y:S01]  /*1ec90*/  IMAD.WIDE.U32 R2, R20, UR4, R2 ;  /* 0x0000000414027c25 */ /* 0x000fe2000f8e0002 */
[----:B------:R-:W-:Y:S01]  /*1eca0*/  ULDC.64 UR4, c[0x0][0xa80] ;  /* 0x0002a00000047ab9 */ /* 0x000fe20000000a00 */
[----:B------:R-:W-:-:S02]  /*1ecb0*/  ULDC.64 UR8, c[0x0][0x208] ;  /* 0x0000820000087ab9 */ /* 0x000fc40000000a00 */
[----:B------:R-:W-:Y:S01]  /*1ecc0*/  IMAD.IADD R3, R3, 0x1, R47 ;  /* 0x0000000103037824 */ /* 0x000fe200078e022f */
[----:B------:R-:W-:-:S04]  /*1ecd0*/  LEA R46, P5, R2, UR4, 0x1 ;  /* 0x00000004022e7c11 */ /* 0x000fc8000f8a08ff */
[----:B------:R-:W-:-:S05]  /*1ece0*/  LEA.HI.X R47, R2, UR5, R3, 0x1, P5 ;  /* 0x00000005022f7c11 */ /* 0x000fca000a8f0c03 */
[----:B-----5:R2:W-:Y:S04]  /*1ecf0*/  @!P2 STG.E.128 desc[UR8][R46.64], R4 ;  /* 0x000000042e00a986 */ /* 0x0205e8000c101d08 */
[----:B------:R2:W-:Y:S02]  /*1ed00*/  @!P3 STG.E.128 desc[UR8][R46.64+0x80], R28 ;  /* 0x0000801c2e00b986 */ /* 0x0005e4000c101d08 */
.L_x_1594:
[----:B------:R-:W-:Y:S05]  /*1ed10*/  BSYNC B1 ;  /* 0x0000000000017941 */ /* 0x000fea0003800000 */
.L_x_1593:
[----:B------:R-:W-:Y:S04]  /*1ed20*/  BSSY B1, `(.L_x_1595) ;  /* 0x0000015000017945 */ /* 0x000fe80003800000 */
[----:B------:R-:W-:Y:S05]  /*1ed30*/  @P4 BRA `(.L_x_1596) ;  /* 0x00000000004c4947 */ /* 0x000fea0003800000 */
[----:B--2--5:R-:W-:Y:S01]  /*1ed40*/  IADD3 R5, P2, R20, 0x20, RZ ;  /* 0x0000002014057810 */ /* 0x024fe20007f5e0ff */
[----:B------:R-:W-:Y:S01]  /*1ed50*/  ULDC.64 UR4, c[0x0][0xad8] ;  /* 0x0002b60000047ab9 */ /* 0x000fe20000000a00 */
[----:B------:R-:W-:Y:S01]  /*1ed60*/  MOV R2, R44 ;  /* 0x0000002c00027202 */ /* 0x000fe20000000f00 */
[----:B------:R-:W-:Y:S01]  /*1ed70*/  IMAD.MOV.U32 R3, RZ, RZ, R49 ;  /* 0x000000ffff037224 */ /* 0x000fe200078e0031 */
[----:B------:R-:W-:Y:S01]  /*1ed80*/  ULDC UR6, c[0x0][0xa8c] ;  /* 0x0002a30000067ab9 */ /* 0x000fe20000000800 */
[----:B------:R-:W-:Y:S01]  /*1ed90*/  IMAD.X R0, RZ, RZ, R21, P2 ;  /* 0x000000ffff007224 */ /* 0x000fe200010e0615 */
[C---:B------:R-:W-:Y:S01]  /*1eda0*/  ISETP.GE.AND P3, PT, R178.reuse, UR6, PT ;  /* 0x00000006b2007c0c */ /* 0x040fe2000bf66270 */
[----:B------:R-:W-:Y:S01]  /*1edb0*/  VIADD R4, R178, 0x40 ;  /* 0x00000040b2047836 */ /* 0x000fe20000000000 */
[----:B------:R-:W-:Y:S01]  /*1edc0*/  ULDC.64 UR8, c[0x0][0x208] ;  /* 0x0000820000087ab9 */ /* 0x000fe20000000a00 */
[----:B------:R-:W-:Y:S02]  /*1edd0*/  IMAD R0, R0, UR4, RZ ;  /* 0x0000000400007c24 */ /* 0x000fe4000f8e02ff */
        /* <DEDUP_REMOVED lines=9> */
.L_x_1596:
[----:B------:R-:W-:Y:S05]  /*1ee70*/  BSYNC B1 ;  /* 0x0000000000017941 */ /* 0x000fea0003800000 */
.L_x_1595:
[----:B------:R-:W-:Y:S04]  /*1ee80*/  BSSY B1, `(.L_x_1597) ;  /* 0x0000015000017945 */ /* 0x000fe80003800000 */
[----:B------:R-:W-:Y:S05]  /*1ee90*/  @P0 BRA `(.L_x_1598) ;  /* 0x00000000004c0947 */ /* 0x000fea0003800000 */
[----:B--23-5:R-:W-:Y:S01]  /*1eea0*/  IADD3 R5, P0, R20, 0x40, RZ ;  /* 0x0000004014057810 */ /* 0x02cfe20007f1e0ff */
        /* <DEDUP_REMOVED lines=18> */
.L_x_1598:
[----:B------:R-:W-:Y:S05]  /*1efd0*/  BSYNC B1 ;  /* 0x0000000000017941 */ /* 0x000fea0003800000 */
.L_x_1597:
[----:B------:R-:W-:Y:S05]  /*1efe0*/  @P1 BRA `(.L_x_1599) ;  /* 0x0000000800f81947 */ /* 0x000fea0003800000 */
[----:B--2345:R-:W-:Y:S01]  /*1eff0*/  IADD3 R5, P0, R20, 0x60, RZ ;  /* 0x0000006014057810 */ /* 0x03cfe20007f1e0ff */
[----:B------:R-:W-:Y:S01]  /*1f000*/  ULDC.64 UR4, c[0x0][0xad8] ;  /* 0x0002b60000047ab9 */ /* 0x000fe20000000a00 */
[----:B------:R-:W-:Y:S01]  /*1f010*/  IMAD.MOV.U32 R2, RZ, RZ, R44 ;  /* 0x000000ffff027224 */ /* 0x000fe200078e002c */
[C---:B------:R-:W-:Y:S01]  /*1f020*/  IADD3 R0, R178.reuse, 0x40, RZ ;  /* 0x00000040b2007810 */ /* 0x040fe20007ffe0ff */
[----:B------:R-:W-:Y:S01]  /*1f030*/  IMAD.MOV.U32 R3, RZ, RZ, R49 ;  /* 0x000000ffff037224 */ /* 0x000fe200078e0031 */
[----:B------:R-:W-:Y:S01]  /*1f040*/  ULDC UR6, c[0x0][0xa8c] ;  /* 0x0002a30000067ab9 */ /* 0x000fe20000000800 */
[----:B------:R-:W-:Y:S01]  /*1f050*/  IMAD.X R20, RZ, RZ, R21, P0 ;  /* 0x000000ffff147224 */ /* 0x000fe200000e0615 */
[----:B------:R-:W-:Y:S01]  /*1f060*/  ISETP.GE.AND P1, PT, R178, UR6, PT ;  /* 0x00000006b2007c0c */ /* 0x000fe2000bf26270 */
[----:B------:R-:W-:Y:S01]  /*1f070*/  IMAD.WIDE.U32 R2, R5, UR4, R2 ;  /* 0x0000000405027c25 */ /* 0x000fe2000f8e0002 */
[----:B------:R-:W-:-:S03]  /*1f080*/  ULDC.64 UR8, c[0x0][0x208] ;  /* 0x0000820000087ab9 */ /* 0x000fc60000000a00 */
[----:B------:R-:W-:-:S04]  /*1f090*/  IMAD R20, R20, UR4, RZ ;  /* 0x0000000414147c24 */ /* 0x000fc8000f8e02ff */
        /* <DEDUP_REMOVED lines=11> */
.L_x_1591:
[----:B------:R-:W-:Y:S01]  /*1f150*/  ULDC.64 UR4, c[0x0][0xbd8] ;  /* 0x0002f60000047ab9 */ /* 0x000fe20000000a00 */
[----:B------:R-:W2:Y:S01]  /*1f160*/  LDC.64 R2, c[0x0][0xbd8] ;  /* 0x0002f600ff027b82 */ /* 0x000ea20000000a00 */
[----:B------:R-:W-:Y:S01]  /*1f170*/  ISETP.NE.U32.AND P0, PT, RZ, UR4, PT ;  /* 0x00000004ff007c0c */ /* 0x000fe2000bf05070 */
[----:B------:R-:W-:Y:S01]  /*1f180*/  IMAD.MOV.U32 R7, RZ, RZ, RZ ;  /* 0x000000ffff077224 */ /* 0x000fe200078e00ff */
[----:B------:R-:W-:Y:S02]  /*1f190*/  ULDC.64 UR6, c[0x0][0x208] ;  /* 0x0000820000067ab9 */ /* 0x000fe40000000a00 */
[----:B------:R-:W-:Y:S01]  /*1f1a0*/  ISETP.NE.AND.EX P0, PT, RZ, UR5, PT, P0 ;  /* 0x00000005ff007c0c */ /* 0x000fe2000bf05300 */
[----:B------:R-:W-:Y:S02]  /*1f1b0*/  ULDC.64 UR4, c[0x0][0xbe0] ;  /* 0x0002f80000047ab9 */ /* 0x000fe40000000a00 */
[----:B------:R-:W-:-:S04]  /*1f1c0*/  ISETP.NE.U32.AND P1, PT, RZ, UR4, PT ;  /* 0x00000004ff007c0c */ /* 0x000fc8000bf25070 */
[----:B------:R-:W-:Y:S01]  /*1f1d0*/  ISETP.NE.AND.EX P1, PT, RZ, UR5, PT, P1 ;  /* 0x00000005ff007c0c */ /* 0x000fe2000bf25310 */
[----:B------:R-:W3:Y:S01]  /*1f1e0*/  S2R R8, SR_TID.X ;  /* 0x0000000000087919 */ /* 0x000ee20000002100 */
[----:B--2---:R-:W-:-:S11]  /*1f1f0*/  IMAD.WIDE R2, R183, 0x4, R2 ;  /* 0x00000004b7027825 */ /* 0x004fd600078e0202 */
[----:B------:R-:W2:Y:S01]  /*1f200*/  @P1 LDC.64 R4, c[0x0][0xbe0] ;  /* 0x0002f800ff041b82 */ /* 0x000ea20000000a00 */
[----:B------:R-:W-:Y:S02]  /*1f210*/  ULDC UR4, c[0x0][0xa88] ;  /* 0x0002a20000047ab9 */ /* 0x000fe40000000800 */
[----:B------:R-:W-:Y:S01]  /*1f220*/  IMAD.U32 R0, RZ, RZ, UR4 ;  /* 0x00000004ff007e24 */ /* 0x000fe2000f8e00ff */
[----:B------:R4:W5:Y:S01]  /*1f230*/  @P0 LDG.E R7, desc[UR6][R2.64] ;  /* 0x0000000602070981 */ /* 0x000962000c1e1900 */
[----:B---3--:R-:W-:Y:S02]  /*1f240*/  VIADD R6, R8, 0xffffff80 ;  /* 0xffffff8008067836 */ /* 0x008fe40000000000 */
[----:B--2---:R-:W-:-:S03]  /*1f250*/  @P1 IMAD.WIDE R4, R183, 0x4, R4 ;  /* 0x00000004b7041825 */ /* 0x004fc600078e0204 */
[----:B------:R-:W-:Y:S02]  /*1f260*/  ISETP.GT.AND P2, PT, R6, 0x7f, PT ;  /* 0x0000007f0600780c */ /* 0x000fe40003f44270 */
[----:B------:R4:W5:Y:S01]  /*1f270*/  @P1 LDG.E R0, desc[UR6][R4.64] ;  /* 0x0000000604001981 */ /* 0x000962000c1e1900 */
[----:B------:R-:W-:Y:S10]  /*1f280*/  @P1 BRA `(.L_x_1600) ;  /* 0x0000000000141947 */ /* 0x000ff40003800000 */
[----:B------:R-:W-:Y:S05]  /*1f290*/  @!P0 BRA `(.L_x_1600) ;  /* 0x0000000000108947 */ /* 0x000fea0003800000 */
[----:B------:R-:W-:Y:S02]  /*1f2a0*/  ULDC.64 UR4, c[0x0][0x208] ;  /* 0x0000820000047ab9 */ /* 0x000fe40000000a00 */
[----:B----4-:R-:W2:Y:S04]  /*1f2b0*/  LDG.E R5, desc[UR4][R2.64] ;  /* 0x0000000402057981 */ /* 0x010ea8000c1e1900 */
[----:B-----5:R-:W2:Y:S02]  /*1f2c0*/  LDG.E R0, desc[UR4][R2.64+0x4] ;  /* 0x0000040402007981 */ /* 0x020ea4000c1e1900 */
[----:B--2---:R-:W-:-:S07]  /*1f2d0*/  IMAD.IADD R0, R0, 0x1, -R5 ;  /* 0x0000000100007824 */ /* 0x004fce00078e0a05 */
.L_x_1600:
[----:B----4-:R-:W-:Y:S01]  /*1f2e0*/  SHF.R.S32.HI R2, RZ, 0x1f, R183 ;  /* 0x0000001fff027819 */ /* 0x010fe200000114b7 */
[----:B------:R-:W-:Y:S01]  /*1f2f0*/  BSSY B1, `(.L_x_1601) ;  /* 0x000001d000017945 */ /* 0x000fe20003800000 */
[----:B------:R-:W-:Y:S02]  /*1f300*/  SHF.R.S32.HI R9, RZ, 0x1f, R182 ;  /* 0x0000001fff097819 */ /* 0x000fe400000114b6 */
[----:B------:R-:W-:Y:S02]  /*1f310*/  SHF.R.S32.HI R13, RZ, 0x1f, R178 ;  /* 0x0000001fff0d7819 */ /* 0x000fe400000114b2 */
[----:B------:R-:W-:Y:S02]  /*1f320*/  SEL R11, R183, RZ, !P0 ;  /* 0x000000ffb70b7207 */ /* 0x000fe40004000000 */
[----:B------:R-:W-:Y:S02]  /*1f330*/  SEL R10, R2, RZ, !P0 ;  /* 0x000000ff020a7207 */ /* 0x000fe40004000000 */
[----:B-----5:R-:W-:Y:S01]  /*1f340*/  SHF.R.S32.HI R6, RZ, 0x1f, R7 ;  /* 0x0000001fff067819 */ /* 0x020fe20000011407 */
[----:B------:R-:W-:Y:S06]  /*1f350*/  @P2 BRA `(.L_x_1602) ;  /* 0x0000000000582947 */ /* 0x000fec0003800000 */
[----:B------:R-:W-:-:S05]  /*1f360*/  IMAD R2, R187, 0x80, R8 ;  /* 0x00000080bb027824 */ /* 0x000fca00078e0208 */
[----:B------:R-:W-:-:S04]  /*1f370*/  IADD3 R3, R2, -0x80, RZ ;  /* 0xffffff8002037810 */ /* 0x000fc80007ffe0ff */
[----:B------:R-:W-:-:S13]  /*1f380*/  ISETP.GE.AND P0, PT, R3, R0, PT ;  /* 0x000000000300720c */ /* 0x000fda0003f06270 */
[----:B------:R-:W-:Y:S05]  /*1f390*/  @P0 BRA `(.L_x_1602) ;  /* 0x0000000000480947 */ /* 0x000fea0003800000 */
[----:B------:R-:W-:Y:S01]  /*1f3a0*/  IADD3 R2, P0, R3, R7, RZ ;  /* 0x0000000703027210 */ /* 0x000fe20007f1e0ff */
[----:B------:R-:W-:Y:S01]  /*1f3b0*/  ULDC.64 UR4, c[0x0][0xb70] ;  /* 0x0002dc0000047ab9 */ /* 0x000fe20000000a00 */
[----:B------:R-:W-:Y:S01]  /*1f3c0*/  ULDC.64 UR6, c[0x0][0x208] ;  /* 0x0000820000067ab9 */ /* 0x000fe20000000a00 */
        /* <DEDUP_REMOVED lines=15> */
.L_x_1602:
[----:B------:R-:W-:Y:S05]  /*1f4c0*/  BSYNC B1 ;  /* 0x0000000000017941 */ /* 0x000fea0003800000 */
.L_x_1601:
[----:B------:R-:W-:Y:S01]  /*1f4d0*/  ULDC.64 UR4, c[0x0][0xaa0] ;  /* 0x0002a80000047ab9 */ /* 0x000fe20000000a00 */
[----:B------:R-:W-:Y:S01]  /*1f4e0*/  IMAD.MOV.U32 R2, RZ, RZ, R178 ;  /* 0x000000ffff027224 */ /* 0x000fe200078e00b2 */
[----:B------:R-:W-:Y:S01]  /*1f4f0*/  BSSY B1, `(.L_x_1603) ;  /* 0x000002d000017945 */ /* 0x000fe20003800000 */
[----:B--2---:R-:W-:Y:S02]  /*1f500*/  IMAD.MOV.U32 R3, RZ, RZ, R13 ;  /* 0x000000ffff037224 */ /* 0x004fe400078e000d */
[----:B------:R-:W-:Y:S02]  /*1f510*/  IMAD R4, R6, UR4, RZ ;  /* 0x0000000406047c24 */ /* 0x000fe4000f8e02ff */
[----:B------:R-:W-:-:S04]  /*1f520*/  IMAD.WIDE.U32 R2, R7, UR4, R2 ;  /* 0x0000000407027c25 */ /* 0x000fc8000f8e0002 */
[----:B------:R-:W-:Y:S01]  /*1f530*/  IMAD R7, R7, UR5, R4 ;  /* 0x0000000507077c24 */ /* 0x000fe2000f8e0204 */
[----:B------:R-:W-:Y:S01]  /*1f540*/  ULDC.64 UR4, c[0x0][0xae0] ;  /* 0x0002b80000047ab9 */ /* 0x000fe20000000a00 */
[C---:B------:R-:W-:Y:S02]  /*1f550*/  VIADD R4, R180.reuse, 0x20 ;  /* 0x00000020b4047836 */ /* 0x040fe40000000000 */
[----:B------:R-:W-:Y:S01]  /*1f560*/  IMAD R5, R9, UR4, RZ ;  /* 0x0000000409057c24 */ /* 0x000fe2000f8e02ff */
[----:B------:R-:W-:Y:S01]  /*1f570*/  IADD3 R3, R3, R7, RZ ;  /* 0x0000000703037210 */ /* 0x000fe20007ffe0ff */
[----:B------:R-:W-:Y:S02]  /*1f580*/  IMAD R7, R187, -0x80, R0 ;  /* 0xffffff80bb077824 */ /* 0x000fe400078e0200 */
[----:B------:R-:W-:Y:S02]  /*1f590*/  VIADD R0, R180, 0x40 ;  /* 0x00000040b4007836 */ /* 0x000fe40000000000 */
[----:B------:R-:W-:Y:S01]  /*1f5a0*/  IMAD R5, R182, UR5, R5 ;  /* 0x00000005b6057c24 */ /* 0x000fe2000f8e0205 */
[-C--:B------:R-:W-:Y:S01]  /*1f5b0*/  ISETP.GE.AND P2, PT, R180, R7.reuse, PT ;  /* 0x00000007b400720c */ /* 0x080fe20003f46270 */
[----:B------:R-:W-:Y:S01]  /*1f5c0*/  IMAD.WIDE.U32 R2, R182, UR4, R2 ;  /* 0x00000004b6027c25 */ /* 0x000fe2000f8e0002 */
[-C--:B------:R-:W-:Y:S01]  /*1f5d0*/  ISETP.GE.AND P3, PT, R4, R7.reuse, PT ;  /* 0x000000070400720c */ /* 0x080fe20003f66270 */
[----:B------:R-:W-:Y:S01]  /*1f5e0*/  ULDC.64 UR4, c[0x0][0xae8] ;  /* 0x0002ba0000047ab9 */ /* 0x000fe20000000a00 */
[----:B------:R-:W-:Y:S01]  /*1f5f0*/  ISETP.GE.AND P1, PT, R0, R7, PT ;  /* 0x000000070000720c */ /* 0x000fe20003f26270 */
[----:B------:R-:W-:-:S02]  /*1f600*/  VIADD R4, R180, 0x60 ;  /* 0x00000060b4047836 */ /* 0x000fc40000000000 */
[----:B------:R-:W-:Y:S02]  /*1f610*/  IMAD.IADD R3, R3, 0x1, R5 ;  /* 0x0000000103037824 */ /* 0x000fe400078e0205 */
[----:B------:R-:W-:Y:S01]  /*1f620*/  IMAD R0, R10, UR4, RZ ;  /* 0x000000040a007c24 */ /* 0x000fe2000f8e02ff */
[----:B------:R-:W-:Y:S01]  /*1f630*/  ISETP.GE.AND P0, PT, R4, R7, PT ;  /* 0x000000070400720c */ /* 0x000fe20003f06270 */
[----:B------:R-:W-:Y:S01]  /*1f640*/  IMAD.WIDE.U32 R4, R11, UR4, R2 ;  /* 0x000000040b047c25 */ /* 0x000fe2000f8e0002 */
[----:B------:R-:W-:-:S03]  /*1f650*/  SHF.R.S32.HI R7, RZ, 0x1f, R180 ;  /* 0x0000001fff077819 */ /* 0x000fc600000114b4 */
[----:B------:R-:W-:Y:S02]  /*1f660*/  IMAD R9, R11, UR5, R0 ;  /* 0x000000050b097c24 */ /* 0x000fe4000f8e0200 */
[----:B------:R-:W-:-:S03]  /*1f670*/  IMAD.MOV.U32 R6, RZ, RZ, R180 ;  /* 0x000000ffff067224 */ /* 0x000fc600078e00b4 */
[----:B------:R-:W-:Y:S01]  /*1f680*/  IADD3 R11, R5, R9, RZ ;  /* 0x00000009050b7210 */ /* 0x000fe20007ffe0ff */
[----:B------:R-:W-:Y:S01]  /*1f690*/  IMAD.WIDE R6, R187, 0x80, R6 ;  /* 0x00000080bb067825 */ /* 0x000fe200078e0206 */
        /* <DEDUP_REMOVED lines=18> */
.L_x_1604:
[----:B------:R-:W-:Y:S05]  /*1f7c0*/  BSYNC B1 ;  /* 0x0000000000017941 */ /* 0x000fea0003800000 */
.L_x_1603:
[----:B------:R-:W-:Y:S04]  /*1f7d0*/  BSSY B1, `(.L_x_1605) ;  /* 0x0000015000017945 */ /* 0x000fe80003800000 */
[----:B------:R-:W-:Y:S05]  /*1f7e0*/  @P3 BRA `(.L_x_1606) ;  /* 0x00000000004c3947 */ /* 0x000fea0003800000 */
[----:B--2---:R-:W-:Y:S01]  /*1f7f0*/  IADD3 R9, P2, R6, 0x20, RZ ;  /* 0x0000002006097810 */ /* 0x004fe20007f5e0ff */
        /* <DEDUP_REMOVED lines=8> */
[----:B------:R-:W-:Y:S01]  /*1f880*/  ISETP.GE.AND P4, PT, R8, UR6, PT ;  /* 0x0000000608007c0c */ /* 0x000fe2000bf86270 */
[----:B------:R-:W-:-:S02]  /*1f890*/  ULDC.64 UR8, c[0x0][0x208] ;  /* 0x0000820000087ab9 */ /* 0x000fc40000000a00 */
[----:B------:R-:W-:-:S04]  /*1f8a0*/  IMAD R0, R0, UR4, RZ ;  /* 0x0000000400007c24 */ /* 0x000fc8000f8e02ff */
[----:B------:R-:W-:Y:S01]  /*1f8b0*/  IMAD R9, R9, UR5, R0 ;  /* 0x0000000509097c24 */ /* 0x000fe2000f8e0200 */
[----:B------:R-:W-:Y:S02]  /*1f8c0*/  ULDC.64 UR4, c[0x0][0xa80] ;  /* 0x0002a00000047ab9 */ /* 0x000fe40000000a00 */
[----:B------:R-:W-:Y:S01]  /*1f8d0*/  LEA R8, P2, R2, UR4, 0x1 ;  /* 0x0000000402087c11 */ /* 0x000fe2000f8408ff */
[----:B------:R-:W-:-:S05]  /*1f8e0*/  IMAD.IADD R3, R3, 0x1, R9 ;  /* 0x0000000103037824 */ /* 0x000fca00078e0209 */
[----:B------:R-:W-:-:S05]  /*1f8f0*/  LEA.HI.X R9, R2, UR5, R3, 0x1, P2 ;  /* 0x0000000502097c11 */ /* 0x000fca00090f0c03 */
[----:B------:R3:W-:Y:S04]  /*1f900*/  @!P3 STG.E.128 desc[UR8][R8.64], RZ ;  /* 0x000000ff0800b986 */ /* 0x0007e8000c101d08 */
[----:B------:R3:W-:Y:S02]  /*1f910*/  @!P4 STG.E.128 desc[UR8][R8.64+0x80], RZ ;  /* 0x000080ff0800c986 */ /* 0x0007e4000c101d08 */
.L_x_1606:
[----:B------:R-:W-:Y:S05]  /*1f920*/  BSYNC B1 ;  /* 0x0000000000017941 */ /* 0x000fea0003800000 */
.L_x_1605:
[----:B------:R-:W-:Y:S04]  /*1f930*/  BSSY B1, `(.L_x_1607) ;  /* 0x0000015000017945 */ /* 0x000fe80003800000 */
[----:B------:R-:W-:Y:S05]  /*1f940*/  @P1 BRA `(.L_x_1608) ;  /* 0x00000000004c1947 */ /* 0x000fea0003800000 */
[----:B--23--:R-:W-:Y:S01]  /*1f950*/  IADD3 R9, P1, R6, 0x40, RZ ;  /* 0x0000004006097810 */ /* 0x00cfe20007f3e0ff */
        /* <DEDUP_REMOVED lines=18> */
.L_x_1608:
[----:B------:R-:W-:Y:S05]  /*1fa80*/  BSYNC B1 ;  /* 0x0000000000017941 */ /* 0x000fea0003800000 */
.L_x_1607:
[----:B------:R-:W-:Y:S05]  /*1fa90*/  @P0 BRA `(.L_x_1599) ;  /* 0x00000000004c0947 */ /* 0x000fea0003800000 */
[----:B------:R-:W-:Y:S01]  /*1faa0*/  IADD3 R5, P0, R6, 0x60, RZ ;  /* 0x0000006006057810 */ /* 0x000fe20007f1e0ff */
        /* <DEDUP_REMOVED lines=18> */
.L_x_1599:
[----:B------:R-:W-:Y:S05]  /*1fbd0*/  BSYNC B0 ;  /* 0x0000000000007941 */ /* 0x000fea0003800000 */
.L_x_1590:
[----:B------:R-:W-:Y:S02]  /*1fbe0*/  ULDC UR4, c[0x0][0xc14] ;  /* 0x0003050000047ab9 */ /* 0x000fe40000000800 */
[----:B-1----:R-:W-:-:S13]  /*1fbf0*/  ISETP.GE.AND P0, PT, R171, UR4, PT ;  /* 0x00000004ab007c0c */ /* 0x002fda000bf06270 */
[----:B------:R-:W-:Y:S05]  /*1fc00*/  @!P0 BRA `(.L_x_1609) ;  /* 0xfffffe14005c8947 */ /* 0x000fea000383ffff */
[----:B------:R-:W-:Y:S05]  /*1fc10*/  BRA `(.L_x_1311) ;  /* 0x0000006400e47947 */ /* 0x000fea0003800000 */
.L_x_1309:
[----:B------:R-:W-:-:S08]  /*1fc20*/  NOP ;  /* 0x0000000000007918 */ /* 0x000fd00000000000 */
[----:B------:R-:W0:-:S00]  /*1fc30*/  USETMAXREG.DEALLOC.CTAPOOL 0x18 ;  /* 0x00000018000079c8 */ /* 0x000e0000080e0500 */
[----:B0-----:R-:W-:-:S06]  /*1fc40*/  LOP3.LUT R0, R0, 0x3, RZ, 0xc0, !PT ;  /* 0x0000000300007812 */ /* 0x001fcc00078ec0ff */
[----:B------:R-:W0:Y:S02]  /*1fc50*/  SHFL.IDX PT, R0, R0, RZ, 0x1f ;  /* 0x00001fff00007589 */ /* 0x000e2400000e0000 */
[----:B0-----:R-:W-:-:S13]  /*1fc60*/  ISETP.NE.AND P0, PT, R0, RZ, PT ;  /* 0x000000ff0000720c */ /* 0x001fda0003f05270 */
[----:B------:R-:W-:Y:S05]  /*1fc70*/  @P0 BRA `(.L_x_1311) ;  /* 0x0000006400cc0947 */ /* 0x000fea0003800000 */
[----:B------:R-:W2:Y:S01]  /*1fc80*/  LDL.LU R6, [R1] ;  /* 0x0000000001067983 */ /* 0x000ea20000300800 */
[----:B------:R-:W-:Y:S01]  /*1fc90*/  LOP3.LUT R7, R4, 0x1f, RZ, 0xc0, !PT ;  /* 0x0000001f04077812 */ /* 0x000fe200078ec0ff */
[----:B------:R-:W-:Y:S01]  /*1fca0*/  ULDC UR5, c[0x0][0xc14] ;  /* 0x0003050000057ab9 */ /* 0x000fe20000000800 */
[----:B------:R-:W-:Y:S01]  /*1fcb0*/  CS2R R16, SRZ ;  /* 0x0000000000107805 */ /* 0x000fe2000001ff00 */
[----:B------:R-:W-:Y:S01]  /*1fcc0*/  ULDC.64 UR6, c[0x0][0x208] ;  /* 0x0000820000067ab9 */ /* 0x000fe20000000a00 */
[----:B------:R-:W-:Y:S01]  /*1fcd0*/  ISETP.NE.AND P0, PT, R7, 0x1f, PT ;  /* 0x0000001f0700780c */ /* 0x000fe20003f05270 */
[----:B------:R-:W-:Y:S01]  /*1fce0*/  ULDC UR4, c[0x0][0xc10] ;  /* 0x0003040000047ab9 */ /* 0x000fe20000000800 */
[----:B--2---:R-:W-:-:S11]  /*1fcf0*/  LOP3.LUT R6, R6, 0xffffffdf, RZ, 0xc0, !PT ;  /* 0xffffffdf06067812 */ /* 0x004fd600078ec0ff */
        /* <DEDUP_REMOVED lines=9> */
[----:B------:R-:W-:-:S09]  /*1fd90*/  LOP3.LUT R6, R6, 0xfffffffe, RZ, 0xc0, !PT ;  /* 0xfffffffe06067812 */ /* 0x000fd200078ec0ff */
        /* <DEDUP_REMOVED lines=24> */
[----:B------:R-:W-:-:S05]  /*1ff20*/  @P0 LOP3.LUT R6, R6, 0x2, RZ, 0xfc, !PT ;  /* 0x0000000206060812 */ /* 0x000fca00078efcff */
[----:B------:R-:W-:Y:S01]  /*1ff30*/  STL [R1], R6 ;  /* 0x0000000601007387 */ /* 0x000fe20000100800 */
[----:B-1----:R-:W-:-:S05]  /*1ff40*/  SEL R0, R0, RZ, P0 ;  /* 0x000000ff00007207 */ /* 0x002fca0000000000 */
[----:B------:R-:W-:-:S05]  /*1ff50*/  IMAD.IADD R0, R3, 0x1, R0 ;  /* 0x0000000103007824 */ /* 0x000fca00078e0200 */
[----:B------:R-:W1:Y:S02]  /*1ff60*/  SHFL.IDX PT, R2, R0, 0x1f, 0x1f ;  /* 0x03e01f0000027f89 */ /* 0x000e6400000e0000 */
[----:B-1----:R-:W-:-:S04]  /*1ff70*/  IMAD R4, R2, UR4, RZ ;  /* 0x0000000402047c24 */ /* 0x002fc8000f8e02ff */
[----:B------:R-:W-:Y:S01]  /*1ff80*/  IMAD.MOV.U32 R5, RZ, RZ, R4 ;  /* 0x000000ffff057224 */ /* 0x000fe200078e0004 */
[----:B0-----:R-:W-:-:S13]  /*1ff90*/  ISETP.GT.AND P0, PT, R4, UR6, PT ;  /* 0x0000000604007c0c */ /* 0x001fda000bf04270 */
[----:B------:R-:W-:Y:S05]  /*1ffa0*/  @P0 BRA `(.L_x_1610) ;  /* 0x0000000000c00947 */ /* 0x000fea0003800000 */
[----:B------:R-:W-:Y:S01]  /*1ffb0*/  IMAD.MOV.U32 R4, RZ, RZ, R5 ;  /* 0x000000ffff047224 */ /* 0x000fe200078e0005 */
[----:B------:R-:W-:Y:S01]  /*1ffc0*/  MOV R19, RZ ;  /* 0x000000ff00137202 */ /* 0x000fe20000000f00 */
[----:B------:R-:W-:Y:S01]  /*1ffd0*/  ULDC UR5, c[0x0][0xc14] ;  /* 0x0003050000057ab9 */ /* 0x000fe20000000800 */
[----:B------:R-:W-:Y:S01]  /*1ffe0*/  ULDC UR7, c[0x0][0xc14] ;  /* 0x0003050000077ab9 */ /* 0x000fe20000000800 */
[----:B------:R-:W-:-:S05]  /*1fff0*/  ULDC UR4, c[0x0][0xc10] ;  /* 0x0003040000047ab9 */ /* 0x000fca0000000800 */
.L_x_1614:
[----:B------:R-:W-:Y:S02]  /*20000*/  VIADD R0, R19, 0x1f ;  /* 0x0000001f13007836 */ /* 0x000fe40000000000 */
[----:B------:R-:W-:-:S03]  /*20010*/  IMAD.U32 R19, RZ, RZ, UR7 ;  /* 0x00000007ff137e24 */ /* 0x000fc6000f8e00ff */
[----:B------:R-:W-:-:S13]  /*20020*/  ISETP.GE.AND P0, PT, R0, UR5, PT ;  /* 0x0000000500007c0c */ /* 0x000fda000bf06270 */
[----:B------:R-:W-:Y:S05]  /*20030*/  @P0 BRA `(.L_x_1611) ;  /* 0x0000000400d00947 */ /* 0x000fea0003800000 */
[----:B------:R-:W0:Y:S01]  /*20040*/  S2R R6, SR_TID.X ;  /* 0x0000000000067919 */ /* 0x000e220000002100 */
[----:B------:R-:W-:Y:S01]  /*20050*/  IMAD.MOV.U32 R19, RZ, RZ, R0 ;  /* 0x000000ffff137224 */ /* 0x000fe200078e0000 */
[----:B------:R-:W-:Y:S01]  /*20060*/  BSSY B0, `(.L_x_1612) ;  /* 0x000000b000007945 */ /* 0x000fe20003800000 */
[----:B------:R-:W-:Y:S02]  /*20070*/  MOV R17, RZ ;  /* 0x000000ff00117202 */ /* 0x000fe40000000f00 */
        /* <DEDUP_REMOVED lines=9> */
.L_x_1613:
[----:B------:R-:W-:Y:S05]  /*20110*/  BSYNC B0 ;  /* 0x0000000000007941 */ /* 0x000fea0003800000 */
.L_x_1612:
        /* <DEDUP_REMOVED lines=18> */
[----:B0-----:R-:W-:-:S04]  /*20240*/  SEL R6, R6, RZ, P0 ;  /* 0x000000ff06067207 */ /* 0x001fc80000000000 */
[----:B------:R-:W-:-:S05]  /*20250*/  IADD3 R0, R5, R6, RZ ;  /* 0x0000000605007210 */ /* 0x000fca0007ffe0ff */
[----:B------:R-:W0:Y:S02]  /*20260*/  SHFL.IDX PT, R6, R0, 0x1f, 0x1f ;  /* 0x03e01f0000067f89 */ /* 0x000e2400000e0000 */
[----:B0-----:R-:W-:-:S04]  /*20270*/  IMAD R5, R6, UR4, RZ ;  /* 0x0000000406057c24 */ /* 0x001fc8000f8e02ff */
[----:B------:R-:W-:-:S05]  /*20280*/  IMAD.IADD R4, R5, 0x1, R4 ;  /* 0x0000000105047824 */ /* 0x000fca00078e0204 */
[----:B------:R-:W-:-:S13]  /*20290*/  ISETP.GT.AND P0, PT, R4, UR6, PT ;  /* 0x0000000604007c0c */ /* 0x000fda000bf04270 */
[----:B------:R-:W-:Y:S05]  /*202a0*/  @!P0 BRA `(.L_x_1614) ;  /* 0xfffffffc00548947 */ /* 0x000fea000383ffff */
.L_x_1610:
[----:B------:R-:W-:Y:S01]  /*202b0*/  IMAD.IADD R5, R4, 0x1, -R5 ;  /* 0x0000000104057824 */ /* 0x000fe200078e0a05 */
[----:B------:R-:W-:-:S03]  /*202c0*/  ULDC.64 UR8, c[0x0][0x208] ;  /* 0x0000820000087ab9 */ /* 0x000fc60000000a00 */
        /* <DEDUP_REMOVED lines=17> */
[----:B------:R-:W-:-:S05]  /*203e0*/  IADD3 R7, R4, -0x1, RZ ;  /* 0xffffffff04077810 */ /* 0x000fca0007ffe0ff */
[----:B------:R2:W3:Y:S02]  /*203f0*/  SHFL.IDX PT, R16, R0, R7, 0x1f ;  /* 0x00001f0700107589 */ /* 0x0004e400000e0000 */
.L_x_1615:
[----:B-12---:R-:W-:Y:S02]  /*20400*/  IMAD.MOV R0, RZ, RZ, -R3 ;  /* 0x000000ffff007224 */ /* 0x006fe400078e0a03 */
[----:B---3--:R-:W-:Y:S02]  /*20410*/  IMAD R16, R16, UR4, R5 ;  /* 0x0000000410107c24 */ /* 0x008fe4000f8e0205 */
[----:B------:R-:W-:Y:S01]  /*20420*/  IMAD R5, R0, R9, RZ ;  /* 0x0000000900057224 */ /* 0x000fe200078e02ff */
[----:B------:R-:W-:Y:S01]  /*20430*/  IABS R0, R6 ;  /* 0x0000000600007213 */ /* 0x000fe20000000000 */
[----:B------:R-:W-:-:S04]  /*20440*/  IMAD.MOV.U32 R2, RZ, RZ, RZ ;  /* 0x000000ffff027224 */ /* 0x000fc800078e00ff */
[----:B------:R-:W-:Y:S01]  /*20450*/  IMAD.HI.U32 R2, R3, R5, R2 ;  /* 0x0000000503027227 */ /* 0x000fe200078e0002 */
[----:B------:R-:W-:-:S03]  /*20460*/  IADD3 R5, -R16, UR6, RZ ;  /* 0x0000000610057c10 */ /* 0x000fc6000fffe1ff */
[----:B------:R-:W-:Y:S01]  /*20470*/  IMAD.MOV R0, RZ, RZ, -R0 ;  /* 0x000000ffff007224 */ /* 0x000fe200078e0a00 */
[----:B------:R-:W-:-:S05]  /*20480*/  IABS R3, R5 ;  /* 0x0000000500037213 */ /* 0x000fca0000000000 */
[----:B------:R-:W-:-:S04]  /*20490*/  IMAD.HI.U32 R2, R2, R3, RZ ;  /* 0x0000000302027227 */ /* 0x000fc800078e00ff */
[----:B------:R-:W-:-:S05]  /*204a0*/  IMAD R0, R2, R0, R3 ;  /* 0x0000000002007224 */ /* 0x000fca00078e0203 */
[----:B------:R-:W-:-:S13]  /*204b0*/  ISETP.GT.U32.AND P0, PT, R9, R0, PT ;  /* 0x000000000900720c */ /* 0x000fda0003f04070 */
[----:B------:R-:W-:Y:S01]  /*204c0*/  @!P0 IADD3 R0, R0, -R9, RZ ;  /* 0x8000000900008210 */ /* 0x000fe20007ffe0ff */
        /* <DEDUP_REMOVED lines=8> */
[----:B------:R-:W-:Y:S01]  /*20550*/  IMAD R0, R8, R2, RZ ;  /* 0x0000000208007224 */ /* 0x000fe200078e02ff */
[----:B------:R-:W-:-:S03]  /*20560*/  IADD3 R2, -R2, RZ, RZ ;  /* 0x000000ff02027210 */ /* 0x000fc60007ffe1ff */
[----:B------:R-:W-:Y:S02]  /*20570*/  IMAD.MOV R3, RZ, RZ, -R0 ;  /* 0x000000ffff037224 */ /* 0x000fe400078e0a00 */
[----:B------:R-:W-:Y:S02]  /*20580*/  IMAD R5, R6, R2, R5 ;  /* 0x0000000206057224 */ /* 0x000fe400078e0205 */
[----:B------:R-:W-:Y:S01]  /*20590*/  IMAD.MOV.U32 R2, RZ, RZ, RZ ;  /* 0x000000ffff027224 */ /* 0x000fe200078e00ff */
[----:B------:R-:W-:-:S04]  /*205a0*/  VIADDMNMX R8, R3, UR4, R8, PT ;  /* 0x0000000403087c46 */ /* 0x000fc8000b800108 */
[-C--:B------:R-:W-:Y:S02]  /*205b0*/  IABS R4, R8.reuse ;  /* 0x0000000800047213 */ /* 0x080fe40000000000 */
[----:B------:R-:W-:Y:S02]  /*205c0*/  IABS R6, R8 ;  /* 0x0000000800067213 */ /* 0x000fe40000000000 */
[----:B------:R-:W1:Y:S08]  /*205d0*/  I2F.RP R7, R4 ;  /* 0x0000000400077306 */ /* 0x000e700000209400 */
[----:B-1----:R-:W1:Y:S02]  /*205e0*/  MUFU.RCP R7, R7 ;  /* 0x0000000700077308 */ /* 0x002e640000001000 */
[----:B-1----:R-:W-:Y:S01]  /*205f0*/  VIADD R3, R7, 0xffffffe ;  /* 0x0ffffffe07037836 */ /* 0x002fe20000000000 */
[----:B------:R-:W-:-:S05]  /*20600*/  IABS R7, R5 ;  /* 0x0000000500077213 */ /* 0x000fca0000000000 */
[----:B------:R-:W1:Y:S02]  /*20610*/  F2I.FTZ.U32.TRUNC.NTZ R3, R3 ;  /* 0x0000000300037305 */ /* 0x000e64000021f000 */
[----:B-1----:R-:W-:-:S04]  /*20620*/  IMAD.MOV R9, RZ, RZ, -R3 ;  /* 0x000000ffff097224 */ /* 0x002fc800078e0a03 */
[----:B------:R-:W-:-:S04]  /*20630*/  IMAD R9, R9, R4, RZ ;  /* 0x0000000409097224 */ /* 0x000fc800078e02ff */
[----:B------:R-:W-:-:S04]  /*20640*/  IMAD.HI.U32 R2, R3, R9, R2 ;  /* 0x0000000903027227 */ /* 0x000fc800078e0002 */
[----:B------:R-:W-:Y:S02]  /*20650*/  IMAD.MOV R3, RZ, RZ, -R6 ;  /* 0x000000ffff037224 */ /* 0x000fe400078e0a06 */
[----:B------:R-:W-:-:S04]  /*20660*/  IMAD.HI.U32 R2, R2, R7, RZ ;  /* 0x0000000702027227 */ /* 0x000fc800078e00ff */
[----:B------:R-:W-:-:S05]  /*20670*/  IMAD R3, R2, R3, R7 ;  /* 0x0000000302037224 */ /* 0x000fca00078e0207 */
[----:B------:R-:W-:-:S13]  /*20680*/  ISETP.GT.U32.AND P0, PT, R4, R3, PT ;  /* 0x000000030400720c */ /* 0x000fda0003f04070 */
[----:B------:R-:W-:Y:S01]  /*20690*/  @!P0 IADD3 R3, R3, -R4, RZ ;  /* 0x8000000403038210 */ /* 0x000fe20007ffe0ff */
[----:B------:R-:W-:-:S03]  /*206a0*/  @!P0 VIADD R2, R2, 0x1 ;  /* 0x0000000102028836 */ /* 0x000fc60000000000 */
[----:B------:R-:W-:Y:S02]  /*206b0*/  ISETP.GE.U32.AND P0, PT, R3, R4, PT ;  /* 0x000000040300720c */ /* 0x000fe40003f06070 */
[C---:B------:R-:W-:Y:S01]  /*206c0*/  LOP3.LUT R3, R5.reuse, R8, RZ, 0x3c, !PT ;  /* 0x0000000805037212 */ /* 0x040fe200078e3cff */
[----:B------:R-:W-:-:S10]  /*206d0*/  IMAD.IADD R5, R5, 0x1, R0 ;  /* 0x0000000105057824 */ /* 0x000fd400078e0200 */
[----:B------:R-:W-:Y:S01]  /*206e0*/  @P0 VIADD R2, R2, 0x1 ;  /* 0x0000000102020836 */ /* 0x000fe20000000000 */
[----:B------:R-:W-:-:S13]  /*206f0*/  ISETP.GE.AND P0, PT, R3, RZ, PT ;  /* 0x000000ff0300720c */ /* 0x000fda0003f06270 */
[----:B------:R-:W-:Y:S01]  /*20700*/  @!P0 IMAD.MOV R2, RZ, RZ, -R2 ;  /* 0x000000ffff028224 */ /* 0x000fe200078e0a02 */
[----:B------:R-:W-:-:S13]  /*20710*/  ISETP.NE.AND P0, PT, R8, RZ, PT ;  /* 0x000000ff0800720c */ /* 0x000fda0003f05270 */
[----:B------:R-:W-:Y:S01]  /*20720*/  @!P0 LOP3.LUT R2, RZ, R8, RZ, 0x33, !PT ;  /* 0x00000008ff028212 */ /* 0x000fe200078e33ff */
[----:B------:R-:W-:-:S04]  /*20730*/  IMAD.MOV R8, RZ, RZ, -R8 ;  /* 0x000000ffff087224 */ /* 0x000fc800078e0a08 */
[----:B------:R-:W-:Y:S01]  /*20740*/  IMAD R18, R2, R8, R5 ;  /* 0x0000000802127224 */ /* 0x000fe200078e0205 */
[----:B------:R-:W-:-:S04]  /*20750*/  LOP3.LUT R2, RZ, R2, RZ, 0x33, !PT ;  /* 0x00000002ff027212 */ /* 0x000fc800078e33ff */
[----:B------:R-:W-:Y:S01]  /*20760*/  IADD3 R17, R17, R2, RZ ;  /* 0x0000000211117210 */ /* 0x000fe20007ffe0ff */
[----:B------:R-:W-:Y:S06]  /*20770*/  BRA `(.L_x_1616) ;  /* 0x00000000000c7947 */ /* 0x000fec0003800000 */
.L_x_1611:
[----:B------:R-:W-:Y:S02]  /*20780*/  IMAD.MOV.U32 R17, RZ, RZ, RZ ;  /* 0x000000ffff117224 */ /* 0x000fe400078e00ff */
[----:B------:R-:W-:Y:S02]  /*20790*/  IMAD.U32 R16, RZ, RZ, UR6 ;  /* 0x00000006ff107e24 */ /* 0x000fe4000f8e00ff */
[----:B------:R-:W-:-:S07]  /*207a0*/  IMAD.MOV.U32 R18, RZ, RZ, RZ ;  /* 0x000000ffff127224 */ /* 0x000fce00078e00ff */
.L_x_1616:
        /* <DEDUP_REMOVED lines=14> */
[----:B-1----:R-:W-:Y:S01]  /*20890*/  MOV R0, 0x1 ;  /* 0x0000000100007802 */ /* 0x002fe20000000f00 */
[----:B------:R1:W-:Y:S01]  /*208a0*/  STL [R1+0x24], RZ ;  /* 0x000024ff01007387 */ /* 0x0003e20000100800 */
[----:B------:R-:W-:Y:S01]  /*208b0*/  ULDC.64 UR38, c[0x0][0x198] ;  /* 0x0000660000267ab9 */ /* 0x000fe20000000a00 */
[----:B------:R-:W-:Y:S02]  /*208c0*/  ULDC UR36, c[0x0][0xc] ;  /* 0x0000030000247ab9 */ /* 0x000fe40000000800 */
[----:B------:R1:W-:Y:S04]  /*208d0*/  STL [R1+0x10], R0 ;  /* 0x0000100001007387 */ /* 0x0003e80000100800 */
[----:B------:R1:W-:Y:S04]  /*208e0*/  STL [R1+0x4], RZ ;  /* 0x000004ff01007387 */ /* 0x0003e80000100800 */
[----:B------:R1:W-:Y:S04]  /*208f0*/  STL [R1], RZ ;  /* 0x000000ff01007387 */ /* 0x0003e80000100800 */
[----:B------:R1:W-:Y:S02]  /*20900*/  STL [R1+0xc], R0 ;  /* 0x00000c0001007387 */ /* 0x0003e40000100800 */
.L_x_1719:
[----:B------:R-:W-:Y:S05]  /*20910*/  YIELD ;  /* 0x0000000000007946 */ /* 0x000fea0003800000 */
[----:B------:R-:W-:Y:S01]  /*20920*/  ULDC.64 UR4, c[0x0][0xa28] ;  /* 0x00028a0000047ab9 */ /* 0x000fe20000000a00 */
[----:B--2---:R-:W-:Y:S01]  /*20930*/  IMAD.MOV.U32 R9, RZ, RZ, RZ ;  /* 0x000000ffff097224 */ /* 0x004fe200078e00ff */
[----:B------:R-:W-:Y:S01]  /*20940*/  ISETP.NE.U32.AND P0, PT, RZ, UR4, PT ;  /* 0x00000004ff007c0c */ /* 0x000fe2000bf05070 */
[----:B------:R-:W-:Y:S01]  /*20950*/  ULDC.64 UR6, c[0x0][0x208] ;  /* 0x0000820000067ab9 */ /* 0x000fe20000000a00 */
[----:B-1----:R-:W-:Y:S01]  /*20960*/  IMAD.MOV.U32 R0, RZ, RZ, RZ ;  /* 0x000000ffff007224 */ /* 0x002fe200078e00ff */
[----:B------:R-:W-:Y:S01]  /*20970*/  ULDC.64 UR8, c[0x0][0xa08] ;  /* 0x0002820000087ab9 */ /* 0x000fe20000000a00 */
[----:B------:R-:W-:Y:S01]  /*20980*/  ISETP.NE.AND.EX P0, PT, RZ, UR5, PT, P0 ;  /* 0x00000005ff007c0c */ /* 0x000fe2000bf05300 */
[----:B------:R-:W-:Y:S01]  /*20990*/  ULDC.64 UR4, c[0x0][0xa00] ;  /* 0x0002800000047ab9 */ /* 0x000fe20000000a00 */
[----:B------:R-:W-:-:S11]  /*209a0*/  ULDC.64 UR10, c[0x0][0xa10] ;  /* 0x00028400000a7ab9 */ /* 0x000fd60000000a00 */
[----:B---3--:R-:W1:Y:S01]  /*209b0*/  @P0 LDC.64 R2, c[0x0][0xa28] ;  /* 0x00028a00ff020b82 */ /* 0x008e620000000a00 */
        /* <DEDUP_REMOVED lines=11> */
[----:B------:R-:W1:Y:S01]  /*20a70*/  @P0 LDC.64 R4, c[0x0][0xa18] ;  /* 0x00028600ff040b82 */ /* 0x000e620000000a00 */
[----:B------:R-:W-:-:S04]  /*20a80*/  ISETP.NE.U32.AND P1, PT, RZ, UR8, PT ;  /* 0x00000008ff007c0c */ /* 0x000fc8000bf25070 */
[----:B------:R-:W-:Y:S02]  /*20a90*/  ISETP.NE.AND.EX P3, PT, RZ, UR9, PT, P1 ;  /* 0x00000009ff007c0c */ /* 0x000fe4000bf65310 */
[----:B------:R-:W-:-:S04]  /*20aa0*/  ISETP.NE.U32.AND P1, PT, RZ, UR10, PT ;  /* 0x0000000aff007c0c */ /* 0x000fc8000bf25070 */
[----:B------:R-:W-:Y:S01]  /*20ab0*/  ISETP.NE.AND.EX P1, PT, RZ, UR11, PT, P1 ;  /* 0x0000000bff007c0c */ /* 0x000fe2000bf25310 */
[----:B-1----:R-:W-:Y:S01]  /*20ac0*/  @P0 IMAD.WIDE R4, R19, 0x4, R4 ;  /* 0x0000000413040825 */ /* 0x002fe200078e0204 */
[----:B--2---:R1:W-:Y:S03]  /*20ad0*/  STL [R1+0x28], R0 ;  /* 0x0000280001007387 */ /* 0x0043e60000100800 */
[----:B-1----:R-:W-:Y:S01]  /*20ae0*/  IMAD.U32 R0, RZ, RZ, UR4 ;  /* 0x00000004ff007e24 */ /* 0x002fe2000f8e00ff */
[----:B------:R-:W-:Y:S02]  /*20af0*/  ULDC.64 UR4, c[0x0][0x3f8] ;  /* 0x0000fe0000047ab9 */ /* 0x000fe40000000a00 */
[----:B------:R-:W-:-:S03]  /*20b00*/  UISETP.NE.U32.AND UP0, UPT, UR4, URZ, UPT ;  /* 0x0000003f0400728c */ /* 0x000fc6000bf05070 */
[----:B------:R-:W-:Y:S01]  /*20b10*/  ULDC UR4, c[0x0][0x404] ;  /* 0x0001010000047ab9 */ /* 0x000fe20000000800 */
[----:B------:R-:W-:Y:S01]  /*20b20*/  UISETP.NE.AND.EX UP0, UPT, UR5, URZ, UPT, UP0 ;  /* 0x0000003f0500728c */ /* 0x000fe2000bf05300 */
[----:B------:R1:W5:Y:S01]  /*20b30*/  @P0 LDG.E R0, desc[UR6][R4.64] ;  /* 0x0000000604000981 */ /* 0x000362000c1e1900 */
[----:B------:R-:W-:Y:S01]  /*20b40*/  ULDC UR6, c[0x0][0x338] ;  /* 0x0000ce0000067ab9 */ /* 0x000fe20000000800 */
[----:B------:R-:W-:Y:S01]  /*20b50*/  ULDC UR5, c[0x0][0x2e0] ;  /* 0x0000b80000057ab9 */ /* 0x000fe20000000800 */
[----:B------:R-:W-:Y:S01]  /*20b60*/  USEL UR4, UR4, 0x1, UP0 ;  /* 0x0000000104047887 */ /* 0x000fe20008000000 */
[----:B------:R-:W-:-:S03]  /*20b70*/  IMAD.U32 R10, RZ, RZ, UR6 ;  /* 0x00000006ff0a7e24 */ /* 0x000fc6000f8e00ff */
[----:B------:R-:W-:-:S06]  /*20b80*/  UIMAD UR4, UR4, UR5, URZ ;  /* 0x00000005040472a4 */ /* 0x000fcc000f8e023f */
[----:B-1----:R-:W-:Y:S01]  /*20b90*/  MOV R4, UR4 ;  /* 0x0000000400047c02 */ /* 0x002fe20008000f00 */
[----:B------:R-:W-:Y:S06]  /*20ba0*/  @P0 BRA `(.L_x_1618) ;  /* 0x0000000000140947 */ /* 0x000fec0003800000 */
[----:B------:R-:W-:Y:S05]  /*20bb0*/  @!P2 BRA `(.L_x_1618) ;  /* 0x000000000010a947 */ /* 0x000fea0003800000 */
[----:B------:R-:W-:Y:S02]  /*20bc0*/  ULDC.64 UR4, c[0x0][0x208] ;  /* 0x0000820000047ab9 */ /* 0x000fe40000000a00 */
[----:B------:R-:W2:Y:S04]  /*20bd0*/  LDG.E R5, desc[UR4][R2.64] ;  /* 0x0000000402057981 */ /* 0x000ea8000c1e1900 */
[----:B-----5:R-:W2:Y:S02]  /*20be0*/  LDG.E R0, desc[UR4][R2.64+0x4] ;  /* 0x0000040402007981 */ /* 0x020ea4000c1e1900 */
[----:B--2---:R-:W-:-:S07]  /*20bf0*/  IMAD.IADD R0, R0, 0x1, -R5 ;  /* 0x0000000100007824 */ /* 0x004fce00078e0a05 */
.L_x_1618:
[----:B------:R-:W1:Y:S01]  /*20c00*/  LDC.64 R6, c[0x0][0xa08] ;  /* 0x00028200ff067b82 */ /* 0x000e620000000a00 */
[----:B------:R-:W-:Y:S01]  /*20c10*/  IMAD.MOV.U32 R8, RZ, RZ, RZ ;  /* 0x000000ffff087224 */ /* 0x000fe200078e00ff */
[----:B------:R-:W-:-:S06]  /*20c20*/  ULDC.64 UR4, c[0x0][0x208] ;  /* 0x0000820000047ab9 */ /* 0x000fcc0000000a00 */
[----:B------:R-:W2:Y:S01]  /*20c30*/  LDC.64 R2, c[0x0][0xa10] ;  /* 0x00028400ff027b82 */ /* 0x000ea20000000a00 */
[----:B-1----:R-:W-:-:S05]  /*20c40*/  IMAD.WIDE R6, R19, 0x4, R6 ;  /* 0x0000000413067825 */ /* 0x002fca00078e0206 */
[----:B------:R-:W3:Y:S01]  /*20c50*/  @P3 LDG.E R8, desc[UR4][R6.64] ;  /* 0x0000000406083981 */ /* 0x000ee2000c1e1900 */
[----:B------:R-:W-:Y:S02]  /*20c60*/  IMAD.MOV.U32 R5, RZ, RZ, RZ ;  /* 0x000000ffff057224 */ /* 0x000fe400078e00ff */
[----:B--2---:R-:W-:-:S05]  /*20c70*/  IMAD.WIDE R2, R19, 0x4, R2 ;  /* 0x0000000413027825 */ /* 0x004fca00078e0202 */
[----:B------:R1:W5:Y:S01]  /*20c80*/  @P1 LDG.E R5, desc[UR4][R2.64] ;  /* 0x0000000402051981 */ /* 0x000362000c1e1900 */
[----:B------:R-:W-:Y:S02]  /*20c90*/  ULDC.64 UR4, c[0x0][0xa20] ;  /* 0x0002880000047ab9 */ /* 0x000fe40000000a00 */
[----:B------:R-:W-:-:S04]  /*20ca0*/  ISETP.NE.U32.AND P0, PT, RZ, UR4, PT ;  /* 0x00000004ff007c0c */ /* 0x000fc8000bf05070 */
[----:B------:R-:W-:Y:S01]  /*20cb0*/  ISETP.NE.AND.EX P0, PT, RZ, UR5, PT, P0 ;  /* 0x00000005ff007c0c */ /* 0x000fe2000bf05300 */
[----:B---3-5:R-:W-:-:S05]  /*20cc0*/  IMAD.IADD R8, R8, 0x1, R9 ;  /* 0x0000000108087824 */ /* 0x028fca00078e0209 */
[----:B------:R1:W-:Y:S07]  /*20cd0*/  STL [R1+0x8], R8 ;  /* 0x0000080801007387 */ /* 0x0003ee0000100800 */
[----:B------:R-:W-:Y:S05]  /*20ce0*/  @!P0 BRA `(.L_x_1619) ;  /* 0x0000000000148947 */ /* 0x000fea0003800000 */
[----:B------:R-:W2:Y:S01]  /*20cf0*/  LDC.64 R6, c[0x0][0xa20] ;  /* 0x00028800ff067b82 */ /* 0x000ea20000000a00 */
[----:B------:R-:W-:Y:S01]  /*20d00*/  ULDC.64 UR4, c[0x0][0x208] ;  /* 0x0000820000047ab9 */ /* 0x000fe20000000a00 */
[----:B--2---:R-:W-:-:S05]  /*20d10*/  IMAD.WIDE R6, R19, 0x4, R6 ;  /* 0x0000000413067825 */ /* 0x004fca00078e0206 */
[----:B------:R2:W5:Y:S01]  /*20d20*/  LDG.E R4, desc[UR4][R6.64] ;  /* 0x0000000406047981 */ /* 0x000562000c1e1900 */
[----:B------:R-:W-:Y:S05]  /*20d30*/  BRA `(.L_x_1620) ;  /* 0x0000000000147947 */ /* 0x000fea0003800000 */
.L_x_1619:
[----:B------:R-:W-:Y:S05]  /*20d40*/  @!P3 BRA `(.L_x_1620) ;  /* 0x000000000010b947 */ /* 0x000fea0003800000 */
[----:B------:R-:W-:Y:S02]  /*20d50*/  ULDC.64 UR4, c[0x0][0x208] ;  /* 0x0000820000047ab9 */ /* 0x000fe40000000a00 */
[----:B------:R-:W2:Y:S04]  /*20d60*/  LDG.E R4, desc[UR4][R6.64] ;  /* 0x0000000406047981 */ /* 0x000ea8000c1e1900 */
[----:B------:R-:W2:Y:S02]  /*20d70*/  LDG.E R6, desc[UR4][R6.64+0x4] ;  /* 0x0000040406067981 */ /* 0x000ea4000c1e1900 */
[----:B--2---:R-:W-:-:S07]  /*20d80*/  IADD3 R4, -R4, R6, RZ ;  /* 0x0000000604047210 */ /* 0x004fce0007ffe1ff */
.L_x_1620:
[----:B------:R-:W-:Y:S02]  /*20d90*/  ULDC.64 UR4, c[0x0][0x208] ;  /* 0x0000820000047ab9 */ /* 0x000fe40000000a00 */
[----:B--2---:R-:W2:Y:S04]  /*20da0*/  @P1 LDG.E R6, desc[UR4][R2.64] ;  /* 0x0000000402061981 */ /* 0x004ea8000c1e1900 */
[----:B------:R1:W2:Y:S01]  /*20db0*/  @P1 LDG.E R7, desc[UR4][R2.64+0x4] ;  /* 0x0000040402071981 */ /* 0x0002a2000c1e1900 */
[----:B-----5:R-:W-:Y:S01]  /*20dc0*/  IMAD.IADD R9, R4, 0x1, -R9 ;  /* 0x0000000104097824 */ /* 0x020fe200078e0a09 */
[----:B-1----:R-:W1:Y:S02]  /*20dd0*/  LDC.64 R2, c[0x0][0x9e0] ;  /* 0x00027800ff027b82 */ /* 0x002e640000000a00 */
[----:B-1----:R-:W-:Y:S01]  /*20de0*/  ISETP.GE.AND P2, PT, R3, 0x1, PT ;  /* 0x000000010300780c */ /* 0x002fe20003f46270 */
[----:B--2---:R-:W-:-:S04]  /*20df0*/  @P1 IMAD.IADD R10, R7, 0x1, -R6 ;  /* 0x00000001070a1824 */ /* 0x004fc800078e0a06 */
[----:B------:R-:W-:-:S04]  /*20e00*/  IMAD.IADD R8, R9, 0x1, R10 ;  /* 0x0000000109087824 */ /* 0x000fc800078e020a */
[----:B------:R-:W-:-:S04]  /*20e10*/  VIADD R4, R8, 0x5f ;  /* 0x0000005f08047836 */ /* 0x000fc80000000000 */
[----:B------:R-:W-:-:S05]  /*20e20*/  IMAD.HI R4, R4, 0x2aaaaaab, RZ ;  /* 0x2aaaaaab04047827 */ /* 0x000fca00078e02ff */
[----:B------:R-:W-:-:S04]  /*20e30*/  SHF.R.U32.HI R7, RZ, 0x1f, R4 ;  /* 0x0000001fff077819 */ /* 0x000fc80000011604 */
[----:B------:R-:W-:Y:S02]  /*20e40*/  LEA.HI.SX32 R20, R4, R7, 0x1c ;  /* 0x0000000704147211 */ /* 0x000fe400078fe2ff */
[----:B------:R-:W-:-:S04]  /*20e50*/  LEA R4, R17, 0x80, 0x7 ;  /* 0x0000008011047811 */ /* 0x000fc800078e38ff */
[----:B------:R-:W-:-:S04]  /*20e60*/  IADD3 R4, R8, R4, -R0 ;  /* 0x0000000408047210 */ /* 0x000fc80007ffe800 */
[----:B------:R-:W-:Y:S01]  /*20e70*/  IADD3 R2, R4, R2, RZ ;  /* 0x0000000204027210 */ /* 0x000fe20007ffe0ff */
[----:B------:R-:W-:Y:S06]  /*20e80*/  @!P2 BRA `(.L_x_1621) ;  /* 0x000000000048a947 */ /* 0x000fec0003800000 */
[C---:B------:R-:W-:Y:S01]  /*20e90*/  ISETP.GT.AND P0, PT, R4.reuse, RZ, PT ;  /* 0x000000ff0400720c */ /* 0x040fe20003f04270 */
[----:B------:R-:W-:Y:S01]  /*20ea0*/  BSSY B0, `(.L_x_1622) ;  /* 0x000000e000007945 */ /* 0x000fe20003800000 */
[----:B0-----:R-:W-:-:S11]  /*20eb0*/  VIADD R11, R4, 0xffffffff ;  /* 0xffffffff040b7836 */ /* 0x001fd60000000000 */
        /* <DEDUP_REMOVED lines=8> */
.L_x_1623:
[----:B------:R-:W-:-:S13]  /*20f40*/  ISETP.NE.AND P0, PT, R3, 0x1, PT ;  /* 0x000000010300780c */ /* 0x000fda0003f05270 */
[----:B------:R-:W0:Y:S02]  /*20f50*/  @P0 LDC.64 R6, c[0x0][0x9e8] ;  /* 0x00027a00ff060b82 */ /* 0x000e240000000a00 */
[----:B0-----:R-:W-:-:S05]  /*20f60*/  @P0 IMAD.HI.U32 R6, R11, R6, RZ ;  /* 0x000000060b060227 */ /* 0x001fca00078e00ff */
[----:B------:R-:W-:-:S07]  /*20f70*/  @P0 SHF.R.U32.HI R11, RZ, R7, R6 ;  /* 0x00000007ff0b0219 */ /* 0x000fce0000011606 */
.L_x_1624:
[----:B------:R-:W-:Y:S05]  /*20f80*/  BSYNC B0 ;  /* 0x0000000000007941 */ /* 0x000fea0003800000 */
.L_x_1622:
[----:B------:R-:W-:-:S05]  /*20f90*/  IMAD R11, R11, R3, R3 ;  /* 0x000000030b0b7224 */ /* 0x000fca00078e0203 */
[----:B------:R-:W-:-:S07]  /*20fa0*/  VIMNMX R2, R2, R11, PT ;  /* 0x0000000b02027248 */ /* 0x000fce0003fe0100 */
.L_x_1621:
[----:B------:R-:W-:Y:S01]  /*20fb0*/  IMAD R0, R17, 0x80, -R0 ;  /* 0x0000008011007824 */ /* 0x000fe200078e0a00 */
[----:B------:R-:W-:-:S03]  /*20fc0*/  ULDC UR4, c[0x0][0x9dc] ;  /* 0x0002770000047ab9 */ /* 0x000fc60000000800 */
[----:B------:R-:W-:-:S05]  /*20fd0*/  IMAD.IADD R0, R8, 0x1, R0 ;  /* 0x0000000108007824 */ /* 0x000fca00078e0200 */
[----:B------:R-:W-:Y:S01]  /*20fe0*/  IADD3 R8, R0, -UR4, RZ ;  /* 0x8000000400087c10 */ /* 0x000fe2000fffe0ff */
[----:B------:R-:W-:Y:S06]  /*20ff0*/  @!P2 BRA `(.L_x_1625) ;  /* 0x000000000048a947 */ /* 0x000fec0003800000 */
[----:B------:R-:W-:Y:S01]  /*21000*/  ISETP.GT.AND P0, PT, R0, -0x1, PT ;  /* 0xffffffff0000780c */ /* 0x000fe20003f04270 */
[----:B------:R-:W-:-:S12]  /*21010*/  BSSY B0, `(.L_x_1626) ;  /* 0x000000e000007945 */ /* 0x000fd80003800000 */
[----:B------:R-:W-:Y:S05]  /*21020*/  @P0 BRA `(.L_x_1627) ;  /* 0x00000000001c0947 */ /* 0x000fea0003800000 */
[----:B------:R-:W-:Y:S02]  /*21030*/  ISETP.NE.AND P0, PT, R3, 0x1, PT ;  /* 0x000000010300780c */ /* 0x000fe40003f05270 */
[----:B0-----:R-:W-:-:S11]  /*21040*/  LOP3.LUT R11, RZ, R0, RZ, 0x33, !PT ;  /* 0x00000000ff0b7212 */ /* 0x001fd600078e33ff */
[----:B------:R-:W0:Y:S02]  /*21050*/  @P0 LDC.64 R6, c[0x0][0x9e8] ;  /* 0x00027a00ff060b82 */ /* 0x000e240000000a00 */
[----:B0-----:R-:W-:-:S05]  /*21060*/  @P0 IMAD.HI.U32 R6, R11, R6, RZ ;  /* 0x000000060b060227 */ /* 0x001fca00078e00ff */
[----:B------:R-:W-:-:S04]  /*21070*/  @P0 SHF.R.U32.HI R11, RZ, R7, R6 ;  /* 0x00000007ff0b0219 */ /* 0x000fc80000011606 */
[----:B------:R-:W-:Y:S01]  /*21080*/  LOP3.LUT R11, RZ, R11, RZ, 0x33, !PT ;  /* 0x0000000bff0b7212 */ /* 0x000fe200078e33ff */
[----:B------:R-:W-:Y:S06]  /*21090*/  BRA `(.L_x_1628) ;  /* 0x0000000000147947 */ /* 0x000fec0003800000 */
.L_x_1627:
[----:B------:R-:W-:Y:S01]  /*210a0*/  ISETP.NE.AND P0, PT, R3, 0x1, PT ;  /* 0x000000010300780c */ /* 0x000fe20003f05270 */
[----:B0-----:R-:W-:-:S12]  /*210b0*/  IMAD.MOV.U32 R11, RZ, RZ, R0 ;  /* 0x000000ffff0b7224 */ /* 0x001fd800078e0000 */
[----:B------:R-:W0:Y:S02]  /*210c0*/  @P0 LDC.64 R6, c[0x0][0x9e8] ;  /* 0x00027a00ff060b82 */ /* 0x000e240000000a00 */
[----:B0-----:R-:W-:-:S05]  /*210d0*/  @P0 IMAD.HI.U32 R6, R0, R6, RZ ;  /* 0x0000000600060227 */ /* 0x001fca00078e00ff */
[----:B------:R-:W-:-:S07]  /*210e0*/  @P0 SHF.R.U32.HI R11, RZ, R7, R6 ;  /* 0x00000007ff0b0219 */ /* 0x000fce0000011606 */
.L_x_1628:
[----:B------:R-:W-:Y:S05]  /*210f0*/  BSYNC B0 ;  /* 0x0000000000007941 */ /* 0x000fea0003800000 */
.L_x_1626:
[----:B------:R-:W-:-:S05]  /*21100*/  IMAD R3, R11, R3, RZ ;  /* 0x000000030b037224 */ /* 0x000fca00078e02ff */
[----:B------:R-:W-:-:S07]  /*21110*/  VIMNMX R8, R8, R3, !PT ;  /* 0x0000000308087248 */ /* 0x000fce0007fe0100 */
.L_x_1625:
[----:B------:R-:W-:Y:S01]  /*21120*/  VIADD R2, R2, 0x5f ;  /* 0x0000005f02027836 */ /* 0x000fe20000000000 */
[----:B------:R-:W-:Y:S01]  /*21130*/  BSSY B0, `(.L_x_1629) ;  /* 0x00000e9000007945 */ /* 0x000fe20003800000 */
[----:B------:R-:W-:Y:S01]  /*21140*/  IMAD.HI R8, R8, 0x2aaaaaab, RZ ;  /* 0x2aaaaaab08087827 */ /* 0x000fe200078e02ff */
[----:B------:R-:W-:-:S03]  /*21150*/  PLOP3.LUT P2, PT, PT, PT, PT, 0x80, 0x0 ;  /* 0x000000000000781c */ /* 0x000fc60003f4f070 */
[----:B------:R-:W-:-:S05]  /*21160*/  IMAD.HI R2, R2, 0x2aaaaaab, RZ ;  /* 0x2aaaaaab02027827 */ /* 0x000fca00078e02ff */
[----:B------:R-:W-:-:S04]  /*21170*/  SHF.R.U32.HI R3, RZ, 0x1f, R2 ;  /* 0x0000001fff037819 */ /* 0x000fc80000011602 */
[----:B------:R-:W-:Y:S02]  /*21180*/  LEA.HI.SX32 R3, R2, R3, 0x1c ;  /* 0x0000000302037211 */ /* 0x000fe400078fe2ff */
[----:B------:R-:W-:Y:S02]  /*21190*/  SHF.R.U32.HI R2, RZ, 0x1f, R8 ;  /* 0x0000001fff027819 */ /* 0x000fe40000011608 */
[----:B------:R-:W-:Y:S02]  /*211a0*/  VIMNMX R3, R20, R3, PT ;  /* 0x0000000314037248 */ /* 0x000fe40003fe0100 */
[----:B------:R-:W-:-:S03]  /*211b0*/  LEA.HI.SX32 R2, R8, R2, 0x1c ;  /* 0x0000000208027211 */ /* 0x000fc600078fe2ff */
[----:B------:R-:W-:Y:S01]  /*211c0*/  IMAD R3, R3, 0x60, -R9 ;  /* 0x0000006003037824 */ /* 0x000fe200078e0a09 */
[----:B------:R-:W-:-:S04]  /*211d0*/  VIMNMX R2, RZ, R2, !PT ;  /* 0x00000002ff027248 */ /* 0x000fc80007fe0100 */
[----:B------:R-:W-:Y:S01]  /*211e0*/  VIMNMX R10, R3, R10, PT ;  /* 0x0000000a030a7248 */ /* 0x000fe20003fe0100 */
[----:B------:R-:W-:-:S05]  /*211f0*/  IMAD R2, R2, 0x60, -R9 ;  /* 0x0000006002027824 */ /* 0x000fca00078e0a09 */
[----:B------:R-:W-:-:S04]  /*21200*/  VIMNMX R6, RZ, R2, !PT ;  /* 0x00000002ff067248 */ /* 0x000fc80007fe0100 */
[----:B------:R-:W-:Y:S01]  /*21210*/  ISETP.GT.AND P0, PT, R10, R6, PT ;  /* 0x000000060a00720c */ /* 0x000fe20003f04270 */
[----:B------:R-:W-:-:S05]  /*21220*/  IMAD.WIDE.U32 R2, R6, -0x55555555, RZ ;  /* 0xaaaaaaab06027825 */ /* 0x000fca00078e00ff */
[----:B------:R-:W-:-:S05]  /*21230*/  SHF.R.U32.HI R2, RZ, 0x6, R3 ;  /* 0x00000006ff027819 */ /* 0x000fca0000011603 */
[----:B------:R-:W-:Y:S02]  /*21240*/  IMAD.MOV.U32 R7, RZ, RZ, R2 ;  /* 0x000000ffff077224 */ /* 0x000fe400078e0002 */
[----:B------:R-:W-:-:S04]  /*21250*/  @P0 VIADD R3, R10, 0x5f ;  /* 0x0000005f0a030836 */ /* 0x000fc80000000000 */
[----:B------:R-:W-:-:S05]  /*21260*/  @P0 IMAD.HI R3, R3, 0x2aaaaaab, RZ ;  /* 0x2aaaaaab03030827 */ /* 0x000fca00078e02ff */
[----:B------:R-:W-:-:S04]  /*21270*/  @P0 SHF.R.U32.HI R6, RZ, 0x1f, R3 ;  /* 0x0000001fff060819 */ /* 0x000fc80000011603 */
[----:B------:R-:W-:-:S04]  /*21280*/  @P0 LEA.HI.SX32 R7, R3, R6, 0x1c ;  /* 0x0000000603070211 */ /* 0x000fc800078fe2ff */
[----:B------:R-:W-:-:S13]  /*21290*/  ISETP.GT.AND P0, PT, R7, R2, PT ;  /* 0x000000020700720c */ /* 0x000fda0003f04270 */
[----:B------:R-:W-:Y:S05]  /*212a0*/  @!P0 BRA `(.L_x_1630) ;  /* 0x0000000c00448947 */ /* 0x000fea0003800000 */
[----:B------:R-:W1:Y:S01]  /*212b0*/  LDC R3, c[0x0][0x428] ;  /* 0x00010a00ff037b82 */ /* 0x000e620000000800 */
[----:B------:R-:W-:Y:S01]  /*212c0*/  UMOV UR4, 0xffffffff ;  /* 0xffffffff00047882 */ /* 0x000fe20000000000 */
[----:B-1----:R-:W-:Y:S02]  /*212d0*/  ISETP.NE.AND P0, PT, R3, 0x1, PT ;  /* 0x000000010300780c */ /* 0x002fe40003f05270 */
[----:B------:R-:W-:-:S11]  /*212e0*/  MOV R3, R18 ;  /* 0x0000001200037202 */ /* 0x000fd60000000f00 */
[----:B------:R-:W1:Y:S08]  /*212f0*/  @P0 LDC R8, c[0x0][0x42c] ;  /* 0x00010b00ff080b82 */ /* 0x000e700000000800 */
[----:B------:R-:W2:Y:S01]  /*21300*/  @P0 LDC R6, c[0x0][0x430] ;  /* 0x00010c00ff060b82 */ /* 0x000ea20000000800 */
[----:B-1----:R-:W-:-:S05]  /*21310*/  @P0 IMAD.HI.U32 R8, R18, R8, RZ ;  /* 0x0000000812080227 */ /* 0x002fca00078e00ff */
[----:B--2---:R-:W-:Y:S02]  /*21320*/  @P0 SHF.R.U32.HI R3, RZ, R6, R8 ;  /* 0x00000006ff030219 */ /* 0x004fe40000011608 */
[----:B------:R-:W-:Y:S01]  /*21330*/  SEL R6, R19, RZ, !P1 ;  /* 0x000000ff13067207 */ /* 0x000fe20004800000 */
[----:B------:R-:W-:Y:S06]  /*21340*/  BRA.DIV UR4, `(.L_x_1631) ;  /* 0x0000005e04b87947 */ /* 0x000fec000b800000 */
.L_x_1786:
[----:B------:R-:W-:-:S03]  /*21350*/  UMOV UR4, 0xffffffff ;  /* 0xffffffff00047882 */ /* 0x000fc60000000000 */
[----:B------:R-:W-:Y:S05]  /*21360*/  BRA.DIV UR4, `(.L_x_1632) ;  /* 0x0000005e04e47947 */ /* 0x000fea000b800000 */
[----:B------:R-:W-:-:S13]  /*21370*/  ELECT P6, URZ, PT ;  /* 0x00000000003f782f */ /* 0x000fda00038c0000 */
.L_x_1789:
[----:B------:R-:W2:Y:S01]  /*21380*/  LDL R8, [R1+0x24] ;  /* 0x0000240001087983 */ /* 0x000ea20000100800 */
[----:B------:R-:W-:Y:S01]  /*21390*/  MOV R10, 0x400 ;  /* 0x00000400000a7802 */ /* 0x000fe20000000f00 */
[----:B------:R-:W-:Y:S01]  /*213a0*/  BSSY B1, `(.L_x_1633) ;  /* 0x000000a000017945 */ /* 0x000fe20003800000 */
[----:B--2---:R-:W-:-:S05]  /*213b0*/  VIADD R9, R8, 0x1 ;  /* 0x0000000108097836 */ /* 0x004fca0000000000 */
[----:B------:R-:W-:-:S04]  /*213c0*/  LEA.HI R8, R9, R9, RZ, 0x1 ;  /* 0x0000000909087211 */ /* 0x000fc800078f08ff */
[----:B------:R-:W-:-:S05]  /*213d0*/  LOP3.LUT R8, R8, 0xfffffffe, RZ, 0xc0, !PT ;  /* 0xfffffffe08087812 */ /* 0x000fca00078ec0ff */
[----:B------:R-:W-:Y:S02]  /*213e0*/  IMAD.IADD R9, R9, 0x1, -R8 ;  /* 0x0000000109097824 */ /* 0x000fe400078e0a08 */
[----:B------:R-:W1:Y:S03]  /*213f0*/  S2R R8, SR_CgaCtaId ;  /* 0x0000000000087919 */ /* 0x000e660000008800 */
[----:B------:R-:W-:Y:S02]  /*21400*/  SHF.L.U32 R9, R9, 0x1f, RZ ;  /* 0x0000001f09097819 */ /* 0x000fe400000006ff */
[----:B-1----:R-:W-:-:S04]  /*21410*/  LEA R8, R8, R10, 0x18 ;  /* 0x0000000a08087211 */ /* 0x002fc800078ec0ff */
[----:B------:R-:W1:Y:S02]  /*21420*/  SYNCS.PHASECHK.TRANS64.TRYWAIT P0, [R8+URZ+0x2a820], R9 ;  /* 0x02a82009080075a7 */ /* 0x000e64000800017f */
[----:B-1----:R-:W-:Y:S05]  /*21430*/  @!P0 BRA `(.L_x_1634) ;  /* 0x0000005c00d08947 */ /* 0x002fea0003800000 */
.L_x_1790:
[----:B------:R-:W-:Y:S05]  /*21440*/  BSYNC B1 ;  /* 0x0000000000017941 */ /* 0x000fea0003800000 */
.L_x_1633:
[----:B------:R-:W-:Y:S04]  /*21450*/  BSSY B1, `(.L_x_1635) ;  /* 0x000004e000017945 */ /* 0x000fe80003800000 */
[----:B------:R-:W-:Y:S05]  /*21460*/  @!P6 BRA `(.L_x_1636) ;  /* 0x000000040030e947 */ /* 0x000fea0003800000 */
[----:B0-----:R-:W1:Y:S04]  /*21470*/  LDL R11, [R1+0x4] ;  /* 0x00000400010b7983 */ /* 0x001e680000100800 */
[----:B------:R-:W2:Y:S01]  /*21480*/  LDL R10, [R1+0x10] ;  /* 0x00001000010a7983 */ /* 0x000ea20000100800 */
[----:B-1----:R-:W-:Y:S01]  /*21490*/  IMAD R9, R11, 0x8, R8 ;  /* 0x000000080b097824 */ /* 0x002fe200078e0208 */
[----:B--2---:R-:W-:-:S04]  /*214a0*/  SHF.L.U32 R11, R10, 0x1f, RZ ;  /* 0x0000001f0a0b7819 */ /* 0x004fc800000006ff */
[----:B------:R-:W0:Y:S02]  /*214b0*/  SYNCS.PHASECHK.TRANS64.TRYWAIT P0, [R9+URZ+0x2a8a0], R11 ;  /* 0x02a8a00b090075a7 */ /* 0x000e24000800017f */
[----:B0-----:R-:W-:Y:S05]  /*214c0*/  @!P0 BRA `(.L_x_1637) ;  /* 0x0000005c00c08947 */ /* 0x001fea0003800000 */
.L_x_1791:
        /* <DEDUP_REMOVED lines=11> */
.L_x_1638:
        /* <DEDUP_REMOVED lines=13> */
[----:B------:R-:W-:-:S05]  /*21650*/  IMAD R10, R7, 0x60, R5 ;  /* 0x00000060070a7824 */ /* 0x000fca00078e0205 */
        /* <DEDUP_REMOVED lines=16> */
.L_x_1792:
        /* <DEDUP_REMOVED lines=8> */
.L_x_1640:
[----:B01----:R-:W2:Y:S01]  /*217e0*/  LDL R11, [R1+0x4] ;  /* 0x00000400010b7983 */ /* 0x003ea20000100800 */
        /* <DEDUP_REMOVED lines=8> */
[----:B------:R-:W-:-:S05]  /*21870*/  UMOV UR15, 0x40 ;  /* 0x00000040000f7882 */ /* 0x000fca0000000000 */
[----:B------:R-:W-:Y:S01]  /*21880*/  UIADD3 UR9, UR9, 0x2a8b0, URZ ;  /* 0x0002a8b009097890 */ /* 0x000fe2000fffe03f */
[----:B--2---:R-:W-:-:S05]  /*21890*/  IMAD R9, R11, 0x6000, R8 ;  /* 0x000060000b097824 */ /* 0x004fca00078e0208 */
[----:B------:R-:W-:-:S13]  /*218a0*/  R2UR UR6, R9 ;  /* 0x00000000090672ca */ /* 0x000fda00000e0000 */
[----:B------:R-:W-:Y:S02]  /*218b0*/  UIADD3 UR8, UR6, 0x400, URZ ;  /* 0x0000040006087890 */ /* 0x000fe4000fffe03f */
[----:B------:R-:W-:-:S03]  /*218c0*/  UIADD3 UR14, UR6, 0x3400, URZ ;  /* 0x00003400060e7890 */ /* 0x000fc6000fffe03f */
[----:B------:R-:W-:-:S04]  /*218d0*/  UMOV UR6, 0x0 ;  /* 0x0000000000067882 */ /* 0x000fc80000000000 */
[----:B------:R0:W-:Y:S02]  /*218e0*/  UTMALDG.4D [UR8], [UR4], desc[UR6] ;  /* 0x00000608040075b4 */ /* 0x0001e40008019000 */
[----:B0-----:R-:W-:Y:S01]  /*218f0*/  UMOV UR8, UR14 ;  /* 0x0000000e00087c82 */ /* 0x001fe20008000000 */
[----:B------:R-:W-:Y:S02]  /*21900*/  UMOV UR10, UR15 ;  /* 0x0000000f000a7c82 */ /* 0x000fe40008000000 */
[----:B------:R2:W-:Y:S02]  /*21910*/  UTMALDG.4D [UR8], [UR4], desc[UR6] ;  /* 0x00000608040075b4 */ /* 0x0005e40008019000 */
[----:B--2---:R-:W-:Y:S01]  /*21920*/  NOP ;  /* 0x0000000000007918 */ /* 0x004fe20000000000 */
.L_x_1636:
[----:B------:R-:W-:Y:S05]  /*21930*/  BSYNC B1 ;  /* 0x0000000000017941 */ /* 0x000fea0003800000 */
.L_x_1635:
[----:B-1----:R-:W2:Y:S04]  /*21940*/  LDL.LU R9, [R1+0x4] ;  /* 0x0000040001097983 */ /* 0x002ea80000300800 */
[----:B0-----:R-:W3:Y:S01]  /*21950*/  LDL.LU R11, [R1+0x10] ;  /* 0x00001000010b7983 */ /* 0x001ee20000300800 */
[----:B------:R-:W-:Y:S01]  /*21960*/  VIADD R7, R7, 0xfffffffe ;  /* 0xfffffffe07077836 */ /* 0x000fe20000000000 */
[----:B------:R-:W-:Y:S01]  /*21970*/  PLOP3.LUT P2, PT, PT, PT, PT, 0x8, 0x0 ;  /* 0x000000000000781c */ /* 0x000fe20003f4e170 */
[----:B--2---:R-:W-:-:S05]  /*21980*/  VIADD R9, R9, 0x1 ;  /* 0x0000000109097836 */ /* 0x004fca0000000000 */
[----:B------:R-:W-:-:S04]  /*21990*/  ISETP.NE.AND P0, PT, R9, 0x2, PT ;  /* 0x000000020900780c */ /* 0x000fc80003f05270 */
[----:B------:R-:W-:Y:S02]  /*219a0*/  SEL R10, RZ, 0x1, P0 ;  /* 0x00000001ff0a7807 */ /* 0x000fe40000000000 */
[----:B------:R-:W-:Y:S02]  /*219b0*/  SEL R9, R9, RZ, P0 ;  /* 0x000000ff09097207 */ /* 0x000fe40000000000 */
[----:B---3--:R-:W-:Y:S02]  /*219c0*/  LOP3.LUT R11, R11, R10, RZ, 0x3c, !PT ;  /* 0x0000000a0b0b7212 */ /* 0x008fe400078e3cff */
[----:B------:R-:W-:-:S03]  /*219d0*/  ISETP.GE.AND P0, PT, R7, R2, PT ;  /* 0x000000020700720c */ /* 0x000fc60003f06270 */
[----:B------:R1:W-:Y:S04]  /*219e0*/  STL [R1+0x10], R11 ;  /* 0x0000100b01007387 */ /* 0x0003e80000100800 */
[----:B------:R1:W-:Y:S06]  /*219f0*/  STL [R1+0x4], R9 ;  /* 0x0000040901007387 */ /* 0x0003ec0000100800 */
[----:B------:R-:W-:Y:S05]  /*21a00*/  @!P0 BRA `(.L_x_1630) ;  /* 0x00000004006c8947 */ /* 0x000fea0003800000 */
.L_x_1647:
[----:B------:R-:W-:Y:S05]  /*21a10*/  YIELD ;  /* 0x0000000000007946 */ /* 0x000fea0003800000 */
[----:B------:R-:W-:Y:S04]  /*21a20*/  BSSY B1, `(.L_x_1641) ;  /* 0x000004d000017945 */ /* 0x000fe80003800000 */
[----:B--2---:R-:W-:Y:S05]  /*21a30*/  @!P6 BRA `(.L_x_1642) ;  /* 0x00000004002ce947 */ /* 0x004fea0003800000 */
[----:B-1----:R-:W2:Y:S04]  /*21a40*/  LDL R9, [R1+0x4] ;  /* 0x0000040001097983 */ /* 0x002ea80000100800 */
[----:B------:R-:W3:Y:S01]  /*21a50*/  LDL R10, [R1+0x10] ;  /* 0x00001000010a7983 */ /* 0x000ee20000100800 */
[----:B--2---:R-:W-:Y:S01]  /*21a60*/  IMAD R9, R9, 0x8, R8 ;  /* 0x0000000809097824 */ /* 0x004fe200078e0208 */
[----:B---3--:R-:W-:-:S04]  /*21a70*/  SHF.L.U32 R10, R10, 0x1f, RZ ;  /* 0x0000001f0a0a7819 */ /* 0x008fc800000006ff */
[----:B------:R-:W0:Y:S02]  /*21a80*/  SYNCS.PHASECHK.TRANS64.TRYWAIT P0, [R9+URZ+0x2a8a0], R10 ;  /* 0x02a8a00a090075a7 */ /* 0x000e24000800017f */
[----:B0-----:R-:W-:Y:S05]  /*21a90*/  @!P0 BRA `(.L_x_1643) ;  /* 0x0000005800748947 */ /* 0x001fea0003800000 */
.L_x_1793:
        /* <DEDUP_REMOVED lines=11> */
.L_x_1644:
        /* <DEDUP_REMOVED lines=14> */
[----:B------:R-:W-:-:S07]  /*21c30*/  R2UR UR11, R11 ;  /* 0x000000000b0b72ca */ /* 0x000fce00000e0000 */
        /* <DEDUP_REMOVED lines=14> */
.L_x_1794:
        /* <DEDUP_REMOVED lines=8> */
.L_x_1646:
        /* <DEDUP_REMOVED lines=21> */
.L_x_1642:
[----:B------:R-:W-:Y:S05]  /*21ef0*/  BSYNC B1 ;  /* 0x0000000000017941 */ /* 0x000fea0003800000 */
.L_x_1641:
[----:B-1----:R-:W2:Y:S04]  /*21f00*/  LDL.LU R9, [R1+0x4] ;  /* 0x0000040001097983 */ /* 0x002ea80000300800 */
[----:B------:R-:W3:Y:S01]  /*21f10*/  LDL.LU R11, [R1+0x10] ;  /* 0x00001000010b7983 */ /* 0x000ee20000300800 */
[----:B--2---:R-:W-:-:S05]  /*21f20*/  VIADD R9, R9, 0x1 ;  /* 0x0000000109097836 */ /* 0x004fca0000000000 */
[----:B------:R-:W-:-:S04]  /*21f30*/  ISETP.NE.AND P0, PT, R9, 0x2, PT ;  /* 0x000000020900780c */ /* 0x000fc80003f05270 */
[----:B------:R-:W-:Y:S02]  /*21f40*/  SEL R10, RZ, 0x1, P0 ;  /* 0x00000001ff0a7807 */ /* 0x000fe40000000000 */
[----:B------:R-:W-:Y:S02]  /*21f50*/  SEL R9, R9, RZ, P0 ;  /* 0x000000ff09097207 */ /* 0x000fe40000000000 */
[----:B---3--:R-:W-:Y:S02]  /*21f60*/  LOP3.LUT R11, R11, R10, RZ, 0x3c, !PT ;  /* 0x0000000a0b0b7212 */ /* 0x008fe400078e3cff */
[C---:B------:R-:W-:Y:S01]  /*21f70*/  ISETP.GT.AND P0, PT, R7.reuse, R2, PT ;  /* 0x000000020700720c */ /* 0x040fe20003f04270 */
[----:B------:R-:W-:Y:S02]  /*21f80*/  VIADD R7, R7, 0xffffffff ;  /* 0xffffffff07077836 */ /* 0x000fe40000000000 */
[----:B------:R2:W-:Y:S04]  /*21f90*/  STL [R1+0x10], R11 ;  /* 0x0000100b01007387 */ /* 0x0005e80000100800 */
[----:B------:R2:W-:Y:S06]  /*21fa0*/  STL [R1+0x4], R9 ;  /* 0x0000040901007387 */ /* 0x0005ec0000100800 */
[----:B------:R-:W-:Y:S05]  /*21fb0*/  @P0 BRA `(.L_x_1647) ;  /* 0xfffffff800940947 */ /* 0x000fea000383ffff */
.L_x_1630:
[----:B------:R-:W-:Y:S05]  /*21fc0*/  BSYNC B0 ;  /* 0x0000000000007941 */ /* 0x000fea0003800000 */
.L_x_1629:
[----:B------:R-:W3:Y:S01]  /*21fd0*/  LDC.64 R2, c[0x0][0x9e0] ;  /* 0x00027800ff027b82 */ /* 0x000ee20000000a00 */
[----:B------:R-:W-:Y:S07]  /*21fe0*/  @!P2 WARPSYNC.ALL ;  /* 0x000000000000a948 */ /* 0x000fee0003800000 */
[----:B------:R-:W-:Y:S01]  /*21ff0*/  @!P2 BAR.SYNC.DEFER_BLOCKING 0xc, 0x120 ;  /* 0x030480000000ab1d */ /* 0x000fe20000010000 */
[----:B---3--:R-:W-:Y:S01]  /*22000*/  ISETP.GE.AND P0, PT, R3, 0x1, PT ;  /* 0x000000010300780c */ /* 0x008fe20003f06270 */
[----:B------:R-:W-:-:S12]  /*22010*/  IMAD.IADD R2, R4, 0x1, R2 ;  /* 0x0000000104027824 */ /* 0x000fd800078e0202 */
[----:B------:R-:W-:Y:S05]  /*22020*/  @!P0 BRA `(.L_x_1648) ;  /* 0x0000000000488947 */ /* 0x000fea0003800000 */
[C---:B------:R-:W-:Y:S01]  /*22030*/  ISETP.GT.AND P1, PT, R4.reuse, RZ, PT ;  /* 0x000000ff0400720c */ /* 0x040fe20003f24270 */
[----:B------:R-:W-:Y:S01]  /*22040*/  BSSY B0, `(.L_x_1649) ;  /* 0x000000e000007945 */ /* 0x000fe20003800000 */
[----:B------:R-:W-:-:S11]  /*22050*/  IADD3 R6, R4, -0x1, RZ ;  /* 0xffffffff04067810 */ /* 0x000fd60007ffe0ff */
[----:B------:R-:W-:Y:S05]  /*22060*/  @P1 BRA `(.L_x_1650) ;  /* 0x00000000001c1947 */ /* 0x000fea0003800000 */
[----:B------:R-:W-:Y:S01]  /*22070*/  ISETP.NE.AND P1, PT, R3, 0x1, PT ;  /* 0x000000010300780c */ /* 0x000fe20003f25270 */
[----:B------:R-:W-:-:S12]  /*22080*/  IMAD.MOV R5, RZ, RZ, -R4 ;  /* 0x000000ffff057224 */ /* 0x000fd800078e0a04 */
[----:B------:R-:W3:Y:S02]  /*22090*/  @P1 LDC.64 R6, c[0x0][0x9e8] ;  /* 0x00027a00ff061b82 */ /* 0x000ee40000000a00 */
[----:B---3--:R-:W-:-:S05]  /*220a0*/  @P1 IMAD.HI.U32 R6, R5, R6, RZ ;  /* 0x0000000605061227 */ /* 0x008fca00078e00ff */
[----:B------:R-:W-:-:S04]  /*220b0*/  @P1 SHF.R.U32.HI R5, RZ, R7, R6 ;  /* 0x00000007ff051219 */ /* 0x000fc80000011606 */
[----:B------:R-:W-:Y:S01]  /*220c0*/  LOP3.LUT R6, RZ, R5, RZ, 0x33, !PT ;  /* 0x00000005ff067212 */ /* 0x000fe200078e33ff */
[----:B------:R-:W-:Y:S06]  /*220d0*/  BRA `(.L_x_1651) ;  /* 0x0000000000107947 */ /* 0x000fec0003800000 */
.L_x_1650:
[----:B------:R-:W-:-:S13]  /*220e0*/  ISETP.NE.AND P1, PT, R3, 0x1, PT ;  /* 0x000000010300780c */ /* 0x000fda0003f25270 */
[----:B------:R-:W3:Y:S02]  /*220f0*/  @P1 LDC.64 R4, c[0x0][0x9e8] ;  /* 0x00027a00ff041b82 */ /* 0x000ee40000000a00 */
[----:B---3--:R-:W-:-:S05]  /*22100*/  @P1 IMAD.HI.U32 R4, R6, R4, RZ ;  /* 0x0000000406041227 */ /* 0x008fca00078e00ff */
[----:B------:R-:W-:-:S07]  /*22110*/  @P1 SHF.R.U32.HI R6, RZ, R5, R4 ;  /* 0x00000005ff061219 */ /* 0x000fce0000011604 */
.L_x_1651:
[----:B------:R-:W-:Y:S05]  /*22120*/  BSYNC B0 ;  /* 0x0000000000007941 */ /* 0x000fea0003800000 */
.L_x_1649:
[----:B------:R-:W-:-:S05]  /*22130*/  IMAD R5, R6, R3, R3 ;  /* 0x0000000306057224 */ /* 0x000fca00078e0203 */
[----:B------:R-:W-:-:S07]  /*22140*/  VIMNMX R2, R2, R5, PT ;  /* 0x0000000502027248 */ /* 0x000fce0003fe0100 */
.L_x_1648:
[----:B------:R-:W-:Y:S01]  /*22150*/  VIADD R2, R2, 0x5f ;  /* 0x0000005f02027836 */ /* 0x000fe20000000000 */
[----:B------:R-:W-:-:S03]  /*22160*/  ULDC UR4, c[0x0][0x9dc] ;  /* 0x0002770000047ab9 */ /* 0x000fc60000000800 */
[----:B------:R-:W-:-:S05]  /*22170*/  IMAD.HI R2, R2, 0x2aaaaaab, RZ ;  /* 0x2aaaaaab02027827 */ /* 0x000fca00078e02ff */
[----:B------:R-:W-:-:S04]  /*22180*/  SHF.R.U32.HI R5, RZ, 0x1f, R2 ;  /* 0x0000001fff057819 */ /* 0x000fc80000011602 */
[----:B------:R-:W-:Y:S01]  /*22190*/  LEA.HI.SX32 R5, R2, R5, 0x1c ;  /* 0x0000000502057211 */ /* 0x000fe200078fe2ff */
[----:B------:R-:W-:-:S03]  /*221a0*/  VIADD R2, R0, -UR4 ;  /* 0x8000000400027c36 */ /* 0x000fc60008000000 */
[----:B------:R-:W-:-:S05]  /*221b0*/  VIMNMX R6, R20, R5, PT ;  /* 0x0000000514067248 */ /* 0x000fca0003fe0100 */
[----:B------:R3:W-:Y:S01]  /*221c0*/  STL [R1+0x20], R6 ;  /* 0x0000200601007387 */ /* 0x0007e20000100800 */
[----:B------:R-:W-:Y:S05]  /*221d0*/  @!P0 BRA `(.L_x_1652) ;  /* 0x0000000000448947 */ /* 0x000fea0003800000 */
[----:B------:R-:W-:Y:S01]  /*221e0*/  ISETP.GT.AND P0, PT, R0, -0x1, PT ;  /* 0xffffffff0000780c */ /* 0x000fe20003f04270 */
[----:B------:R-:W-:-:S12]  /*221f0*/  BSSY B0, `(.L_x_1653) ;  /* 0x000000d000007945 */ /* 0x000fd80003800000 */
[----:B------:R-:W-:Y:S05]  /*22200*/  @P0 BRA `(.L_x_1654) ;  /* 0x00000000001c0947 */ /* 0x000fea0003800000 */
[----:B------:R-:W-:Y:S02]  /*22210*/  ISETP.NE.AND P0, PT, R3, 0x1, PT ;  /* 0x000000010300780c */ /* 0x000fe40003f05270 */
[----:B------:R-:W-:-:S11]  /*22220*/  LOP3.LUT R7, RZ, R0, RZ, 0x33, !PT ;  /* 0x00000000ff077212 */ /* 0x000fd600078e33ff */
[----:B------:R-:W4:Y:S02]  /*22230*/  @P0 LDC.64 R4, c[0x0][0x9e8] ;  /* 0x00027a00ff040b82 */ /* 0x000f240000000a00 */
[----:B----4-:R-:W-:-:S05]  /*22240*/  @P0 IMAD.HI.U32 R4, R7, R4, RZ ;  /* 0x0000000407040227 */ /* 0x010fca00078e00ff */
[----:B------:R-:W-:-:S04]  /*22250*/  @P0 SHF.R.U32.HI R7, RZ, R5, R4 ;  /* 0x00000005ff070219 */ /* 0x000fc80000011604 */
[----:B------:R-:W-:Y:S01]  /*22260*/  LOP3.LUT R0, RZ, R7, RZ, 0x33, !PT ;  /* 0x00000007ff007212 */ /* 0x000fe200078e33ff */
[----:B------:R-:W-:Y:S06]  /*22270*/  BRA `(.L_x_1655) ;  /* 0x0000000000107947 */ /* 0x000fec0003800000 */
.L_x_1654:
[----:B------:R-:W-:-:S13]  /*22280*/  ISETP.NE.AND P0, PT, R3, 0x1, PT ;  /* 0x000000010300780c */ /* 0x000fda0003f05270 */
[----:B------:R-:W4:Y:S02]  /*22290*/  @P0 LDC.64 R4, c[0x0][0x9e8] ;  /* 0x00027a00ff040b82 */ /* 0x000f240000000a00 */
[----:B----4-:R-:W-:-:S05]  /*222a0*/  @P0 IMAD.HI.U32 R4, R0, R4, RZ ;  /* 0x0000000400040227 */ /* 0x010fca00078e00ff */
[----:B------:R-:W-:-:S07]  /*222b0*/  @P0 SHF.R.U32.HI R0, RZ, R5, R4 ;  /* 0x00000005ff000219 */ /* 0x000fce0000011604 */
.L_x_1655:
[----:B------:R-:W-:Y:S05]  /*222c0*/  BSYNC B0 ;  /* 0x0000000000007941 */ /* 0x000fea0003800000 */
.L_x_1653:
[----:B------:R-:W-:-:S05]  /*222d0*/  IMAD R3, R0, R3, RZ ;  /* 0x0000000300037224 */ /* 0x000fca00078e02ff */
[----:B------:R-:W-:-:S07]  /*222e0*/  VIMNMX R2, R2, R3, !PT ;  /* 0x0000000302027248 */ /* 0x000fce0007fe0100 */
.L_x_1652:
[----:B------:R-:W-:Y:S01]  /*222f0*/  IMAD.HI R2, R2, 0x2aaaaaab, RZ ;  /* 0x2aaaaaab02027827 */ /* 0x000fe200078e02ff */
[----:B------:R-:W-:Y:S04]  /*22300*/  BSSY B6, `(.L_x_1656) ;  /* 0x000030c000067945 */ /* 0x000fe80003800000 */
[----:B------:R-:W-:-:S04]  /*22310*/  SHF.R.U32.HI R3, RZ, 0x1f, R2 ;  /* 0x0000001fff037819 */ /* 0x000fc80000011602 */
[----:B------:R-:W-:-:S04]  /*22320*/  LEA.HI.SX32 R3, R2, R3, 0x1c ;  /* 0x0000000302037211 */ /* 0x000fc800078fe2ff */
[----:B------:R-:W-:-:S04]  /*22330*/  VIMNMX R0, RZ, R3, !PT ;  /* 0x00000003ff007248 */ /* 0x000fc80007fe0100 */
[----:B------:R-:W-:Y:S01]  /*22340*/  ISETP.GT.AND P0, PT, R6, R0, PT ;  /* 0x000000000600720c */ /* 0x000fe20003f04270 */
[----:B------:R4:W-:-:S12]  /*22350*/  STL [R1+0x1c], R0 ;  /* 0x00001c0001007387 */ /* 0x0009d80000100800 */
[----:B----4-:R-:W-:Y:S05]  /*22360*/  @P0 BRA `(.L_x_1657) ;  /* 0x0000000000480947 */ /* 0x010fea0003800000 */
[----:B------:R-:W4:Y:S02]  /*22370*/  S2R R0, SR_TID.X ;  /* 0x0000000000007919 */ /* 0x000f240000002100 */
[----:B----4-:R-:W-:-:S04]  /*22380*/  LOP3.LUT R0, R0, 0x1f, RZ, 0xc0, !PT ;  /* 0x0000001f00007812 */ /* 0x010fc800078ec0ff */
[----:B------:R-:W-:-:S13]  /*22390*/  ISETP.NE.AND P1, PT, R0, RZ, PT ;  /* 0x000000ff0000720c */ /* 0x000fda0003f25270 */
[----:B------:R-:W-:Y:S05]  /*223a0*/  @P1 BRA `(.L_x_1658) ;  /* 0x0000003000041947 */ /* 0x000fea0003800000 */
[----:B------:R-:W4:Y:S01]  /*223b0*/  S2R R7, SR_LANEID ;  /* 0x0000000000077919 */ /* 0x000f220000000000 */
[----:B------:R-:W-:Y:S01]  /*223c0*/  VOTEU.ANY UR4, UPT, PT ;  /* 0x0000000000047886 */ /* 0x000fe200038e0100 */
[----:B------:R-:W5:Y:S01]  /*223d0*/  LDC.64 R2, c[0x0][0xc38] ;  /* 0x00030e00ff027b82 */ /* 0x000f620000000a00 */
[----:B------:R-:W4:Y:S01]  /*223e0*/  FLO.U32 R0, UR4 ;  /* 0x0000000400007d00 */ /* 0x000f2200080e0000 */
[----:B------:R-:W-:-:S07]  /*223f0*/  ULDC.64 UR6, c[0x0][0x208] ;  /* 0x0000820000067ab9 */ /* 0x000fce0000000a00 */
[----:B------:R-:W5:Y:S01]  /*22400*/  POPC R5, UR4 ;  /* 0x0000000400057d09 */ /* 0x000f620008000000 */
[----:B----4-:R-:W-:-:S13]  /*22410*/  ISETP.EQ.U32.AND P0, PT, R0, R7, PT ;  /* 0x000000070000720c */ /* 0x010fda0003f02070 */
[----:B-----5:R-:W4:Y:S01]  /*22420*/  @P0 ATOMG.E.ADD.STRONG.GPU PT, R3, desc[UR6][R2.64], R5 ;  /* 0x00000005020309a8 */ /* 0x020f2200081ee1c6 */
[----:B------:R-:W5:Y:S02]  /*22430*/  S2R R4, SR_LTMASK ;  /* 0x0000000000047919 */ /* 0x000f640000003900 */
[----:B-----5:R-:W-:-:S04]  /*22440*/  LOP3.LUT R4, R4, UR4, RZ, 0xc0, !PT ;  /* 0x0000000404047c12 */ /* 0x020fc8000f8ec0ff */
[----:B------:R-:W5:Y:S01]  /*22450*/  POPC R7, R4 ;  /* 0x0000000400077309 */ /* 0x000f620000000000 */
[----:B----4-:R-:W5:Y:S02]  /*22460*/  SHFL.IDX PT, R0, R3, R0, 0x1f ;  /* 0x00001f0003007589 */ /* 0x010f6400000e0000 */
[----:B-----5:R-:W-:Y:S01]  /*22470*/  IADD3 R16, R0, UR36, R7 ;  /* 0x0000002400107c10 */ /* 0x020fe2000fffe007 */
[----:B------:R-:W-:Y:S06]  /*22480*/  BRA `(.L_x_1658) ;  /* 0x0000002c00cc7947 */ /* 0x000fec0003800000 */
.L_x_1657:
[----:B------:R-:W4:Y:S01]  /*22490*/  S2R R3, SR_CgaCtaId ;  /* 0x0000000000037919 */ /* 0x000f220000008800 */
[----:B------:R-:W-:-:S04]  /*224a0*/  MOV R0, 0x400 ;  /* 0x0000040000007802 */ /* 0x000fc80000000f00 */
[----:B----4-:R-:W-:-:S05]  /*224b0*/  LEA R2, R3, R0, 0x18 ;  /* 0x0000000003027211 */ /* 0x010fca00078ec0ff */
[----:B------:R4:W-:Y:S01]  /*224c0*/  STL [R1+0x14], R2 ;  /* 0x0000140201007387 */ /* 0x0009e20000100800 */
[----:B------:R-:W-:-:S05]  /*224d0*/  VIADD R0, R2, 0x18400 ;  /* 0x0001840002007836 */ /* 0x000fca0000000000 */
[----:B------:R-:W-:-:S13]  /*224e0*/  LOP3.LUT P0, RZ, R0, 0x3ff, RZ, 0xc0, !PT ;  /* 0x000003ff00ff7812 */ /* 0x000fda000780c0ff */
[----:B----4-:R-:W-:Y:S05]  /*224f0*/  @!P0 BRA `(.L_x_1659) ;  /* 0x0000000000408947 */ /* 0x010fea0003800000 */
[----:B------:R-:W-:Y:S01]  /*22500*/  MOV R2, 0x0 ;  /* 0x0000000000027802 */ /* 0x000fe20000000f00 */
[----:B------:R-:W-:Y:S01]  /*22510*/  ULDC.64 UR6, c[0x4][0xb8] ;  /* 0x01002e0000067ab9 */ /* 0x000fe20000000a00 */
[----:B------:R-:W-:Y:S01]  /*22520*/  ULDC.64 UR8, c[0x4][0xc0] ;  /* 0x0100300000087ab9 */ /* 0x000fe20000000a00 */
[----:B------:R-:W-:Y:S01]  /*22530*/  ULDC.64 UR4, c[0x4][0x38] ;  /* 0x01000e0000047ab9 */ /* 0x000fe20000000a00 */
[----:B------:R-:W-:Y:S01]  /*22540*/  MOV R4, UR6 ;  /* 0x0000000600047c02 */ /* 0x000fe20008000f00 */
[----:B------:R-:W-:Y:S01]  /*22550*/  IMAD.U32 R5, RZ, RZ, UR7 ;  /* 0x00000007ff057e24 */ /* 0x000fe2000f8e00ff */
[----:B------:R-:W4:Y:S01]  /*22560*/  LDC.64 R2, c[0x4][R2] ;  /* 0x0100000002027b82 */ /* 0x000f220000000a00 */
[----:B---3--:R-:W-:Y:S01]  /*22570*/  IMAD.U32 R6, RZ, RZ, UR8 ;  /* 0x00000008ff067e24 */ /* 0x008fe2000f8e00ff */
[----:B012---:R-:W-:Y:S01]  /*22580*/  MOV R11, UR5 ;  /* 0x00000005000b7c02 */ /* 0x007fe20008000f00 */
[----:B------:R-:W-:Y:S02]  /*22590*/  IMAD.U32 R7, RZ, RZ, UR9 ;  /* 0x00000009ff077e24 */ /* 0x000fe4000f8e00ff */
[----:B------:R-:W-:-:S02]  /*225a0*/  IMAD.U32 R10, RZ, RZ, UR4 ;  /* 0x00000004ff0a7e24 */ /* 0x000fc4000f8e00ff */
[----:B------:R-:W-:Y:S02]  /*225b0*/  IMAD.MOV.U32 R8, RZ, RZ, 0x70 ;  /* 0x00000070ff087424 */ /* 0x000fe400078e00ff */
[----:B------:R-:W-:Y:S02]  /*225c0*/  IMAD.MOV.U32 R12, RZ, RZ, 0x1 ;  /* 0x00000001ff0c7424 */ /* 0x000fe400078e00ff */
[----:B------:R-:W-:-:S07]  /*225d0*/  IMAD.MOV.U32 R13, RZ, RZ, RZ ;  /* 0x000000ffff0d7224 */ /* 0x000fce00078e00ff */
[----:B------:R-:W-:-:S07]  /*225e0*/  LEPC R20, `(.L_x_1659) ;  /* 0x000000001014794e */ /* 0x000fce0000000000 */
[----:B----4-:R-:W-:Y:S05]  /*225f0*/  CALL.ABS.NOINC R2 ;  /* 0x0000000002007343 */ /* 0x010fea0003c00000 */
.L_x_1659:
[----:B------:R-:W4:Y:S02]  /*22600*/  LDL R2, [R1+0x14] ;  /* 0x0000140001027983 */ /* 0x000f240000100800 */
[----:B----4-:R-:W-:-:S05]  /*22610*/  VIADD R0, R2, 0x400 ;  /* 0x0000040002007836 */ /* 0x010fca0000000000 */
[----:B------:R-:W-:-:S13]  /*22620*/  LOP3.LUT P0, RZ, R0, 0x3ff, RZ, 0xc0, !PT ;  /* 0x000003ff00ff7812 */ /* 0x000fda000780c0ff */
[----:B------:R-:W-:Y:S05]  /*22630*/  @!P0 BRA `(.L_x_1660) ;  /* 0x0000000000808947 */ /* 0x000fea0003800000 */
[----:B------:R-:W-:Y:S01]  /*22640*/  MOV R0, 0x0 ;  /* 0x0000000000007802 */ /* 0x000fe20000000f00 */
[----:B------:R-:W-:Y:S01]  /*22650*/  ULDC.64 UR6, c[0x4][0xb8] ;  /* 0x01002e0000067ab9 */ /* 0x000fe20000000a00 */
[----:B------:R-:W-:Y:S01]  /*22660*/  ULDC.64 UR8, c[0x4][0xc0] ;  /* 0x0100300000087ab9 */ /* 0x000fe20000000a00 */
[----:B------:R-:W-:Y:S01]  /*22670*/  ULDC.64 UR4, c[0x4][0x40] ;  /* 0x0100100000047ab9 */ /* 0x000fe20000000a00 */
[----:B------:R4:W4:Y:S01]  /*22680*/  LDC.64 R2, c[0x4][R0] ;  /* 0x0100000000027b82 */ /* 0x0009220000000a00 */
[----:B------:R-:W-:Y:S01]  /*22690*/  MOV R4, UR6 ;  /* 0x0000000600047c02 */ /* 0x000fe20008000f00 */
[----:B------:R-:W-:Y:S01]  /*226a0*/  IMAD.U32 R5, RZ, RZ, UR7 ;  /* 0x00000007ff057e24 */ /* 0x000fe2000f8e00ff */
[----:B012---:R-:W-:Y:S01]  /*226b0*/  MOV R11, UR5 ;  /* 0x00000005000b7c02 */ /* 0x007fe20008000f00 */
[----:B---3--:R-:W-:Y:S02]  /*226c0*/  IMAD.U32 R6, RZ, RZ, UR8 ;  /* 0x00000008ff067e24 */ /* 0x008fe4000f8e00ff */
[----:B------:R-:W-:-:S02]  /*226d0*/  IMAD.U32 R7, RZ, RZ, UR9 ;  /* 0x00000009ff077e24 */ /* 0x000fc4000f8e00ff */
[----:B------:R-:W-:Y:S02]  /*226e0*/  IMAD.U32 R10, RZ, RZ, UR4 ;  /* 0x00000004ff0a7e24 */ /* 0x000fe4000f8e00ff */
[----:B------:R-:W-:Y:S02]  /*226f0*/  IMAD.MOV.U32 R8, RZ, RZ, 0x70 ;  /* 0x00000070ff087424 */ /* 0x000fe400078e00ff */
[----:B------:R-:W-:Y:S02]  /*22700*/  IMAD.MOV.U32 R12, RZ, RZ, 0x1 ;  /* 0x00000001ff0c7424 */ /* 0x000fe400078e00ff */
[----:B------:R-:W-:-:S07]  /*22710*/  IMAD.MOV.U32 R13, RZ, RZ, RZ ;  /* 0x000000ffff0d7224 */ /* 0x000fce00078e00ff */
[----:B------:R-:W-:-:S07]  /*22720*/  LEPC R20, `(.L_x_1661) ;  /* 0x000000001014794e */ /* 0x000fce0000000000 */
[----:B----4-:R-:W-:Y:S05]  /*22730*/  CALL.ABS.NOINC R2 ;  /* 0x0000000002007343 */ /* 0x010fea0003c00000 */
.L_x_1661:
[----:B------:R-:W-:Y:S01]  /*22740*/  MOV R2, 0x0 ;  /* 0x0000000000027802 */ /* 0x000fe20000000f00 */
[----:B------:R-:W-:Y:S01]  /*22750*/  ULDC.64 UR4, c[0x4][0xb8] ;  /* 0x01002e0000047ab9 */ /* 0x000fe20000000a00 */
[----:B------:R-:W-:Y:S01]  /*22760*/  ULDC.64 UR6, c[0x4][0xc0] ;  /* 0x0100300000067ab9 */ /* 0x000fe20000000a00 */
[----:B------:R-:W-:Y:S01]  /*22770*/  ULDC.64 UR8, c[0x4][0x48] ;  /* 0x0100120000087ab9 */ /* 0x000fe20000000a00 */
[----:B------:R-:W-:Y:S01]  /*22780*/  IMAD.U32 R4, RZ, RZ, UR4 ;  /* 0x00000004ff047e24 */ /* 0x000fe2000f8e00ff */
[----:B------:R-:W-:Y:S01]  /*22790*/  MOV R5, UR5 ;  /* 0x0000000500057c02 */ /* 0x000fe20008000f00 */
[----:B------:R-:W0:Y:S01]  /*227a0*/  LDC.64 R2, c[0x4][R2] ;  /* 0x0100000002027b82 */ /* 0x000e220000000a00 */
[----:B------:R-:W-:Y:S01]  /*227b0*/  IMAD.U32 R6, RZ, RZ, UR6 ;  /* 0x00000006ff067e24 */ /* 0x000fe2000f8e00ff */
[----:B------:R-:W-:Y:S01]  /*227c0*/  MOV R8, 0x70 ;  /* 0x0000007000087802 */ /* 0x000fe20000000f00 */
[----:B------:R-:W-:Y:S02]  /*227d0*/  IMAD.U32 R7, RZ, RZ, UR7 ;  /* 0x00000007ff077e24 */ /* 0x000fe4000f8e00ff */
[----:B------:R-:W-:-:S02]  /*227e0*/  IMAD.U32 R10, RZ, RZ, UR8 ;  /* 0x00000008ff0a7e24 */ /* 0x000fc4000f8e00ff */
[----:B------:R-:W-:Y:S02]  /*227f0*/  IMAD.U32 R11, RZ, RZ, UR9 ;  /* 0x00000009ff0b7e24 */ /* 0x000fe4000f8e00ff */
[----:B------:R-:W-:Y:S02]  /*22800*/  IMAD.MOV.U32 R12, RZ, RZ, 0x1 ;  /* 0x00000001ff0c7424 */ /* 0x000fe400078e00ff */
[----:B------:R-:W-:-:S07]  /*22810*/  IMAD.MOV.U32 R13, RZ, RZ, RZ ;  /* 0x000000ffff0d7224 */ /* 0x000fce00078e00ff */
[----:B------:R-:W-:-:S07]  /*22820*/  LEPC R20, `(.L_x_1660) ;  /* 0x000000001014794e */ /* 0x000fce0000000000 */
[----:B0-----:R-:W-:Y:S05]  /*22830*/  CALL.ABS.NOINC R2 ;  /* 0x0000000002007343 */ /* 0x001fea0003c00000 */
.L_x_1660:
[----:B------:R-:W4:Y:S01]  /*22840*/  LDL.LU R4, [R1+0x28] ;  /* 0x0000280001047983 */ /* 0x000f220000300800 */
[----:B------:R-:W0:Y:S01]  /*22850*/  LDC R0, c[0x0][0x428] ;  /* 0x00010a00ff007b82 */ /* 0x000e220000000800 */
[----:B------:R-:W-:Y:S01]  /*22860*/  ULDC.64 UR4, c[0x0][0x9f8] ;  /* 0x00027e0000047ab9 */ /* 0x000fe20000000a00 */
[----:B------:R-:W-:Y:S01]  /*22870*/  ULDC.64 UR6, c[0x0][0x208] ;  /* 0x0000820000067ab9 */ /* 0x000fe20000000a00 */
[----:B------:R-:W1:Y:S01]  /*22880*/  S2R R5, SR_TID.X ;  /* 0x0000000000057919 */ /* 0x000e620000002100 */
[----:B0-----:R-:W-:Y:S01]  /*22890*/  ISETP.NE.AND P0, PT, R0, 0x1, PT ;  /* 0x000000010000780c */ /* 0x001fe20003f05270 */
[----:B------:R-:W-:Y:S01]  /*228a0*/  IMAD.MOV.U32 R0, RZ, RZ, R18 ;  /* 0x000000ffff007224 */ /* 0x000fe200078e0012 */
[----:B-1----:R-:W-:-:S11]  /*228b0*/  LOP3.LUT R5, R5, 0x1f, RZ, 0xc0, !PT ;  /* 0x0000001f05057812 */ /* 0x002fd600078ec0ff */
[----:B------:R-:W0:Y:S08]  /*228c0*/  @P0 LDC R3, c[0x0][0x42c] ;  /* 0x00010b00ff030b82 */ /* 0x000e300000000800 */
[----:B------:R-:W1:Y:S01]  /*228d0*/  @P0 LDC R2, c[0x0][0x430] ;  /* 0x00010c00ff020b82 */ /* 0x000e620000000800 */
[----:B0-----:R-:W-:-:S05]  /*228e0*/  @P0 IMAD.HI.U32 R3, R18, R3, RZ ;  /* 0x0000000312030227 */ /* 0x001fca00078e00ff */
[----:B-1----:R-:W-:Y:S02]  /*228f0*/  @P0 SHF.R.U32.HI R0, RZ, R2, R3 ;  /* 0x00000002ff000219 */ /* 0x002fe40000011603 */
[----:B------:R-:W-:-:S04]  /*22900*/  ISETP.NE.U32.AND P0, PT, RZ, UR4, PT ;  /* 0x00000004ff007c0c */ /* 0x000fc8000bf05070 */
[----:B------:R-:W-:Y:S01]  /*22910*/  ISETP.NE.AND.EX P0, PT, RZ, UR5, PT, P0 ;  /* 0x00000005ff007c0c */ /* 0x000fe2000bf05300 */
[----:B------:R-:W-:-:S12]  /*22920*/  ULDC.64 UR4, c[0x0][0xa00] ;  /* 0x0002800000047ab9 */ /* 0x000fd80000000a00 */
[----:B---3--:R-:W0:Y:S01]  /*22930*/  @P0 LDC.64 R6, c[0x0][0x9f8] ;  /* 0x00027e00ff060b82 */ /* 0x008e220000000a00 */
[----:B------:R-:W-:-:S04]  /*22940*/  ISETP.NE.AND P6, PT, R5, RZ, PT ;  /* 0x000000ff0500720c */ /* 0x000fc80003fc5270 */
[----:B------:R-:W-:-:S09]  /*22950*/  PLOP3.LUT P1, PT, P6, PT, PT, 0x8, 0x0 ;  /* 0x000000000000781c */ /* 0x000fd2000372e170 */
[----:B------:R-:W-:Y:S01]  /*22960*/  VOTEU.ALL UP1, P6 ;  /* 0x00000000003f7886 */ /* 0x000fe20003020000 */
[----:B0-----:R-:W-:-:S04]  /*22970*/  @P0 IMAD.WIDE R6, R19, 0x4, R6 ;  /* 0x0000000413060825 */ /* 0x001fc800078e0206 */
[----:B------:R-:W-:-:S04]  /*22980*/  @!UP1 UIADD3 UR8, UP0, UR38, 0x270, URZ ;  /* 0x0000027026089890 */ /* 0x000fc8000ff1e03f */
[----:B------:R-:W-:-:S03]  /*22990*/  @!UP1 UIADD3.X UR9, URZ, UR39, URZ, UP0, !UPT ;  /* 0x000000273f099290 */ /* 0x000fc600087fe43f */
[----:B------:R-:W-:Y:S01]  /*229a0*/  VOTEU.ALL UP0, P6 ;  /* 0x00000000003f7886 */ /* 0x000fe20003000000 */
[----:B----4-:R-:W-:Y:S01]  /*229b0*/  IMAD R2, R17, 0x80, R4 ;  /* 0x0000008011027824 */ /* 0x010fe200078e0204 */
[----:B------:R-:W-:-:S06]  /*229c0*/  MOV R4, R19 ;  /* 0x0000001300047202 */ /* 0x000fcc0000000f00 */
[----:B------:R0:W5:Y:S01]  /*229d0*/  @P0 LDG.E R4, desc[UR6][R6.64] ;  /* 0x0000000606040981 */ /* 0x000162000c1e1900 */
[----:B------:R-:W-:-:S04]  /*229e0*/  ISETP.NE.U32.AND P0, PT, RZ, UR4, PT ;  /* 0x00000004ff007c0c */ /* 0x000fc8000bf05070 */
[----:B------:R-:W-:-:S04]  /*229f0*/  ISETP.NE.AND.EX P0, PT, RZ, UR5, PT, P0 ;  /* 0x00000005ff007c0c */ /* 0x000fc8000bf05300 */
[----:B------:R-:W-:-:S09]  /*22a00*/  SEL R3, R19, RZ, !P0 ;  /* 0x000000ff13037207 */ /* 0x000fd20004000000 */
.L_x_1662:
        /* <DEDUP_REMOVED lines=16> */
.L_x_1663:
        /* <DEDUP_REMOVED lines=15> */
.L_x_1664:
        /* <DEDUP_REMOVED lines=9> */
[----:B------:R-:W3:Y:S01]  /*22c90*/  LDL R5, [R1+0x20] ;  /* 0x0000200001057983 */ /* 0x000ee20000100800 */
[----:B--2---:R-:W1:Y:S01]  /*22ca0*/  LDC.64 R8, c[0x0][0x3f8] ;  /* 0x0000fe00ff087b82 */ /* 0x004e620000000a00 */
[----:B------:R-:W-:Y:S02]  /*22cb0*/  ULDC.64 UR4, c[0x0][0xa08] ;  /* 0x0002820000047ab9 */ /* 0x000fe40000000a00 */
[----:B-1----:R-:W-:Y:S01]  /*22cc0*/  LOP3.LUT P0, RZ, R8, UR4, RZ, 0xfc, !PT ;  /* 0x0000000408ff7c12 */ /* 0x002fe2000f80fcff */
[----:B------:R-:W-:-:S03]  /*22cd0*/  UMOV UR4, 0xffffffff ;  /* 0xffffffff00047882 */ /* 0x000fc60000000000 */
[----:B------:R-:W-:-:S04]  /*22ce0*/  LOP3.LUT P0, RZ, R9, UR5, RZ, 0xfc, P0 ;  /* 0x0000000509ff7c12 */ /* 0x000fc8000800fcff */
[----:B0----5:R-:W-:Y:S01]  /*22cf0*/  SEL R6, R4, RZ, !P0 ;  /* 0x000000ff04067207 */ /* 0x021fe20004000000 */
[----:B---3--:R-:W-:Y:S01]  /*22d00*/  VIADD R5, R5, 0xffffffff ;  /* 0xffffffff05057836 */ /* 0x008fe20000000000 */
[----:B------:R-:W-:Y:S07]  /*22d10*/  BRA.DIV UR4, `(.L_x_1665) ;  /* 0x0000004604fc7947 */ /* 0x000fee000b800000 */
.L_x_1797:
[----:B------:R-:W-:Y:S01]  /*22d20*/  UMOV UR4, 0xffffffff ;  /* 0xffffffff00047882 */ /* 0x000fe20000000000 */
[----:B------:R-:W-:Y:S02]  /*22d30*/  SHF.R.S32.HI R17, RZ, 0x1f, R4 ;  /* 0x0000001fff117819 */ /* 0x000fe40000011404 */
[----:B------:R-:W-:Y:S05]  /*22d40*/  BRA.DIV UR4, `(.L_x_1666) ;  /* 0x0000004a04247947 */ /* 0x000fea000b800000 */
[----:B------:R-:W-:-:S13]  /*22d50*/  ELECT P6, URZ, PT ;  /* 0x00000000003f782f */ /* 0x000fda00038c0000 */
.L_x_1800:
[----:B------:R-:W-:Y:S05]  /*22d60*/  @!P6 BRA `(.L_x_1667) ;  /* 0x000000040028e947 */ /* 0x000fea0003800000 */
[----:B------:R-:W-:-:S04]  /*22d70*/  ISETP.NE.U32.AND P0, PT, R8, RZ, PT ;  /* 0x000000ff0800720c */ /* 0x000fc80003f05070 */
        /* <DEDUP_REMOVED lines=17> */
[----:B------:R-:W-:-:S04]  /*22e90*/  LEA R10, P0, R6, R8, 0x2 ;  /* 0x00000008060a7211 */ /* 0x000fc800078010ff */
[----:B------:R-:W-:-:S05]  /*22ea0*/  LEA.HI.X R11, R6, R9, R7, 0x2, P0 ;  /* 0x00000009060b7211 */ /* 0x000fca00000f1407 */
[----:B------:R0:W5:Y:S04]  /*22eb0*/  LDG.E R6, desc[UR6][R10.64] ;  /* 0x000000060a067981 */ /* 0x000168000c1e1900 */
.L_x_1668:
[----:B------:R-:W2:Y:S01]  /*22ec0*/  LDL R7, [R1] ;  /* 0x0000000001077983 */ /* 0x000ea20000100800 */
[----:B0-----:R-:W-:-:S03]  /*22ed0*/  MOV R11, 0x400 ;  /* 0x00000400000b7802 */ /* 0x001fc60000000f00 */
[----:B------:R-:W3:Y:S01]  /*22ee0*/  LDL R10, [R1+0xc] ;  /* 0x00000c00010a7983 */ /* 0x000ee20000100800 */
[----:B------:R-:W0:Y:S02]  /*22ef0*/  S2R R12, SR_CgaCtaId ;  /* 0x00000000000c7919 */ /* 0x000e240000008800 */
[----:B0-----:R-:W-:-:S04]  /*22f00*/  LEA R11, R12, R11, 0x18 ;  /* 0x0000000b0c0b7211 */ /* 0x001fc800078ec0ff */
[----:B--2---:R-:W-:Y:S02]  /*22f10*/  LEA R7, R7, R11, 0x3 ;  /* 0x0000000b07077211 */ /* 0x004fe400078e18ff */
[----:B---3--:R-:W-:-:S04]  /*22f20*/  SHF.L.U32 R10, R10, 0x1f, RZ ;  /* 0x0000001f0a0a7819 */ /* 0x008fc800000006ff */
[----:B------:R-:W0:Y:S02]  /*22f30*/  SYNCS.PHASECHK.TRANS64.TRYWAIT P0, [R7+URZ+0x2a840], R10 ;  /* 0x02a8400a070075a7 */ /* 0x000e24000800017f */
[----:B0-----:R-:W-:Y:S05]  /*22f40*/  @!P0 BRA `(.L_x_1669) ;  /* 0x0000004400c48947 */ /* 0x001fea0003800000 */
.L_x_1801:
        /* <DEDUP_REMOVED lines=11> */
.L_x_1670:
        /* <DEDUP_REMOVED lines=33> */
.L_x_1667:
[----:B------:R-:W2:Y:S01]  /*23210*/  LDL.LU R12, [R1+0x24] ;  /* 0x00002400010c7983 */ /* 0x000ea20000300800 */
[----:B------:R-:W-:Y:S01]  /*23220*/  MOV R10, 0x400 ;  /* 0x00000400000a7802 */ /* 0x000fe20000000f00 */
[----:B------:R-:W-:Y:S05]  /*23230*/  WARPSYNC.ALL ;  /* 0x0000000000007948 */ /* 0x000fea0003800000 */
[----:B------:R-:W0:Y:S01]  /*23240*/  S2R R11, SR_CgaCtaId ;  /* 0x00000000000b7919 */ /* 0x000e220000008800 */
[----:B------:R-:W-:-:S13]  /*23250*/  ELECT P0, URZ, PT ;  /* 0x00000000003f782f */ /* 0x000fda0003800000 */
[C---:B------:R-:W-:Y:S01]  /*23260*/  @P0 R2UR UR13, R3.reuse ;  /* 0x00000000030d02ca */ /* 0x040fe200000e0000 */
        /* <DEDUP_REMOVED lines=41> */
.L_x_1802:
[----:B------:R-:W-:Y:S05]  /*23500*/  BSYNC B0 ;  /* 0x0000000000007941 */ /* 0x000fea0003800000 */
.L_x_1671:
[----:B0-----:R-:W2:Y:S04]  /*23510*/  LDL R3, [R1+0x20] ;  /* 0x0000200001037983 */ /* 0x001ea80000100800 */
[----:B------:R-:W3:Y:S01]  /*23520*/  LDL R10, [R1+0x1c] ;  /* 0x00001c00010a7983 */ /* 0x000ee20000100800 */
[----:B------:R-:W-:Y:S01]  /*23530*/  BSSY B0, `(.L_x_1673) ;  /* 0x000019a000007945 */ /* 0x000fe20003800000 */
[----:B--2---:R-:W-:-:S04]  /*23540*/  IADD3 R7, R3, -0x2, RZ ;  /* 0xfffffffe03077810 */ /* 0x004fc80007ffe0ff */
[----:B---3--:R-:W-:-:S13]  /*23550*/  ISETP.GE.AND P0, PT, R7, R10, PT ;  /* 0x0000000a0700720c */ /* 0x008fda0003f06270 */
[----:B------:R-:W-:Y:S05]  /*23560*/  @!P0 BRA `(.L_x_1674) ;  /* 0x0000001800588947 */ /* 0x000fea0003800000 */
[----:B------:R-:W-:Y:S01]  /*23570*/  IMAD.MOV R13, RZ, RZ, -R3 ;  /* 0x000000ffff0d7224 */ /* 0x000fe200078e0a03 */
[----:B------:R-:W-:Y:S01]  /*23580*/  LOP3.LUT R2, RZ, R10, RZ, 0x33, !PT ;  /* 0x0000000aff027212 */ /* 0x000fe200078e33ff */
[----:B------:R-:W-:Y:S03]  /*23590*/  BSSY B1, `(.L_x_1675) ;  /* 0x000008d000017945 */ /* 0x000fe60003800000 */
        /* <DEDUP_REMOVED lines=23> */
[----:B0-----:R-:W-:Y:S01]  /*23710*/  @P0 IMAD.HI.U32 R10, R7, R2, RZ ;  /* 0x00000002070a0227 */ /* 0x001fe200078e00ff */
[----:B------:R-:W-:-:S04]  /*23720*/  MOV R2, R7 ;  /* 0x0000000700027202 */ /* 0x000fc80000000f00 */
        /* <DEDUP_REMOVED lines=11> */
.L_x_1679:
[----:B0-----:R-:W0:Y:S01]  /*237e0*/  S2R R8, SR_CgaCtaId ;  /* 0x0000000000087919 */ /* 0x001e220000008800 */
[----:B------:R-:W-:-:S04]  /*237f0*/  MOV R3, 0x400 ;  /* 0x0000040000037802 */ /* 0x000fc80000000f00 */
[----:B0-----:R-:W-:Y:S02]  /*23800*/  LEA R3, R8, R3, 0x18 ;  /* 0x0000000308037211 */ /* 0x001fe400078ec0ff */
[----:B------:R-:W-:-:S03]  /*23810*/  SHF.L.U32 R8, R14, 0x1f, RZ ;  /* 0x0000001f0e087819 */ /* 0x000fc600000006ff */
[----:B------:R-:W-:-:S04]  /*23820*/  IMAD R3, R12, 0x8, R3 ;  /* 0x000000080c037824 */ /* 0x000fc800078e0203 */
[----:B------:R-:W0:Y:S02]  /*23830*/  SYNCS.PHASECHK.TRANS64.TRYWAIT P0, [R3+URZ+0x2a840], R8 ;  /* 0x02a84008030075a7 */ /* 0x000e24000800017f */
[----:B0-----:R-:W-:Y:S05]  /*23840*/  @!P0 BRA `(.L_x_1680) ;  /* 0x0000003c00b88947 */ /* 0x001fea0003800000 */
.L_x_1803:
        /* <DEDUP_REMOVED lines=11> */
.L_x_1681:
        /* <DEDUP_REMOVED lines=37> */
.L_x_1804:
        /* <DEDUP_REMOVED lines=8> */
[----:B---3--:R-:W-:-:S05]  /*23bd0*/  LEA R10, R11, R10, 0x18 ;  /* 0x0000000a0b0a7211 */ /* 0x008fca00078ec0ff */
[----:B--2---:R-:W-:-:S04]  /*23be0*/  IMAD R3, R9, 0x8, R10 ;  /* 0x0000000809037824 */ /* 0x004fc800078e020a */
[----:B------:R1:W-:Y:S02]  /*23bf0*/  SYNCS.ARRIVE.TRANS64 RZ, [R3+URZ+0x2a850], R8 ;  /* 0x02a8500803ff79a7 */ /* 0x0003e4000800003f */
[----:B------:R-:W-:Y:S05]  /*23c00*/  @!P0 BRA `(.L_x_1683) ;  /* 0x0000000000048947 */ /* 0x000fea0003800000 */
[----:B------:R-:W-:Y:S01]  /*23c10*/  BPT.TRAP 0x1 ;  /* 0x000000040000795c */ /* 0x000fe20000300000 */
.L_x_1683:
        /* <DEDUP_REMOVED lines=14> */
[----:B--2---:R-:W-:-:S05]  /*23d00*/  IMAD.MOV.U32 R9, RZ, RZ, R3 ;  /* 0x000000ffff097224 */ /* 0x004fca00078e0003 */
[----:B------:R-:W-:-:S04]  /*23d10*/  LEA R3, R9, R10, 0x3 ;  /* 0x0000000a09037211 */ /* 0x000fc800078e18ff */
        /* <DEDUP_REMOVED lines=15> */
.L_x_1678:
[----:B------:R-:W-:Y:S05]  /*23e10*/  BSYNC B2 ;  /* 0x0000000000027941 */ /* 0x000fea0003800000 */
.L_x_1677:
[----:B------:R-:W2:Y:S04]  /*23e20*/  LDL R2, [R1+0x20] ;  /* 0x0000200001027983 */ /* 0x000ea80000100800 */
[----:B------:R0:W-:Y:S04]  /*23e30*/  STL [R1], R12 ;  /* 0x0000000c01007387 */ /* 0x0001e80000100800 */
[----:B------:R0:W-:Y:S02]  /*23e40*/  STL [R1+0xc], R14 ;  /* 0x00000c0e01007387 */ /* 0x0001e40000100800 */
[----:B0-2---:R-:W-:-:S07]  /*23e50*/  VIADD R7, R2, 0xfffffffd ;  /* 0xfffffffd02077836 */ /* 0x005fce0000000000 */
.L_x_1676:
[----:B------:R-:W-:Y:S05]  /*23e60*/  BSYNC B1 ;  /* 0x0000000000017941 */ /* 0x000fea0003800000 */
.L_x_1675:
[----:B------:R-:W2:Y:S01]  /*23e70*/  LDL.LU R2, [R1+0x20] ;  /* 0x0000200001027983 */ /* 0x000ea20000300800 */
[----:B------:R-:W-:Y:S01]  /*23e80*/  VIADD R13, R13, 0xfffffffe ;  /* 0xfffffffe0d0d7836 */ /* 0x000fe20000000000 */
[----:B--2---:R-:W-:-:S04]  /*23e90*/  LOP3.LUT R2, RZ, R2, RZ, 0x33, !PT ;  /* 0x00000002ff027212 */ /* 0x004fc800078e33ff */
[----:B------:R-:W-:-:S13]  /*23ea0*/  ISETP.NE.AND P0, PT, R13, R2, PT ;  /* 0x000000020d00720c */ /* 0x000fda0003f05270 */
[----:B------:R-:W-:Y:S05]  /*23eb0*/  @!P0 BRA `(.L_x_1674) ;  /* 0x0000001000048947 */ /* 0x000fea0003800000 */
[----:B------:R-:W-:-:S07]  /*23ec0*/  MOV R13, R6 ;  /* 0x00000006000d7202 */ /* 0x000fce0000000f00 */
.L_x_1698:
        /* <DEDUP_REMOVED lines=24> */
[--C-:B------:R-:W-:Y:S01]  /*24050*/  SHF.R.S32.HI R3, RZ, 0x1f, R2.reuse ;  /* 0x0000001fff037819 */ /* 0x100fe20000011402 */
[----:B------:R-:W-:Y:S02]  /*24060*/  IMAD.MOV R12, RZ, RZ, -R2 ;  /* 0x000000ffff0c7224 */ /* 0x000fe400078e0a02 */
[C---:B------:R-:W-:Y:S02]  /*24070*/  IMAD R10, R4.reuse, UR7, R10 ;  /* 0x00000007040a7c24 */ /* 0x040fe4000f8e020a */
[----:B------:R-:W-:-:S04]  /*24080*/  IMAD.WIDE.U32 R2, R4, UR6, R2 ;  /* 0x0000000604027c25 */ /* 0x000fc8000f8e0002 */
[----:B------:R-:W-:Y:S01]  /*24090*/  IMAD R12, R11, R12, R7 ;  /* 0x0000000c0b0c7224 */ /* 0x000fe200078e0207 */
[----:B------:R-:W-:Y:S02]  /*240a0*/  IADD3 R3, R10, R3, RZ ;  /* 0x000000030a037210 */ /* 0x000fe40007ffe0ff */
[----:B------:R-:W-:-:S04]  /*240b0*/  LEA R10, P0, R2, UR4, 0x2 ;  /* 0x00000004020a7c11 */ /* 0x000fc8000f8010ff */
[----:B------:R-:W-:-:S05]  /*240c0*/  LEA.HI.X R11, R2, UR5, R3, 0x2, P0 ;  /* 0x00000005020b7c11 */ /* 0x000fca00080f1403 */
[----:B------:R0:W5:Y:S04]  /*240d0*/  LDG.E R13, desc[UR8][R10.64] ;  /* 0x000000080a0d7981 */ /* 0x000168000c1e1900 */
.L_x_1686:
[----:B------:R-:W1:Y:S01]  /*240e0*/  S2R R3, SR_CgaCtaId ;  /* 0x0000000000037919 */ /* 0x000e620000008800 */
[----:B------:R-:W-:-:S04]  /*240f0*/  MOV R2, 0x400 ;  /* 0x0000040000027802 */ /* 0x000fc80000000f00 */
[----:B-1----:R-:W-:Y:S02]  /*24100*/  LEA R2, R3, R2, 0x18 ;  /* 0x0000000203027211 */ /* 0x002fe400078ec0ff */
[----:B------:R-:W-:-:S03]  /*24110*/  SHF.L.U32 R3, R9, 0x1f, RZ ;  /* 0x0000001f09037819 */ /* 0x000fc600000006ff */
[----:B------:R-:W-:-:S04]  /*24120*/  IMAD R2, R8, 0x8, R2 ;  /* 0x0000000808027824 */ /* 0x000fc800078e0202 */
[----:B------:R-:W1:Y:S02]  /*24130*/  SYNCS.PHASECHK.TRANS64.TRYWAIT P0, [R2+URZ+0x2a840], R3 ;  /* 0x02a84003020075a7 */ /* 0x000e64000800017f */
[----:B-1----:R-:W-:Y:S05]  /*24140*/  @!P0 BRA `(.L_x_1687) ;  /* 0x0000003400a08947 */ /* 0x002fea0003800000 */
.L_x_1805:
        /* <DEDUP_REMOVED lines=11> */
.L_x_1688:
        /* <DEDUP_REMOVED lines=37> */
.L_x_1806:
        /* <DEDUP_REMOVED lines=8> */
.L_x_1690:
        /* <DEDUP_REMOVED lines=29> */
.L_x_1685:
[----:B------:R-:W-:Y:S05]  /*246a0*/  BSYNC B1 ;  /* 0x0000000000017941 */ /* 0x000fea0003800000 */
.L_x_1684:
        /* <DEDUP_REMOVED lines=11> */
[----:B------:R-:W-:Y:S02]  /*24760*/  MOV R10, R11 ;  /* 0x0000000b000a7202 */ /* 0x000fe40000000f00 */
        /* <DEDUP_REMOVED lines=19> */
[----:B------:R-:W-:-:S06]  /*248a0*/  LEA.HI.X R13, R2, UR5, R3, 0x2, P0 ;  /* 0x00000005020d7c11 */ /* 0x000fcc00080f1403 */
[----:B------:R1:W5:Y:S03]  /*248b0*/  LDG.E R13, desc[UR8][R12.64] ;  /* 0x000000080c0d7981 */ /* 0x000366000c1e1900 */
.L_x_1693:
[----:B------:R-:W2:Y:S01]  /*248c0*/  S2R R3, SR_CgaCtaId ;  /* 0x0000000000037919 */ /* 0x000ea20000008800 */
[----:B------:R-:W-:-:S04]  /*248d0*/  MOV R2, 0x400 ;  /* 0x0000040000027802 */ /* 0x000fc80000000f00 */
[----:B--2---:R-:W-:Y:S02]  /*248e0*/  LEA R2, R3, R2, 0x18 ;  /* 0x0000000203027211 */ /* 0x004fe400078ec0ff */
[----:B------:R-:W-:-:S03]  /*248f0*/  SHF.L.U32 R3, R14, 0x1f, RZ ;  /* 0x0000001f0e037819 */ /* 0x000fc600000006ff */
[----:B------:R-:W-:-:S04]  /*24900*/  IMAD R2, R15, 0x8, R2 ;  /* 0x000000080f027824 */ /* 0x000fc800078e0202 */
[----:B------:R-:W2:Y:S02]  /*24910*/  SYNCS.PHASECHK.TRANS64.TRYWAIT P0, [R2+URZ+0x2a840], R3 ;  /* 0x02a84003020075a7 */ /* 0x000ea4000800017f */
[----:B--2---:R-:W-:Y:S05]  /*24920*/  @!P0 BRA `(.L_x_1694) ;  /* 0x0000002c00d08947 */ /* 0x004fea0003800000 */
.L_x_1807:
        /* <DEDUP_REMOVED lines=11> */
.L_x_1695:
        /* <DEDUP_REMOVED lines=38> */
.L_x_1808:
        /* <DEDUP_REMOVED lines=8> */
.L_x_1697:
        /* <DEDUP_REMOVED lines=18> */
[----:B------:R-:W-:Y:S01]  /*24de0*/  MOV R5, R10 ;  /* 0x0000000a00057202 */ /* 0x000fe20000000f00 */
        /* <DEDUP_REMOVED lines=9> */
.L_x_1692:
[----:B------:R-:W-:Y:S05]  /*24e80*/  BSYNC B1 ;  /* 0x0000000000017941 */ /* 0x000fea0003800000 */
.L_x_1691:
[----:B------:R-:W2:Y:S01]  /*24e90*/  LDL R2, [R1+0x1c] ;  /* 0x00001c0001027983 */ /* 0x000ea20000100800 */
[----:B------:R-:W-:Y:S01]  /*24ea0*/  VIADD R7, R7, 0xfffffffe ;  /* 0xfffffffe07077836 */ /* 0x000fe20000000000 */
[----:B--2---:R-:W-:-:S13]  /*24eb0*/  ISETP.GT.AND P0, PT, R11, R2, PT ;  /* 0x000000020b00720c */ /* 0x004fda0003f04270 */
[----:B------:R-:W-:Y:S05]  /*24ec0*/  @P0 BRA `(.L_x_1698) ;  /* 0xfffffff000000947 */ /* 0x000fea000383ffff */
.L_x_1674:
[----:B------:R-:W-:Y:S05]  /*24ed0*/  BSYNC B0 ;  /* 0x0000000000007941 */ /* 0x000fea0003800000 */
.L_x_1673:
        /* <DEDUP_REMOVED lines=9> */
[----:B------:R-:W-:Y:S01]  /*24f70*/  ULDC.64 UR6, c[0x0][0x208] ;  /* 0x0000820000067ab9 */ /* 0x000fe20000000a00 */
        /* <DEDUP_REMOVED lines=8> */
.L_x_1700:
[----:B------:R-:W-:Y:S05]  /*25000*/  BSYNC B0 ;  /* 0x0000000000007941 */ /* 0x000fea0003800000 */
.L_x_1699:
        /* <DEDUP_REMOVED lines=11> */
.L_x_1809:
        /* <DEDUP_REMOVED lines=11> */
.L_x_1704:
        /* <DEDUP_REMOVED lines=27> */
.L_x_1702:
[----:B------:R-:W-:Y:S05]  /*25320*/  BSYNC B0 ;  /* 0x0000000000007941 */ /* 0x000fea0003800000 */
.L_x_1701:
[----:B------:R-:W2:Y:S04]  /*25330*/  LDL.LU R0, [R1] ;  /* 0x0000000001007983 */ /* 0x000ea80000300800 */
[----:B------:R-:W3:Y:S01]  /*25340*/  LDL.LU R3, [R1+0xc] ;  /* 0x00000c0001037983 */ /* 0x000ee20000300800 */
[----:B--2---:R-:W-:-:S04]  /*25350*/  IADD3 R0, R0, 0x1, RZ ;  /* 0x0000000100007810 */ /* 0x004fc80007ffe0ff */
[----:B------:R-:W-:-:S04]  /*25360*/  ISETP.NE.AND P0, PT, R0, 0x2, PT ;  /* 0x000000020000780c */ /* 0x000fc80003f05270 */
[----:B------:R-:W-:Y:S02]  /*25370*/  SEL R2, RZ, 0x1, P0 ;  /* 0x00000001ff027807 */ /* 0x000fe40000000000 */
[----:B------:R-:W-:Y:S02]  /*25380*/  SEL R0, R0, RZ, P0 ;  /* 0x000000ff00007207 */ /* 0x000fe40000000000 */
[----:B---3--:R-:W-:-:S05]  /*25390*/  LOP3.LUT R3, R3, R2, RZ, 0x3c, !PT ;  /* 0x0000000203037212 */ /* 0x008fca00078e3cff */
[----:B------:R1:W-:Y:S04]  /*253a0*/  STL [R1+0xc], R3 ;  /* 0x00000c0301007387 */ /* 0x0003e80000100800 */
[----:B------:R1:W-:Y:S02]  /*253b0*/  STL [R1], R0 ;  /* 0x0000000001007387 */ /* 0x0003e40000100800 */
.L_x_1658:
[----:B------:R-:W-:Y:S05]  /*253c0*/  BSYNC B6 ;  /* 0x0000000000067941 */ /* 0x000fea0003800000 */
.L_x_1656:
[----:B------:R-:W-:-:S03]  /*253d0*/  UMOV UR4, 0xffffffff ;  /* 0xffffffff00047882 */ /* 0x000fc60000000000 */
[----:B------:R-:W-:Y:S05]  /*253e0*/  BRA.DIV UR4, `(.L_x_1705) ;  /* 0x00000026045c7947 */ /* 0x000fea000b800000 */
[----:B------:R4:W0:Y:S04]  /*253f0*/  SHFL.IDX PT, R4, R16, RZ, 0x1f ;  /* 0x00001fff10047589 */ /* 0x00082800000e0000 */
[----:B------:R-:W0:Y:S02]  /*25400*/  SHFL.IDX PT, R16, R16, 0x1, 0x1f ;  /* 0x00201f0010107f89 */ /* 0x000e2400000e0000 */
.L_x_1813:
[----:B------:R-:W5:Y:S01]  /*25410*/  S2R R7, SR_TID.X ;  /* 0x0000000000077919 */ /* 0x000f620000002100 */
[----:B------:R-:W-:Y:S01]  /*25420*/  ULDC UR4, c[0x0][0xc14] ;  /* 0x0003050000047ab9 */ /* 0x000fe20000000800 */
[----:B------:R-:W-:Y:S01]  /*25430*/  BSSY B0, `(.L_x_1706) ;  /* 0x000000c000007945 */ /* 0x000fe20003800000 */
[----:B-1----:R-:W-:Y:S02]  /*25440*/  IMAD.U32 R0, RZ, RZ, UR4 ;  /* 0x00000004ff007e24 */ /* 0x002fe4000f8e00ff */
[----:B------:R-:W-:Y:S01]  /*25450*/  IMAD.MOV.U32 R17, RZ, RZ, RZ ;  /* 0x000000ffff117224 */ /* 0x000fe200078e00ff */
[----:B-----5:R-:W-:-:S04]  /*25460*/  LOP3.LUT R7, R7, 0x1f, RZ, 0xc0, !PT ;  /* 0x0000001f07077812 */ /* 0x020fc800078ec0ff */
[C---:B------:R-:W-:Y:S01]  /*25470*/  ISETP.NE.AND P0, PT, R7.reuse, 0x1f, PT ;  /* 0x0000001f0700780c */ /* 0x040fe20003f05270 */
[----:B------:R-:W-:-:S05]  /*25480*/  IMAD.IADD R5, R7, 0x1, R19 ;  /* 0x0000000107057824 */ /* 0x000fca00078e0213 */
[----:B------:R-:W-:-:S13]  /*25490*/  ISETP.GE.OR P0, PT, R5, R0, !P0 ;  /* 0x000000000500720c */ /* 0x000fda0004706670 */
[----:B------:R-:W-:Y:S05]  /*254a0*/  @P0 BRA `(.L_x_1707) ;  /* 0x0000000000100947 */ /* 0x000fea0003800000 */
[----:B------:R-:W1:Y:S01]  /*254b0*/  LDC.64 R2, c[0x0][0xc58] ;  /* 0x00031600ff027b82 */ /* 0x000e620000000a00 */
[----:B------:R-:W-:Y:S01]  /*254c0*/  ULDC.64 UR4, c[0x0][0x208] ;  /* 0x0000820000047ab9 */ /* 0x000fe20000000a00 */
[----:B-1----:R-:W-:-:S05]  /*254d0*/  IMAD.WIDE R2, R5, 0x4, R2 ;  /* 0x0000000405027825 */ /* 0x002fca00078e0202 */
[----:B------:R1:W5:Y:S02]  /*254e0*/  LDG.E R17, desc[UR4][R2.64] ;  /* 0x0000000402117981 */ /* 0x000364000c1e1900 */
.L_x_1707:
[----:B------:R-:W-:Y:S05]  /*254f0*/  BSYNC B0 ;  /* 0x0000000000007941 */ /* 0x000fea0003800000 */
.L_x_1706:
[----:B------:R-:W-:-:S03]  /*25500*/  UMOV UR4, 0xffffffff ;  /* 0xffffffff00047882 */ /* 0x000fc60000000000 */
[----:B------:R-:W-:Y:S05]  /*25510*/  BRA.DIV UR4, `(.L_x_1708) ;  /* 0x00000026045c7947 */ /* 0x000fea000b800000 */
[----:B0----5:R-:W0:Y:S01]  /*25520*/  SHFL.UP PT, R14, R17, 0x1, RZ ;  /* 0x04200000110e7989 */ /* 0x021e2200000e00ff */
[C---:B------:R-:W-:Y:S02]  /*25530*/  ISETP.NE.AND P0, PT, R7.reuse, RZ, PT ;  /* 0x000000ff0700720c */ /* 0x040fe40003f05270 */
[C---:B------:R-:W-:Y:S02]  /*25540*/  ISETP.GE.U32.AND P1, PT, R7.reuse, 0x2, PT ;  /* 0x000000020700780c */ /* 0x040fe40003f26070 */
[----:B0-----:R-:W-:Y:S02]  /*25550*/  SEL R14, R14, RZ, P0 ;  /* 0x000000ff0e0e7207 */ /* 0x001fe40000000000 */
[----:B------:R-:W-:-:S03]  /*25560*/  ISETP.GE.U32.AND P0, PT, R7, 0x4, PT ;  /* 0x000000040700780c */ /* 0x000fc60003f06070 */
[----:B------:R-:W-:-:S05]  /*25570*/  IMAD.IADD R13, R17, 0x1, R14 ;  /* 0x00000001110d7824 */ /* 0x000fca00078e020e */
[----:B------:R-:W0:Y:S02]  /*25580*/  SHFL.UP PT, R14, R13, 0x2, RZ ;  /* 0x044000000d0e7989 */ /* 0x000e2400000e00ff */
[----:B0-----:R-:W-:Y:S02]  /*25590*/  SEL R14, R14, RZ, P1 ;  /* 0x000000ff0e0e7207 */ /* 0x001fe40000800000 */
[----:B------:R-:W-:Y:S02]  /*255a0*/  ISETP.GE.U32.AND P1, PT, R7, 0x8, PT ;  /* 0x000000080700780c */ /* 0x000fe40003f26070 */
[----:B-1----:R-:W-:-:S05]  /*255b0*/  IADD3 R3, R13, R14, RZ ;  /* 0x0000000e0d037210 */ /* 0x002fca0007ffe0ff */
[----:B------:R-:W0:Y:S02]  /*255c0*/  SHFL.UP PT, R14, R3, 0x4, RZ ;  /* 0x04800000030e7989 */ /* 0x000e2400000e00ff */
[----:B0-----:R-:W-:Y:S02]  /*255d0*/  SEL R14, R14, RZ, P0 ;  /* 0x000000ff0e0e7207 */ /* 0x001fe40000000000 */
[----:B------:R-:W-:-:S03]  /*255e0*/  ISETP.GE.U32.AND P0, PT, R7, 0x10, PT ;  /* 0x000000100700780c */ /* 0x000fc60003f06070 */
[----:B------:R-:W-:-:S05]  /*255f0*/  IMAD.IADD R5, R3, 0x1, R14 ;  /* 0x0000000103057824 */ /* 0x000fca00078e020e */
[----:B------:R-:W3:Y:S02]  /*25600*/  SHFL.UP PT, R14, R5, 0x8, RZ ;  /* 0x05000000050e7989 */ /* 0x000ee400000e00ff */
[----:B---3--:R-:W-:-:S05]  /*25610*/  SEL R6, R14, RZ, P1 ;  /* 0x000000ff0e067207 */ /* 0x008fca0000800000 */
[----:B------:R-:W-:-:S05]  /*25620*/  IMAD.IADD R6, R5, 0x1, R6 ;  /* 0x0000000105067824 */ /* 0x000fca00078e0206 */
[----:B------:R-:W0:Y:S02]  /*25630*/  SHFL.UP PT, R14, R6, 0x10, RZ ;  /* 0x06000000060e7989 */ /* 0x000e2400000e00ff */
[----:B0-----:R-:W-:-:S05]  /*25640*/  SEL R7, R14, RZ, P0 ;  /* 0x000000ff0e077207 */ /* 0x001fca0000000000 */
[----:B------:R-:W-:-:S05]  /*25650*/  IMAD.IADD R2, R6, 0x1, R7 ;  /* 0x0000000106027824 */ /* 0x000fca00078e0207 */
[----:B------:R0:W1:Y:S02]  /*25660*/  SHFL.IDX PT, R14, R2, 0x1f, 0x1f ;  /* 0x03e01f00020e7f89 */ /* 0x00006400000e0000 */
.L_x_1821:
[----:B------:R-:W-:Y:S02]  /*25670*/  ULDC UR4, c[0x0][0xc10] ;  /* 0x0003040000047ab9 */ /* 0x000fe40000000800 */
[----:B------:R-:W-:-:S04]  /*25680*/  IMAD.U32 R5, RZ, RZ, UR4 ;  /* 0x00000004ff057e24 */ /* 0x000fc8000f8e00ff */
[----:B-1----:R-:W-:-:S05]  /*25690*/  IMAD R3, R14, R5, RZ ;  /* 0x000000050e037224 */ /* 0x002fca00078e02ff */
[----:B----4-:R-:W-:-:S04]  /*256a0*/  IADD3 R16, R16, R3, RZ ;  /* 0x0000000310107210 */ /* 0x010fc80007ffe0ff */
[----:B------:R-:W-:-:S13]  /*256b0*/  ISETP.GT.AND P0, PT, R16, R4, PT ;  /* 0x000000041000720c */ /* 0x000fda0003f04270 */
[----:B------:R-:W-:Y:S05]  /*256c0*/  @P0 BRA `(.L_x_1709) ;  /* 0x0000000000b80947 */ /* 0x000fea0003800000 */
[----:B------:R-:W1:Y:S02]  /*256d0*/  LDC R0, c[0x0][0xc14] ;  /* 0x00030500ff007b82 */ /* 0x000e640000000800 */
.L_x_1714:
[----:B------:R-:W-:-:S05]  /*256e0*/  VIADD R19, R19, 0x1f ;  /* 0x0000001f13137836 */ /* 0x000fca0000000000 */
[----:B-1----:R-:W-:-:S13]  /*256f0*/  ISETP.GE.AND P0, PT, R19, R0, PT ;  /* 0x000000001300720c */ /* 0x002fda0003f06270 */
[----:B------:R-:W-:Y:S05]  /*25700*/  @P0 BRA `(.L_x_1710) ;  /* 0x0000000400f40947 */ /* 0x000fea0003800000 */
[----:B------:R-:W1:Y:S01]  /*25710*/  S2R R6, SR_TID.X ;  /* 0x0000000000067919 */ /* 0x000e620000002100 */
[----:B------:R-:W-:Y:S01]  /*25720*/  BSSY B0, `(.L_x_1711) ;  /* 0x000000b000007945 */ /* 0x000fe20003800000 */
[----:B------:R-:W-:Y:S01]  /*25730*/  IMAD.MOV.U32 R17, RZ, RZ, RZ ;  /* 0x000000ffff117224 */ /* 0x000fe200078e00ff */
[----:B-1----:R-:W-:-:S04]  /*25740*/  LOP3.LUT R6, R6, 0x1f, RZ, 0xc0, !PT ;  /* 0x0000001f06067812 */ /* 0x002fc800078ec0ff */
[C---:B------:R-:W-:Y:S01]  /*25750*/  ISETP.NE.AND P1, PT, R6.reuse, 0x1f, PT ;  /* 0x0000001f0600780c */ /* 0x040fe20003f25270 */
[----:B------:R-:W-:-:S05]  /*25760*/  IMAD.IADD R5, R6, 0x1, R19 ;  /* 0x0000000106057824 */ /* 0x000fca00078e0213 */
[----:B------:R-:W-:-:S13]  /*25770*/  ISETP.GE.OR P0, PT, R5, R0, !P1 ;  /* 0x000000000500720c */ /* 0x000fda0004f06670 */
[----:B------:R-:W-:Y:S05]  /*25780*/  @P0 BRA `(.L_x_1712) ;  /* 0x0000000000100947 */ /* 0x000fea0003800000 */
[----:B0-----:R-:W0:Y:S01]  /*25790*/  LDC.64 R2, c[0x0][0xc58] ;  /* 0x00031600ff027b82 */ /* 0x001e220000000a00 */
[----:B------:R-:W-:Y:S01]  /*257a0*/  ULDC.64 UR4, c[0x0][0x208] ;  /* 0x0000820000047ab9 */ /* 0x000fe20000000a00 */
[----:B0-----:R-:W-:-:S05]  /*257b0*/  IMAD.WIDE R2, R5, 0x4, R2 ;  /* 0x0000000405027825 */ /* 0x001fca00078e0202 */
[----:B------:R1:W5:Y:S02]  /*257c0*/  LDG.E R17, desc[UR4][R2.64] ;  /* 0x0000000402117981 */ /* 0x000364000c1e1900 */
.L_x_1712:
[----:B------:R-:W-:Y:S05]  /*257d0*/  BSYNC B0 ;  /* 0x0000000000007941 */ /* 0x000fea0003800000 */
.L_x_1711:
[----:B------:R-:W-:-:S03]  /*257e0*/  UMOV UR4, 0xffffffff ;  /* 0xffffffff00047882 */ /* 0x000fc60000000000 */
[----:B------:R-:W-:Y:S05]  /*257f0*/  BRA.DIV UR4, `(.L_x_1713) ;  /* 0x0000002604747947 */ /* 0x000fea000b800000 */
[----:B-----5:R-:W3:Y:S01]  /*25800*/  SHFL.UP PT, R14, R17, 0x1, RZ ;  /* 0x04200000110e7989 */ /* 0x020ee200000e00ff */
[C---:B------:R-:W-:Y:S02]  /*25810*/  ISETP.NE.AND P0, PT, R6.reuse, RZ, PT ;  /* 0x000000ff0600720c */ /* 0x040fe40003f05270 */
[----:B------:R-:W-:Y:S02]  /*25820*/  ISETP.GE.U32.AND P1, PT, R6, 0x2, PT ;  /* 0x000000020600780c */ /* 0x000fe40003f26070 */
[----:B---3--:R-:W-:Y:S02]  /*25830*/  SEL R14, R14, RZ, P0 ;  /* 0x000000ff0e0e7207 */ /* 0x008fe40000000000 */
[----:B------:R-:W-:-:S03]  /*25840*/  ISETP.GE.U32.AND P0, PT, R6, 0x4, PT ;  /* 0x000000040600780c */ /* 0x000fc60003f06070 */
[----:B------:R-:W-:-:S05]  /*25850*/  IMAD.IADD R13, R17, 0x1, R14 ;  /* 0x00000001110d7824 */ /* 0x000fca00078e020e */
[----:B------:R-:W0:Y:S02]  /*25860*/  SHFL.UP PT, R14, R13, 0x2, RZ ;  /* 0x044000000d0e7989 */ /* 0x000e2400000e00ff */
[----:B01----:R-:W-:Y:S02]  /*25870*/  SEL R2, R14, RZ, P1 ;  /* 0x000000ff0e027207 */ /* 0x003fe40000800000 */
[----:B------:R-:W-:Y:S02]  /*25880*/  ISETP.GE.U32.AND P1, PT, R6, 0x8, PT ;  /* 0x000000080600780c */ /* 0x000fe40003f26070 */
[----:B------:R-:W-:-:S05]  /*25890*/  IADD3 R2, R13, R2, RZ ;  /* 0x000000020d027210 */ /* 0x000fca0007ffe0ff */
        /* <DEDUP_REMOVED lines=11> */
.L_x_1829:
[----:B------:R-:W-:Y:S02]  /*25950*/  ULDC UR4, c[0x0][0xc10] ;  /* 0x0003040000047ab9 */ /* 0x000fe40000000800 */
[----:B------:R-:W-:-:S04]  /*25960*/  IMAD.U32 R5, RZ, RZ, UR4 ;  /* 0x00000004ff057e24 */ /* 0x000fc8000f8e00ff */
[----:B-1----:R-:W-:-:S05]  /*25970*/  IMAD R3, R14, R5, RZ ;  /* 0x000000050e037224 */ /* 0x002fca00078e02ff */
[----:B------:R-:W-:-:S04]  /*25980*/  IADD3 R16, R3, R16, RZ ;  /* 0x0000001003107210 */ /* 0x000fc80007ffe0ff */
[----:B------:R-:W-:-:S13]  /*25990*/  ISETP.GT.AND P0, PT, R16, R4, PT ;  /* 0x000000041000720c */ /* 0x000fda0003f04270 */
[----:B------:R-:W-:Y:S05]  /*259a0*/  @!P0 BRA `(.L_x_1714) ;  /* 0xfffffffc004c8947 */ /* 0x000fea000383ffff */
.L_x_1709:
[----:B------:R-:W-:Y:S01]  /*259b0*/  IMAD.IADD R16, R16, 0x1, -R3 ;  /* 0x0000000110107824 */ /* 0x000fe200078e0a03 */
[----:B------:R-:W-:-:S03]  /*259c0*/  UMOV UR4, 0xffffffff ;  /* 0xffffffff00047882 */ /* 0x000fc60000000000 */
[----:B------:R-:W-:-:S05]  /*259d0*/  IMAD R3, R2, R5, R16 ;  /* 0x0000000502037224 */ /* 0x000fca00078e0210 */
[----:B------:R-:W-:Y:S01]  /*259e0*/  ISETP.GT.AND P6, PT, R3, R4, PT ;  /* 0x000000040300720c */ /* 0x000fe20003fc4270 */
[----:B------:R-:W-:-:S12]  /*259f0*/  BRA.DIV UR4, `(.L_x_1715) ;  /* 0x0000002604c47947 */ /* 0x000fd8000b800000 */
[----:B------:R-:W-:-:S04]  /*25a00*/  VOTE.ANY R3, PT, !P6 ;  /* 0x0000000000037806 */ /* 0x000fc800070e0100 */
[----:B------:R-:W1:Y:S02]  /*25a10*/  POPC R6, R3 ;  /* 0x0000000300067309 */ /* 0x000e640000000000 */
[----:B-1----:R1:W3:Y:S02]  /*25a20*/  SHFL.IDX PT, R17, R17, R6, 0x1f ;  /* 0x00001f0611117589 */ /* 0x0022e400000e0000 */
.L_x_1833:
[----:B------:R-:W-:Y:S01]  /*25a30*/  ISETP.NE.AND P0, PT, R3, RZ, PT ;  /* 0x000000ff0300720c */ /* 0x000fe20003f05270 */
[----:B------:R-:W-:-:S12]  /*25a40*/  IMAD.MOV.U32 R7, RZ, RZ, RZ ;  /* 0x000000ffff077224 */ /* 0x000fd800078e00ff */
[----:B------:R-:W-:Y:S05]  /*25a50*/  @!P0 BRA `(.L_x_1716) ;  /* 0x0000000000108947 */ /* 0x000fea0003800000 */
[----:B------:R-:W-:Y:S01]  /*25a60*/  UMOV UR4, 0xffffffff ;  /* 0xffffffff00047882 */ /* 0x000fe20000000000 */
[----:B------:R-:W-:Y:S02]  /*25a70*/  VIADD R12, R6, 0xffffffff ;  /* 0xffffffff060c7836 */ /* 0x000fe40000000000 */
[----:B------:R-:W-:Y:S05]  /*25a80*/  BRA.DIV UR4, `(.L_x_1717) ;  /* 0x0000002604e87947 */ /* 0x000fea000b800000 */
[----:B------:R4:W0:Y:S02]  /*25a90*/  SHFL.IDX PT, R7, R2, R12, 0x1f ;  /* 0x00001f0c02077589 */ /* 0x00082400000e0000 */
.L_x_1716:
[----:B0---4-:R-:W0:Y:S01]  /*25aa0*/  LDC.64 R2, c[0x0][0xc68] ;  /* 0x00031a00ff027b82 */ /* 0x011e220000000a00 */
[----:B------:R-:W-:Y:S01]  /*25ab0*/  IMAD.IADD R19, R6, 0x1, R19 ;  /* 0x0000000106137824 */ /* 0x000fe200078e0213 */
[----:B------:R-:W-:-:S03]  /*25ac0*/  ULDC.64 UR4, c[0x0][0x208] ;  /* 0x0000820000047ab9 */ /* 0x000fc60000000a00 */
[----:B0-----:R-:W-:-:S05]  /*25ad0*/  IMAD.WIDE R2, R19, 0x4, R2 ;  /* 0x0000000413027825 */ /* 0x001fca00078e0202 */
[----:B------:R0:W1:Y:S01]  /*25ae0*/  LDG.E R8, desc[UR4][R2.64] ;  /* 0x0000000402087981 */ /* 0x000062000c1e1900 */
[----:B------:R-:W-:-:S04]  /*25af0*/  IMAD R16, R7, R5, R16 ;  /* 0x0000000507107224 */ /* 0x000fc800078e0210 */
[----:B------:R-:W-:Y:S02]  /*25b00*/  IMAD.IADD R7, R4, 0x1, -R16 ;  /* 0x0000000104077824 */ /* 0x000fe400078e0a10 */
[----:B0-----:R-:W-:Y:S02]  /*25b10*/  IMAD.MOV.U32 R2, RZ, RZ, RZ ;  /* 0x000000ffff027224 */ /* 0x001fe400078e00ff */
[----:B-1-3--:R-:W-:-:S05]  /*25b20*/  IMAD R6, R17, R8, RZ ;  /* 0x0000000811067224 */ /* 0x00afca00078e02ff */
[-C--:B--2---:R-:W-:Y:S02]  /*25b30*/  IABS R9, R6.reuse ;  /* 0x0000000600097213 */ /* 0x084fe40000000000 */
[----:B------:R-:W-:Y:S02]  /*25b40*/  IABS R4, R6 ;  /* 0x0000000600047213 */ /* 0x000fe40000000000 */
[----:B------:R-:W0:Y:S03]  /*25b50*/  I2F.RP R10, R9 ;  /* 0x00000009000a7306 */ /* 0x000e260000209400 */
[----:B------:R-:W-:-:S05]  /*25b60*/  IMAD.MOV R4, RZ, RZ, -R4 ;  /* 0x000000ffff047224 */ /* 0x000fca00078e0a04 */
[----:B0-----:R-:W0:Y:S02]  /*25b70*/  MUFU.RCP R10, R10 ;  /* 0x0000000a000a7308 */ /* 0x001e240000001000 */
[----:B0-----:R-:W-:-:S06]  /*25b80*/  IADD3 R11, R10, 0xffffffe, RZ ;  /* 0x0ffffffe0a0b7810 */ /* 0x001fcc0007ffe0ff */
        /* <DEDUP_REMOVED lines=9> */
[----:B------:R-:W-:Y:S01]  /*25c20*/  @!P0 IADD3 R4, R4, -R9, RZ ;  /* 0x8000000904048210 */ /* 0x000fe20007ffe0ff */
        /* <DEDUP_REMOVED lines=9> */
[----:B------:R-:W-:-:S03]  /*25cc0*/  IMAD.MOV R9, RZ, RZ, -R9 ;  /* 0x000000ffff097224 */ /* 0x000fc600078e0a09 */
[----:B------:R-:W-:Y:S01]  /*25cd0*/  IADD3 R2, -R4, RZ, RZ ;  /* 0x000000ff04027210 */ /* 0x000fe20007ffe1ff */
[----:B------:R-:W-:-:S03]  /*25ce0*/  IMAD R6, R6, R9, R7 ;  /* 0x0000000906067224 */ /* 0x000fc600078e0207 */
[----:B------:R-:W-:Y:S01]  /*25cf0*/  VIADDMNMX R5, R2, R5, R8, PT ;  /* 0x0000000502057246 */ /* 0x000fe20003800108 */
[----:B------:R-:W-:Y:S01]  /*25d00*/  IMAD.MOV.U32 R2, RZ, RZ, RZ ;  /* 0x000000ffff027224 */ /* 0x000fe200078e00ff */
[----:B------:R-:W-:Y:S02]  /*25d10*/  IADD3 R4, R6, R4, RZ ;  /* 0x0000000406047210 */ /* 0x000fe40007ffe0ff */
[----:B------:R-:W-:-:S04]  /*25d20*/  IABS R8, R5 ;  /* 0x0000000500087213 */ /* 0x000fc80000000000 */
[----:B------:R-:W0:Y:S08]  /*25d30*/  I2F.RP R10, R8 ;  /* 0x00000008000a7306 */ /* 0x000e300000209400 */
[----:B0-----:R-:W0:Y:S02]  /*25d40*/  MUFU.RCP R10, R10 ;  /* 0x0000000a000a7308 */ /* 0x001e240000001000 */
[----:B0-----:R-:W-:-:S06]  /*25d50*/  VIADD R11, R10, 0xffffffe ;  /* 0x0ffffffe0a0b7836 */ /* 0x001fcc0000000000 */
[----:B------:R-:W0:Y:S02]  /*25d60*/  F2I.FTZ.U32.TRUNC.NTZ R3, R11 ;  /* 0x0000000b00037305 */ /* 0x000e24000021f000 */
[----:B0-----:R-:W-:-:S04]  /*25d70*/  IMAD.MOV R7, RZ, RZ, -R3 ;  /* 0x000000ffff077224 */ /* 0x001fc800078e0a03 */
[----:B------:R-:W-:-:S04]  /*25d80*/  IMAD R7, R7, R8, RZ ;  /* 0x0000000807077224 */ /* 0x000fc800078e02ff */
[----:B------:R-:W-:Y:S01]  /*25d90*/  IMAD.HI.U32 R3, R3, R7, R2 ;  /* 0x0000000703037227 */ /* 0x000fe200078e0002 */
[----:B------:R-:W-:Y:S02]  /*25da0*/  IABS R2, R6 ;  /* 0x0000000600027213 */ /* 0x000fe40000000000 */
[----:B------:R-:W-:-:S03]  /*25db0*/  IABS R7, R5 ;  /* 0x0000000500077213 */ /* 0x000fc60000000000 */
[----:B------:R-:W-:Y:S01]  /*25dc0*/  IMAD.HI.U32 R3, R3, R2, RZ ;  /* 0x0000000203037227 */ /* 0x000fe200078e00ff */
[----:B------:R-:W-:-:S05]  /*25dd0*/  IADD3 R7, RZ, -R7, RZ ;  /* 0x80000007ff077210 */ /* 0x000fca0007ffe0ff */
[----:B------:R-:W-:Y:S01]  /*25de0*/  IMAD R7, R3, R7, R2 ;  /* 0x0000000703077224 */ /* 0x000fe200078e0202 */
[----:B------:R-:W-:-:S04]  /*25df0*/  LOP3.LUT R2, R6, R5, RZ, 0x3c, !PT ;  /* 0x0000000506027212 */ /* 0x000fc800078e3cff */
        /* <DEDUP_REMOVED lines=14> */
.L_x_1710:
[----:B------:R-:W-:Y:S01]  /*25ee0*/  UMOV UR4, URZ ;  /* 0x0000003f00047c82 */ /* 0x000fe20008000000 */
[----:B------:R-:W-:Y:S01]  /*25ef0*/  UMOV UR5, URZ ;  /* 0x0000003f00057c82 */ /* 0x000fe20008000000 */
[----:B------:R-:W-:Y:S01]  /*25f00*/  ULDC UR6, c[0x0][0xc14] ;  /* 0x0003050000067ab9 */ /* 0x000fe20000000800 */
[----:B------:R-:W-:Y:S01]  /*25f10*/  IMAD.MOV.U32 R16, RZ, RZ, R4 ;  /* 0x000000ffff107224 */ /* 0x000fe200078e0004 */
[----:B------:R-:W-:Y:S01]  /*25f20*/  MOV R18, UR5 ;  /* 0x0000000500127c02 */ /* 0x000fe20008000f00 */
[----:B------:R-:W-:Y:S02]  /*25f30*/  IMAD.U32 R17, RZ, RZ, UR4 ;  /* 0x00000004ff117e24 */ /* 0x000fe4000f8e00ff */
[----:B------:R-:W-:-:S07]  /*25f40*/  IMAD.U32 R19, RZ, RZ, UR6 ;  /* 0x00000006ff137e24 */ /* 0x000fce000f8e00ff */
.L_x_1718:
        /* <DEDUP_REMOVED lines=12> */
.L_x_1617:
[----:B-1----:R-:W4:Y:S01]  /*26010*/  LDL.LU R0, [R1+0x24] ;  /* 0x0000240001007983 */ /* 0x002f220000300800 */
[----:B------:R-:W-:Y:S01]  /*26020*/  BSSY B0, `(.L_x_1720) ;  /* 0x000000b000007945 */ /* 0x000fe20003800000 */
[----:B------:R-:W1:Y:S01]  /*26030*/  S2R R5, SR_CgaCtaId ;  /* 0x0000000000057919 */ /* 0x000e620000008800 */
[----:B----4-:R-:W-:-:S05]  /*26040*/  VIADD R0, R0, 0x1 ;  /* 0x0000000100007836 */ /* 0x010fca0000000000 */
[----:B---3--:R-:W-:-:S04]  /*26050*/  LEA.HI R2, R0, R0, RZ, 0x1 ;  /* 0x0000000000027211 */ /* 0x008fc800078f08ff */
[----:B------:R-:W-:-:S05]  /*26060*/  LOP3.LUT R3, R2, 0xfffffffe, RZ, 0xc0, !PT ;  /* 0xfffffffe02037812 */ /* 0x000fca00078ec0ff */
[----:B------:R-:W-:Y:S01]  /*26070*/  IMAD.IADD R3, R0, 0x1, -R3 ;  /* 0x0000000100037824 */ /* 0x000fe200078e0a03 */
[----:B------:R-:W-:-:S04]  /*26080*/  MOV R0, 0x400 ;  /* 0x0000040000007802 */ /* 0x000fc80000000f00 */
[----:B-1----:R-:W-:Y:S02]  /*26090*/  LEA R0, R5, R0, 0x18 ;  /* 0x0000000005007211 */ /* 0x002fe400078ec0ff */
[----:B------:R-:W-:-:S04]  /*260a0*/  SHF.L.U32 R3, R3, 0x1f, RZ ;  /* 0x0000001f03037819 */ /* 0x000fc800000006ff */
[----:B------:R-:W1:Y:S02]  /*260b0*/  SYNCS.PHASECHK.TRANS64.TRYWAIT P0, [R0+URZ+0x2a820], R3 ;  /* 0x02a82003000075a7 */ /* 0x000e64000800017f */
[----:B-1----:R-:W-:Y:S05]  /*260c0*/  @!P0 BRA `(.L_x_1721) ;  /* 0x0000002000808947 */ /* 0x002fea0003800000 */
.L_x_1836:
[----:B------:R-:W-:Y:S05]  /*260d0*/  BSYNC B0 ;  /* 0x0000000000007941 */ /* 0x000fea0003800000 */
.L_x_1720:
[----:B------:R-:W-:-:S03]  /*260e0*/  UMOV UR4, 0xffffffff ;  /* 0xffffffff00047882 */ /* 0x000fc60000000000 */
[----:B------:R-:W-:Y:S05]  /*260f0*/  BRA.DIV UR4, `(.L_x_1722) ;  /* 0x0000002204887947 */ /* 0x000fea000b800000 */
[----:B------:R-:W3:Y:S02]  /*26100*/  S2R R2, SR_TID.X ;  /* 0x0000000000027919 */ /* 0x000ee40000002100 */
[----:B---3--:R-:W-:-:S04]  /*26110*/  SHF.R.U32.HI R2, RZ, 0x5, R2 ;  /* 0x00000005ff027819 */ /* 0x008fc80000011602 */
[----:B------:R-:W-:-:S05]  /*26120*/  LOP3.LUT R2, R2, 0x3, RZ, 0xc0, !PT ;  /* 0x0000000302027812 */ /* 0x000fca00078ec0ff */
[----:B------:R3:W4:Y:S02]  /*26130*/  SHFL.IDX PT, R14, R2, RZ, 0x1f ;  /* 0x00001fff020e7589 */ /* 0x00072400000e0000 */
.L_x_1839:
[----:B----4-:R-:W-:-:S13]  /*26140*/  ISETP.NE.AND P0, PT, R14, RZ, PT ;  /* 0x000000ff0e00720c */ /* 0x010fda0003f05270 */
[----:B------:R-:W-:Y:S05]  /*26150*/  @P0 BRA `(.L_x_1311) ;  /* 0x0000000000940947 */ /* 0x000fea0003800000 */
[----:B------:R-:W-:-:S03]  /*26160*/  UMOV UR4, 0xffffffff ;  /* 0xffffffff00047882 */ /* 0x000fc60000000000 */
[----:B------:R-:W-:Y:S05]  /*26170*/  BRA.DIV UR4, `(.L_x_1723) ;  /* 0x00000022049c7947 */ /* 0x000fea000b800000 */
[----:B------:R-:W-:-:S13]  /*26180*/  ELECT P6, URZ, PT ;  /* 0x00000000003f782f */ /* 0x000fda00038c0000 */
.L_x_1842:
[----:B------:R-:W-:Y:S05]  /*26190*/  @!P6 BRA `(.L_x_1311) ;  /* 0x000000000084e947 */ /* 0x000fea0003800000 */
[----:B------:R-:W-:-:S06]  /*261a0*/  ULOP3.LUT UR4, UR60, 0x2, URZ, 0xfc, !UPT ;  /* 0x000000023c047892 */ /* 0x000fcc000f8efc3f */
[----:B---3--:R-:W-:-:S05]  /*261b0*/  IMAD.U32 R2, RZ, RZ, UR4 ;  /* 0x00000004ff027e24 */ /* 0x008fca000f8e00ff */
[----:B------:R-:W-:-:S13]  /*261c0*/  ISETP.NE.AND P2, PT, R2, 0x3, PT ;  /* 0x000000030200780c */ /* 0x000fda0003f45270 */
[----:B------:R-:W-:Y:S05]  /*261d0*/  @!P2 BRA `(.L_x_1724) ;  /* 0x000000000004a947 */ /* 0x000fea0003800000 */
[----:B------:R-:W-:Y:S01]  /*261e0*/  BPT.TRAP 0x1 ;  /* 0x000000040000795c */ /* 0x000fe20000300000 */
.L_x_1724:
[----:B-1----:R-:W3:Y:S04]  /*261f0*/  LDL R3, [R1] ;  /* 0x0000000001037983 */ /* 0x002ee80000100800 */
[----:B------:R-:W4:Y:S01]  /*26200*/  LDL.LU R7, [R1+0xc] ;  /* 0x00000c0001077983 */ /* 0x000f220000300800 */
[----:B------:R-:W-:-:S05]  /*26210*/  IADD3 R2, R0, 0x2a840, RZ ;  /* 0x0002a84000027810 */ /* 0x000fca0007ffe0ff */
[C---:B---3--:R-:W-:Y:S02]  /*26220*/  IMAD R6, R3.reuse, 0x8, R2 ;  /* 0x0000000803067824 */ /* 0x048fe400078e0202 */
[----:B------:R-:W-:Y:S01]  /*26230*/  VIADD R3, R3, 0x1 ;  /* 0x0000000103037836 */ /* 0x000fe20000000000 */
[----:B----4-:R-:W-:-:S04]  /*26240*/  SHF.L.U32 R5, R7, 0x1f, RZ ;  /* 0x0000001f07057819 */ /* 0x010fc800000006ff */
        /* <DEDUP_REMOVED lines=8> */
.L_x_1843:
[----:B------:R-:W3:Y:S02]  /*262d0*/  SYNCS.PHASECHK.TRANS64.TRYWAIT P0, [R7+URZ], R2 ;  /* 0x00000002070075a7 */ /* 0x000ee4000800017f */
[----:B---3--:R-:W-:Y:S05]  /*262e0*/  @!P0 BRA `(.L_x_1726) ;  /* 0x0000002000748947 */ /* 0x008fea0003800000 */
.L_x_1844:
[----:B------:R-:W-:Y:S05]  /*262f0*/  @!P2 BRA `(.L_x_1727) ;  /* 0x000000000004a947 */ /* 0x000fea0003800000 */
[----:B------:R-:W-:Y:S01]  /*26300*/  BPT.TRAP 0x1 ;  /* 0x000000040000795c */ /* 0x000fe20000300000 */
.L_x_1727:
[----:B------:R-:W4:Y:S01]  /*26310*/  LDL.LU R4, [R1] ;  /* 0x0000000001047983 */ /* 0x000f220000300800 */
[----:B------:R-:W-:-:S05]  /*26320*/  VIADD R0, R0, 0x2a860 ;  /* 0x0002a86000007836 */ /* 0x000fca0000000000 */
[----:B----4-:R-:W-:-:S04]  /*26330*/  LEA R4, R4, R0, 0x3 ;  /* 0x0000000004047211 */ /* 0x010fc800078e18ff */
[----:B------:R-:W4:Y:S02]  /*26340*/  SYNCS.PHASECHK.TRANS64.TRYWAIT P0, [R4+URZ], R5 ;  /* 0x00000005040075a7 */ /* 0x000f24000800017f */
[----:B----4-:R-:W-:Y:S05]  /*26350*/  @!P0 BRA `(.L_x_1728) ;  /* 0x00000020006c8947 */ /* 0x010fea0003800000 */
.L_x_1845:
[----:B------:R-:W-:-:S07]  /*26360*/  IMAD R3, R3, 0x8, R0 ;  /* 0x0000000803037824 */ /* 0x000fce00078e0200 */
.L_x_1729:
[----:B------:R0:W0:Y:S02]  /*26370*/  SYNCS.PHASECHK.TRANS64.TRYWAIT P0, [R3+URZ], R2 ;  /* 0x00000002030075a7 */ /* 0x000024000800017f */
[----:B0-----:R-:W-:Y:S05]  /*26380*/  @!P0 NANOSLEEP.SYNCS 0x989680 ;  /* 0x009896800000895d */ /* 0x001fea0003900000 */
[----:B------:R-:W0:Y:S02]  /*26390*/  @!P0 SYNCS.PHASECHK.TRANS64 P0, [R3+URZ], R2 ;  /* 0x00000002030085a7 */ /* 0x000e24000800007f */
[----:B0-----:R-:W-:Y:S05]  /*263a0*/  @!P0 BRA `(.L_x_1729) ;  /* 0xfffffffc00f08947 */ /* 0x001fea000383ffff */
.L_x_1311:
[----:B------:R-:W-:Y:S05]  /*263b0*/  BSYNC B7 ;  /* 0x0000000000077941 */ /* 0x000fea0003800000 */
.L_x_1308:
[----:B------:R-:W-:Y:S05]  /*263c0*/  EXIT ;  /* 0x000000000000794d */ /* 0x000fea0003800000 */
.L_x_1337:
[----:B0-----:R0:W1:Y:S02]  /*263d0*/  SYNCS.PHASECHK.TRANS64.TRYWAIT P5, [R4+URZ+0x2a890], R3 ;  /* 0x02a89003040075a7 */ /* 0x00106400080a017f */
[----:B-1----:R-:W-:Y:S05]  /*263e0*/  @!P5 NANOSLEEP.SYNCS 0x989680 ;  /* 0x009896800000d95d */ /* 0x002fea0003900000 */
[----:B------:R-:W1:Y:S02]  /*263f0*/  @!P5 SYNCS.PHASECHK.TRANS64 P5, [R4+URZ+0x2a890], R3 ;  /* 0x02a890030400d5a7 */ /* 0x000e6400080a007f */
[----:B-1----:R-:W-:Y:S05]  /*26400*/  @!P5 BRA `(.L_x_1337) ;  /* 0xfffffffc00f0d947 */ /* 0x002fea000383ffff */
[----:B------:R-:W-:Y:S05]  /*26410*/  BRA `(.L_x_1730) ;  /* 0xfffffdd400807947 */ /* 0x000fea000383ffff */
.L_x_1391:
[----:B-1----:R1:W3:Y:S02]  /*26420*/  SYNCS.PHASECHK.TRANS64.TRYWAIT P5, [R4+URZ+0x2a890], R3 ;  /* 0x02a89003040075a7 */ /* 0x0022e400080a017f */
[----:B---3--:R-:W-:Y:S05]  /*26430*/  @!P5 NANOSLEEP.SYNCS 0x989680 ;  /* 0x009896800000d95d */ /* 0x008fea0003900000 */
[----:B------:R-:W3:Y:S02]  /*26440*/  @!P5 SYNCS.PHASECHK.TRANS64 P5, [R4+URZ+0x2a890], R3 ;  /* 0x02a890030400d5a7 */ /* 0x000ee400080a007f */
[----:B---3--:R-:W-:Y:S05]  /*26450*/  @!P5 BRA `(.L_x_1391) ;  /* 0xfffffffc00f0d947 */ /* 0x008fea000383ffff */
[----:B------:R-:W-:Y:S05]  /*26460*/  BRA `(.L_x_1731) ;  /* 0xfffffe0800687947 */ /* 0x000fea000383ffff */
.L_x_1416:
[----:B-1----:R1:W2:Y:S02]  /*26470*/  SYNCS.PHASECHK.TRANS64.TRYWAIT P4, [R4+URZ+0x2a890], R3 ;  /* 0x02a89003040075a7 */ /* 0x0022a4000808017f */
[----:B--2---:R-:W-:Y:S05]  /*26480*/  @!P4 NANOSLEEP.SYNCS 0x989680 ;  /* 0x009896800000c95d */ /* 0x004fea0003900000 */
[----:B------:R-:W2:Y:S02]  /*26490*/  @!P4 SYNCS.PHASECHK.TRANS64 P4, [R4+URZ+0x2a890], R3 ;  /* 0x02a890030400c5a7 */ /* 0x000ea4000808007f */
[----:B--2---:R-:W-:Y:S05]  /*264a0*/  @!P4 BRA `(.L_x_1416) ;  /* 0xfffffffc00f0c947 */ /* 0x004fea000383ffff */
[----:B------:R-:W-:Y:S05]  /*264b0*/  BRA `(.L_x_1732) ;  /* 0xfffffe3800747947 */ /* 0x000fea000383ffff */
.L_x_1422:
[----:B0-----:R0:W1:Y:S02]  /*264c0*/  SYNCS.PHASECHK.TRANS64.TRYWAIT P4, [R4+URZ+0x2a8b0], R3 ;  /* 0x02a8b003040075a7 */ /* 0x001064000808017f */
[----:B-1----:R-:W-:Y:S05]  /*264d0*/  @!P4 NANOSLEEP.SYNCS 0x989680 ;  /* 0x009896800000c95d */ /* 0x002fea0003900000 */
[----:B------:R-:W1:Y:S02]  /*264e0*/  @!P4 SYNCS.PHASECHK.TRANS64 P4, [R4+URZ+0x2a8b0], R3 ;  /* 0x02a8b0030400c5a7 */ /* 0x000e64000808007f */
[----:B-1----:R-:W-:Y:S05]  /*264f0*/  @!P4 BRA `(.L_x_1422) ;  /* 0xfffffffc00f0c947 */ /* 0x002fea000383ffff */
[----:B------:R-:W-:Y:S05]  /*26500*/  BRA `(.L_x_1733) ;  /* 0xfffffe3c00807947 */ /* 0x000fea000383ffff */
.L_x_1452:
[----:B------:R-:W-:Y:S01]  /*26510*/  BSSY B1, `(.L_x_1734) ;  /* 0x0000008000017945 */ /* 0x000fe20003800000 */
[----:B------:R-:W-:Y:S01]  /*26520*/  IMAD.MOV.U32 R13, RZ, RZ, R5 ;  /* 0x000000ffff0d7224 */ /* 0x000fe200078e0005 */
[----:B------:R-:W-:Y:S01]  /*26530*/  MOV R15, 0xffffffff ;  /* 0xffffffff000f7802 */ /* 0x000fe20000000f00 */
[----:B------:R-:W-:Y:S02]  /*26540*/  IMAD.MOV.U32 R12, RZ, RZ, RZ ;  /* 0x000000ffff0c7224 */ /* 0x000fe400078e00ff */
[----:B------:R-:W-:-:S07]  /*26550*/  IMAD.MOV.U32 R11, RZ, RZ, 0x1c1f ;  /* 0x00001c1fff0b7424 */ /* 0x000fce00078e00ff */
[----:B------:R-:W-:Y:S05]  /*26560*/  WARPSYNC.COLLECTIVE R15, `(.L_x_1735) ;  /* 0x000000000f087348 */ /* 0x000fea0003c00000 */
[----:B------:R0:W1:Y:S02]  /*26570*/  SHFL.IDX P6, R14, R13, R12, R11 ;  /* 0x0000000c0d0e7389 */ /* 0x00006400000c000b */
[----:B01----:R-:W-:Y:S01]  /*26580*/  ENDCOLLECTIVE ;  /* 0x000000000000791b */ /* 0x003fe20003800000 */
.L_x_1735:
[----:B------:R-:W-:Y:S05]  /*26590*/  BSYNC B1 ;  /* 0x0000000000017941 */ /* 0x000fea0003800000 */
.L_x_1734:
[----:B------:R-:W-:Y:S05]  /*265a0*/  BRA `(.L_x_1736) ;  /* 0xfffffe5c004c7947 */ /* 0x000fea000383ffff */
.L_x_1453:
[----:B------:R-:W-:Y:S01]  /*265b0*/  BSSY B1, `(.L_x_1737) ;  /* 0x0000008000017945 */ /* 0x000fe20003800000 */
[----:B------:R-:W-:Y:S02]  /*265c0*/  IMAD.MOV.U32 R13, RZ, RZ, R4 ;  /* 0x000000ffff0d7224 */ /* 0x000fe400078e0004 */
[----:B------:R-:W-:Y:S02]  /*265d0*/  IMAD.MOV.U32 R12, RZ, RZ, RZ ;  /* 0x000000ffff0c7224 */ /* 0x000fe400078e00ff */
[----:B------:R-:W-:Y:S02]  /*265e0*/  IMAD.MOV.U32 R11, RZ, RZ, 0x1c1f ;  /* 0x00001c1fff0b7424 */ /* 0x000fe400078e00ff */
[----:B------:R-:W-:-:S07]  /*265f0*/  IMAD.MOV.U32 R15, RZ, RZ, -0x1 ;  /* 0xffffffffff0f7424 */ /* 0x000fce00078e00ff */
[----:B------:R-:W-:Y:S05]  /*26600*/  WARPSYNC.COLLECTIVE R15, `(.L_x_1738) ;  /* 0x000000000f087348 */ /* 0x000fea0003c00000 */
[----:B------:R0:W1:Y:S02]  /*26610*/  SHFL.IDX P6, R14, R13, R12, R11 ;  /* 0x0000000c0d0e7389 */ /* 0x00006400000c000b */
[----:B01----:R-:W-:Y:S01]  /*26620*/  ENDCOLLECTIVE ;  /* 0x000000000000791b */ /* 0x003fe20003800000 */
.L_x_1738:
[----:B------:R-:W-:Y:S05]  /*26630*/  BSYNC B1 ;  /* 0x0000000000017941 */ /* 0x000fea0003800000 */
.L_x_1737:
[----:B------:R-:W-:Y:S05]  /*26640*/  BRA `(.L_x_1739) ;  /* 0xfffffe5c002c7947 */ /* 0x000fea000383ffff */
.L_x_1454:
[----:B------:R-:W-:Y:S01]  /*26650*/  BSSY B1, `(.L_x_1740) ;  /* 0x0000008000017945 */ /* 0x000fe20003800000 */
[----:B------:R-:W-:Y:S01]  /*26660*/  MOV R13, R3 ;  /* 0x00000003000d7202 */ /* 0x000fe20000000f00 */
[----:B------:R-:W-:Y:S02]  /*26670*/  IMAD.MOV.U32 R12, RZ, RZ, RZ ;  /* 0x000000ffff0c7224 */ /* 0x000fe400078e00ff */
[----:B------:R-:W-:Y:S02]  /*26680*/  IMAD.MOV.U32 R11, RZ, RZ, 0x1c1f ;  /* 0x00001c1fff0b7424 */ /* 0x000fe400078e00ff */
[----:B------:R-:W-:-:S07]  /*26690*/  IMAD.MOV.U32 R15, RZ, RZ, -0x1 ;  /* 0xffffffffff0f7424 */ /* 0x000fce00078e00ff */
[----:B------:R-:W-:Y:S05]  /*266a0*/  WARPSYNC.COLLECTIVE R15, `(.L_x_1741) ;  /* 0x000000000f087348 */ /* 0x000fea0003c00000 */
[----:B------:R0:W1:Y:S02]  /*266b0*/  SHFL.IDX P6, R14, R13, R12, R11 ;  /* 0x0000000c0d0e7389 */ /* 0x00006400000c000b */
[----:B01----:R-:W-:Y:S01]  /*266c0*/  ENDCOLLECTIVE ;  /* 0x000000000000791b */ /* 0x003fe20003800000 */
.L_x_1741:
[----:B------:R-:W-:Y:S05]  /*266d0*/  BSYNC B1 ;  /* 0x0000000000017941 */ /* 0x000fea0003800000 */
.L_x_1740:
[----:B------:R-:W-:Y:S05]  /*266e0*/  BRA `(.L_x_1742) ;  /* 0xfffffe5c000c7947 */ /* 0x000fea000383ffff */
.L_x_1455:
[----:B------:R-:W-:Y:S01]  /*266f0*/  BSSY B1, `(.L_x_1743) ;  /* 0x0000008000017945 */ /* 0x000fe20003800000 */
[----:B------:R-:W-:Y:S01]  /*26700*/  IMAD.MOV.U32 R13, RZ, RZ, R0 ;  /* 0x000000ffff0d7224 */ /* 0x000fe200078e0000 */
[----:B------:R-:W-:Y:S01]  /*26710*/  MOV R12, RZ ;  /* 0x000000ff000c7202 */ /* 0x000fe20000000f00 */
[----:B------:R-:W-:Y:S02]  /*26720*/  IMAD.MOV.U32 R11, RZ, RZ, 0x1c1f ;  /* 0x00001c1fff0b7424 */ /* 0x000fe400078e00ff */
[----:B------:R-:W-:-:S07]  /*26730*/  IMAD.MOV.U32 R15, RZ, RZ, -0x1 ;  /* 0xffffffffff0f7424 */ /* 0x000fce00078e00ff */
[----:B------:R-:W-:Y:S05]  /*26740*/  WARPSYNC.COLLECTIVE R15, `(.L_x_1744) ;  /* 0x000000000f087348 */ /* 0x000fea0003c00000 */
[----:B------:R0:W1:Y:S02]  /*26750*/  SHFL.IDX P6, R14, R13, R12, R11 ;  /* 0x0000000c0d0e7389 */ /* 0x00006400000c000b */
[----:B01----:R-:W-:Y:S01]  /*26760*/  ENDCOLLECTIVE ;  /* 0x000000000000791b */ /* 0x003fe20003800000 */
.L_x_1744:
[----:B------:R-:W-:Y:S05]  /*26770*/  BSYNC B1 ;  /* 0x0000000000017941 */ /* 0x000fea0003800000 */
.L_x_1743:
[----:B------:R-:W-:Y:S05]  /*26780*/  BRA `(.L_x_1745) ;  /* 0xfffffe5800ec7947 */ /* 0x000fea000383ffff */
.L_x_1456:
[----:B------:R-:W-:Y:S01]  /*26790*/  BSSY B1, `(.L_x_1746) ;  /* 0x0000008000017945 */ /* 0x000fe20003800000 */
[----:B------:R-:W-:Y:S01]  /*267a0*/  IMAD.MOV.U32 R13, RZ, RZ, R5 ;  /* 0x000000ffff0d7224 */ /* 0x000fe200078e0005 */
[----:B------:R-:W-:Y:S01]  /*267b0*/  MOV R11, 0x1c1f ;  /* 0x00001c1f000b7802 */ /* 0x000fe20000000f00 */
[----:B------:R-:W-:Y:S02]  /*267c0*/  IMAD.MOV.U32 R12, RZ, RZ, 0x1 ;  /* 0x00000001ff0c7424 */ /* 0x000fe400078e00ff */
[----:B------:R-:W-:-:S07]  /*267d0*/  IMAD.MOV.U32 R15, RZ, RZ, -0x1 ;  /* 0xffffffffff0f7424 */ /* 0x000fce00078e00ff */
[----:B------:R-:W-:Y:S05]  /*267e0*/  WARPSYNC.COLLECTIVE R15, `(.L_x_1747) ;  /* 0x000000000f087348 */ /* 0x000fea0003c00000 */
[----:B------:R0:W1:Y:S02]  /*267f0*/  SHFL.IDX P6, R14, R13, R12, R11 ;  /* 0x0000000c0d0e7389 */ /* 0x00006400000c000b */
[----:B01----:R-:W-:Y:S01]  /*26800*/  ENDCOLLECTIVE ;  /* 0x000000000000791b */ /* 0x003fe20003800000 */
.L_x_1747:
[----:B------:R-:W-:Y:S05]  /*26810*/  BSYNC B1 ;  /* 0x0000000000017941 */ /* 0x000fea0003800000 */
.L_x_1746:
[----:B------:R-:W-:Y:S05]  /*26820*/  BRA `(.L_x_1748) ;  /* 0xfffffe5800cc7947 */ /* 0x000fea000383ffff */
.L_x_1457:
[----:B------:R-:W-:Y:S01]  /*26830*/  BSSY B1, `(.L_x_1749) ;  /* 0x0000008000017945 */ /* 0x000fe20003800000 */
[----:B------:R-:W-:Y:S01]  /*26840*/  IMAD.MOV.U32 R13, RZ, RZ, R4 ;  /* 0x000000ffff0d7224 */ /* 0x000fe200078e0004 */
[----:B------:R-:W-:Y:S01]  /*26850*/  MOV R15, 0xffffffff ;  /* 0xffffffff000f7802 */ /* 0x000fe20000000f00 */
[----:B------:R-:W-:Y:S02]  /*26860*/  IMAD.MOV.U32 R12, RZ, RZ, 0x1 ;  /* 0x00000001ff0c7424 */ /* 0x000fe400078e00ff */
[----:B------:R-:W-:-:S07]  /*26870*/  IMAD.MOV.U32 R11, RZ, RZ, 0x1c1f ;  /* 0x00001c1fff0b7424 */ /* 0x000fce00078e00ff */
[----:B------:R-:W-:Y:S05]  /*26880*/  WARPSYNC.COLLECTIVE R15, `(.L_x_1750) ;  /* 0x000000000f087348 */ /* 0x000fea0003c00000 */
[----:B------:R0:W1:Y:S02]  /*26890*/  SHFL.IDX P6, R14, R13, R12, R11 ;  /* 0x0000000c0d0e7389 */ /* 0x00006400000c000b */
[----:B01----:R-:W-:Y:S01]  /*268a0*/  ENDCOLLECTIVE ;  /* 0x000000000000791b */ /* 0x003fe20003800000 */
.L_x_1750:
[----:B------:R-:W-:Y:S05]  /*268b0*/  BSYNC B1 ;  /* 0x0000000000017941 */ /* 0x000fea0003800000 */
.L_x_1749:
[----:B------:R-:W-:Y:S05]  /*268c0*/  BRA `(.L_x_1751) ;  /* 0xfffffe5800b07947 */ /* 0x000fea000383ffff */
.L_x_1458:
[----:B------:R-:W-:Y:S01]  /*268d0*/  BSSY B1, `(.L_x_1752) ;  /* 0x0000008000017945 */ /* 0x000fe20003800000 */
[----:B------:R-:W-:Y:S02]  /*268e0*/  IMAD.MOV.U32 R13, RZ, RZ, R3 ;  /* 0x000000ffff0d7224 */ /* 0x000fe400078e0003 */
[----:B------:R-:W-:Y:S02]  /*268f0*/  IMAD.MOV.U32 R12, RZ, RZ, 0x1 ;  /* 0x00000001ff0c7424 */ /* 0x000fe400078e00ff */
[----:B------:R-:W-:Y:S02]  /*26900*/  IMAD.MOV.U32 R11, RZ, RZ, 0x1c1f ;  /* 0x00001c1fff0b7424 */ /* 0x000fe400078e00ff */
[----:B------:R-:W-:-:S07]  /*26910*/  IMAD.MOV.U32 R15, RZ, RZ, -0x1 ;  /* 0xffffffffff0f7424 */ /* 0x000fce00078e00ff */
[----:B------:R-:W-:Y:S05]  /*26920*/  WARPSYNC.COLLECTIVE R15, `(.L_x_1753) ;  /* 0x000000000f087348 */ /* 0x000fea0003c00000 */
[----:B------:R0:W1:Y:S02]  /*26930*/  SHFL.IDX P6, R14, R13, R12, R11 ;  /* 0x0000000c0d0e7389 */ /* 0x00006400000c000b */
[----:B01----:R-:W-:Y:S01]  /*26940*/  ENDCOLLECTIVE ;  /* 0x000000000000791b */ /* 0x003fe20003800000 */
.L_x_1753:
[----:B------:R-:W-:Y:S05]  /*26950*/  BSYNC B1 ;  /* 0x0000000000017941 */ /* 0x000fea0003800000 */
.L_x_1752:
[----:B------:R-:W-:Y:S05]  /*26960*/  BRA `(.L_x_1754) ;  /* 0xfffffe5800947947 */ /* 0x000fea000383ffff */
.L_x_1459:
[----:B------:R-:W-:Y:S01]  /*26970*/  BSSY B1, `(.L_x_1755) ;  /* 0x0000008000017945 */ /* 0x000fe20003800000 */
[----:B------:R-:W-:Y:S01]  /*26980*/  MOV R13, R0 ;  /* 0x00000000000d7202 */ /* 0x000fe20000000f00 */
[----:B------:R-:W-:Y:S02]  /*26990*/  IMAD.MOV.U32 R12, RZ, RZ, 0x1 ;  /* 0x00000001ff0c7424 */ /* 0x000fe400078e00ff */
[----:B------:R-:W-:Y:S02]  /*269a0*/  IMAD.MOV.U32 R11, RZ, RZ, 0x1c1f ;  /* 0x00001c1fff0b7424 */ /* 0x000fe400078e00ff */
[----:B------:R-:W-:-:S07]  /*269b0*/  IMAD.MOV.U32 R15, RZ, RZ, -0x1 ;  /* 0xffffffffff0f7424 */ /* 0x000fce00078e00ff */
[----:B------:R-:W-:Y:S05]  /*269c0*/  WARPSYNC.COLLECTIVE R15, `(.L_x_1756) ;  /* 0x000000000f087348 */ /* 0x000fea0003c00000 */
[----:B------:R0:W1:Y:S02]  /*269d0*/  SHFL.IDX P6, R14, R13, R12, R11 ;  /* 0x0000000c0d0e7389 */ /* 0x00006400000c000b */
[----:B01----:R-:W-:Y:S01]  /*269e0*/  ENDCOLLECTIVE ;  /* 0x000000000000791b */ /* 0x003fe20003800000 */
.L_x_1756:
[----:B------:R-:W-:Y:S05]  /*269f0*/  BSYNC B1 ;  /* 0x0000000000017941 */ /* 0x000fea0003800000 */
.L_x_1755:
[----:B------:R-:W-:Y:S05]  /*26a00*/  BRA `(.L_x_1757) ;  /* 0xfffffe5800787947 */ /* 0x000fea000383ffff */
.L_x_1461:
[----:B0-----:R0:W1:Y:S02]  /*26a10*/  SYNCS.PHASECHK.TRANS64.TRYWAIT P2, [R18+URZ+0x2a800], R3 ;  /* 0x02a80003120075a7 */ /* 0x001064000804017f */
[----:B-1----:R-:W-:Y:S05]  /*26a20*/  @!P2 NANOSLEEP.SYNCS 0x989680 ;  /* 0x009896800000a95d */ /* 0x002fea0003900000 */
[----:B------:R-:W1:Y:S02]  /*26a30*/  @!P2 SYNCS.PHASECHK.TRANS64 P2, [R18+URZ+0x2a800], R3 ;  /* 0x02a800031200a5a7 */ /* 0x000e64000804007f */
[----:B-1----:R-:W-:Y:S05]  /*26a40*/  @!P2 BRA `(.L_x_1461) ;  /* 0xfffffffc00f0a947 */ /* 0x002fea000383ffff */
[----:B------:R-:W-:Y:S05]  /*26a50*/  BRA `(.L_x_1758) ;  /* 0xfffffe5800d87947 */ /* 0x000fea000383ffff */
.L_x_1489:
        /* <DEDUP_REMOVED lines=8> */
.L_x_1760:
[----:B------:R-:W-:Y:S05]  /*26ae0*/  BSYNC B1 ;  /* 0x0000000000017941 */ /* 0x000fea0003800000 */
.L_x_1759:
[----:B------:R-:W-:Y:S05]  /*26af0*/  BRA `(.L_x_1761) ;  /* 0xfffffe88005c7947 */ /* 0x000fea000383ffff */
.L_x_1490:
[----:B------:R-:W-:Y:S01]  /*26b00*/  BSSY B1, `(.L_x_1762) ;  /* 0x0000008000017945 */ /* 0x000fe20003800000 */
[----:B------:R-:W-:Y:S01]  /*26b10*/  IMAD.MOV.U32 R13, RZ, RZ, R8 ;  /* 0x000000ffff0d7224 */ /* 0x000fe200078e0008 */
[----:B------:R-:W-:Y:S01]  /*26b20*/  MOV R11, 0x1c1f ;  /* 0x00001c1f000b7802 */ /* 0x000fe20000000f00 */
[----:B------:R-:W-:Y:S02]  /*26b30*/  IMAD.MOV.U32 R12, RZ, RZ, RZ ;  /* 0x000000ffff0c7224 */ /* 0x000fe400078e00ff */
[----:B------:R-:W-:-:S07]  /*26b40*/  IMAD.MOV.U32 R15, RZ, RZ, -0x1 ;  /* 0xffffffffff0f7424 */ /* 0x000fce00078e00ff */
[----:B------:R-:W-:Y:S05]  /*26b50*/  WARPSYNC.COLLECTIVE R15, `(.L_x_1763) ;  /* 0x000000000f087348 */ /* 0x000fea0003c00000 */
[----:B------:R0:W1:Y:S02]  /*26b60*/  SHFL.IDX P6, R14, R13, R12, R11 ;  /* 0x0000000c0d0e7389 */ /* 0x00006400000c000b */
[----:B01----:R-:W-:Y:S01]  /*26b70*/  ENDCOLLECTIVE ;  /* 0x000000000000791b */ /* 0x003fe20003800000 */
.L_x_1763:
[----:B------:R-:W-:Y:S05]  /*26b80*/  BSYNC B1 ;  /* 0x0000000000017941 */ /* 0x000fea0003800000 */
.L_x_1762:
[----:B------:R-:W-:Y:S05]  /*26b90*/  BRA `(.L_x_1764) ;  /* 0xfffffe88003c7947 */ /* 0x000fea000383ffff */
.L_x_1491:
        /* <DEDUP_REMOVED lines=8> */
.L_x_1766:
[----:B------:R-:W-:Y:S05]  /*26c20*/  BSYNC B1 ;  /* 0x0000000000017941 */ /* 0x000fea0003800000 */
.L_x_1765:
[----:B------:R-:W-:Y:S05]  /*26c30*/  BRA `(.L_x_1767) ;  /* 0xfffffe88001c7947 */ /* 0x000fea000383ffff */
.L_x_1492:
        /* <DEDUP_REMOVED lines=8> */
.L_x_1769:
[----:B------:R-:W-:Y:S05]  /*26cc0*/  BSYNC B1 ;  /* 0x0000000000017941 */ /* 0x000fea0003800000 */
.L_x_1768:
[----:B------:R-:W-:Y:S05]  /*26cd0*/  BRA `(.L_x_1770) ;  /* 0xfffffe8400fc7947 */ /* 0x000fea000383ffff */
.L_x_1493:
        /* <DEDUP_REMOVED lines=8> */
.L_x_1772:
[----:B------:R-:W-:Y:S05]  /*26d60*/  BSYNC B1 ;  /* 0x0000000000017941 */ /* 0x000fea0003800000 */
.L_x_1771:
[----:B------:R-:W-:Y:S05]  /*26d70*/  BRA `(.L_x_1773) ;  /* 0xfffffe8400dc7947 */ /* 0x000fea000383ffff */
.L_x_1494:
        /* <DEDUP_REMOVED lines=8> */
.L_x_1775:
[----:B------:R-:W-:Y:S05]  /*26e00*/  BSYNC B1 ;  /* 0x0000000000017941 */ /* 0x000fea0003800000 */
.L_x_1774:
[----:B------:R-:W-:Y:S05]  /*26e10*/  BRA `(.L_x_1776) ;  /* 0xfffffe8400c07947 */ /* 0x000fea000383ffff */
.L_x_1495:
        /* <DEDUP_REMOVED lines=8> */
.L_x_1778:
[----:B------:R-:W-:Y:S05]  /*26ea0*/  BSYNC B1 ;  /* 0x0000000000017941 */ /* 0x000fea0003800000 */
.L_x_1777:
[----:B------:R-:W-:Y:S05]  /*26eb0*/  BRA `(.L_x_1779) ;  /* 0xfffffe8400a47947 */ /* 0x000fea000383ffff */
.L_x_1496:
        /* <DEDUP_REMOVED lines=8> */
.L_x_1781:
[----:B------:R-:W-:Y:S05]  /*26f40*/  BSYNC B1 ;  /* 0x0000000000017941 */ /* 0x000fea0003800000 */
.L_x_1780:
[----:B------:R-:W-:Y:S05]  /*26f50*/  BRA `(.L_x_1782) ;  /* 0xfffffe8400887947 */ /* 0x000fea000383ffff */
.L_x_1498:
[----:B0-----:R0:W1:Y:S02]  /*26f60*/  SYNCS.PHASECHK.TRANS64.TRYWAIT P2, [R18+URZ+0x2a800], R9 ;  /* 0x02a80009120075a7 */ /* 0x001064000804017f */
[----:B-1----:R-:W-:Y:S05]  /*26f70*/  @!P2 NANOSLEEP.SYNCS 0x989680 ;  /* 0x009896800000a95d */ /* 0x002fea0003900000 */
[----:B------:R-:W1:Y:S02]  /*26f80*/  @!P2 SYNCS.PHASECHK.TRANS64 P2, [R18+URZ+0x2a800], R9 ;  /* 0x02a800091200a5a7 */ /* 0x000e64000804007f */
[----:B-1----:R-:W-:Y:S05]  /*26f90*/  @!P2 BRA `(.L_x_1498) ;  /* 0xfffffffc00f0a947 */ /* 0x002fea000383ffff */
[----:B------:R-:W-:Y:S05]  /*26fa0*/  BRA `(.L_x_1783) ;  /* 0xfffffe8400e87947 */ /* 0x000fea000383ffff */
.L_x_1512:
[----:B-1----:R1:W2:Y:S02]  /*26fb0*/  SYNCS.PHASECHK.TRANS64.TRYWAIT P2, [R3+URZ+0x2a830], R0 ;  /* 0x02a83000030075a7 */ /* 0x0022a4000804017f */
[----:B--2---:R-:W-:Y:S05]  /*26fc0*/  @!P2 NANOSLEEP.SYNCS 0x989680 ;  /* 0x009896800000a95d */ /* 0x004fea0003900000 */
[----:B------:R-:W2:Y:S02]  /*26fd0*/  @!P2 SYNCS.PHASECHK.TRANS64 P2, [R3+URZ+0x2a830], R0 ;  /* 0x02a830000300a5a7 */ /* 0x000ea4000804007f */
[----:B--2---:R-:W-:Y:S05]  /*26fe0*/  @!P2 BRA `(.L_x_1512) ;  /* 0xfffffffc00f0a947 */ /* 0x004fea000383ffff */
[----:B------:R-:W-:Y:S05]  /*26ff0*/  BRA `(.L_x_1511) ;  /* 0xfffffeac00887947 */ /* 0x000fea000383ffff */
.L_x_1532:
[----:B-1----:R1:W2:Y:S02]  /*27000*/  SYNCS.PHASECHK.TRANS64.TRYWAIT P2, [R7+URZ+0x2a830], R14 ;  /* 0x02a8300e070075a7 */ /* 0x0022a4000804017f */
[----:B--2---:R-:W-:Y:S05]  /*27010*/  @!P2 NANOSLEEP.SYNCS 0x989680 ;  /* 0x009896800000a95d */ /* 0x004fea0003900000 */
[----:B------:R-:W2:Y:S02]  /*27020*/  @!P2 SYNCS.PHASECHK.TRANS64 P2, [R7+URZ+0x2a830], R14 ;  /* 0x02a8300e0700a5a7 */ /* 0x000ea4000804007f */
[----:B--2---:R-:W-:Y:S05]  /*27030*/  @!P2 BRA `(.L_x_1532) ;  /* 0xfffffffc00f0a947 */ /* 0x004fea000383ffff */
[----:B------:R-:W-:Y:S05]  /*27040*/  BRA `(.L_x_1531) ;  /* 0xfffffedc00147947 */ /* 0x000fea000383ffff */
.L_x_1537:
[----:B-1----:R1:W2:Y:S02]  /*27050*/  SYNCS.PHASECHK.TRANS64.TRYWAIT P2, [R14+URZ+0x2a850], R9 ;  /* 0x02a850090e0075a7 */ /* 0x0022a4000804017f */
[----:B--2---:R-:W-:Y:S05]  /*27060*/  @!P2 NANOSLEEP.SYNCS 0x989680 ;  /* 0x009896800000a95d */ /* 0x004fea0003900000 */
[----:B------:R-:W2:Y:S02]  /*27070*/  @!P2 SYNCS.PHASECHK.TRANS64 P2, [R14+URZ+0x2a850], R9 ;  /* 0x02a850090e00a5a7 */ /* 0x000ea4000804007f */
[----:B--2---:R-:W-:Y:S05]  /*27080*/  @!P2 BRA `(.L_x_1537) ;  /* 0xfffffffc00f0a947 */ /* 0x004fea000383ffff */
[----:B------:R-:W-:Y:S05]  /*27090*/  BRA `(.L_x_1536) ;  /* 0xfffffee800087947 */ /* 0x000fea000383ffff */
.L_x_1557:
[----:B-1----:R1:W2:Y:S02]  /*270a0*/  SYNCS.PHASECHK.TRANS64.TRYWAIT P2, [R3+URZ+0x2a830], R4 ;  /* 0x02a83004030075a7 */ /* 0x0022a4000804017f */
[----:B--2---:R-:W-:Y:S05]  /*270b0*/  @!P2 NANOSLEEP.SYNCS 0x989680 ;  /* 0x009896800000a95d */ /* 0x004fea0003900000 */
[----:B------:R-:W2:Y:S02]  /*270c0*/  @!P2 SYNCS.PHASECHK.TRANS64 P2, [R3+URZ+0x2a830], R4 ;  /* 0x02a830040300a5a7 */ /* 0x000ea4000804007f */
[----:B--2---:R-:W-:Y:S05]  /*270d0*/  @!P2 BRA `(.L_x_1557) ;  /* 0xfffffffc00f0a947 */ /* 0x004fea000383ffff */
[----:B------:R-:W-:Y:S05]  /*270e0*/  BRA `(.L_x_1556) ;  /* 0xffffff0c00b47947 */ /* 0x000fea000383ffff */
.L_x_1562:
[----:B-1----:R1:W2:Y:S02]  /*270f0*/  SYNCS.PHASECHK.TRANS64.TRYWAIT P2, [R170+URZ+0x2a850], R3 ;  /* 0x02a85003aa0075a7 */ /* 0x0022a4000804017f */
[----:B--2---:R-:W-:Y:S05]  /*27100*/  @!P2 NANOSLEEP.SYNCS 0x989680 ;  /* 0x009896800000a95d */ /* 0x004fea0003900000 */
[----:B------:R-:W2:Y:S02]  /*27110*/  @!P2 SYNCS.PHASECHK.TRANS64 P2, [R170+URZ+0x2a850], R3 ;  /* 0x02a85003aa00a5a7 */ /* 0x000ea4000804007f */
[----:B--2---:R-:W-:Y:S05]  /*27120*/  @!P2 BRA `(.L_x_1562) ;  /* 0xfffffffc00f0a947 */ /* 0x004fea000383ffff */
[----:B------:R-:W-:Y:S05]  /*27130*/  BRA `(.L_x_1561) ;  /* 0xffffff1800947947 */ /* 0x000fea000383ffff */
.L_x_1570:
[----:B-1----:R1:W2:Y:S02]  /*27140*/  SYNCS.PHASECHK.TRANS64.TRYWAIT P2, [R4+URZ+0x2a830], R3 ;  /* 0x02a83003040075a7 */ /* 0x0022a4000804017f */
[----:B--2---:R-:W-:Y:S05]  /*27150*/  @!P2 NANOSLEEP.SYNCS 0x989680 ;  /* 0x009896800000a95d */ /* 0x004fea0003900000 */
[----:B------:R-:W2:Y:S02]  /*27160*/  @!P2 SYNCS.PHASECHK.TRANS64 P2, [R4+URZ+0x2a830], R3 ;  /* 0x02a830030400a5a7 */ /* 0x000ea4000804007f */
[----:B--2---:R-:W-:Y:S05]  /*27170*/  @!P2 BRA `(.L_x_1570) ;  /* 0xfffffffc00f0a947 */ /* 0x004fea000383ffff */
[----:B------:R-:W-:Y:S05]  /*27180*/  BRA `(.L_x_1569) ;  /* 0xffffff2c00907947 */ /* 0x000fea000383ffff */
.L_x_1575:
[----:B-1----:R1:W2:Y:S02]  /*27190*/  SYNCS.PHASECHK.TRANS64.TRYWAIT P2, [R12+URZ+0x2a850], R3 ;  /* 0x02a850030c0075a7 */ /* 0x0022a4000804017f */
[----:B--2---:R-:W-:Y:S05]  /*271a0*/  @!P2 NANOSLEEP.SYNCS 0x989680 ;  /* 0x009896800000a95d */ /* 0x004fea0003900000 */
[----:B------:R-:W2:Y:S02]  /*271b0*/  @!P2 SYNCS.PHASECHK.TRANS64 P2, [R12+URZ+0x2a850], R3 ;  /* 0x02a850030c00a5a7 */ /* 0x000ea4000804007f */
[----:B--2---:R-:W-:Y:S05]  /*271c0*/  @!P2 BRA `(.L_x_1575) ;  /* 0xfffffffc00f0a947 */ /* 0x004fea000383ffff */
[----:B------:R-:W-:Y:S05]  /*271d0*/  BRA `(.L_x_1574) ;  /* 0xffffff3800847947 */ /* 0x000fea000383ffff */
.L_x_1589:
[----:B-1----:R1:W2:Y:S02]  /*271e0*/  SYNCS.PHASECHK.TRANS64.TRYWAIT P0, [R13+URZ+0x2a850], R0 ;  /* 0x02a850000d0075a7 */ /* 0x0022a4000800017f */
[----:B--2---:R-:W-:Y:S05]  /*271f0*/  @!P0 NANOSLEEP.SYNCS 0x989680 ;  /* 0x009896800000895d */ /* 0x004fea0003900000 */
[----:B------:R-:W2:Y:S02]  /*27200*/  @!P0 SYNCS.PHASECHK.TRANS64 P0, [R13+URZ+0x2a850], R0 ;  /* 0x02a850000d0085a7 */ /* 0x000ea4000800007f */
[----:B--2---:R-:W-:Y:S05]  /*27210*/  @!P0 BRA `(.L_x_1589) ;  /* 0xfffffffc00f08947 */ /* 0x004fea000383ffff */
[----:B------:R-:W-:Y:S05]  /*27220*/  BRA `(.L_x_1588) ;  /* 0xffffff60008c7947 */ /* 0x000fea000383ffff */
.L_x_1631:
[----:B0-----:R-:W0:Y:S01]  /*27230*/  S2R R11, SR_TID.X ;  /* 0x00000000000b7919 */ /* 0x001e220000002100 */
[----:B------:R-:W-:Y:S01]  /*27240*/  BSSY B1, `(.L_x_1784) ;  /* 0x000000a000017945 */ /* 0x000fe20003800000 */
[----:B------:R-:W-:Y:S02]  /*27250*/  IMAD.MOV.U32 R12, RZ, RZ, RZ ;  /* 0x000000ffff0c7224 */ /* 0x000fe400078e00ff */
[----:B------:R-:W-:Y:S01]  /*27260*/  IMAD.MOV.U32 R15, RZ, RZ, -0x1 ;  /* 0xffffffffff0f7424 */ /* 0x000fe200078e00ff */
[----:B0-----:R-:W-:-:S04]  /*27270*/  SHF.R.U32.HI R11, RZ, 0x5, R11 ;  /* 0x00000005ff0b7819 */ /* 0x001fc8000001160b */
[----:B------:R-:W-:-:S05]  /*27280*/  LOP3.LUT R11, R11, 0x3, RZ, 0xc0, !PT ;  /* 0x000000030b0b7812 */ /* 0x000fca00078ec0ff */
[----:B------:R-:W-:Y:S02]  /*27290*/  IMAD.MOV.U32 R13, RZ, RZ, R11 ;  /* 0x000000ffff0d7224 */ /* 0x000fe400078e000b */
[----:B------:R-:W-:-:S07]  /*272a0*/  IMAD.MOV.U32 R11, RZ, RZ, 0x1f ;  /* 0x0000001fff0b7424 */ /* 0x000fce00078e00ff */
[----:B------:R-:W-:Y:S05]  /*272b0*/  WARPSYNC.COLLECTIVE R15, `(.L_x_1785) ;  /* 0x000000000f087348 */ /* 0x000fea0003c00000 */
[----:B------:R0:W1:Y:S02]  /*272c0*/  SHFL.IDX P6, R14, R13, R12, R11 ;  /* 0x0000000c0d0e7389 */ /* 0x00006400000c000b */
[----:B01----:R-:W-:Y:S01]  /*272d0*/  ENDCOLLECTIVE ;  /* 0x000000000000791b */ /* 0x003fe20003800000 */
.L_x_1785:
[----:B------:R-:W-:Y:S05]  /*272e0*/  BSYNC B1 ;  /* 0x0000000000017941 */ /* 0x000fea0003800000 */
.L_x_1784:
[----:B------:R-:W-:Y:S05]  /*272f0*/  BRA `(.L_x_1786) ;  /* 0xffffffa000147947 */ /* 0x000fea000383ffff */
.L_x_1632:
[----:B------:R-:W-:Y:S01]  /*27300*/  BSSY B1, `(.L_x_1787) ;  /* 0x0000006000017945 */ /* 0x000fe20003800000 */
[----:B------:R-:W-:-:S07]  /*27310*/  MOV R15, 0xffffffff ;  /* 0xffffffff000f7802 */ /* 0x000fce0000000f00 */
[----:B0-----:R-:W-:Y:S05]  /*27320*/  WARPSYNC.COLLECTIVE R15, `(.L_x_1788) ;  /* 0x000000000f0c7348 */ /* 0x001fea0003c00000 */
[----:B------:R-:W-:Y:S02]  /*27330*/  ELECT P6, UR62, PT ;  /* 0x00000000003e782f */ /* 0x000fe400038c0000 */
[----:B------:R-:W-:Y:S01]  /*27340*/  MOV R14, UR62 ;  /* 0x0000003e000e7c02 */ /* 0x000fe20008000f00 */
[----:B0-----:R-:W-:Y:S10]  /*27350*/  ENDCOLLECTIVE ;  /* 0x000000000000791b */ /* 0x001ff40003800000 */
.L_x_1788:
[----:B------:R-:W-:Y:S05]  /*27360*/  BSYNC B1 ;  /* 0x0000000000017941 */ /* 0x000fea0003800000 */
.L_x_1787:
[----:B------:R-:W-:Y:S05]  /*27370*/  BRA `(.L_x_1789) ;  /* 0xffffffa000007947 */ /* 0x000fea000383ffff */
.L_x_1634:
[----:B-1----:R1:W2:Y:S02]  /*27380*/  SYNCS.PHASECHK.TRANS64.TRYWAIT P0, [R8+URZ+0x2a820], R9 ;  /* 0x02a82009080075a7 */ /* 0x0022a4000800017f */
[----:B--2---:R-:W-:Y:S05]  /*27390*/  @!P0 NANOSLEEP.SYNCS 0x989680 ;  /* 0x009896800000895d */ /* 0x004fea0003900000 */
[----:B------:R-:W2:Y:S02]  /*273a0*/  @!P0 SYNCS.PHASECHK.TRANS64 P0, [R8+URZ+0x2a820], R9 ;  /* 0x02a82009080085a7 */ /* 0x000ea4000800007f */
[----:B--2---:R-:W-:Y:S05]  /*273b0*/  @!P0 BRA `(.L_x_1634) ;  /* 0xfffffffc00f08947 */ /* 0x004fea000383ffff */
[----:B------:R-:W-:Y:S05]  /*273c0*/  BRA `(.L_x_1790) ;  /* 0xffffffa0001c7947 */ /* 0x000fea000383ffff */
.L_x_1637:
[----:B0-----:R0:W1:Y:S02]  /*273d0*/  SYNCS.PHASECHK.TRANS64.TRYWAIT P0, [R9+URZ+0x2a8a0], R11 ;  /* 0x02a8a00b090075a7 */ /* 0x001064000800017f */
[----:B-1----:R-:W-:Y:S05]  /*273e0*/  @!P0 NANOSLEEP.SYNCS 0x989680 ;  /* 0x009896800000895d */ /* 0x002fea0003900000 */
[----:B------:R-:W1:Y:S02]  /*273f0*/  @!P0 SYNCS.PHASECHK.TRANS64 P0, [R9+URZ+0x2a8a0], R11 ;  /* 0x02a8a00b090085a7 */ /* 0x000e64000800007f */
[----:B-1----:R-:W-:Y:S05]  /*27400*/  @!P0 BRA `(.L_x_1637) ;  /* 0xfffffffc00f08947 */ /* 0x002fea000383ffff */
[----:B------:R-:W-:Y:S05]  /*27410*/  BRA `(.L_x_1791) ;  /* 0xffffffa0002c7947 */ /* 0x000fea000383ffff */
.L_x_1639:
[----:B-1----:R1:W2:Y:S02]  /*27420*/  SYNCS.PHASECHK.TRANS64.TRYWAIT P0, [R9+URZ+0x2a8c0], R11 ;  /* 0x02a8c00b090075a7 */ /* 0x0022a4000800017f */
[----:B--2---:R-:W-:Y:S05]  /*27430*/  @!P0 NANOSLEEP.SYNCS 0x989680 ;  /* 0x009896800000895d */ /* 0x004fea0003900000 */
[----:B------:R-:W2:Y:S02]  /*27440*/  @!P0 SYNCS.PHASECHK.TRANS64 P0, [R9+URZ+0x2a8c0], R11 ;  /* 0x02a8c00b090085a7 */ /* 0x000ea4000800007f */
[----:B--2---:R-:W-:Y:S05]  /*27450*/  @!P0 BRA `(.L_x_1639) ;  /* 0xfffffffc00f08947 */ /* 0x004fea000383ffff */
[----:B------:R-:W-:Y:S05]  /*27460*/  BRA `(.L_x_1792) ;  /* 0xffffffa000bc7947 */ /* 0x000fea000383ffff */
.L_x_1643:
[----:B0-----:R0:W1:Y:S02]  /*27470*/  SYNCS.PHASECHK.TRANS64.TRYWAIT P0, [R9+URZ+0x2a8a0], R10 ;  /* 0x02a8a00a090075a7 */ /* 0x001064000800017f */
[----:B-1----:R-:W-:Y:S05]  /*27480*/  @!P0 NANOSLEEP.SYNCS 0x989680 ;  /* 0x009896800000895d */ /* 0x002fea0003900000 */
[----:B------:R-:W1:Y:S02]  /*27490*/  @!P0 SYNCS.PHASECHK.TRANS64 P0, [R9+URZ+0x2a8a0], R10 ;  /* 0x02a8a00a090085a7 */ /* 0x000e64000800007f */
[----:B-1----:R-:W-:Y:S05]  /*274a0*/  @!P0 BRA `(.L_x_1643) ;  /* 0xfffffffc00f08947 */ /* 0x002fea000383ffff */
[----:B------:R-:W-:Y:S05]  /*274b0*/  BRA `(.L_x_1793) ;  /* 0xffffffa400787947 */ /* 0x000fea000383ffff */
.L_x_1645:
[----:B-1----:R1:W2:Y:S02]  /*274c0*/  SYNCS.PHASECHK.TRANS64.TRYWAIT P1, [R9+URZ+0x2a8c0], R10 ;  /* 0x02a8c00a090075a7 */ /* 0x0022a4000802017f */
[----:B--2---:R-:W-:Y:S05]  /*274d0*/  @!P1 NANOSLEEP.SYNCS 0x989680 ;  /* 0x009896800000995d */ /* 0x004fea0003900000 */
[----:B------:R-:W2:Y:S02]  /*274e0*/  @!P1 SYNCS.PHASECHK.TRANS64 P1, [R9+URZ+0x2a8c0], R10 ;  /* 0x02a8c00a090095a7 */ /* 0x000ea4000802007f */
[----:B--2---:R-:W-:Y:S05]  /*274f0*/  @!P1 BRA `(.L_x_1645) ;  /* 0xfffffffc00f09947 */ /* 0x004fea000383ffff */
[----:B------:R-:W-:Y:S05]  /*27500*/  BRA `(.L_x_1794) ;  /* 0xffffffa800047947 */ /* 0x000fea000383ffff */
.L_x_1665:
        /* <DEDUP_REMOVED lines=11> */
.L_x_1796:
[----:B------:R-:W-:Y:S05]  /*275c0*/  BSYNC B0 ;  /* 0x0000000000007941 */ /* 0x000fea0003800000 */
.L_x_1795:
[----:B------:R-:W-:Y:S05]  /*275d0*/  BRA `(.L_x_1797) ;  /* 0xffffffb400d07947 */ /* 0x000fea000383ffff */
.L_x_1666:
[----:B------:R-:W-:Y:S01]  /*275e0*/  BSSY B0, `(.L_x_1798) ;  /* 0x0000006000007945 */ /* 0x000fe20003800000 */
[----:B------:R-:W-:-:S07]  /*275f0*/  MOV R15, 0xffffffff ;  /* 0xffffffff000f7802 */ /* 0x000fce0000000f00 */
[----:B------:R-:W-:Y:S05]  /*27600*/  WARPSYNC.COLLECTIVE R15, `(.L_x_1799) ;  /* 0x000000000f0c7348 */ /* 0x000fea0003c00000 */
[----:B------:R-:W-:Y:S02]  /*27610*/  ELECT P6, UR62, PT ;  /* 0x00000000003e782f */ /* 0x000fe400038c0000 */
[----:B------:R-:W-:Y:S01]  /*27620*/  MOV R14, UR62 ;  /* 0x0000003e000e7c02 */ /* 0x000fe20008000f00 */
[----:B------:R-:W-:Y:S10]  /*27630*/  ENDCOLLECTIVE ;  /* 0x000000000000791b */ /* 0x000ff40003800000 */
.L_x_1799:
[----:B------:R-:W-:Y:S05]  /*27640*/  BSYNC B0 ;  /* 0x0000000000007941 */ /* 0x000fea0003800000 */
.L_x_1798:
[----:B------:R-:W-:Y:S05]  /*27650*/  BRA `(.L_x_1800) ;  /* 0xffffffb400c07947 */ /* 0x000fea000383ffff */
.L_x_1669:
[----:B0-----:R0:W1:Y:S02]  /*27660*/  SYNCS.PHASECHK.TRANS64.TRYWAIT P0, [R7+URZ+0x2a840], R10 ;  /* 0x02a8400a070075a7 */ /* 0x001064000800017f */
[----:B-1----:R-:W-:Y:S05]  /*27670*/  @!P0 NANOSLEEP.SYNCS 0x989680 ;  /* 0x009896800000895d */ /* 0x002fea0003900000 */
[----:B------:R-:W1:Y:S02]  /*27680*/  @!P0 SYNCS.PHASECHK.TRANS64 P0, [R7+URZ+0x2a840], R10 ;  /* 0x02a8400a070085a7 */ /* 0x000e64000800007f */
[----:B-1----:R-:W-:Y:S05]  /*27690*/  @!P0 BRA `(.L_x_1669) ;  /* 0xfffffffc00f08947 */ /* 0x002fea000383ffff */
[----:B------:R-:W-:Y:S05]  /*276a0*/  BRA `(.L_x_1801) ;  /* 0xffffffb800287947 */ /* 0x000fea000383ffff */
.L_x_1672:
        /* <DEDUP_REMOVED lines=8> */
.L_x_1680:
[----:B0-----:R0:W1:Y:S02]  /*27730*/  SYNCS.PHASECHK.TRANS64.TRYWAIT P0, [R3+URZ+0x2a840], R8 ;  /* 0x02a84008030075a7 */ /* 0x001064000800017f */
[----:B-1----:R-:W-:Y:S05]  /*27740*/  @!P0 NANOSLEEP.SYNCS 0x989680 ;  /* 0x009896800000895d */ /* 0x002fea0003900000 */
[----:B------:R-:W1:Y:S02]  /*27750*/  @!P0 SYNCS.PHASECHK.TRANS64 P0, [R3+URZ+0x2a840], R8 ;  /* 0x02a84008030085a7 */ /* 0x000e64000800007f */
[----:B-1----:R-:W-:Y:S05]  /*27760*/  @!P0 BRA `(.L_x_1680) ;  /* 0xfffffffc00f08947 */ /* 0x002fea000383ffff */
[----:B------:R-:W-:Y:S05]  /*27770*/  BRA `(.L_x_1803) ;  /* 0xffffffc000347947 */ /* 0x000fea000383ffff */
.L_x_1682:
[----:B0-----:R0:W1:Y:S02]  /*27780*/  SYNCS.PHASECHK.TRANS64.TRYWAIT P0, [R8+URZ+0x60], R3 ;  /* 0x00006003080075a7 */ /* 0x001064000800017f */
[----:B-1----:R-:W-:Y:S05]  /*27790*/  @!P0 NANOSLEEP.SYNCS 0x989680 ;  /* 0x009896800000895d */ /* 0x002fea0003900000 */
[----:B------:R-:W1:Y:S02]  /*277a0*/  @!P0 SYNCS.PHASECHK.TRANS64 P0, [R8+URZ+0x60], R3 ;  /* 0x00006003080085a7 */ /* 0x000e64000800007f */
[----:B-1----:R-:W-:Y:S05]  /*277b0*/  @!P0 BRA `(.L_x_1682) ;  /* 0xfffffffc00f08947 */ /* 0x002fea000383ffff */
[----:B------:R-:W-:Y:S05]  /*277c0*/  BRA `(.L_x_1804) ;  /* 0xffffffc000e07947 */ /* 0x000fea000383ffff */
.L_x_1687:
[----:B-1----:R1:W2:Y:S02]  /*277d0*/  SYNCS.PHASECHK.TRANS64.TRYWAIT P0, [R2+URZ+0x2a840], R3 ;  /* 0x02a84003020075a7 */ /* 0x0022a4000800017f */
[----:B--2---:R-:W-:Y:S05]  /*277e0*/  @!P0 NANOSLEEP.SYNCS 0x989680 ;  /* 0x009896800000895d */ /* 0x004fea0003900000 */
[----:B------:R-:W2:Y:S02]  /*277f0*/  @!P0 SYNCS.PHASECHK.TRANS64 P0, [R2+URZ+0x2a840], R3 ;  /* 0x02a84003020085a7 */ /* 0x000ea4000800007f */
[----:B--2---:R-:W-:Y:S05]  /*27800*/  @!P0 BRA `(.L_x_1687) ;  /* 0xfffffffc00f08947 */ /* 0x004fea000383ffff */
[----:B------:R-:W-:Y:S05]  /*27810*/  BRA `(.L_x_1805) ;  /* 0xffffffc8004c7947 */ /* 0x000fea000383ffff */
.L_x_1689:
[----:B0-----:R0:W1:Y:S02]  /*27820*/  SYNCS.PHASECHK.TRANS64.TRYWAIT P1, [R3+URZ+0x60], R2 ;  /* 0x00006002030075a7 */ /* 0x001064000802017f */
[----:B-1----:R-:W-:Y:S05]  /*27830*/  @!P1 NANOSLEEP.SYNCS 0x989680 ;  /* 0x009896800000995d */ /* 0x002fea0003900000 */
[----:B------:R-:W1:Y:S02]  /*27840*/  @!P1 SYNCS.PHASECHK.TRANS64 P1, [R3+URZ+0x60], R2 ;  /* 0x00006002030095a7 */ /* 0x000e64000802007f */
[----:B-1----:R-:W-:Y:S05]  /*27850*/  @!P1 BRA `(.L_x_1689) ;  /* 0xfffffffc00f09947 */ /* 0x002fea000383ffff */
[----:B------:R-:W-:Y:S05]  /*27860*/  BRA `(.L_x_1806) ;  /* 0xffffffc800f87947 */ /* 0x000fea000383ffff */
.L_x_1694:
[----:B--2---:R2:W3:Y:S02]  /*27870*/  SYNCS.PHASECHK.TRANS64.TRYWAIT P0, [R2+URZ+0x2a840], R3 ;  /* 0x02a84003020075a7 */ /* 0x0044e4000800017f */
[----:B---3--:R-:W-:Y:S05]  /*27880*/  @!P0 NANOSLEEP.SYNCS 0x989680 ;  /* 0x009896800000895d */ /* 0x008fea0003900000 */
[----:B------:R-:W3:Y:S02]  /*27890*/  @!P0 SYNCS.PHASECHK.TRANS64 P0, [R2+URZ+0x2a840], R3 ;  /* 0x02a84003020085a7 */ /* 0x000ee4000800007f */
[----:B---3--:R-:W-:Y:S05]  /*278a0*/  @!P0 BRA `(.L_x_1694) ;  /* 0xfffffffc00f08947 */ /* 0x008fea000383ffff */
[----:B------:R-:W-:Y:S05]  /*278b0*/  BRA `(.L_x_1807) ;  /* 0xffffffd0001c7947 */ /* 0x000fea000383ffff */
.L_x_1696:
[----:B0-----:R0:W1:Y:S02]  /*278c0*/  SYNCS.PHASECHK.TRANS64.TRYWAIT P1, [R2+URZ+0x60], R9 ;  /* 0x00006009020075a7 */ /* 0x001064000802017f */
[----:B-1----:R-:W-:Y:S05]  /*278d0*/  @!P1 NANOSLEEP.SYNCS 0x989680 ;  /* 0x009896800000995d */ /* 0x002fea0003900000 */
[----:B------:R-:W1:Y:S02]  /*278e0*/  @!P1 SYNCS.PHASECHK.TRANS64 P1, [R2+URZ+0x60], R9 ;  /* 0x00006009020095a7 */ /* 0x000e64000802007f */
[----:B-1----:R-:W-:Y:S05]  /*278f0*/  @!P1 BRA `(.L_x_1696) ;  /* 0xfffffffc00f09947 */ /* 0x002fea000383ffff */
[----:B------:R-:W-:Y:S05]  /*27900*/  BRA `(.L_x_1808) ;  /* 0xffffffd000cc7947 */ /* 0x000fea000383ffff */
.L_x_1703:
[----:B-1----:R1:W2:Y:S02]  /*27910*/  SYNCS.PHASECHK.TRANS64.TRYWAIT P0, [R3+URZ+0x2a860], R2 ;  /* 0x02a86002030075a7 */ /* 0x0022a4000800017f */
[----:B--2---:R-:W-:Y:S05]  /*27920*/  @!P0 NANOSLEEP.SYNCS 0x989680 ;  /* 0x009896800000895d */ /* 0x004fea0003900000 */
[----:B------:R-:W2:Y:S02]  /*27930*/  @!P0 SYNCS.PHASECHK.TRANS64 P0, [R3+URZ+0x2a860], R2 ;  /* 0x02a86002030085a7 */ /* 0x000ea4000800007f */
[----:B--2---:R-:W-:Y:S05]  /*27940*/  @!P0 BRA `(.L_x_1703) ;  /* 0xfffffffc00f08947 */ /* 0x004fea000383ffff */
[----:B------:R-:W-:Y:S05]  /*27950*/  BRA `(.L_x_1809) ;  /* 0xffffffd400d87947 */ /* 0x000fea000383ffff */
.L_x_1705:
[----:B------:R-:W-:Y:S01]  /*27960*/  BSSY B0, `(.L_x_1810) ;  /* 0x0000008000007945 */ /* 0x000fe20003800000 */
[----:B------:R-:W-:Y:S02]  /*27970*/  IMAD.MOV.U32 R13, RZ, RZ, R16 ;  /* 0x000000ffff0d7224 */ /* 0x000fe400078e0010 */
[----:B------:R-:W-:Y:S02]  /*27980*/  IMAD.MOV.U32 R12, RZ, RZ, RZ ;  /* 0x000000ffff0c7224 */ /* 0x000fe400078e00ff */
[----:B012---:R-:W-:Y:S02]  /*27990*/  IMAD.MOV.U32 R11, RZ, RZ, 0x1f ;  /* 0x0000001fff0b7424 */ /* 0x007fe400078e00ff */
[----:B------:R-:W-:-:S07]  /*279a0*/  IMAD.MOV.U32 R15, RZ, RZ, -0x1 ;  /* 0xffffffffff0f7424 */ /* 0x000fce00078e00ff */
[----:B---3--:R-:W-:Y:S05]  /*279b0*/  WARPSYNC.COLLECTIVE R15, `(.L_x_1811) ;  /* 0x000000000f087348 */ /* 0x008fea0003c00000 */
[----:B------:R0:W1:Y:S02]  /*279c0*/  SHFL.IDX P6, R14, R13, R12, R11 ;  /* 0x0000000c0d0e7389 */ /* 0x00006400000c000b */
[----:B01-3--:R-:W-:Y:S01]  /*279d0*/  ENDCOLLECTIVE ;  /* 0x000000000000791b */ /* 0x00bfe20003800000 */
.L_x_1811:
[----:B------:R-:W-:Y:S05]  /*279e0*/  BSYNC B0 ;  /* 0x0000000000007941 */ /* 0x000fea0003800000 */
.L_x_1810:
[----:B------:R-:W-:Y:S01]  /*279f0*/  IMAD.MOV.U32 R13, RZ, RZ, R16 ;  /* 0x000000ffff0d7224 */ /* 0x000fe200078e0010 */
[----:B------:R-:W-:Y:S01]  /*27a00*/  MOV R4, R14 ;  /* 0x0000000e00047202 */ /* 0x000fe20000000f00 */
[----:B------:R-:W-:Y:S02]  /*27a10*/  IMAD.MOV.U32 R12, RZ, RZ, 0x1 ;  /* 0x00000001ff0c7424 */ /* 0x000fe400078e00ff */
[----:B------:R-:W-:Y:S02]  /*27a20*/  IMAD.MOV.U32 R11, RZ, RZ, 0x1f ;  /* 0x0000001fff0b7424 */ /* 0x000fe400078e00ff */
[----:B------:R-:W-:-:S07]  /*27a30*/  IMAD.MOV.U32 R15, RZ, RZ, -0x1 ;  /* 0xffffffffff0f7424 */ /* 0x000fce00078e00ff */
[----:B------:R-:W-:Y:S05]  /*27a40*/  WARPSYNC.COLLECTIVE R15, `(.L_x_1812) ;  /* 0x000000000f087348 */ /* 0x000fea0003c00000 */
[----:B------:R0:W1:Y:S02]  /*27a50*/  SHFL.IDX P6, R14, R13, R12, R11 ;  /* 0x0000000c0d0e7389 */ /* 0x00006400000c000b */
[----:B01----:R-:W-:Y:S01]  /*27a60*/  ENDCOLLECTIVE ;  /* 0x000000000000791b */ /* 0x003fe20003800000 */
.L_x_1812:
[----:B------:R-:W-:Y:S01]  /*27a70*/  MOV R16, R14 ;  /* 0x0000000e00107202 */ /* 0x000fe20000000f00 */
[----:B------:R-:W-:Y:S06]  /*27a80*/  BRA `(.L_x_1813) ;  /* 0xffffffd800607947 */ /* 0x000fec000383ffff */
.L_x_1708:
[----:B------:R-:W-:Y:S01]  /*27a90*/  BSSY B0, `(.L_x_1814) ;  /* 0x0000008000007945 */ /* 0x000fe20003800000 */
[----:B-----5:R-:W-:Y:S02]  /*27aa0*/  IMAD.MOV.U32 R13, RZ, RZ, R17 ;  /* 0x000000ffff0d7224 */ /* 0x020fe400078e0011 */
[----:B------:R-:W-:Y:S02]  /*27ab0*/  IMAD.MOV.U32 R12, RZ, RZ, 0x1 ;  /* 0x00000001ff0c7424 */ /* 0x000fe400078e00ff */
[----:B0-2---:R-:W-:Y:S02]  /*27ac0*/  IMAD.MOV.U32 R11, RZ, RZ, RZ ;  /* 0x000000ffff0b7224 */ /* 0x005fe400078e00ff */
[----:B------:R-:W-:-:S07]  /*27ad0*/  IMAD.MOV.U32 R15, RZ, RZ, -0x1 ;  /* 0xffffffffff0f7424 */ /* 0x000fce00078e00ff */
[----:B-1-34-:R-:W-:Y:S05]  /*27ae0*/  WARPSYNC.COLLECTIVE R15, `(.L_x_1815) ;  /* 0x000000000f087348 */ /* 0x01afea0003c00000 */
[----:B------:R0:W2:Y:S02]  /*27af0*/  SHFL.UP P6, R14, R13, R12, R11 ;  /* 0x0400000c0d0e7389 */ /* 0x0000a400000c000b */
[----:B01234-:R-:W-:Y:S01]  /*27b00*/  ENDCOLLECTIVE ;  /* 0x000000000000791b */ /* 0x01ffe20003800000 */
.L_x_1815:
[----:B------:R-:W-:Y:S05]  /*27b10*/  BSYNC B0 ;  /* 0x0000000000007941 */ /* 0x000fea0003800000 */
.L_x_1814:
[C---:B------:R-:W-:Y:S01]  /*27b20*/  ISETP.NE.AND P0, PT, R7.reuse, RZ, PT ;  /* 0x000000ff0700720c */ /* 0x040fe20003f05270 */
[----:B------:R-:W-:Y:S02]  /*27b30*/  IMAD.MOV.U32 R12, RZ, RZ, 0x2 ;  /* 0x00000002ff0c7424 */ /* 0x000fe400078e00ff */
[----:B------:R-:W-:Y:S01]  /*27b40*/  IMAD.MOV.U32 R11, RZ, RZ, RZ ;  /* 0x000000ffff0b7224 */ /* 0x000fe200078e00ff */
[----:B------:R-:W-:Y:S01]  /*27b50*/  SEL R14, R14, RZ, P0 ;  /* 0x000000ff0e0e7207 */ /* 0x000fe20000000000 */
[----:B------:R-:W-:Y:S01]  /*27b60*/  IMAD.MOV.U32 R15, RZ, RZ, -0x1 ;  /* 0xffffffffff0f7424 */ /* 0x000fe200078e00ff */
[----:B------:R-:W-:Y:S02]  /*27b70*/  ISETP.GE.U32.AND P0, PT, R7, 0x2, PT ;  /* 0x000000020700780c */ /* 0x000fe40003f06070 */
[----:B------:R-:W-:-:S11]  /*27b80*/  IADD3 R13, R17, R14, RZ ;  /* 0x0000000e110d7210 */ /* 0x000fd60007ffe0ff */
[----:B------:R-:W-:Y:S05]  /*27b90*/  WARPSYNC.COLLECTIVE R15, `(.L_x_1816) ;  /* 0x000000000f087348 */ /* 0x000fea0003c00000 */
[----:B------:R0:W1:Y:S02]  /*27ba0*/  SHFL.UP P6, R14, R13, R12, R11 ;  /* 0x0400000c0d0e7389 */ /* 0x00006400000c000b */
[----:B01----:R-:W-:Y:S01]  /*27bb0*/  ENDCOLLECTIVE ;  /* 0x000000000000791b */ /* 0x003fe20003800000 */
.L_x_1816:
        /* <DEDUP_REMOVED lines=8> */
.L_x_1817:
        /* <DEDUP_REMOVED lines=8> */
.L_x_1818:
[----:B------:R-:W-:Y:S01]  /*27cc0*/  IMAD.MOV.U32 R12, RZ, RZ, 0x10 ;  /* 0x00000010ff0c7424 */ /* 0x000fe200078e00ff */
[----:B------:R-:W-:Y:S02]  /*27cd0*/  SEL R6, R14, RZ, P0 ;  /* 0x000000ff0e067207 */ /* 0x000fe40000000000 */
[----:B------:R-:W-:Y:S02]  /*27ce0*/  ISETP.GE.U32.AND P0, PT, R7, 0x10, PT ;  /* 0x000000100700780c */ /* 0x000fe40003f06070 */
[----:B------:R-:W-:-:S05]  /*27cf0*/  IADD3 R6, R5, R6, RZ ;  /* 0x0000000605067210 */ /* 0x000fca0007ffe0ff */
[----:B------:R-:W-:-:S07]  /*27d00*/  IMAD.MOV.U32 R13, RZ, RZ, R6 ;  /* 0x000000ffff0d7224 */ /* 0x000fce00078e0006 */
[----:B------:R-:W-:Y:S05]  /*27d10*/  WARPSYNC.COLLECTIVE R15, `(.L_x_1819) ;  /* 0x000000000f087348 */ /* 0x000fea0003c00000 */
[----:B------:R0:W1:Y:S02]  /*27d20*/  SHFL.UP P6, R14, R13, R12, R11 ;  /* 0x0400000c0d0e7389 */ /* 0x00006400000c000b */
[----:B01----:R-:W-:Y:S01]  /*27d30*/  ENDCOLLECTIVE ;  /* 0x000000000000791b */ /* 0x003fe20003800000 */
.L_x_1819:
[----:B------:R-:W-:Y:S01]  /*27d40*/  MOV R12, 0x1f ;  /* 0x0000001f000c7802 */ /* 0x000fe20000000f00 */
[----:B------:R-:W-:Y:S01]  /*27d50*/  IMAD.MOV.U32 R11, RZ, RZ, 0x1f ;  /* 0x0000001fff0b7424 */ /* 0x000fe200078e00ff */
[----:B------:R-:W-:-:S05]  /*27d60*/  SEL R3, R14, RZ, P0 ;  /* 0x000000ff0e037207 */ /* 0x000fca0000000000 */
[----:B------:R-:W-:-:S04]  /*27d70*/  IMAD.IADD R2, R6, 0x1, R3 ;  /* 0x0000000106027824 */ /* 0x000fc800078e0203 */
[----:B------:R-:W-:-:S07]  /*27d80*/  IMAD.MOV.U32 R13, RZ, RZ, R2 ;  /* 0x000000ffff0d7224 */ /* 0x000fce00078e0002 */
[----:B------:R-:W-:Y:S05]  /*27d90*/  WARPSYNC.COLLECTIVE R15, `(.L_x_1820) ;  /* 0x000000000f087348 */ /* 0x000fea0003c00000 */
[----:B------:R0:W1:Y:S02]  /*27da0*/  SHFL.IDX P6, R14, R13, R12, R11 ;  /* 0x0000000c0d0e7389 */ /* 0x00006400000c000b */
[----:B01----:R-:W-:Y:S01]  /*27db0*/  ENDCOLLECTIVE ;  /* 0x000000000000791b */ /* 0x003fe20003800000 */
.L_x_1820:
[----:B------:R-:W-:Y:S05]  /*27dc0*/  BRA `(.L_x_1821) ;  /* 0xffffffd800287947 */ /* 0x000fea000383ffff */
.L_x_1713:
[----:B------:R-:W-:Y:S01]  /*27dd0*/  BSSY B0, `(.L_x_1822) ;  /* 0x0000008000007945 */ /* 0x000fe20003800000 */
[----:B-----5:R-:W-:Y:S01]  /*27de0*/  IMAD.MOV.U32 R13, RZ, RZ, R17 ;  /* 0x000000ffff0d7224 */ /* 0x020fe200078e0011 */
[----:B------:R-:W-:Y:S01]  /*27df0*/  MOV R15, 0xffffffff ;  /* 0xffffffff000f7802 */ /* 0x000fe20000000f00 */
[----:B------:R-:W-:Y:S02]  /*27e00*/  IMAD.MOV.U32 R12, RZ, RZ, 0x1 ;  /* 0x00000001ff0c7424 */ /* 0x000fe400078e00ff */
[----:B--2---:R-:W-:-:S07]  /*27e10*/  IMAD.MOV.U32 R11, RZ, RZ, RZ ;  /* 0x000000ffff0b7224 */ /* 0x004fce00078e00ff */
[----:B01----:R-:W-:Y:S05]  /*27e20*/  WARPSYNC.COLLECTIVE R15, `(.L_x_1823) ;  /* 0x000000000f087348 */ /* 0x003fea0003c00000 */
[----:B------:R2:W3:Y:S02]  /*27e30*/  SHFL.UP P6, R14, R13, R12, R11 ;  /* 0x0400000c0d0e7389 */ /* 0x0004e400000c000b */
[----:B0123--:R-:W-:Y:S01]  /*27e40*/  ENDCOLLECTIVE ;  /* 0x000000000000791b */ /* 0x00ffe20003800000 */
.L_x_1823:
[----:B------:R-:W-:Y:S05]  /*27e50*/  BSYNC B0 ;  /* 0x0000000000007941 */ /* 0x000fea0003800000 */
.L_x_1822:
        /* <DEDUP_REMOVED lines=10> */
.L_x_1824:
        /* <DEDUP_REMOVED lines=8> */
.L_x_1825:
[----:B------:R-:W-:Y:S02]  /*27f80*/  MOV R12, 0x8 ;  /* 0x00000008000c7802 */ /* 0x000fe40000000f00 */
[----:B------:R-:W-:Y:S02]  /*27f90*/  SEL R3, R14, RZ, P0 ;  /* 0x000000ff0e037207 */ /* 0x000fe40000000000 */
[----:B------:R-:W-:-:S03]  /*27fa0*/  ISETP.GE.U32.AND P0, PT, R6, 0x8, PT ;  /* 0x000000080600780c */ /* 0x000fc60003f06070 */
[----:B------:R-:W-:-:S04]  /*27fb0*/  IMAD.IADD R3, R2, 0x1, R3 ;  /* 0x0000000102037824 */ /* 0x000fc800078e0203 */
[----:B------:R-:W-:-:S07]  /*27fc0*/  IMAD.MOV.U32 R13, RZ, RZ, R3 ;  /* 0x000000ffff0d7224 */ /* 0x000fce00078e0003 */
[----:B------:R-:W-:Y:S05]  /*27fd0*/  WARPSYNC.COLLECTIVE R15, `(.L_x_1826) ;  /* 0x000000000f087348 */ /* 0x000fea0003c00000 */
[----:B------:R0:W1:Y:S02]  /*27fe0*/  SHFL.UP P6, R14, R13, R12, R11 ;  /* 0x0400000c0d0e7389 */ /* 0x00006400000c000b */
[----:B01----:R-:W-:Y:S01]  /*27ff0*/  ENDCOLLECTIVE ;  /* 0x000000000000791b */ /* 0x003fe20003800000 */
.L_x_1826:
        /* <DEDUP_REMOVED lines=8> */
.L_x_1827:
[----:B------:R-:W-:Y:S02]  /*28080*/  IMAD.MOV.U32 R12, RZ, RZ, 0x1f ;  /* 0x0000001fff0c7424 */ /* 0x000fe400078e00ff */
[----:B------:R-:W-:Y:S01]  /*28090*/  IMAD.MOV.U32 R11, RZ, RZ, 0x1f ;  /* 0x0000001fff0b7424 */ /* 0x000fe200078e00ff */
[----:B------:R-:W-:-:S05]  /*280a0*/  SEL R2, R14, RZ, P0 ;  /* 0x000000ff0e027207 */ /* 0x000fca0000000000 */
[----:B------:R-:W-:-:S05]  /*280b0*/  IMAD.IADD R2, R5, 0x1, R2 ;  /* 0x0000000105027824 */ /* 0x000fca00078e0202 */
[----:B------:R-:W-:-:S07]  /*280c0*/  MOV R13, R2 ;  /* 0x00000002000d7202 */ /* 0x000fce0000000f00 */
[----:B------:R-:W-:Y:S05]  /*280d0*/  WARPSYNC.COLLECTIVE R15, `(.L_x_1828) ;  /* 0x000000000f087348 */ /* 0x000fea0003c00000 */
[----:B------:R0:W1:Y:S02]  /*280e0*/  SHFL.IDX P6, R14, R13, R12, R11 ;  /* 0x0000000c0d0e7389 */ /* 0x00006400000c000b */
[----:B01----:R-:W-:Y:S01]  /*280f0*/  ENDCOLLECTIVE ;  /* 0x000000000000791b */ /* 0x003fe20003800000 */
.L_x_1828:
[----:B------:R-:W-:Y:S05]  /*28100*/  BRA `(.L_x_1829) ;  /* 0xffffffd800107947 */ /* 0x000fea000383ffff */
.L_x_1715:
[----:B------:R-:W-:Y:S01]  /*28110*/  BSSY B0, `(.L_x_1830) ;  /* 0x0000006000007945 */ /* 0x000fe20003800000 */
[----:B------:R-:W-:Y:S01]  /*28120*/  PLOP3.LUT P6, PT, P6, PT, PT, 0x8, 0x0 ;  /* 0x000000000000781c */ /* 0x000fe200037ce170 */
[----:B------:R-:W-:-:S12]  /*28130*/  IMAD.MOV.U32 R15, RZ, RZ, -0x1 ;  /* 0xffffffffff0f7424 */ /* 0x000fd800078e00ff */
[----:B0-2---:R-:W-:Y:S05]  /*28140*/  WARPSYNC.COLLECTIVE R15, `(.L_x_1831) ;  /* 0x000000000f087348 */ /* 0x005fea0003c00000 */
[----:B------:R-:W-:Y:S01]  /*28150*/  VOTE.ANY R14, PT, P6 ;  /* 0x00000000000e7806 */ /* 0x000fe200030e0100 */
[----:B0-2---:R-:W-:Y:S06]  /*28160*/  ENDCOLLECTIVE ;  /* 0x000000000000791b */ /* 0x005fec0003800000 */
.L_x_1831:
[----:B------:R-:W-:Y:S05]  /*28170*/  BSYNC B0 ;  /* 0x0000000000007941 */ /* 0x000fea0003800000 */
.L_x_1830:
[----:B------:R-:W-:Y:S01]  /*28180*/  IMAD.MOV.U32 R3, RZ, RZ, R14 ;  /* 0x000000ffff037224 */ /* 0x000fe200078e000e */
[----:B------:R-:W-:Y:S01]  /*28190*/  MOV R13, R17 ;  /* 0x00000011000d7202 */ /* 0x000fe20000000f00 */
[----:B------:R-:W-:Y:S02]  /*281a0*/  IMAD.MOV.U32 R11, RZ, RZ, 0x1f ;  /* 0x0000001fff0b7424 */ /* 0x000fe400078e00ff */
[----:B------:R-:W0:Y:S01]  /*281b0*/  POPC R6, R3 ;  /* 0x0000000300067309 */ /* 0x000e220000000000 */
[----:B------:R-:W-:Y:S02]  /*281c0*/  IMAD.MOV.U32 R15, RZ, RZ, -0x1 ;  /* 0xffffffffff0f7424 */ /* 0x000fe400078e00ff */
[----:B0-----:R-:W-:-:S07]  /*281d0*/  IMAD.MOV.U32 R12, RZ, RZ, R6 ;  /* 0x000000ffff0c7224 */ /* 0x001fce00078e0006 */
[----:B------:R-:W-:Y:S05]  /*281e0*/  WARPSYNC.COLLECTIVE R15, `(.L_x_1832) ;  /* 0x000000000f087348 */ /* 0x000fea0003c00000 */
[----:B------:R0:W1:Y:S02]  /*281f0*/  SHFL.IDX P6, R14, R13, R12, R11 ;  /* 0x0000000c0d0e7389 */ /* 0x00006400000c000b */
[----:B01----:R-:W-:Y:S01]  /*28200*/  ENDCOLLECTIVE ;  /* 0x000000000000791b */ /* 0x003fe20003800000 */
.L_x_1832:
[----:B------:R-:W-:Y:S01]  /*28210*/  IMAD.MOV.U32 R17, RZ, RZ, R14 ;  /* 0x000000ffff117224 */ /* 0x000fe200078e000e */
[----:B------:R-:W-:Y:S06]  /*28220*/  BRA `(.L_x_1833) ;  /* 0xffffffd800007947 */ /* 0x000fec000383ffff */
.L_x_1717:
[----:B------:R-:W-:Y:S01]  /*28230*/  BSSY B0, `(.L_x_1834) ;  /* 0x0000007000007945 */ /* 0x000fe20003800000 */
[----:B------:R-:W-:Y:S01]  /*28240*/  MOV R13, R2 ;  /* 0x00000002000d7202 */ /* 0x000fe20000000f00 */
[----:B--2---:R-:W-:Y:S02]  /*28250*/  IMAD.MOV.U32 R11, RZ, RZ, 0x1f ;  /* 0x0000001fff0b7424 */ /* 0x004fe400078e00ff */
[----:B------:R-:W-:-:S07]  /*28260*/  IMAD.MOV.U32 R15, RZ, RZ, -0x1 ;  /* 0xffffffffff0f7424 */ /* 0x000fce00078e00ff */
[----:B01-3--:R-:W-:Y:S05]  /*28270*/  WARPSYNC.COLLECTIVE R15, `(.L_x_1835) ;  /* 0x000000000f087348 */ /* 0x00bfea0003c00000 */
[----:B------:R2:W4:Y:S02]  /*28280*/  SHFL.IDX P6, R14, R13, R12, R11 ;  /* 0x0000000c0d0e7389 */ /* 0x00052400000c000b */
[----:B01234-:R-:W-:Y:S01]  /*28290*/  ENDCOLLECTIVE ;  /* 0x000000000000791b */ /* 0x01ffe20003800000 */
.L_x_1835:
[----:B------:R-:W-:Y:S05]  /*282a0*/  BSYNC B0 ;  /* 0x0000000000007941 */ /* 0x000fea0003800000 */
.L_x_1834:
[----:B------:R-:W-:Y:S01]  /*282b0*/  IMAD.MOV.U32 R7, RZ, RZ, R14 ;  /* 0x000000ffff077224 */ /* 0x000fe200078e000e */
[----:B------:R-:W-:Y:S06]  /*282c0*/  BRA `(.L_x_1716) ;  /* 0xffffffd400f47947 */ /* 0x000fec000383ffff */
.L_x_1721:
[----:B-1----:R1:W3:Y:S02]  /*282d0*/  SYNCS.PHASECHK.TRANS64.TRYWAIT P0, [R0+URZ+0x2a820], R3 ;  /* 0x02a82003000075a7 */ /* 0x0022e4000800017f */
[----:B---3--:R-:W-:Y:S05]  /*282e0*/  @!P0 NANOSLEEP.SYNCS 0x989680 ;  /* 0x009896800000895d */ /* 0x008fea0003900000 */
[----:B------:R-:W3:Y:S02]  /*282f0*/  @!P0 SYNCS.PHASECHK.TRANS64 P0, [R0+URZ+0x2a820], R3 ;  /* 0x02a82003000085a7 */ /* 0x000ee4000800007f */
[----:B---3--:R-:W-:Y:S05]  /*28300*/  @!P0 BRA `(.L_x_1721) ;  /* 0xfffffffc00f08947 */ /* 0x008fea000383ffff */
[----:B------:R-:W-:Y:S05]  /*28310*/  BRA `(.L_x_1836) ;  /* 0xffffffdc006c7947 */ /* 0x000fea000383ffff */
.L_x_1722:
[----:B------:R-:W3:Y:S01]  /*28320*/  S2R R2, SR_TID.X ;  /* 0x0000000000027919 */ /* 0x000ee20000002100 */
[----:B------:R-:W-:Y:S01]  /*28330*/  BSSY B0, `(.L_x_1837) ;  /* 0x000000a000007945 */ /* 0x000fe20003800000 */
[----:B------:R-:W-:Y:S01]  /*28340*/  MOV R12, RZ ;  /* 0x000000ff000c7202 */ /* 0x000fe20000000f00 */
[----:B0-2---:R-:W-:Y:S02]  /*28350*/  IMAD.MOV.U32 R11, RZ, RZ, 0x1f ;  /* 0x0000001fff0b7424 */ /* 0x005fe400078e00ff */
[----:B------:R-:W-:Y:S01]  /*28360*/  IMAD.MOV.U32 R15, RZ, RZ, -0x1 ;  /* 0xffffffffff0f7424 */ /* 0x000fe200078e00ff */
[----:B---3--:R-:W-:-:S04]  /*28370*/  SHF.R.U32.HI R2, RZ, 0x5, R2 ;  /* 0x00000005ff027819 */ /* 0x008fc80000011602 */
[----:B------:R-:W-:-:S05]  /*28380*/  LOP3.LUT R2, R2, 0x3, RZ, 0xc0, !PT ;  /* 0x0000000302027812 */ /* 0x000fca00078ec0ff */
[----:B------:R-:W-:-:S07]  /*28390*/  IMAD.MOV.U32 R13, RZ, RZ, R2 ;  /* 0x000000ffff0d7224 */ /* 0x000fce00078e0002 */
[----:B-1----:R-:W-:Y:S05]  /*283a0*/  WARPSYNC.COLLECTIVE R15, `(.L_x_1838) ;  /* 0x000000000f087348 */ /* 0x002fea0003c00000 */
[----:B------:R0:W2:Y:S02]  /*283b0*/  SHFL.IDX P6, R14, R13, R12, R11 ;  /* 0x0000000c0d0e7389 */ /* 0x0000a400000c000b */
[----:B012---:R-:W-:Y:S01]  /*283c0*/  ENDCOLLECTIVE ;  /* 0x000000000000791b */ /* 0x007fe20003800000 */
.L_x_1838:
[----:B------:R-:W-:Y:S05]  /*283d0*/  BSYNC B0 ;  /* 0x0000000000007941 */ /* 0x000fea0003800000 */
.L_x_1837:
[----:B------:R-:W-:Y:S05]  /*283e0*/  BRA `(.L_x_1839) ;  /* 0xffffffdc00547947 */ /* 0x000fea000383ffff */
.L_x_1723:
[----:B------:R-:W-:Y:S01]  /*283f0*/  BSSY B0, `(.L_x_1840) ;  /* 0x0000006000007945 */ /* 0x000fe20003800000 */
[----:B------:R-:W-:-:S07]  /*28400*/  IMAD.MOV.U32 R15, RZ, RZ, -0x1 ;  /* 0xffffffffff0f7424 */ /* 0x000fce00078e00ff */
[----:B0123--:R-:W-:Y:S05]  /*28410*/  WARPSYNC.COLLECTIVE R15, `(.L_x_1841) ;  /* 0x000000000f0c7348 */ /* 0x00ffea0003c00000 */
[----:B------:R-:W-:Y:S02]  /*28420*/  ELECT P6, UR62, PT ;  /* 0x00000000003e782f */ /* 0x000fe400038c0000 */
[----:B------:R-:W-:Y:S01]  /*28430*/  MOV R14, UR62 ;  /* 0x0000003e000e7c02 */ /* 0x000fe20008000f00 */
[----:B0123--:R-:W-:Y:S10]  /*28440*/  ENDCOLLECTIVE ;  /* 0x000000000000791b */ /* 0x00fff40003800000 */
.L_x_1841:
[----:B------:R-:W-:Y:S05]  /*28450*/  BSYNC B0 ;  /* 0x0000000000007941 */ /* 0x000fea0003800000 */
.L_x_1840:
[----:B------:R-:W-:Y:S05]  /*28460*/  BRA `(.L_x_1842) ;  /* 0xffffffdc00487947 */ /* 0x000fea000383ffff */
.L_x_1725:
[----:B-1----:R1:W3:Y:S02]  /*28470*/  SYNCS.PHASECHK.TRANS64.TRYWAIT P0, [R6+URZ], R5 ;  /* 0x00000005060075a7 */ /* 0x0022e4000800017f */
[----:B---3--:R-:W-:Y:S05]  /*28480*/  @!P0 NANOSLEEP.SYNCS 0x989680 ;  /* 0x009896800000895d */ /* 0x008fea0003900000 */
[----:B------:R-:W3:Y:S02]  /*28490*/  @!P0 SYNCS.PHASECHK.TRANS64 P0, [R6+URZ], R5 ;  /* 0x00000005060085a7 */ /* 0x000ee4000800007f */
[----:B---3--:R-:W-:Y:S05]  /*284a0*/  @!P0 BRA `(.L_x_1725) ;  /* 0xfffffffc00f08947 */ /* 0x008fea000383ffff */
[----:B------:R-:W-:Y:S05]  /*284b0*/  BRA `(.L_x_1843) ;  /* 0xffffffdc00847947 */ /* 0x000fea000383ffff */
.L_x_1726:
[----:B---3--:R3:W4:Y:S02]  /*284c0*/  SYNCS.PHASECHK.TRANS64.TRYWAIT P0, [R7+URZ], R2 ;  /* 0x00000002070075a7 */ /* 0x008724000800017f */
[----:B----4-:R-:W-:Y:S05]  /*284d0*/  @!P0 NANOSLEEP.SYNCS 0x989680 ;  /* 0x009896800000895d */ /* 0x010fea0003900000 */
[----:B------:R-:W4:Y:S02]  /*284e0*/  @!P0 SYNCS.PHASECHK.TRANS64 P0, [R7+URZ], R2 ;  /* 0x00000002070085a7 */ /* 0x000f24000800007f */
[----:B----4-:R-:W-:Y:S05]  /*284f0*/  @!P0 BRA `(.L_x_1726) ;  /* 0xfffffffc00f08947 */ /* 0x010fea000383ffff */
[----:B------:R-:W-:Y:S05]  /*28500*/  BRA `(.L_x_1844) ;  /* 0xffffffdc00787947 */ /* 0x000fea000383ffff */
.L_x_1728:
[----:B----4-:R4:W0:Y:S02]  /*28510*/  SYNCS.PHASECHK.TRANS64.TRYWAIT P0, [R4+URZ], R5 ;  /* 0x00000005040075a7 */ /* 0x010824000800017f */
[----:B0-----:R-:W-:Y:S05]  /*28520*/  @!P0 NANOSLEEP.SYNCS 0x989680 ;  /* 0x009896800000895d */ /* 0x001fea0003900000 */
[----:B------:R-:W0:Y:S02]  /*28530*/  @!P0 SYNCS.PHASECHK.TRANS64 P0, [R4+URZ], R5 ;  /* 0x00000005040085a7 */ /* 0x000e24000800007f */
[----:B0-----:R-:W-:Y:S05]  /*28540*/  @!P0 BRA `(.L_x_1728) ;  /* 0xfffffffc00f08947 */ /* 0x001fea000383ffff */
[----:B------:R-:W-:Y:S05]  /*28550*/  BRA `(.L_x_1845) ;  /* 0xffffffdc00807947 */ /* 0x000fea000383ffff */
.L_x_1846:
        /* <DEDUP_REMOVED lines=10> */
.L_x_2661:


//--------------------- .text._ZN7cutlass13device_kernelIN5flash11enable_sm90INS1_16FlashAttnFwdSm90INS1_25CollectiveMainloopFwdSm90ILi2EN4cute5tupleIJNS5_1CILi1EEES8_S8_EEENS6_IJNS7_ILi128EEESA_NS7_ILi192EEEEEELi128ENS_6half_tEfNS_4arch4Sm90ELb1ELb0ELb0ELb0ELb0ELb0ELb0ELb1ELb1ELb0ELb0ELb0EEENS1_21CollectiveEpilogueFwdINS6_IJSA_SA_SA_EEES9_SD_SF_Li256ELb0ELb0ELb0ELb0EEENS1_30DynamicPersistentTileSchedulerILi256ELi32ELb0ELb0ELb1EEEEEEEEEvNT_6ParamsE --------------------------
	.section	.text._ZN7cutlass13device_kernelIN5flash11enable_sm90INS1_16FlashAttnFwdSm90INS1_25CollectiveMainloopFwdSm90ILi2EN4cute5tupleIJNS5_1CILi1EEES8_S8_EEENS6_IJNS7_ILi128EEESA_NS7_ILi192EEEEEELi128ENS_6half_tEfNS_4arch4Sm90ELb1ELb0ELb0ELb0ELb0ELb0ELb0ELb1ELb1ELb0ELb0ELb0EEENS1_21CollectiveEpilogueFwdINS6_IJSA_SA_SA_EEES9_SD_SF_Li256ELb0ELb0ELb0ELb0EEENS1_30DynamicPersistentTileSchedulerILi256ELi32ELb0ELb0ELb1EEEEEEEEEvNT_6ParamsE,"ax",@progbits
	.align	128
.text._ZN7cutlass13device_kernelIN5flash11enable_sm90INS1_16FlashAttnFwdSm90INS1_25CollectiveMainloopFwdSm90ILi2EN4cute5tupleIJNS5_1CILi1EEES8_S8_EEENS6_IJNS7_ILi128EEESA_NS7_ILi192EEEEEELi128ENS_6half_tEfNS_4arch4Sm90ELb1ELb0ELb0ELb0ELb0ELb0ELb0ELb1ELb1ELb0ELb0ELb0EEENS1_21CollectiveEpilogueFwdINS6_IJSA_SA_SA_EEES9_SD_SF_Li256ELb0ELb0ELb0ELb0EEENS1_30DynamicPersistentTileSchedulerILi256ELi32ELb0ELb0ELb1EEEEEEEEEvNT_6ParamsE:
        .type           _ZN7cutlass13device_kernelIN5flash11enable_sm90INS1_16FlashAttnFwdSm90INS1_25CollectiveMainloopFwdSm90ILi2EN4cute5tupleIJNS5_1CILi1EEES8_S8_EEENS6_IJNS7_ILi128EEESA_NS7_ILi192EEEEEELi128ENS_6half_tEfNS_4arch4Sm90ELb1ELb0ELb0ELb0ELb0ELb0ELb0ELb1ELb1ELb0ELb0ELb0EEENS1_21CollectiveEpilogueFwdINS6_IJSA_SA_SA_EEES9_SD_SF_Li256ELb0ELb0ELb0ELb0EEENS1_30DynamicPersistentTileSchedulerILi256ELi32ELb0ELb0ELb1EEEEEEEEEvNT_6ParamsE,@function
        .size           _ZN7cutlass13device_kernelIN5flash11enable_sm90INS1_16FlashAttnFwdSm90INS1_25CollectiveMainloopFwdSm90ILi2EN4cute5tupleIJNS5_1CILi1EEES8_S8_EEENS6_IJNS7_ILi128EEESA_NS7_ILi192EEEEEELi128ENS_6half_tEfNS_4arch4Sm90ELb1ELb0ELb0ELb0ELb0ELb0ELb0ELb1ELb1ELb0ELb0ELb0EEENS1_21CollectiveEpilogueFwdINS6_IJSA_SA_SA_EEES9_SD_SF_Li256ELb0ELb0ELb0ELb0EEENS1_30DynamicPersistentTileSchedulerILi256ELi32ELb0ELb0ELb1EEEEEEEEEvNT_6ParamsE,(.L_x_2662 - _ZN7cutlass13device_kernelIN5flash11enable_sm90INS1_16FlashAttnFwdSm90INS1_25CollectiveMainloopFwdSm90ILi2EN4cute5tupleIJNS5_1CILi1EEES8_S8_EEENS6_IJNS7_ILi128EEESA_NS7_ILi192EEEEEELi128ENS_6half_tEfNS_4arch4Sm90ELb1ELb0ELb0ELb0ELb0ELb0ELb0ELb1ELb1ELb0ELb0ELb0EEENS1_21CollectiveEpilogueFwdINS6_IJSA_SA_SA_EEES9_SD_SF_Li256ELb0ELb0ELb0ELb0EEENS1_30DynamicPersistentTileSchedulerILi256ELi32ELb0ELb0ELb1EEEEEEEEEvNT_6ParamsE)
        .other          _ZN7cutlass13device_kernelIN5flash11enable_sm90INS1_16FlashAttnFwdSm90INS1_25CollectiveMainloopFwdSm90ILi2EN4cute5tupleIJNS5_1CILi1EEES8_S8_EEENS6_IJNS7_ILi128EEESA_NS7_ILi192EEEEEELi128ENS_6half_tEfNS_4arch4Sm90ELb1ELb0ELb0ELb0ELb0ELb0ELb0ELb1ELb1ELb0ELb0ELb0EEENS1_21CollectiveEpilogueFwdINS6_IJSA_SA_SA_EEES9_SD_SF_Li256ELb0ELb0ELb0ELb0EEENS1_30DynamicPersistentTileSchedulerILi256ELi32ELb0ELb0ELb1EEEEEEEEEvNT_6ParamsE,@"STO_CUDA_ENTRY STV_DEFAULT"
_ZN7cutlass13device_kernelIN5flash11enable_sm90INS1_16FlashAttnFwdSm90INS1_25CollectiveMainloopFwdSm90ILi2EN4cute5tupleIJNS5_1CILi1EEES8_S8_EEENS6_IJNS7_ILi128EEESA_NS7_ILi192EEEEEELi128ENS_6half_tEfNS_4arch4Sm90ELb1ELb0ELb0ELb0ELb0ELb0ELb0ELb1ELb1ELb0ELb0ELb0EEENS1_21CollectiveEpilogueFwdINS6_IJSA_SA_SA_EEES9_SD_SF_Li256ELb0ELb0ELb0ELb0EEENS1_30DynamicPersistentTileSchedulerILi256ELi32ELb0ELb0ELb1EEEEEEEEEvNT_6ParamsE:
        /* <DEDUP_REMOVED lines=24> */
.L_x_1848:
[----:B------:R-:W-:Y:S05]  /*0180*/  BSYNC B0 ;  /* 0x0000000000007941 */ /* 0x000fea0003800000 */
.L_x_1847:
        /* <DEDUP_REMOVED lines=37> */
.L_x_1849:
        /* <DEDUP_REMOVED lines=22> */
.L_x_1850:
        /* <DEDUP_REMOVED lines=18> */
.L_x_1851:
        /* <DEDUP_REMOVED lines=22> */
.L_x_1852:
        /* <DEDUP_REMOVED lines=22> */
.L_x_1853:
        /* <DEDUP_REMOVED lines=9> */
.L_x_1855:
        /* <DEDUP_REMOVED lines=13> */
[----:B------:R-:W-:Y:S01]  /*0a80*/  UMOV UR46, URZ ;  /* 0x0000003f002e7c82 */ /* 0x000fe20008000000 */
[----:B-1----:R-:W1:Y:S01]  /*0a90*/  S2R R2, SR_TID.X ;  /* 0x0000000000027919 */ /* 0x002e620000002100 */
[----:B------:R-:W-:-:S04]  /*0aa0*/  UMOV UR36, URZ ;  /* 0x0000003f00247c82 */ /* 0x000fc80008000000 */
[----:B------:R-:W4:Y:S01]  /*0ab0*/  S2UR UR6, SR_SWINHI ;  /* 0x00000000000679c3 */ /* 0x000f220000002f00 */
[----:B---3--:R-:W-:-:S07]  /*0ac0*/  ULEA UR37, UR4, UR37, 0x18 ;  /* 0x0000002504257291 */ /* 0x008fce000f8ec03f */
[----:B------:R-:W-:Y:S01]  /*0ad0*/  UMOV UR4, UR37 ;  /* 0x0000002500047c82 */ /* 0x000fe20008000000 */
[----:B----4-:R-:W-:Y:S02]  /*0ae0*/  UMOV UR5, UR6 ;  /* 0x0000000600057c82 */ /* 0x010fe40008000000 */
[----:B------:R-:W-:Y:S02]  /*0af0*/  IMAD.U32 R17, RZ, RZ, UR5 ;  /* 0x00000005ff117e24 */ /* 0x000fe4000f8e00ff */
[----:B-1----:R-:W-:Y:S02]  /*0b00*/  VIADD R191, R2, 0xffffff80 ;  /* 0xffffff8002bf7836 */ /* 0x002fe40000000000 */
[----:B------:R-:W-:Y:S01]  /*0b10*/  IMAD.U32 R16, RZ, RZ, UR4 ;  /* 0x00000004ff107e24 */ /* 0x000fe2000f8e00ff */
[----:B------:R-:W-:Y:S02]  /*0b20*/  UMOV UR4, UR7 ;  /* 0x0000000700047c82 */ /* 0x000fe40008000000 */
        /* <DEDUP_REMOVED lines=26> */
[----:B------:R-:W-:Y:S01]  /*0cd0*/  UMOV UR5, URZ ;  /* 0x0000003f00057c82 */ /* 0x000fe20008000000 */
[----:B------:R-:W-:Y:S01]  /*0ce0*/  LEA.HI R6, R6, R187, RZ, 0x5 ;  /* 0x000000bb06067211 */ /* 0x000fe200078f28ff */
[----:B------:R-:W-:Y:S01]  /*0cf0*/  IMAD.SHL.U32 R18, R2, 0x8, RZ ;  /* 0x0000000802127824 */ /* 0x000fe200078e00ff */
[--C-:B------:R-:W-:Y:S01]  /*0d00*/  SHF.R.S32.HI R5, RZ, 0x2, R7.reuse ;  /* 0x00000002ff057819 */ /* 0x100fe20000011407 */
[----:B------:R-:W-:Y:S01]  /*0d10*/  IMAD.U32 R186, RZ, RZ, UR5 ;  /* 0x00000005ffba7e24 */ /* 0x000fe2000f8e00ff */
[----:B------:R-:W-:Y:S02]  /*0d20*/  SHF.R.S32.HI R8, RZ, 0x1f, R7 ;  /* 0x0000001fff087819 */ /* 0x000fe40000011407 */
[----:B------:R-:W-:Y:S02]  /*0d30*/  SHF.R.S32.HI R6, RZ, 0x5, R6 ;  /* 0x00000005ff067819 */ /* 0x000fe40000011406 */
[----:B------:R-:W-:-:S02]  /*0d40*/  LEA.HI R8, R8, R5, RZ, 0x3 ;  /* 0x0000000508087211 */ /* 0x000fc400078f18ff */
[----:B------:R-:W-:Y:S02]  /*0d50*/  LOP3.LUT R22, R7, 0x7ffffffc, RZ, 0xc0, !PT ;  /* 0x7ffffffc07167812 */ /* 0x000fe400078ec0ff */
[----:B------:R-:W-:-:S03]  /*0d60*/  LOP3.LUT R8, R8, 0xfffffff8, RZ, 0xc0, !PT ;  /* 0xfffffff808087812 */ /* 0x000fc600078ec0ff */
[----:B------:R-:W-:Y:S02]  /*0d70*/  IMAD.IADD R22, R187, 0x1, -R22 ;  /* 0x00000001bb167824 */ /* 0x000fe400078e0a16 */
[----:B------:R-:W-:Y:S01]  /*0d80*/  IMAD.IADD R9, R5, 0x1, -R8 ;  /* 0x0000000105097824 */ /* 0x000fe200078e0a08 */
[----:B------:R-:W-:Y:S01]  /*0d90*/  LOP3.LUT R5, R3, 0x3fffffe, RZ, 0xc0, !PT ;  /* 0x03fffffe03057812 */ /* 0x000fe200078ec0ff */
[----:B------:R-:W-:Y:S02]  /*0da0*/  IMAD.SHL.U32 R3, R4, 0x8, RZ ;  /* 0x0000000804037824 */ /* 0x000fe400078e00ff */
[----:B------:R-:W-:Y:S02]  /*0db0*/  IMAD R6, R6, 0x10, R9 ;  /* 0x0000001006067824 */ /* 0x000fe400078e0209 */
[----:B------:R-:W-:Y:S02]  /*0dc0*/  IMAD.IADD R5, R188, 0x1, -R5 ;  /* 0x00000001bc057824 */ /* 0x000fe400078e0a05 */
[----:B------:R-:W-:-:S04]  /*0dd0*/  IMAD.WIDE R16, R3, 0x2, R16 ;  /* 0x0000000203107825 */ /* 0x000fc800078e0210 */
[----:B------:R-:W-:-:S07]  /*0de0*/  IMAD R23, R5, 0x40, R6 ;  /* 0x0000004005177824 */ /* 0x000fce00078e0206 */
.L_x_1902:
        /* <DEDUP_REMOVED lines=20> */
.L_x_1856:
[----:B------:R-:W-:Y:S01]  /*0f30*/  ULDC UR6, c[0x0][0xdc4] ;  /* 0x0003710000067ab9 */ /* 0x000fe20000000800 */
[----:B------:R-:W-:Y:S01]  /*0f40*/  UMOV UR47, UR7 ;  /* 0x00000007002f7c82 */ /* 0x000fe20008000000 */
[----:B------:R-:W-:-:S11]  /*0f50*/  UISETP.NE.AND UP0, UPT, UR6, 0x1, UPT ;  /* 0x000000010600788c */ /* 0x000fd6000bf05270 */
[----:B------:R-:W-:Y:S02]  /*0f60*/  @UP0 ULDC.64 UR10, c[0x0][0xdc8] ;  /* 0x00037200000a0ab9 */ /* 0x000fe40000000a00 */
[----:B------:R-:W-:-:S04]  /*0f70*/  UIMAD.WIDE.U32 UR4, UR7, UR10, URZ ;  /* 0x0000000a070472a5 */ /* 0x000fc8000f8e003f */
[----:B------:R-:W-:-:S04]  /*0f80*/  @UP0 USHF.R.U32.HI UR47, URZ, UR11, UR5 ;  /* 0x0000000b3f2f0299 */ /* 0x000fc80008011605 */
[----:B------:R-:W-:-:S12]  /*0f90*/  UIMAD UR4, UR47, UR6, URZ ;  /* 0x000000062f0472a4 */ /* 0x000fd8000f8e023f */
.L_x_1857:
[----:B------:R-:W-:Y:S01]  /*0fa0*/  ULOP3.LUT UR5, URZ, UR47, URZ, 0x33, !UPT ;  /* 0x0000002f3f057292 */ /* 0x000fe2000f8e333f */
[----:B------:R-:W-:Y:S01]  /*0fb0*/  PLOP3.LUT P0, PT, PT, PT, PT, 0x80, 0x0 ;  /* 0x000000000000781c */ /* 0x000fe20003f0f070 */
[----:B------:R-:W-:Y:S01]  /*0fc0*/  ULDC.64 UR10, c[0x0][0x3f8] ;  /* 0x0000fe00000a7ab9 */ /* 0x000fe20000000a00 */
[----:B------:R-:W-:Y:S01]  /*0fd0*/  ULDC UR6, c[0x0][0xdac] ;  /* 0x00036b0000067ab9 */ /* 0x000fe20000000800 */
[----:B------:R-:W-:Y:S01]  /*0fe0*/  UISETP.NE.U32.AND UP0, UPT, UR10, URZ, UPT ;  /* 0x0000003f0a00728c */ /* 0x000fe2000bf05070 */
[----:B------:R-:W-:Y:S01]  /*0ff0*/  CS2R R2, SRZ ;  /* 0x0000000000027805 */ /* 0x000fe2000001ff00 */
[----:B------:R-:W-:Y:S01]  /*1000*/  UIADD3 UR5, UR5, UR6, URZ ;  /* 0x0000000605057290 */ /* 0x000fe2000fffe03f */
[----:B------:R-:W-:Y:S01]  /*1010*/  CS2R R86, SRZ ;  /* 0x0000000000567805 */ /* 0x000fe2000001ff00 */
[----:B------:R-:W-:Y:S01]  /*1020*/  UISETP.NE.AND.EX UP0, UPT, UR11, URZ, UPT, UP0 ;  /* 0x0000003f0b00728c */ /* 0x000fe2000bf05300 */
[----:B------:R-:W-:Y:S01]  /*1030*/  CS2R R84, SRZ ;  /* 0x0000000000547805 */ /* 0x000fe2000001ff00 */
[----:B------:R-:W-:Y:S01]  /*1040*/  USHF.L.U32 UR42, UR5, 0x7, URZ ;  /* 0x00000007052a7899 */ /* 0x000fe2000800063f */
[----:B------:R-:W-:Y:S01]  /*1050*/  CS2R R82, SRZ ;  /* 0x0000000000527805 */ /* 0x000fe2000001ff00 */
[----:B------:R-:W-:Y:S01]  /*1060*/  ULDC UR39, c[0x0][0x404] ;  /* 0x0001010000277ab9 */ /* 0x000fe20000000800 */
[----:B------:R-:W-:Y:S01]  /*1070*/  ULDC UR9, c[0x0][0x288] ;  /* 0x0000a20000097ab9 */ /* 0x000fe20000000800 */
[----:B------:R-:W-:Y:S01]  /*1080*/  UIADD3 UR4, UR7, -UR4, URZ ;  /* 0x8000000407047290 */ /* 0x000fe2000fffe03f */
[----:B------:R-:W-:Y:S01]  /*1090*/  CS2R R80, SRZ ;  /* 0x0000000000507805 */ /* 0x000fe2000001ff00 */
[----:B------:R-:W-:Y:S01]  /*10a0*/  USEL UR39, UR39, 0x1, UP0 ;  /* 0x0000000127277887 */ /* 0x000fe20008000000 */
[----:B------:R-:W-:Y:S01]  /*10b0*/  CS2R R78, SRZ ;  /* 0x00000000004e7805 */ /* 0x000fe2000001ff00 */
[----:B------:R-:W-:Y:S01]  /*10c0*/  UIADD3 UR5, UR42, 0xff, -UR9 ;  /* 0x000000ff2a057890 */ /* 0x000fe2000fffe809 */
[----:B------:R-:W-:Y:S01]  /*10d0*/  CS2R R76, SRZ ;  /* 0x00000000004c7805 */ /* 0x000fe2000001ff00 */
[----:B------:R-:W-:Y:S01]  /*10e0*/  ULDC UR10, c[0x0][0xdc4] ;  /* 0x00037100000a7ab9 */ /* 0x000fe20000000800 */
[----:B------:R-:W-:Y:S01]  /*10f0*/  ULDC UR7, c[0x0][0x2e0] ;  /* 0x0000b80000077ab9 */ /* 0x000fe20000000800 */
[----:B------:R-:W-:Y:S01]  /*1100*/  UIMAD UR10, UR8, UR10, UR4 ;  /* 0x0000000a080a72a4 */ /* 0x000fe2000f8e0204 */
[----:B------:R-:W-:Y:S01]  /*1110*/  CS2R R74, SRZ ;  /* 0x00000000004a7805 */ /* 0x000fe2000001ff00 */
[----:B------:R-:W-:Y:S01]  /*1120*/  UIMAD UR4, UR39, UR7, 0x7f ;  /* 0x0000007f270474a4 */ /* 0x000fe2000f8e0207 */
[----:B------:R-:W-:Y:S01]  /*1130*/  CS2R R72, SRZ ;  /* 0x0000000000487805 */ /* 0x000fe2000001ff00 */
[----:B------:R-:W-:Y:S01]  /*1140*/  UIMAD UR6, UR39, UR7, UR5 ;  /* 0x00000007270672a4 */ /* 0x000fe2000f8e0205 */
[----:B------:R-:W-:Y:S01]  /*1150*/  CS2R R70, SRZ ;  /* 0x0000000000467805 */ /* 0x000fe2000001ff00 */
[----:B------:R-:W-:Y:S01]  /*1160*/  USHF.R.S32.HI UR5, URZ, 0x1f, UR4 ;  /* 0x0000001f3f057899 */ /* 0x000fe20008011404 */
[----:B------:R-:W-:Y:S01]  /*1170*/  CS2R R68, SRZ ;  /* 0x0000000000447805 */ /* 0x000fe2000001ff00 */
[----:B------:R-:W-:Y:S01]  /*1180*/  USHF.R.S32.HI UR7, URZ, 0x1f, UR6 ;  /* 0x0000001f3f077899 */ /* 0x000fe20008011406 */
[----:B------:R-:W-:Y:S01]  /*1190*/  CS2R R66, SRZ ;  /* 0x0000000000427805 */ /* 0x000fe2000001ff00 */
[----:B------:R-:W-:Y:S01]  /*11a0*/  ULEA.HI UR5, UR5, UR4, URZ, 0x7 ;  /* 0x0000000405057291 */ /* 0x000fe2000f8f383f */
[----:B------:R-:W-:Y:S01]  /*11b0*/  CS2R R64, SRZ ;  /* 0x0000000000407805 */ /* 0x000fe2000001ff00 */
[----:B------:R-:W-:Y:S01]  /*11c0*/  ULEA.HI UR7, UR7, UR6, URZ, 0x7 ;  /* 0x0000000607077291 */ /* 0x000fe2000f8f383f */
[----:B------:R-:W-:Y:S01]  /*11d0*/  CS2R R62, SRZ ;  /* 0x00000000003e7805 */ /* 0x000fe2000001ff00 */
[----:B------:R-:W-:Y:S01]  /*11e0*/  USHF.R.S32.HI UR40, URZ, 0x7, UR5 ;  /* 0x000000073f287899 */ /* 0x000fe20008011405 */
[----:B------:R-:W-:Y:S01]  /*11f0*/  CS2R R60, SRZ ;  /* 0x00000000003c7805 */ /* 0x000fe2000001ff00 */
[----:B------:R-:W-:Y:S01]  /*1200*/  USHF.R.S32.HI UR7, URZ, 0x7, UR7 ;  /* 0x000000073f077899 */ /* 0x000fe20008011407 */
[----:B------:R-:W-:Y:S01]  /*1210*/  CS2R R58, SRZ ;  /* 0x00000000003a7805 */ /* 0x000fe2000001ff00 */
[----:B------:R-:W-:Y:S01]  /*1220*/  ULDC UR43, c[0x0][0xdb8] ;  /* 0x00036e00002b7ab9 */ /* 0x000fe20000000800 */
[----:B------:R-:W-:Y:S01]  /*1230*/  UMOV UR44, UR10 ;  /* 0x0000000a002c7c82 */ /* 0x000fe20008000000 */
[----:B------:R-:W-:Y:S01]  /*1240*/  UISETP.LT.AND UP0, UPT, UR40, UR7, UPT ;  /* 0x000000072800728c */ /* 0x000fe2000bf01270 */
[----:B------:R-:W-:Y:S01]  /*1250*/  CS2R R56, SRZ ;  /* 0x0000000000387805 */ /* 0x000fe2000001ff00 */
[----:B------:R-:W-:Y:S01]  /*1260*/  UISETP.NE.AND UP1, UPT, UR43, 0x1, UPT ;  /* 0x000000012b00788c */ /* 0x000fe2000bf25270 */
[----:B------:R-:W-:Y:S01]  /*1270*/  CS2R R54, SRZ ;  /* 0x0000000000367805 */ /* 0x000fe2000001ff00 */
[----:B------:R-:W-:Y:S01]  /*1280*/  USEL UR40, UR40, UR7, UP0 ;  /* 0x0000000728287287 */ /* 0x000fe20008000000 */
[----:B------:R-:W-:-:S02]  /*1290*/  CS2R R52, SRZ ;  /* 0x0000000000347805 */ /* 0x000fc4000001ff00 */
[----:B------:R-:W-:Y:S02]  /*12a0*/  CS2R R50, SRZ ;  /* 0x0000000000327805 */ /* 0x000fe4000001ff00 */
[----:B------:R-:W-:Y:S01]  /*12b0*/  CS2R R48, SRZ ;  /* 0x0000000000307805 */ /* 0x000fe2000001ff00 */
[----:B------:R-:W-:Y:S01]  /*12c0*/  UISETP.GE.AND UP0, UPT, UR40, 0x1, UPT ;  /* 0x000000012800788c */ /* 0x000fe2000bf06270 */
[----:B------:R-:W-:Y:S02]  /*12d0*/  CS2R R46, SRZ ;  /* 0x00000000002e7805 */ /* 0x000fe4000001ff00 */
[----:B------:R-:W-:Y:S02]  /*12e0*/  CS2R R44, SRZ ;  /* 0x00000000002c7805 */ /* 0x000fe4000001ff00 */
[----:B------:R-:W-:Y:S02]  /*12f0*/  CS2R R42, SRZ ;  /* 0x00000000002a7805 */ /* 0x000fe4000001ff00 */
[----:B------:R-:W-:Y:S01]  /*1300*/  CS2R R40, SRZ ;  /* 0x0000000000287805 */ /* 0x000fe2000001ff00 */
[----:B------:R-:W-:Y:S01]  /*1310*/  @UP1 ULDC UR8, c[0x0][0xdbc] ;  /* 0x00036f0000081ab9 */ /* 0x000fe20000000800 */
[----:B------:R-:W-:Y:S01]  /*1320*/  PLOP3.LUT P1, PT, PT, PT, UP0, 0x80, 0x0 ;  /* 0x000000000000781c */ /* 0x000fe20003f2f008 */
[----:B------:R-:W-:Y:S01]  /*1330*/  UIMAD.WIDE.U32 UR4, UR10, UR8, URZ ;  /* 0x000000080a0472a5 */ /* 0x000fe2000f8e003f */
[----:B------:R-:W-:Y:S01]  /*1340*/  CS2R R38, SRZ ;  /* 0x0000000000267805 */ /* 0x000fe2000001ff00 */
[----:B------:R-:W-:Y:S01]  /*1350*/  @UP1 ULDC UR6, c[0x0][0xdc0] ;  /* 0x0003700000061ab9 */ /* 0x000fe20000000800 */
[----:B------:R-:W-:Y:S01]  /*1360*/  CS2R R36, SRZ ;  /* 0x0000000000247805 */ /* 0x000fe2000001ff00 */
[----:B------:R-:W-:Y:S01]  /*1370*/  @UP1 USHF.R.U32.HI UR44, URZ, UR6, UR5 ;  /* 0x000000063f2c1299 */ /* 0x000fe20008011605 */
[----:B------:R-:W-:-:S02]  /*1380*/  CS2R R34, SRZ ;  /* 0x0000000000227805 */ /* 0x000fc4000001ff00 */
[----:B------:R-:W-:Y:S02]  /*1390*/  CS2R R32, SRZ ;  /* 0x0000000000207805 */ /* 0x000fe4000001ff00 */
[----:B------:R-:W-:Y:S01]  /*13a0*/  CS2R R6, SRZ ;  /* 0x0000000000067805 */ /* 0x000fe2000001ff00 */
[----:B------:R-:W-:Y:S01]  /*13b0*/  UIADD3 UR4, -UR44, URZ, URZ ;  /* 0x0000003f2c047290 */ /* 0x000fe2000fffe13f */
[----:B------:R-:W-:Y:S01]  /*13c0*/  IMAD.MOV.U32 R30, RZ, RZ, RZ ;  /* 0x000000ffff1e7224 */ /* 0x000fe200078e00ff */
[----:B------:R-:W-:Y:S01]  /*13d0*/  CS2R R8, SRZ ;  /* 0x0000000000087805 */ /* 0x000fe2000001ff00 */
[----:B------:R-:W-:Y:S01]  /*13e0*/  IMAD.MOV.U32 R0, RZ, RZ, RZ ;  /* 0x000000ffff007224 */ /* 0x000fe200078e00ff */
[----:B------:R-:W-:Y:S01]  /*13f0*/  UIMAD UR43, UR43, UR4, UR10 ;  /* 0x000000042b2b72a4 */ /* 0x000fe2000f8e020a */
[----:B------:R-:W-:Y:S02]  /*1400*/  IMAD.MOV.U32 R11, RZ, RZ, RZ ;  /* 0x000000ffff0b7224 */ /* 0x000fe400078e00ff */
[----:B------:R-:W-:Y:S01]  /*1410*/  IMAD.MOV.U32 R25, RZ, RZ, RZ ;  /* 0x000000ffff197224 */ /* 0x000fe200078e00ff */
[----:B------:R-:W-:Y:S08]  /*1420*/  @!P1 BRA `(.L_x_1858) ;  /* 0x0000008400789947 */ /* 0x000ff00003800000 */
        /* <DEDUP_REMOVED lines=28> */
.L_x_1859:
[----:B------:R-:W-:Y:S02]  /*15f0*/  R2UR UR6, R186 ;  /* 0x00000000ba0672ca */ /* 0x000fe400000e0000 */
[----:B------:R-:W-:-:S11]  /*1600*/  R2UR UR5, R190 ;  /* 0x00000000be0572ca */ /* 0x000fd600000e0000 */
[----:B------:R-:W-:Y:S02]  /*1610*/  ULEA.HI UR4, UR6, UR6, URZ, 0x1 ;  /* 0x0000000606047291 */ /* 0x000fe4000f8f083f */
[----:B------:R-:W-:Y:S02]  /*1620*/  IMAD.U32 R2, RZ, RZ, UR5 ;  /* 0x00000005ff027e24 */ /* 0x000fe4000f8e00ff */
[----:B------:R-:W-:-:S03]  /*1630*/  ULOP3.LUT UR4, UR4, 0xfffffffe, URZ, 0xc0, !UPT ;  /* 0xfffffffe04047892 */ /* 0x000fc6000f8ec03f */
[----:B------:R-:W-:Y:S01]  /*1640*/  ISETP.NE.AND P0, PT, R2, 0x3, PT ;  /* 0x000000030200780c */ /* 0x000fe20003f05270 */
[----:B------:R-:W-:-:S06]  /*1650*/  UIADD3 UR4, UR6, -UR4, URZ ;  /* 0x8000000406047290 */ /* 0x000fcc000fffe03f */
[----:B------:R-:W-:-:S05]  /*1660*/  IMAD.U32 R0, RZ, RZ, UR4 ;  /* 0x00000004ff007e24 */ /* 0x000fca000f8e00ff */
[----:B------:R-:W-:-:S04]  /*1670*/  SHF.L.U32 R0, R0, 0x1f, RZ ;  /* 0x0000001f00007819 */ /* 0x000fc800000006ff */
[----:B------:R-:W1:Y:S02]  /*1680*/  SYNCS.PHASECHK.TRANS64.TRYWAIT P1, [UR37+0x34800], R0 ;  /* 0x03480000ff0075a7 */ /* 0x000e640008020165 */
[----:B-1----:R-:W-:Y:S05]  /*1690*/  @!P1 BRA `(.L_x_1860) ;  /* 0x000000c400589947 */ /* 0x002fea0003800000 */
.L_x_1961:
[----:B------:R-:W-:Y:S05]  /*16a0*/  @!P0 BRA `(.L_x_1861) ;  /* 0x0000000000048947 */ /* 0x000fea0003800000 */
[----:B------:R-:W-:Y:S01]  /*16b0*/  BPT.TRAP 0x1 ;  /* 0x000000040000795c */ /* 0x000fe20000300000 */
.L_x_1861:
[----:B------:R-:W-:Y:S02]  /*16c0*/  IMAD.U32 R2, RZ, RZ, UR36 ;  /* 0x00000024ff027e24 */ /* 0x000fe4000f8e00ff */
[----:B-1----:R-:W-:-:S03]  /*16d0*/  IMAD.U32 R3, RZ, RZ, UR46 ;  /* 0x0000002eff037e24 */ /* 0x002fc6000f8e00ff */
[----:B------:R-:W-:Y:S02]  /*16e0*/  LEA R2, R2, UR37, 0x3 ;  /* 0x0000002502027c11 */ /* 0x000fe4000f8e18ff */
[----:B------:R-:W-:-:S04]  /*16f0*/  SHF.L.U32 R3, R3, 0x1f, RZ ;  /* 0x0000001f03037819 */ /* 0x000fc800000006ff */
[----:B------:R1:W2:Y:S01]  /*1700*/  SYNCS.PHASECHK.TRANS64.TRYWAIT P2, [R2+URZ+0x34830], R3 ;  /* 0x03483003020075a7 */ /* 0x0002a2000804017f */
[----:B------:R-:W-:Y:S05]  /*1710*/  @!P0 BRA `(.L_x_1862) ;  /* 0x0000000000048947 */ /* 0x000fea0003800000 */
[----:B------:R-:W-:Y:S01]  /*1720*/  BPT.TRAP 0x1 ;  /* 0x000000040000795c */ /* 0x000fe20000300000 */
.L_x_1862:
[----:B------:R-:W3:Y:S01]  /*1730*/  S2R R0, SR_TID.X ;  /* 0x0000000000007919 */ /* 0x000ee20000002100 */
[----:B------:R-:W-:Y:S01]  /*1740*/  IMAD.MOV.U32 R151, RZ, RZ, RZ ;  /* 0x000000ffff977224 */ /* 0x000fe200078e00ff */
[----:B---3--:R-:W-:Y:S01]  /*1750*/  LOP3.LUT P1, RZ, R0, 0x7f, RZ, 0xc0, !PT ;  /* 0x0000007f00ff7812 */ /* 0x008fe2000782c0ff */
[----:B--2---:R-:W-:-:S12]  /*1760*/  @P2 BRA `(.L_x_1863) ;  /* 0x0000000000082947 */ /* 0x004fd80003800000 */
[----:B------:R-:W2:Y:S02]  /*1770*/  SYNCS.PHASECHK.TRANS64.TRYWAIT P2, [R2+URZ+0x34830], R3 ;  /* 0x03483003020075a7 */ /* 0x000ea4000804017f */
[----:B--2---:R-:W-:Y:S05]  /*1780*/  @!P2 BRA `(.L_x_1864) ;  /* 0x000000c40034a947 */ /* 0x004fea0003800000 */
.L_x_1863:
        /* <DEDUP_REMOVED lines=10> */
[----:B-12---:R-:W-:Y:S01]  /*1830*/  @!P1 VIADD R2, R2, 0x34840 ;  /* 0x0003484002029836 */ /* 0x006fe20000000000 */
[----:B------:R-:W-:Y:S01]  /*1840*/  UMOV UR17, 0x40000040 ;  /* 0x4000004000117882 */ /* 0x000fe20000000000 */
[----:B------:R-:W-:Y:S01]  /*1850*/  UMOV UR19, 0x40000040 ;  /* 0x4000004000137882 */ /* 0x000fe20000000000 */
[----:B------:R-:W-:Y:S01]  /*1860*/  ULOP3.LUT UR38, UR4, 0x10000, URZ, 0xfc, !UPT ;  /* 0x0001000004267892 */ /* 0x000fe2000f8efc3f */
[--C-:B------:R-:W-:Y:S01]  /*1870*/  IMAD.MOV.U32 R150, RZ, RZ, R151.reuse ;  /* 0x000000ffff967224 */ /* 0x100fe200078e0097 */
[----:B------:R-:W-:Y:S01]  /*1880*/  ULOP3.LUT UR4, UR41, 0x10000, URZ, 0xfc, !UPT ;  /* 0x0001000029047892 */ /* 0x000fe2000f8efc3f */
[----:B------:R-:W-:Y:S01]  /*1890*/  @!P1 PRMT R2, RZ, 0x654, R2 ;  /* 0x00000654ff029816 */ /* 0x000fe20000000002 */
[----:B------:R-:W-:Y:S01]  /*18a0*/  UIMAD UR5, UR36, 0xc00, UR38 ;  /* 0x00000c00240578a4 */ /* 0x000fe2000f8e0226 */
[--C-:B------:R-:W-:Y:S01]  /*18b0*/  IMAD.MOV.U32 R149, RZ, RZ, R151.reuse ;  /* 0x000000ffff957224 */ /* 0x100fe200078e0097 */
[----:B------:R-:W-:Y:S01]  /*18c0*/  UIADD3 UR6, UR4, 0x2, URZ ;  /* 0x0000000204067890 */ /* 0x000fe2000fffe03f */
[--C-:B------:R-:W-:Y:S01]  /*18d0*/  IMAD.MOV.U32 R148, RZ, RZ, R151.reuse ;  /* 0x000000ffff947224 */ /* 0x100fe200078e0097 */
[----:B------:R-:W-:Y:S01]  /*18e0*/  UIADD3 UR7, UR5, 0x2, URZ ;  /* 0x0000000205077890 */ /* 0x000fe2000fffe03f */
[--C-:B------:R-:W-:Y:S01]  /*18f0*/  IMAD.MOV.U32 R147, RZ, RZ, R151.reuse ;  /* 0x000000ffff937224 */ /* 0x100fe200078e0097 */
[----:B------:R-:W-:Y:S01]  /*1900*/  UMOV UR8, UR4 ;  /* 0x0000000400087c82 */ /* 0x000fe20008000000 */
[----:B------:R-:W-:Y:S01]  /*1910*/  UMOV UR10, UR5 ;  /* 0x00000005000a7c82 */ /* 0x000fe20008000000 */
[----:B------:R-:W-:Y:S01]  /*1920*/  IMAD.U32 R12, RZ, RZ, UR8 ;  /* 0x00000008ff0c7e24 */ /* 0x000fe2000f8e00ff */
[----:B------:R-:W-:Y:S01]  /*1930*/  HGMMA.64x128x16.F32 R24, gdesc[UR8], RZ, !UPT, gsb0 ;  /* 0x01e00000081879f0 */ /* 0x000fe2000c0008ff */
[----:B------:R-:W-:Y:S01]  /*1940*/  UMOV UR8, UR6 ;  /* 0x0000000600087c82 */ /* 0x000fe20008000000 */
[----:B------:R-:W-:Y:S01]  /*1950*/  UMOV UR9, 0x40000040 ;  /* 0x4000004000097882 */ /* 0x000fe20000000000 */
[----:B------:R-:W-:Y:S01]  /*1960*/  UMOV UR10, UR7 ;  /* 0x00000007000a7c82 */ /* 0x000fe20008000000 */
[----:B------:R-:W-:Y:S01]  /*1970*/  UMOV UR11, 0x40000040 ;  /* 0x40000040000b7882 */ /* 0x000fe20000000000 */
[----:B------:R-:W-:Y:S01]  /*1980*/  IMAD.U32 R10, RZ, RZ, UR8 ;  /* 0x00000008ff0a7e24 */ /* 0x000fe2000f8e00ff */
[----:B------:R-:W-:Y:S01]  /*1990*/  UIADD3 UR12, UR4, 0x6, URZ ;  /* 0x00000006040c7890 */ /* 0x000fe2000fffe03f */
[----:B------:R-:W-:Y:S01]  /*19a0*/  IMAD.U32 R11, RZ, RZ, UR9 ;  /* 0x00000009ff0b7e24 */ /* 0x000fe2000f8e00ff */
[----:B------:R-:W-:Y:S01]  /*19b0*/  UIADD3 UR14, UR5, 0x6, URZ ;  /* 0x00000006050e7890 */ /* 0x000fe2000fffe03f */
[--C-:B------:R-:W-:Y:S01]  /*19c0*/  IMAD.MOV.U32 R146, RZ, RZ, R151.reuse ;  /* 0x000000ffff927224 */ /* 0x100fe200078e0097 */
        /* <DEDUP_REMOVED lines=40> */
[----:B------:R-:W-:Y:S01]  /*1c50*/  UMOV UR57, 0x40000040 ;  /* 0x4000004000397882 */ /* 0x000fe20000000000 */
[----:B------:R-:W-:Y:S01]  /*1c60*/  UMOV UR59, 0x40000040 ;  /* 0x40000040003b7882 */ /* 0x000fe20000000000 */
[----:B------:R-:W-:Y:S01]  /*1c70*/  ULDC UR7, c[0x0][0x288] ;  /* 0x0000a20000077ab9 */ /* 0x000fe20000000800 */
        /* <DEDUP_REMOVED lines=25> */
[----:B------:R-:W-:Y:S01]  /*1e10*/  HGMMA.64x128x16.F32 R24, gdesc[UR8], R24, gsb0 ;  /* 0x01e00000081879f0 */ /* 0x000fe20008000818 */
[----:B------:R-:W-:Y:S02]  /*1e20*/  UIADD3 UR8, UR4, 0x4, URZ ;  /* 0x0000000404087890 */ /* 0x000fe4000fffe03f */
[----:B------:R-:W-:Y:S01]  /*1e30*/  UIADD3 UR10, UR5, 0x4, URZ ;  /* 0x00000004050a7890 */ /* 0x000fe2000fffe03f */
[----:B------:R-:W-:Y:S01]  /*1e40*/  UMOV UR9, 0x40000040 ;  /* 0x4000004000097882 */ /* 0x000fe20000000000 */
[----:B------:R-:W-:Y:S01]  /*1e50*/  UMOV UR11, 0x40000040 ;  /* 0x40000040000b7882 */ /* 0x000fe20000000000 */
[----:B------:R-:W-:Y:S02]  /*1e60*/  UIADD3 UR4, UR4, 0x806, URZ ;  /* 0x0000080604047890 */ /* 0x000fe4000fffe03f */
[----:B------:R-:W-:-:S05]  /*1e70*/  UIADD3 UR5, UR5, 0x806, URZ ;  /* 0x0000080605057890 */ /* 0x000fca000fffe03f */
[----:B------:R-:W-:Y:S01]  /*1e80*/  UMOV UR56, UR4 ;  /* 0x0000000400387c82 */ /* 0x000fe20008000000 */
[----:B------:R-:W-:Y:S01]  /*1e90*/  UMOV UR4, 0xffffff80 ;  /* 0xffffff8000047882 */ /* 0x000fe20000000000 */
[----:B------:R-:W-:Y:S01]  /*1ea0*/  UMOV UR58, UR5 ;  /* 0x00000005003a7c82 */ /* 0x000fe20008000000 */
[----:B------:R-:W-:Y:S01]  /*1eb0*/  UIMAD UR4, UR40, UR4, 0x80 ;  /* 0x00000080280474a4 */ /* 0x000fe2000f8e0204 */
[----:B------:R-:W-:Y:S01]  /*1ec0*/  IMAD.U32 R8, RZ, RZ, UR56 ;  /* 0x00000038ff087e24 */ /* 0x000fe2000f8e00ff */
[----:B------:R-:W-:Y:S02]  /*1ed0*/  ULDC UR5, c[0x0][0x2e0] ;  /* 0x0000b80000057ab9 */ /* 0x000fe40000000800 */
[----:B------:R-:W-:Y:S02]  /*1ee0*/  UIMAD UR4, UR39, UR5, UR4 ;  /* 0x00000005270472a4 */ /* 0x000fe4000f8e0204 */
[----:B------:R-:W-:Y:S02]  /*1ef0*/  UIMAD UR39, UR39, UR5, -UR7 ;  /* 0x00000005272772a4 */ /* 0x000fe4000f8e0a07 */
[----:B------:R-:W-:-:S02]  /*1f00*/  UIADD3 UR6, UR4, 0x1, -UR7 ;  /* 0x0000000104067890 */ /* 0x000fc4000fffe807 */
[----:B------:R-:W-:Y:S01]  /*1f10*/  IMAD.U32 R3, RZ, RZ, UR4 ;  /* 0x00000004ff037e24 */ /* 0x000fe2000f8e00ff */
[----:B------:R-:W-:Y:S01]  /*1f20*/  ULDC UR4, c[0x0][0x988] ;  /* 0x0002620000047ab9 */ /* 0x000fe20000000800 */
[----:B------:R-:W-:Y:S02]  /*1f30*/  UIADD3 UR39, UR42, UR39, URZ ;  /* 0x000000272a277290 */ /* 0x000fe4000fffe03f */
[----:B------:R-:W-:Y:S01]  /*1f40*/  IMAD.U32 R5, RZ, RZ, UR6 ;  /* 0x00000006ff057e24 */ /* 0x000fe2000f8e00ff */
[----:B------:R-:W-:Y:S01]  /*1f50*/  UIADD3 UR6, UR40, -0x2, URZ ;  /* 0xfffffffe28067890 */ /* 0x000fe2000fffe03f */
[C---:B------:R-:W-:Y:S02]  /*1f60*/  IMAD R3, R22.reuse, -0x2, R3 ;  /* 0xfffffffe16037824 */ /* 0x040fe400078e0203 */
[----:B------:R-:W-:Y:S02]  /*1f70*/  IMAD R4, R22, -0x2, R5 ;  /* 0xfffffffe16047824 */ /* 0x000fe400078e0205 */
[----:B------:R-:W-:-:S05]  /*1f80*/  VIADD R5, R23, UR42 ;  /* 0x0000002a17057c36 */ /* 0x000fca0008000000 */
[----:B------:R-:W-:-:S04]  /*1f90*/  IADD3 R0, R4, 0x8, R5 ;  /* 0x0000000804007810 */ /* 0x000fc80007ffe005 */
[----:B------:R-:W-:Y:S02]  /*1fa0*/  VIMNMX R0, R3, R0, PT ;  /* 0x0000000003007248 */ /* 0x000fe40003fe0100 */
[----:B------:R-:W-:Y:S02]  /*1fb0*/  VIADDMNMX R3, R5, R4, R3, PT ;  /* 0x0000000405037246 */ /* 0x000fe40003800103 */
[C---:B------:R-:W-:Y:S02]  /*1fc0*/  ISETP.GT.AND P2, PT, R0.reuse, RZ, PT ;  /* 0x000000ff0000720c */ /* 0x040fe40003f44270 */
[C---:B------:R-:W-:Y:S02]  /*1fd0*/  ISETP.GT.AND P3, PT, R0.reuse, 0x1, PT ;  /* 0x000000010000780c */ /* 0x040fe40003f64270 */
[----:B------:R-:W-:Y:S01]  /*1fe0*/  ISETP.GT.AND P4, PT, R0, 0x8, PT ;  /* 0x000000080000780c */ /* 0x000fe20003f84270 */
        /* <DEDUP_REMOVED lines=31> */
[----:B------:R-:W-:Y:S01]  /*21e0*/  FSEL R15, R26, -INF , P2 ;  /* 0xff8000001a0f7808 */ /* 0x000fe20001000000 */
[----:B------:R1:W-:Y:S01]  /*21f0*/  @!P1 SYNCS.ARRIVE.TRANS64.RED.A1T0 RZ, [R2+URZ], RZ ;  /* 0x000000ff02ff99a7 */ /* 0x0003e2000810043f */
[----:B------:R-:W-:Y:S02]  /*2200*/  FSEL R27, R27, -INF , P3 ;  /* 0xff8000001b1b7808 */ /* 0x000fe40001800000 */
[----:B------:R-:W-:Y:S02]  /*2210*/  ISETP.GT.AND P2, PT, R0, 0x9, PT ;  /* 0x000000090000780c */ /* 0x000fe40003f44270 */
[----:B------:R-:W-:-:S02]  /*2220*/  FSEL R21, R30, -INF , P4 ;  /* 0xff8000001e157808 */ /* 0x000fc40002000000 */
[----:B------:R-:W-:Y:S02]  /*2230*/  FMNMX.FTZ R6, R15, R27, !PT ;  /* 0x0000001b0f067209 */ /* 0x000fe40007810000 */
[C---:B------:R-:W-:Y:S02]  /*2240*/  ISETP.GT.AND P3, PT, R0.reuse, 0x10, PT ;  /* 0x000000100000780c */ /* 0x040fe40003f64270 */
[----:B------:R-:W-:Y:S02]  /*2250*/  FSEL R31, R31, -INF , P2 ;  /* 0xff8000001f1f7808 */ /* 0x000fe40001000000 */
[----:B------:R-:W-:Y:S02]  /*2260*/  FMNMX.FTZ R6, R21, R6, !PT ;  /* 0x0000000615067209 */ /* 0x000fe40007810000 */
        /* <DEDUP_REMOVED lines=78> */
[----:B------:R-:W-:Y:S01]  /*2750*/  ISETP.GT.AND P2, PT, R0, 0x79, PT ;  /* 0x000000790000780c */ /* 0x000fe20003f44270 */
[----:B------:R-:W-:Y:S01]  /*2760*/  IMAD.U32 R0, RZ, RZ, UR4 ;  /* 0x00000004ff007e24 */ /* 0x000fe2000f8e00ff */
[----:B------:R-:W-:Y:S01]  /*2770*/  FSEL R131, R86, -INF , P3 ;  /* 0xff80000056837808 */ /* 0x000fe20001800000 */
[----:B------:R-:W-:Y:S01]  /*2780*/  USHF.R.S32.HI UR4, URZ, 0x1f, UR39 ;  /* 0x0000001f3f047899 */ /* 0x000fe20008011427 */
[----:B------:R-:W-:-:S02]  /*2790*/  FMNMX.FTZ R6, R83, R6, !PT ;  /* 0x0000000653067209 */ /* 0x000fc40007810000 */
[----:B------:R-:W-:Y:S01]  /*27a0*/  FSEL R87, R87, -INF , P2 ;  /* 0xff80000057577808 */ /* 0x000fe20001000000 */
[----:B------:R-:W-:Y:S01]  /*27b0*/  ULEA.HI UR4, UR4, UR39, URZ, 0x7 ;  /* 0x0000002704047291 */ /* 0x000fe2000f8f383f */
[----:B------:R-:W-:Y:S02]  /*27c0*/  FMNMX.FTZ R6, R131, R6, !PT ;  /* 0x0000000683067209 */ /* 0x000fe40007810000 */
[----:B------:R-:W-:Y:S01]  /*27d0*/  ISETP.GT.AND P3, PT, R3, 0x1, PT ;  /* 0x000000010300780c */ /* 0x000fe20003f64270 */
[----:B------:R-:W-:Y:S01]  /*27e0*/  USHF.R.S32.HI UR4, URZ, 0x7, UR4 ;  /* 0x000000073f047899 */ /* 0x000fe20008011404 */
[----:B------:R-:W-:Y:S02]  /*27f0*/  FMNMX.FTZ R6, R87, R6, !PT ;  /* 0x0000000657067209 */ /* 0x000fe40007810000 */
[----:B------:R-:W-:Y:S01]  /*2800*/  ISETP.GT.AND P4, PT, R3, 0x8, PT ;  /* 0x000000080300780c */ /* 0x000fe20003f84270 */
[----:B------:R-:W-:Y:S01]  /*2810*/  UISETP.LT.AND UP0, UPT, URZ, UR4, UPT ;  /* 0x000000043f00728c */ /* 0x000fe2000bf01270 */
[----:B------:R-:W-:Y:S01]  /*2820*/  FSEL R25, R25, -INF , P3 ;  /* 0xff80000019197808 */ /* 0x000fe20001800000 */
[----:B------:R-:W2:Y:S01]  /*2830*/  SHFL.BFLY PT, R7, R6, 0x2, 0x1f ;  /* 0x0c401f0006077f89 */ /* 0x000ea200000e0000 */
[----:B------:R-:W-:Y:S01]  /*2840*/  ISETP.GT.AND P3, PT, R3, 0x10, PT ;  /* 0x000000100300780c */ /* 0x000fe20003f64270 */
[----:B------:R-:W-:-:S04]  /*2850*/  USEL UR45, URZ, UR4, !UP0 ;  /* 0x000000043f2d7287 */ /* 0x000fc8000c000000 */
[----:B------:R-:W-:Y:S01]  /*2860*/  UISETP.GE.AND UP0, UPT, UR6, UR45, UPT ;  /* 0x0000002d0600728c */ /* 0x000fe2000bf06270 */
[----:B--2---:R-:W-:-:S05]  /*2870*/  FMNMX.FTZ R14, R6, R7, !PT ;  /* 0x00000007060e7209 */ /* 0x004fca0007810000 */
[----:B------:R-:W2:Y:S02]  /*2880*/  SHFL.BFLY PT, R7, R14, 0x1, 0x1f ;  /* 0x0c201f000e077f89 */ /* 0x000ea400000e0000 */
[----:B--2---:R-:W-:-:S04]  /*2890*/  FMNMX.FTZ R7, R14, R7, !PT ;  /* 0x000000070e077209 */ /* 0x004fc80007810000 */
[C---:B------:R-:W-:Y:S01]  /*28a0*/  FSETP.NEU.FTZ.AND P2, PT, R7.reuse, -INF , PT ;  /* 0xff8000000700780b */ /* 0x040fe20003f5d000 */
[----:B------:R-:W-:-:S05]  /*28b0*/  FMUL.FTZ R20, R7, R0 ;  /* 0x0000000007147220 */ /* 0x000fca0000410000 */
[----:B------:R-:W-:Y:S02]  /*28c0*/  FSEL R46, R20, RZ, P2 ;  /* 0x000000ff142e7208 */ /* 0x000fe40001000000 */
[----:B------:R-:W-:-:S03]  /*28d0*/  ISETP.GT.AND P2, PT, R3, RZ, PT ;  /* 0x000000ff0300720c */ /* 0x000fc60003f44270 */
[-CC-:B------:R-:W-:Y:S01]  /*28e0*/  FFMA.FTZ R181, R15, R0.reuse, -R46.reuse ;  /* 0x000000000fb57223 */ /* 0x180fe2000001082e */
[----:B------:R-:W-:Y:S01]  /*28f0*/  FSEL R5, R24, -INF , P2 ;  /* 0xff80000018057808 */ /* 0x000fe20001000000 */
[-CC-:B------:R-:W-:Y:S01]  /*2900*/  FFMA.FTZ R183, R21, R0.reuse, -R46.reuse ;  /* 0x0000000015b77223 */ /* 0x180fe2000001082e */
[----:B------:R-:W-:Y:S01]  /*2910*/  ISETP.GT.AND P2, PT, R3, 0x9, PT ;  /* 0x000000090300780c */ /* 0x000fe20003f44270 */
[-CC-:B------:R-:W-:Y:S01]  /*2920*/  FFMA.FTZ R6, R27, R0.reuse, -R46.reuse ;  /* 0x000000001b067223 */ /* 0x180fe2000001082e */
[----:B------:R-:W-:Y:S01]  /*2930*/  FSEL R15, R28, -INF , P4 ;  /* 0xff8000001c0f7808 */ /* 0x000fe20002000000 */
[-CC-:B------:R-:W-:Y:S01]  /*2940*/  FFMA.FTZ R14, R31, R0.reuse, -R46.reuse ;  /* 0x000000001f0e7223 */ /* 0x180fe2000001082e */
[----:B------:R-:W-:Y:S01]  /*2950*/  FMNMX.FTZ R4, R5, R25, !PT ;  /* 0x0000001905047209 */ /* 0x000fe20007810000 */
[-CC-:B------:R-:W-:Y:S01]  /*2960*/  FFMA.FTZ R20, R35, R0.reuse, -R46.reuse ;  /* 0x0000000023147223 */ /* 0x180fe2000001082e */
[----:B------:R-:W-:Y:S01]  /*2970*/  FSEL R29, R29, -INF , P2 ;  /* 0xff8000001d1d7808 */ /* 0x000fe20001000000 */
[--C-:B------:R-:W-:Y:S01]  /*2980*/  FFMA.FTZ R24, R39, R0, -R46.reuse ;  /* 0x0000000027187223 */ /* 0x100fe2000001082e */
[----:B------:R-:W-:Y:S01]  /*2990*/  FMNMX.FTZ R4, R15, R4, !PT ;  /* 0x000000040f047209 */ /* 0x000fe20007810000 */
[-CC-:B------:R-:W-:Y:S01]  /*29a0*/  FFMA.FTZ R177, R89, R0.reuse, -R46.reuse ;  /* 0x0000000059b17223 */ /* 0x180fe2000001082e */
[----:B------:R-:W-:Y:S01]  /*29b0*/  ISETP.GT.AND P2, PT, R3, 0x11, PT ;  /* 0x000000110300780c */ /* 0x000fe20003f44270 */
[----:B------:R-:W-:Y:S01]  /*29c0*/  MUFU.EX2 R181, R181 ;  /* 0x000000b500b57308 */ /* 0x000fe20000000800 */
[----:B------:R-:W-:Y:S01]  /*29d0*/  FSEL R21, R32, -INF , P3 ;  /* 0xff80000020157808 */ /* 0x000fe20001800000 */
[--C-:B------:R-:W-:Y:S01]  /*29e0*/  FFMA.FTZ R179, R91, R0, -R46.reuse ;  /* 0x000000005bb37223 */ /* 0x100fe2000001082e */
[----:B------:R-:W-:Y:S01]  /*29f0*/  FMNMX.FTZ R4, R29, R4, !PT ;  /* 0x000000041d047209 */ /* 0x000fe20007810000 */
[-CC-:B------:R-:W-:Y:S01]  /*2a00*/  FFMA.FTZ R173, R93, R0.reuse, -R46.reuse ;  /* 0x000000005dad7223 */ /* 0x180fe2000001082e */
[----:B------:R-:W-:Y:S01]  /*2a10*/  ISETP.GT.AND P3, PT, R3, 0x18, PT ;  /* 0x000000180300780c */ /* 0x000fe20003f64270 */
[--C-:B------:R-:W-:Y:S01]  /*2a20*/  FFMA.FTZ R26, R95, R0, -R46.reuse ;  /* 0x000000005f1a7223 */ /* 0x100fe2000001082e */
[----:B------:R-:W-:Y:S01]  /*2a30*/  FSEL R33, R33, -INF , P2 ;  /* 0xff80000021217808 */ /* 0x000fe20001000000 */
[----:B------:R-:W2:Y:S01]  /*2a40*/  MUFU.EX2 R6, R6 ;  /* 0x0000000600067308 */ /* 0x000ea20000000800 */
[----:B------:R-:W-:Y:S01]  /*2a50*/  FMNMX.FTZ R4, R21, R4, !PT ;  /* 0x0000000415047209 */ /* 0x000fe20007810000 */
[-CC-:B------:R-:W-:Y:S01]  /*2a60*/  FFMA.FTZ R175, R97, R0.reuse, -R46.reuse ;  /* 0x0000000061af7223 */ /* 0x180fe2000001082e */
[----:B------:R-:W-:Y:S01]  /*2a70*/  ISETP.GT.AND P2, PT, R3, 0x19, PT ;  /* 0x000000190300780c */ /* 0x000fe20003f44270 */
[-CC-:B------:R-:W-:Y:S01]  /*2a80*/  FFMA.FTZ R28, R99, R0.reuse, -R46.reuse ;  /* 0x00000000631c7223 */ /* 0x180fe2000001082e */
[----:B------:R-:W-:Y:S01]  /*2a90*/  FSEL R27, R36, -INF , P3 ;  /* 0xff800000241b7808 */ /* 0x000fe20001800000 */
[--C-:B------:R-:W-:Y:S01]  /*2aa0*/  FFMA.FTZ R169, R101, R0, -R46.reuse ;  /* 0x0000000065a97223 */ /* 0x100fe2000001082e */
[----:B------:R-:W-:Y:S01]  /*2ab0*/  FMNMX.FTZ R4, R33, R4, !PT ;  /* 0x0000000421047209 */ /* 0x000fe20007810000 */
[----:B------:R-:W-:Y:S01]  /*2ac0*/  MUFU.EX2 R183, R183 ;  /* 0x000000b700b77308 */ /* 0x000fe20000000800 */
[----:B------:R-:W-:Y:S01]  /*2ad0*/  ISETP.GT.AND P3, PT, R3, 0x20, PT ;  /* 0x000000200300780c */ /* 0x000fe20003f64270 */
        /* <DEDUP_REMOVED lines=14> */
[----:B------:R-:W-:Y:S01]  /*2bc0*/  MUFU.EX2 R177, R177 ;  /* 0x000000b100b17308 */ /* 0x000fe20000000800 */
        /* <DEDUP_REMOVED lines=27> */
[----:B------:R-:W-:Y:S01]  /*2d80*/  FFMA.FTZ R83, R83, R0, -R46 ;  /* 0x0000000053537223 */ /* 0x000fe2000001082e */
[----:B------:R-:W-:Y:S01]  /*2d90*/  FSEL R43, R52, -INF , P3 ;  /* 0xff800000342b7808 */ /* 0x000fe20001800000 */
[----:B--2---:R-:W-:Y:S01]  /*2da0*/  FADD.FTZ R52, R181, R6 ;  /* 0x00000006b5347221 */ /* 0x004fe20000010000 */
[----:B------:R-:W-:Y:S01]  /*2db0*/  FMNMX.FTZ R4, R49, R4, !PT ;  /* 0x0000000431047209 */ /* 0x000fe20007810000 */
[----:B------:R-:W-:Y:S01]  /*2dc0*/  MUFU.EX2 R173, R173 ;  /* 0x000000ad00ad7308 */ /* 0x000fe20000000800 */
[----:B------:R-:W-:Y:S01]  /*2dd0*/  ISETP.GT.AND P3, PT, R3, 0x40, PT ;  /* 0x000000400300780c */ /* 0x000fe20003f64270 */
[-CC-:B------:R-:W-:Y:S01]  /*2de0*/  FFMA.FTZ R131, R131, R0.reuse, -R46.reuse ;  /* 0x0000000083837223 */ /* 0x180fe2000001082e */
[----:B------:R-:W-:Y:S01]  /*2df0*/  FSEL R53, R53, -INF , P2 ;  /* 0xff80000035357808 */ /* 0x000fe20001000000 */
[----:B------:R-:W-:Y:S01]  /*2e00*/  FFMA.FTZ R46, R87, R0, -R46 ;  /* 0x00000000572e7223 */ /* 0x000fe2000001082e */
[----:B------:R-:W-:Y:S01]  /*2e10*/  FMNMX.FTZ R4, R43, R4, !PT ;  /* 0x000000042b047209 */ /* 0x000fe20007810000 */
[--C-:B------:R-:W-:Y:S01]  /*2e20*/  IMAD.MOV.U32 R125, RZ, RZ, R151.reuse ;  /* 0x000000ffff7d7224 */ /* 0x100fe200078e0097 */
[----:B------:R-:W-:Y:S01]  /*2e30*/  ISETP.GT.AND P2, PT, R3, 0x41, PT ;  /* 0x000000410300780c */ /* 0x000fe20003f44270 */
[----:B------:R-:W-:Y:S01]  /*2e40*/  MUFU.EX2 R26, R26 ;  /* 0x0000001a001a7308 */ /* 0x000fe20000000800 */
[----:B------:R-:W-:Y:S01]  /*2e50*/  FSEL R47, R56, -INF , P3 ;  /* 0xff800000382f7808 */ /* 0x000fe20001800000 */
[--C-:B------:R-:W-:Y:S01]  /*2e60*/  IMAD.MOV.U32 R123, RZ, RZ, R151.reuse ;  /* 0x000000ffff7b7224 */ /* 0x100fe200078e0097 */
[----:B------:R-:W-:Y:S01]  /*2e70*/  FMNMX.FTZ R4, R53, R4, !PT ;  /* 0x0000000435047209 */ /* 0x000fe20007810000 */
[--C-:B------:R-:W-:Y:S01]  /*2e80*/  IMAD.MOV.U32 R121, RZ, RZ, R151.reuse ;  /* 0x000000ffff797224 */ /* 0x100fe200078e0097 */
[----:B------:R-:W-:Y:S01]  /*2e90*/  ISETP.GT.AND P3, PT, R3, 0x48, PT ;  /* 0x000000480300780c */ /* 0x000fe20003f64270 */
[--C-:B------:R-:W-:Y:S01]  /*2ea0*/  IMAD.MOV.U32 R119, RZ, RZ, R151.reuse ;  /* 0x000000ffff777224 */ /* 0x100fe200078e0097 */
[----:B------:R-:W-:Y:S01]  /*2eb0*/  FSEL R57, R57, -INF , P2 ;  /* 0xff80000039397808 */ /* 0x000fe20001000000 */
[----:B------:R-:W-:Y:S01]  /*2ec0*/  MUFU.EX2 R175, R175 ;  /* 0x000000af00af7308 */ /* 0x000fe20000000800 */
[----:B------:R-:W-:Y:S01]  /*2ed0*/  FMNMX.FTZ R4, R47, R4, !PT ;  /* 0x000000042f047209 */ /* 0x000fe20007810000 */
[--C-:B------:R-:W-:Y:S01]  /*2ee0*/  IMAD.MOV.U32 R117, RZ, RZ, R151.reuse ;  /* 0x000000ffff757224 */ /* 0x100fe200078e0097 */
[----:B------:R-:W-:Y:S01]  /*2ef0*/  ISETP.GT.AND P2, PT, R3, 0x49, PT ;  /* 0x000000490300780c */ /* 0x000fe20003f44270 */
[--C-:B------:R-:W-:Y:S01]  /*2f00*/  IMAD.MOV.U32 R115, RZ, RZ, R151.reuse ;  /* 0x000000ffff737224 */ /* 0x100fe200078e0097 */
[----:B------:R-:W-:Y:S01]  /*2f10*/  FSEL R51, R60, -INF , P3 ;  /* 0xff8000003c337808 */ /* 0x000fe20001800000 */
[--C-:B------:R-:W-:Y:S01]  /*2f20*/  IMAD.MOV.U32 R113, RZ, RZ, R151.reuse ;  /* 0x000000ffff717224 */ /* 0x100fe200078e0097 */
[----:B------:R-:W-:Y:S01]  /*2f30*/  FMNMX.FTZ R4, R57, R4, !PT ;  /* 0x0000000439047209 */ /* 0x000fe20007810000 */
[----:B------:R-:W-:Y:S01]  /*2f40*/  MUFU.EX2 R28, R28 ;  /* 0x0000001c001c7308 */ /* 0x000fe20000000800 */
[----:B------:R-:W-:Y:S01]  /*2f50*/  ISETP.GT.AND P3, PT, R3, 0x50, PT ;  /* 0x000000500300780c */ /* 0x000fe20003f64270 */
[--C-:B------:R-:W-:Y:S01]  /*2f60*/  IMAD.MOV.U32 R111, RZ, RZ, R151.reuse ;  /* 0x000000ffff6f7224 */ /* 0x100fe200078e0097 */
[----:B------:R-:W-:Y:S01]  /*2f70*/  FSEL R61, R61, -INF , P2 ;  /* 0xff8000003d3d7808 */ /* 0x000fe20001000000 */
[--C-:B------:R-:W-:Y:S01]  /*2f80*/  IMAD.MOV.U32 R109, RZ, RZ, R151.reuse ;  /* 0x000000ffff6d7224 */ /* 0x100fe200078e0097 */
        /* <DEDUP_REMOVED lines=23> */
[----:B------:R-:W-:Y:S01]  /*3100*/  IMAD.MOV.U32 R91, RZ, RZ, R151 ;  /* 0x000000ffff5b7224 */ /* 0x000fe200078e0097 */
[----:B------:R-:W-:-:S02]  /*3110*/  FMNMX.FTZ R4, R59, R4, !PT ;  /* 0x000000043b047209 */ /* 0x000fc40007810000 */
[----:B------:R-:W-:Y:S01]  /*3120*/  ISETP.GT.AND P2, PT, R3, 0x61, PT ;  /* 0x000000610300780c */ /* 0x000fe20003f44270 */
[----:B------:R-:W-:Y:S01]  /*3130*/  MUFU.EX2 R32, R32 ;  /* 0x0000002000207308 */ /* 0x000fe20000000800 */
[----:B------:R-:W-:Y:S02]  /*3140*/  FSEL R63, R72, -INF , P3 ;  /* 0xff800000483f7808 */ /* 0x000fe40001800000 */
[----:B------:R-:W-:Y:S02]  /*3150*/  FMNMX.FTZ R4, R69, R4, !PT ;  /* 0x0000000445047209 */ /* 0x000fe40007810000 */
[----:B------:R-:W-:Y:S02]  /*3160*/  ISETP.GT.AND P3, PT, R3, 0x68, PT ;  /* 0x000000680300780c */ /* 0x000fe40003f64270 */
[----:B------:R-:W-:Y:S01]  /*3170*/  FSEL R73, R73, -INF , P2 ;  /* 0xff80000049497808 */ /* 0x000fe20001000000 */
[----:B------:R-:W-:Y:S01]  /*3180*/  MUFU.EX2 R165, R165 ;  /* 0x000000a500a57308 */ /* 0x000fe20000000800 */
[----:B------:R-:W-:-:S02]  /*3190*/  FMNMX.FTZ R4, R63, R4, !PT ;  /* 0x000000043f047209 */ /* 0x000fc40007810000 */
[----:B------:R-:W-:Y:S02]  /*31a0*/  ISETP.GT.AND P2, PT, R3, 0x69, PT ;  /* 0x000000690300780c */ /* 0x000fe40003f44270 */
[----:B------:R-:W-:Y:S02]  /*31b0*/  FSEL R67, R76, -INF , P3 ;  /* 0xff8000004c437808 */ /* 0x000fe40001800000 */
[----:B------:R-:W-:Y:S01]  /*31c0*/  FMNMX.FTZ R4, R73, R4, !PT ;  /* 0x0000000449047209 */ /* 0x000fe20007810000 */
[----:B------:R-:W-:Y:S01]  /*31d0*/  MUFU.EX2 R34, R34 ;  /* 0x0000002200227308 */ /* 0x000fe20000000800 */
[----:B------:R-:W-:Y:S02]  /*31e0*/  ISETP.GT.AND P3, PT, R3, 0x70, PT ;  /* 0x000000700300780c */ /* 0x000fe40003f64270 */
[----:B------:R-:W-:Y:S02]  /*31f0*/  FSEL R77, R77, -INF , P2 ;  /* 0xff8000004d4d7808 */ /* 0x000fe40001000000 */
        /* <DEDUP_REMOVED lines=13> */
[----:B------:R-:W-:Y:S02]  /*32d0*/  FSEL R85, R85, -INF , P2 ;  /* 0xff80000055557808 */ /* 0x000fe40001000000 */
[----:B------:R-:W-:Y:S02]  /*32e0*/  FMNMX.FTZ R4, R3, R4, !PT ;  /* 0x0000000403047209 */ /* 0x000fe40007810000 */
[----:B------:R-:W-:-:S02]  /*32f0*/  F2FP.F16.F32.PACK_AB R181, R6, R181 ;  /* 0x000000b506b5723e */ /* 0x000fc400000000ff */
[----:B------:R-:W-:Y:S01]  /*3300*/  FMNMX.FTZ R4, R85, R4, !PT ;  /* 0x0000000455047209 */ /* 0x000fe20007810000 */
[----:B------:R-:W-:Y:S04]  /*3310*/  MUFU.EX2 R38, R38 ;  /* 0x0000002600267308 */ /* 0x000fe80000000800 */
[----:B------:R-:W2:Y:S04]  /*3320*/  SHFL.BFLY PT, R89, R4, 0x2, 0x1f ;  /* 0x0c401f0004597f89 */ /* 0x000ea800000e0000 */
[----:B------:R-:W-:Y:S08]  /*3330*/  MUFU.EX2 R163, R163 ;  /* 0x000000a300a37308 */ /* 0x000ff00000000800 */
[----:B------:R-:W-:Y:S08]  /*3340*/  MUFU.EX2 R40, R40 ;  /* 0x0000002800287308 */ /* 0x000ff00000000800 */
[----:B------:R-:W-:Y:S01]  /*3350*/  MUFU.EX2 R157, R157 ;  /* 0x0000009d009d7308 */ /* 0x000fe20000000800 */
[----:B--2---:R-:W-:-:S07]  /*3360*/  FMNMX.FTZ R89, R4, R89, !PT ;  /* 0x0000005904597209 */ /* 0x004fce0007810000 */
[----:B------:R-:W-:Y:S01]  /*3370*/  MUFU.EX2 R44, R75 ;  /* 0x0000004b002c7308 */ /* 0x000fe20000000800 */
[----:B------:R-:W2:Y:S07]  /*3380*/  SHFL.BFLY PT, R4, R89, 0x1, 0x1f ;  /* 0x0c201f0059047f89 */ /* 0x000eae00000e0000 */
[----:B------:R-:W-:Y:S08]  /*3390*/  MUFU.EX2 R127, R127 ;  /* 0x0000007f007f7308 */ /* 0x000ff00000000800 */
[----:B------:R-:W3:Y:S08]  /*33a0*/  MUFU.EX2 R48, R79 ;  /* 0x0000004f00307308 */ /* 0x000ef00000000800 */
[----:B------:R-:W-:Y:S01]  /*33b0*/  MUFU.EX2 R129, R129 ;  /* 0x0000008100817308 */ /* 0x000fe20000000800 */
[----:B--2---:R-:W-:Y:S01]  /*33c0*/  FMNMX.FTZ R4, R89, R4, !PT ;  /* 0x0000000459047209 */ /* 0x004fe20007810000 */
[----:B------:R-:W-:-:S03]  /*33d0*/  IMAD.MOV.U32 R89, RZ, RZ, R151 ;  /* 0x000000ffff597224 */ /* 0x000fc600078e0097 */
[C---:B------:R-:W-:Y:S01]  /*33e0*/  FSETP.NEU.FTZ.AND P2, PT, R4.reuse, -INF , PT ;  /* 0xff8000000400780b */ /* 0x040fe20003f5d000 */
[----:B------:R-:W-:Y:S02]  /*33f0*/  FMUL.FTZ R42, R4, R0 ;  /* 0x00000000042a7220 */ /* 0x000fe40000410000 */
[----:B------:R-:W-:Y:S01]  /*3400*/  MUFU.EX2 R50, R83 ;  /* 0x0000005300327308 */ /* 0x000fe20000000800 */
[----:B---3--:R-:W-:Y:S02]  /*3410*/  F2FP.F16.F32.PACK_AB R159, R48, R127 ;  /* 0x0000007f309f723e */ /* 0x008fe400000000ff */
[----:B------:R-:W-:Y:S02]  /*3420*/  FSEL R42, R42, RZ, P2 ;  /* 0x000000ff2a2a7208 */ /* 0x000fe40001000000 */
[----:B------:R-:W-:-:S03]  /*3430*/  PLOP3.LUT P2, PT, PT, PT, UP0, 0x80, 0x0 ;  /* 0x000000000000781c */ /* 0x000fc60003f4f008 */
        /* <DEDUP_REMOVED lines=12> */
[-C--:B------:R-:W-:Y:S01]  /*3500*/  FFMA.FTZ R45, R45, R0.reuse, -R42 ;  /* 0x000000002d2d7223 */ /* 0x080fe2000001082a */
[----:B------:R-:W3:Y:S01]  /*3510*/  MUFU.EX2 R25, R25 ;  /* 0x0000001900197308 */ /* 0x000ee20000000800 */
        /* <DEDUP_REMOVED lines=14> */
[-C--:B------:R-:W-:Y:S01]  /*3600*/  FFMA.FTZ R65, R65, R0.reuse, -R42 ;  /* 0x0000000041417223 */ /* 0x080fe2000001082a */
[----:B------:R4:W5:Y:S01]  /*3610*/  MUFU.EX2 R182, R29 ;  /* 0x0000001d00b67308 */ /* 0x0009620000000800 */
[----:B------:R-:W-:Y:S01]  /*3620*/  FADD.FTZ R5, R179, R52 ;  /* 0x00000034b3057221 */ /* 0x000fe20000010000 */
[----:B---3--:R-:W-:Y:S01]  /*3630*/  FADD.FTZ R52, R180, R25 ;  /* 0x00000019b4347221 */ /* 0x008fe20000010000 */
[-CC-:B------:R-:W-:Y:S01]  /*3640*/  FFMA.FTZ R59, R59, R0.reuse, -R42.reuse ;  /* 0x000000003b3b7223 */ /* 0x180fe2000001082a */
[-CC-:B------:R-:W-:Y:S01]  /*3650*/  FFMA.FTZ R69, R69, R0.reuse, -R42.reuse ;  /* 0x0000000045457223 */ /* 0x180fe2000001082a */
[----:B------:R-:W-:Y:S01]  /*3660*/  FADD.FTZ R54, R24, R5 ;  /* 0x0000000518367221 */ /* 0x000fe20000010000 */
[-CC-:B------:R-:W-:Y:S01]  /*3670*/  FFMA.FTZ R63, R63, R0.reuse, -R42.reuse ;  /* 0x000000003f3f7223 */ /* 0x180fe2000001082a */
[-C--:B------:R-:W-:Y:S01]  /*3680*/  FFMA.FTZ R73, R73, R0.reuse, -R42 ;  /* 0x0000000049497223 */ /* 0x080fe2000001082a */
[----:B------:R-:W3:Y:S01]  /*3690*/  MUFU.EX2 R21, R21 ;  /* 0x0000001500157308 */ /* 0x000ee20000000800 */
[----:B--2---:R-:W-:Y:S01]  /*36a0*/  FADD.FTZ R5, R15, R52 ;  /* 0x000000340f057221 */ /* 0x004fe20000010000 */
[----:B----4-:R-:W-:Y:S01]  /*36b0*/  FADD.FTZ R29, R173, R54 ;  /* 0x00000036ad1d7221 */ /* 0x010fe20000010000 */
[-CC-:B------:R-:W-:Y:S01]  /*36c0*/  FFMA.FTZ R67, R67, R0.reuse, -R42.reuse ;  /* 0x0000000043437223 */ /* 0x180fe2000001082a */
[-CC-:B------:R-:W-:Y:S01]  /*36d0*/  FFMA.FTZ R77, R77, R0.reuse, -R42.reuse ;  /* 0x000000004d4d7223 */ /* 0x180fe2000001082a */
[-CC-:B------:R-:W-:Y:S01]  /*36e0*/  FFMA.FTZ R71, R71, R0.reuse, -R42.reuse ;  /* 0x0000000047477223 */ /* 0x180fe2000001082a */
[----:B------:R-:W-:Y:S01]  /*36f0*/  FADD.FTZ R54, R26, R29 ;  /* 0x0000001d1a367221 */ /* 0x000fe20000010000 */
[-C--:B------:R-:W-:Y:S01]  /*3700*/  FFMA.FTZ R81, R81, R0.reuse, -R42 ;  /* 0x0000000051517223 */ /* 0x080fe2000001082a */
[----:B------:R-:W2:Y:S01]  /*3710*/  MUFU.EX2 R176, R33 ;  /* 0x0000002100b07308 */ /* 0x000ea20000000800 */
[----:B-----5:R-:W-:Y:S01]  /*3720*/  FADD.FTZ R52, R182, R5 ;  /* 0x00000005b6347221 */ /* 0x020fe20000010000 */
[----:B------:R-:W-:Y:S01]  /*3730*/  FADD.FTZ R29, R175, R54 ;  /* 0x00000036af1d7221 */ /* 0x000fe20000010000 */
[-CC-:B------:R-:W-:Y:S01]  /*3740*/  FFMA.FTZ R3, R3, R0.reuse, -R42.reuse ;  /* 0x0000000003037223 */ /* 0x180fe2000001082a */
[----:B------:R-:W-:Y:S01]  /*3750*/  FFMA.FTZ R42, R85, R0, -R42 ;  /* 0x00000000552a7223 */ /* 0x000fe2000001082a */
[----:B------:R-:W-:Y:S01]  /*3760*/  F2FP.F16.F32.PACK_AB R180, R25, R180 ;  /* 0x000000b419b4723e */ /* 0x000fe200000000ff */
[----:B------:R-:W-:Y:S01]  /*3770*/  FADD.FTZ R54, R28, R29 ;  /* 0x0000001d1c367221 */ /* 0x000fe20000010000 */
[----:B------:R-:W-:Y:S01]  /*3780*/  F2FP.F16.F32.PACK_AB R182, R182, R15 ;  /* 0x0000000fb6b6723e */ /* 0x000fe200000000ff */
[----:B------:R-:W4:Y:S01]  /*3790*/  MUFU.EX2 R27, R27 ;  /* 0x0000001b001b7308 */ /* 0x000f220000000800 */
[----:B---3--:R-:W-:Y:S01]  /*37a0*/  FADD.FTZ R5, R21, R52 ;  /* 0x0000003415057221 */ /* 0x008fe20000010000 */
[----:B------:R-:W-:Y:S01]  /*37b0*/  FADD.FTZ R29, R169, R54 ;  /* 0x00000036a91d7221 */ /* 0x000fe20000010000 */
[----:B------:R-:W-:-:S02]  /*37c0*/  F2FP.F16.F32.PACK_AB R153, R50, R129 ;  /* 0x000000813299723e */ /* 0x000fc400000000ff */
[----:B------:R-:W-:Y:S01]  /*37d0*/  F2FP.F16.F32.PACK_AB R183, R14, R183 ;  /* 0x000000b70eb7723e */ /* 0x000fe200000000ff */
[----:B------:R-:W-:Y:S01]  /*37e0*/  FADD.FTZ R54, R30, R29 ;  /* 0x0000001d1e367221 */ /* 0x000fe20000010000 */
[----:B------:R-:W-:Y:S01]  /*37f0*/  F2FP.F16.F32.PACK_AB R177, R20, R177 ;  /* 0x000000b114b1723e */ /* 0x000fe200000000ff */
[----:B------:R-:W3:Y:S01]  /*3800*/  MUFU.EX2 R178, R37 ;  /* 0x0000002500b27308 */ /* 0x000ee20000000800 */
[----:B--2---:R-:W-:Y:S01]  /*3810*/  FADD.FTZ R52, R176, R5 ;  /* 0x00000005b0347221 */ /* 0x004fe20000010000 */
[----:B------:R-:W-:Y:S01]  /*3820*/  FADD.FTZ R29, R171, R54 ;  /* 0x00000036ab1d7221 */ /* 0x000fe20000010000 */
[----:B------:R-:W-:Y:S02]  /*3830*/  F2FP.F16.F32.PACK_AB R179, R24, R179 ;  /* 0x000000b318b3723e */ /* 0x000fe400000000ff */
[----:B------:R-:W-:Y:S02]  /*3840*/  F2FP.F16.F32.PACK_AB R173, R26, R173 ;  /* 0x000000ad1aad723e */ /* 0x000fe400000000ff */
[----:B------:R-:W-:Y:S01]  /*3850*/  F2FP.F16.F32.PACK_AB R175, R28, R175 ;  /* 0x000000af1caf723e */ /* 0x000fe200000000ff */
[----:B------:R-:W2:Y:S01]  /*3860*/  MUFU.EX2 R31, R31 ;  /* 0x0000001f001f7308 */ /* 0x000ea20000000800 */
[----:B----4-:R-:W-:Y:S01]  /*3870*/  FADD.FTZ R5, R27, R52 ;  /* 0x000000341b057221 */ /* 0x010fe20000010000 */
[----:B------:R-:W-:-:S02]  /*3880*/  F2FP.F16.F32.PACK_AB R169, R30, R169 ;  /* 0x000000a91ea9723e */ /* 0x000fc400000000ff */
[----:B------:R-:W-:Y:S02]  /*3890*/  F2FP.F16.F32.PACK_AB R171, R32, R171 ;  /* 0x000000ab20ab723e */ /* 0x000fe400000000ff */
[----:B------:R-:W-:Y:S02]  /*38a0*/  F2FP.F16.F32.PACK_AB R176, R176, R21 ;  /* 0x00000015b0b0723e */ /* 0x000fe400000000ff */
[----:B------:R-:W1:Y:S01]  /*38b0*/  MUFU.EX2 R172, R41 ;  /* 0x0000002900ac7308 */ /* 0x000e620000000800 */
[C---:B---3--:R-:W-:Y:S01]  /*38c0*/  FADD.FTZ R52, R178.reuse, R5 ;  /* 0x00000005b2347221 */ /* 0x048fe20000010000 */
[----:B------:R-:W-:-:S06]  /*38d0*/  F2FP.F16.F32.PACK_AB R178, R178, R27 ;  /* 0x0000001bb2b2723e */ /* 0x000fcc00000000ff */
[----:B------:R-:W3:Y:S01]  /*38e0*/  MUFU.EX2 R35, R35 ;  /* 0x0000002300237308 */ /* 0x000ee20000000800 */
[----:B--2---:R-:W-:Y:S01]  /*38f0*/  FADD.FTZ R5, R31, R52 ;  /* 0x000000341f057221 */ /* 0x004fe20000010000 */
[----:B------:R-:W-:-:S04]  /*3900*/  FADD.FTZ R52, R32, R29 ;  /* 0x0000001d20347221 */ /* 0x000fc80000010000 */
[----:B------:R-:W-:Y:S01]  /*3910*/  FADD.FTZ R29, R165, R52 ;  /* 0x00000034a51d7221 */ /* 0x000fe20000010000 */
[----:B------:R-:W-:Y:S01]  /*3920*/  F2FP.F16.F32.PACK_AB R165, R34, R165 ;  /* 0x000000a522a5723e */ /* 0x000fe200000000ff */
[----:B------:R-:W2:Y:S01]  /*3930*/  MUFU.EX2 R174, R45 ;  /* 0x0000002d00ae7308 */ /* 0x000ea20000000800 */
[----:B-1----:R-:W-:Y:S01]  /*3940*/  FADD.FTZ R2, R172, R5 ;  /* 0x00000005ac027221 */ /* 0x002fe20000010000 */
[----:B------:R-:W-:Y:S01]  /*3950*/  FADD.FTZ R52, R34, R29 ;  /* 0x0000001d22347221 */ /* 0x000fe20000010000 */
[----:B------:R-:W-:-:S03]  /*3960*/  F2FP.F16.F32.PACK_AB R172, R172, R31 ;  /* 0x0000001facac723e */ /* 0x000fc600000000ff */
[----:B------:R-:W-:Y:S01]  /*3970*/  FADD.FTZ R29, R167, R52 ;  /* 0x00000034a71d7221 */ /* 0x000fe20000010000 */
[C---:B------:R-:W-:Y:S01]  /*3980*/  F2FP.F16.F32.PACK_AB R167, R36.reuse, R167 ;  /* 0x000000a724a7723e */ /* 0x040fe200000000ff */
[----:B------:R-:W1:Y:S01]  /*3990*/  MUFU.EX2 R39, R39 ;  /* 0x0000002700277308 */ /* 0x000e620000000800 */
[----:B---3--:R-:W-:Y:S01]  /*39a0*/  FADD.FTZ R5, R35, R2 ;  /* 0x0000000223057221 */ /* 0x008fe20000010000 */
[----:B------:R-:W-:-:S04]  /*39b0*/  FADD.FTZ R52, R36, R29 ;  /* 0x0000001d24347221 */ /* 0x000fc80000010000 */
[----:B------:R-:W-:Y:S01]  /*39c0*/  FADD.FTZ R29, R161, R52 ;  /* 0x00000034a11d7221 */ /* 0x000fe20000010000 */
[----:B------:R-:W-:Y:S01]  /*39d0*/  F2FP.F16.F32.PACK_AB R161, R38, R161 ;  /* 0x000000a126a1723e */ /* 0x000fe200000000ff */
[----:B------:R-:W3:Y:S01]  /*39e0*/  MUFU.EX2 R168, R49 ;  /* 0x0000003100a87308 */ /* 0x000ee20000000800 */
[----:B--2---:R-:W-:Y:S01]  /*39f0*/  FADD.FTZ R2, R174, R5 ;  /* 0x00000005ae027221 */ /* 0x004fe20000010000 */
[----:B------:R-:W-:Y:S01]  /*3a00*/  FADD.FTZ R52, R38, R29 ;  /* 0x0000001d26347221 */ /* 0x000fe20000010000 */
[----:B------:R-:W-:-:S03]  /*3a10*/  F2FP.F16.F32.PACK_AB R174, R174, R35 ;  /* 0x00000023aeae723e */ /* 0x000fc600000000ff */
[----:B------:R-:W-:Y:S01]  /*3a20*/  FADD.FTZ R29, R163, R52 ;  /* 0x00000034a31d7221 */ /* 0x000fe20000010000 */
[C---:B------:R-:W-:Y:S01]  /*3a30*/  F2FP.F16.F32.PACK_AB R163, R40.reuse, R163 ;  /* 0x000000a328a3723e */ /* 0x040fe200000000ff */
[----:B------:R-:W2:Y:S01]  /*3a40*/  MUFU.EX2 R43, R43 ;  /* 0x0000002b002b7308 */ /* 0x000ea20000000800 */
[----:B-1----:R-:W-:Y:S01]  /*3a50*/  FADD.FTZ R5, R39, R2 ;  /* 0x0000000227057221 */ /* 0x002fe20000010000 */
[----:B------:R-:W-:-:S04]  /*3a60*/  FADD.FTZ R6, R40, R29 ;  /* 0x0000001d28067221 */ /* 0x000fc80000010000 */
[----:B------:R-:W-:Y:S01]  /*3a70*/  FADD.FTZ R29, R157, R6 ;  /* 0x000000069d1d7221 */ /* 0x000fe20000010000 */
[----:B------:R-:W-:Y:S01]  /*3a80*/  F2FP.F16.F32.PACK_AB R157, R44, R157 ;  /* 0x0000009d2c9d723e */ /* 0x000fe200000000ff */
[----:B------:R-:W1:Y:S01]  /*3a90*/  MUFU.EX2 R170, R53 ;  /* 0x0000003500aa7308 */ /* 0x000e620000000800 */
[----:B---3--:R-:W-:Y:S01]  /*3aa0*/  FADD.FTZ R2, R168, R5 ;  /* 0x00000005a8027221 */ /* 0x008fe20000010000 */
[----:B------:R-:W-:Y:S01]  /*3ab0*/  FADD.FTZ R6, R44, R29 ;  /* 0x0000001d2c067221 */ /* 0x000fe20000010000 */
[----:B------:R-:W-:-:S03]  /*3ac0*/  F2FP.F16.F32.PACK_AB R168, R168, R39 ;  /* 0x00000027a8a8723e */ /* 0x000fc600000000ff */
[----:B------:R-:W-:Y:S01]  /*3ad0*/  FADD.FTZ R29, R127, R6 ;  /* 0x000000067f1d7221 */ /* 0x000fe20000010000 */
[----:B------:R-:W-:Y:S01]  /*3ae0*/  IMAD.MOV.U32 R127, RZ, RZ, R151 ;  /* 0x000000ffff7f7224 */ /* 0x000fe200078e0097 */
[----:B------:R-:W3:Y:S01]  /*3af0*/  MUFU.EX2 R47, R47 ;  /* 0x0000002f002f7308 */ /* 0x000ee20000000800 */
[----:B--2---:R-:W-:Y:S01]  /*3b00*/  FADD.FTZ R5, R43, R2 ;  /* 0x000000022b057221 */ /* 0x004fe20000010000 */
[----:B------:R-:W-:-:S04]  /*3b10*/  FADD.FTZ R6, R48, R29 ;  /* 0x0000001d30067221 */ /* 0x000fc80000010000 */
[----:B------:R-:W-:Y:S01]  /*3b20*/  FADD.FTZ R29, R129, R6 ;  /* 0x00000006811d7221 */ /* 0x000fe20000010000 */
[----:B------:R-:W-:Y:S01]  /*3b30*/  IMAD.MOV.U32 R129, RZ, RZ, R151 ;  /* 0x000000ffff817224 */ /* 0x000fe200078e0097 */
[----:B------:R-:W2:Y:S01]  /*3b40*/  MUFU.EX2 R164, R57 ;  /* 0x0000003900a47308 */ /* 0x000ea20000000800 */
[----:B-1----:R-:W-:Y:S01]  /*3b50*/  FADD.FTZ R2, R170, R5 ;  /* 0x00000005aa027221 */ /* 0x002fe20000010000 */
[----:B------:R-:W-:Y:S01]  /*3b60*/  FADD.FTZ R6, R50, R29 ;  /* 0x0000001d32067221 */ /* 0x000fe20000010000 */
[----:B------:R-:W-:-:S05]  /*3b70*/  F2FP.F16.F32.PACK_AB R170, R170, R43 ;  /* 0x0000002baaaa723e */ /* 0x000fca00000000ff */
[----:B------:R-:W1:Y:S01]  /*3b80*/  MUFU.EX2 R51, R51 ;  /* 0x0000003300337308 */ /* 0x000e620000000800 */
[----:B---3--:R-:W-:-:S07]  /*3b90*/  FADD.FTZ R5, R47, R2 ;  /* 0x000000022f057221 */ /* 0x008fce0000010000 */
[----:B------:R-:W3:Y:S01]  /*3ba0*/  MUFU.EX2 R166, R61 ;  /* 0x0000003d00a67308 */ /* 0x000ee20000000800 */
[C---:B--2---:R-:W-:Y:S01]  /*3bb0*/  FADD.FTZ R2, R164.reuse, R5 ;  /* 0x00000005a4027221 */ /* 0x044fe20000010000 */
[----:B------:R-:W-:-:S06]  /*3bc0*/  F2FP.F16.F32.PACK_AB R164, R164, R47 ;  /* 0x0000002fa4a4723e */ /* 0x000fcc00000000ff */
[----:B------:R-:W2:Y:S01]  /*3bd0*/  MUFU.EX2 R55, R55 ;  /* 0x0000003700377308 */ /* 0x000ea20000000800 */
[----:B-1----:R-:W-:-:S07]  /*3be0*/  FADD.FTZ R5, R51, R2 ;  /* 0x0000000233057221 */ /* 0x002fce0000010000 */
[----:B------:R-:W1:Y:S01]  /*3bf0*/  MUFU.EX2 R160, R65 ;  /* 0x0000004100a07308 */ /* 0x000e620000000800 */
[C---:B---3--:R-:W-:Y:S01]  /*3c00*/  FADD.FTZ R2, R166.reuse, R5 ;  /* 0x00000005a6027221 */ /* 0x048fe20000010000 */
[----:B------:R-:W-:-:S06]  /*3c10*/  F2FP.F16.F32.PACK_AB R166, R166, R51 ;  /* 0x00000033a6a6723e */ /* 0x000fcc00000000ff */
[----:B------:R-:W3:Y:S01]  /*3c20*/  MUFU.EX2 R59, R59 ;  /* 0x0000003b003b7308 */ /* 0x000ee20000000800 */
[----:B--2---:R-:W-:-:S07]  /*3c30*/  FADD.FTZ R5, R55, R2 ;  /* 0x0000000237057221 */ /* 0x004fce0000010000 */
[----:B------:R-:W2:Y:S01]  /*3c40*/  MUFU.EX2 R162, R69 ;  /* 0x0000004500a27308 */ /* 0x000ea20000000800 */
[C---:B-1----:R-:W-:Y:S01]  /*3c50*/  FADD.FTZ R2, R160.reuse, R5 ;  /* 0x00000005a0027221 */ /* 0x042fe20000010000 */
[----:B------:R-:W-:-:S06]  /*3c60*/  F2FP.F16.F32.PACK_AB R160, R160, R55 ;  /* 0x00000037a0a0723e */ /* 0x000fcc00000000ff */
        /* <DEDUP_REMOVED lines=23> */
[----:B---3--:R-:W-:Y:S01]  /*3de0*/  FADD.FTZ R15, R3, R2 ;  /* 0x00000002030f7221 */ /* 0x008fe20000010000 */
[----:B------:R-:W-:Y:S02]  /*3df0*/  MOV R2, 0x3f800000 ;  /* 0x3f80000000027802 */ /* 0x000fe40000000f00 */
[C---:B--2---:R-:W-:Y:S01]  /*3e00*/  F2FP.F16.F32.PACK_AB R155, R46.reuse, R131 ;  /* 0x000000832e9b723e */ /* 0x044fe200000000ff */
[----:B------:R-:W-:Y:S01]  /*3e10*/  FADD.FTZ R5, R46, R29 ;  /* 0x0000001d2e057221 */ /* 0x000fe20000010000 */
[----:B------:R-:W-:Y:S01]  /*3e20*/  IMAD.MOV.U32 R131, RZ, RZ, R151 ;  /* 0x000000ffff837224 */ /* 0x000fe200078e0097 */
[C---:B-1----:R-:W-:Y:S01]  /*3e30*/  F2FP.F16.F32.PACK_AB R154, R42.reuse, R3 ;  /* 0x000000032a9a723e */ /* 0x042fe200000000ff */
[----:B------:R-:W-:Y:S01]  /*3e40*/  FADD.FTZ R6, R42, R15 ;  /* 0x0000000f2a067221 */ /* 0x000fe20000010000 */
[----:B------:R-:W-:Y:S01]  /*3e50*/  IMAD.MOV.U32 R3, RZ, RZ, 0x3f800000 ;  /* 0x3f800000ff037424 */ /* 0x000fe200078e00ff */
[----:B------:R-:W-:Y:S06]  /*3e60*/  @!P2 BRA `(.L_x_1865) ;  /* 0x0000002c001ca947 */ /* 0x000fec0003800000 */
[----:B------:R-:W-:Y:S01]  /*3e70*/  IMAD.MOV.U32 R15, RZ, RZ, R7 ;  /* 0x000000ffff0f7224 */ /* 0x000fe200078e0007 */
[----:B------:R-:W-:Y:S01]  /*3e80*/  CS2R R150, SRZ ;  /* 0x0000000000967805 */ /* 0x000fe2000001ff00 */
[----:B------:R-:W-:Y:S01]  /*3e90*/  IMAD.MOV.U32 R14, RZ, RZ, R4 ;  /* 0x000000ffff0e7224 */ /* 0x000fe200078e0004 */
[----:B------:R-:W-:Y:S01]  /*3ea0*/  CS2R R146, SRZ ;  /* 0x0000000000927805 */ /* 0x000fe2000001ff00 */
[----:B------:R-:W-:Y:S01]  /*3eb0*/  IMAD.MOV.U32 R2, RZ, RZ, 0x3f800000 ;  /* 0x3f800000ff027424 */ /* 0x000fe200078e00ff */
        /* <DEDUP_REMOVED lines=31> */
[----:B------:R-:W-:Y:S01]  /*40b0*/  UMOV UR4, UR36 ;  /* 0x0000002400047c82 */ /* 0x000fe20008000000 */
[----:B------:R-:W-:-:S05]  /*40c0*/  ULDC.64 UR40, c[0x0][0x3f8] ;  /* 0x0000fe0000287ab9 */ /* 0x000fca0000000a00 */
.L_x_1874:
[----:B------:R-:W-:-:S04]  /*40d0*/  UIADD3 UR5, UR4, 0x1, URZ ;  /* 0x0000000104057890 */ /* 0x000fc8000fffe03f */
[----:B------:R-:W-:-:S04]  /*40e0*/  UISETP.NE.AND UP0, UPT, UR5, 0x2, UPT ;  /* 0x000000020500788c */ /* 0x000fc8000bf05270 */
[----:B------:R-:W-:Y:S02]  /*40f0*/  USEL UR46, URZ, 0x1, UP0 ;  /* 0x000000013f2e7887 */ /* 0x000fe40008000000 */
[----:B------:R-:W-:Y:S02]  /*4100*/  USEL UR36, UR5, URZ, UP0 ;  /* 0x0000003f05247287 */ /* 0x000fe40008000000 */
[----:B------:R-:W-:Y:S01]  /*4110*/  ULOP3.LUT UR46, UR39, UR46, URZ, 0x3c, !UPT ;  /* 0x0000002e272e7292 */ /* 0x000fe2000f8e3c3f */
[----:B------:R-:W-:Y:S11]  /*4120*/  @!P0 BRA `(.L_x_1866) ;  /* 0x0000000000048947 */ /* 0x000ff60003800000 */
[----:B------:R-:W-:Y:S01]  /*4130*/  BPT.TRAP 0x1 ;  /* 0x000000040000795c */ /* 0x000fe20000300000 */
.L_x_1866:
[----:B------:R-:W-:Y:S01]  /*4140*/  ULEA UR7, UR36, UR37, 0x3 ;  /* 0x0000002524077291 */ /* 0x000fe2000f8e183f */
[----:B------:R-:W-:-:S05]  /*4150*/  IMAD.U32 R0, RZ, RZ, UR46 ;  /* 0x0000002eff007e24 */ /* 0x000fca000f8e00ff */
[----:B------:R-:W-:-:S04]  /*4160*/  SHF.L.U32 R0, R0, 0x1f, RZ ;  /* 0x0000001f00007819 */ /* 0x000fc800000006ff */
[----:B------:R1:W2:Y:S01]  /*4170*/  SYNCS.PHASECHK.TRANS64.TRYWAIT P2, [UR7+0x34830], R0 ;  /* 0x03483000ff0075a7 */ /* 0x0002a20008040147 */
[----:B------:R-:W-:Y:S05]  /*4180*/  @!P0 BRA `(.L_x_1867) ;  /* 0x0000000000048947 */ /* 0x000fea0003800000 */
[----:B------:R-:W-:Y:S01]  /*4190*/  BPT.TRAP 0x1 ;  /* 0x000000040000795c */ /* 0x000fe20000300000 */
.L_x_1867:
[----:B--2---:R-:W-:Y:S05]  /*41a0*/  @P2 BRA `(.L_x_1868) ;  /* 0x0000000000082947 */ /* 0x004fea0003800000 */
[----:B------:R-:W2:Y:S02]  /*41b0*/  SYNCS.PHASECHK.TRANS64.TRYWAIT P2, [UR7+0x34830], R0 ;  /* 0x03483000ff0075a7 */ /* 0x000ea40008040147 */
[----:B--2---:R-:W-:Y:S05]  /*41c0*/  @!P2 BRA `(.L_x_1869) ;  /* 0x0000009800b8a947 */ /* 0x004fea0003800000 */
.L_x_1868:
        /* <DEDUP_REMOVED lines=16> */
[----:B------:R-:W-:Y:S01]  /*42d0*/  R2UR UR56, R10 ;  /* 0x000000000a3872ca */ /* 0x000fe200000e0000 */
[----:B------:R-:W-:Y:S01]  /*42e0*/  UIADD3 UR58, UR5, 0x2, URZ ;  /* 0x00000002053a7890 */ /* 0x000fe2000fffe03f */
[----:B------:R-:W-:Y:S01]  /*42f0*/  R2UR UR57, R11 ;  /* 0x000000000b3972ca */ /* 0x000fe200000e0000 */
        /* <DEDUP_REMOVED lines=77> */
[----:B------:R-:W-:Y:S01]  /*47d0*/  R2UR UR56, R8 ;  /* 0x00000000083872ca */ /* 0x000fe200000e0000 */
[----:B------:R-:W-:Y:S01]  /*47e0*/  UIADD3 UR58, UR5, 0x806, URZ ;  /* 0x00000806053a7890 */ /* 0x000fe2000fffe03f */
[----:B------:R-:W-:Y:S01]  /*47f0*/  R2UR UR57, R9 ;  /* 0x00000000093972ca */ /* 0x000fe200000e0000 */
        /* <DEDUP_REMOVED lines=34> */
.L_x_1870:
[----:B------:R-:W-:Y:S01]  /*4a20*/  ULEA UR5, UR4, UR37, 0x3 ;  /* 0x0000002504057291 */ /* 0x000fe2000f8e183f */
[----:B-12---:R-:W-:-:S05]  /*4a30*/  IMAD.U32 R0, RZ, RZ, UR39 ;  /* 0x00000027ff007e24 */ /* 0x006fca000f8e00ff */
[----:B------:R-:W-:-:S04]  /*4a40*/  SHF.L.U32 R0, R0, 0x1f, RZ ;  /* 0x0000001f00007819 */ /* 0x000fc800000006ff */
[----:B------:R1:W2:Y:S01]  /*4a50*/  SYNCS.PHASECHK.TRANS64.TRYWAIT P2, [UR5+0x34850], R0 ;  /* 0x03485000ff0075a7 */ /* 0x0002a20008040145 */
[----:B------:R-:W-:Y:S05]  /*4a60*/  @!P0 BRA `(.L_x_1871) ;  /* 0x0000000000048947 */ /* 0x000fea0003800000 */
[----:B------:R-:W-:Y:S01]  /*4a70*/  BPT.TRAP 0x1 ;  /* 0x000000040000795c */ /* 0x000fe20000300000 */
.L_x_1871:
[----:B--2---:R-:W-:Y:S05]  /*4a80*/  @P2 BRA `(.L_x_1872) ;  /* 0x0000000000082947 */ /* 0x004fea0003800000 */
[----:B------:R-:W2:Y:S02]  /*4a90*/  SYNCS.PHASECHK.TRANS64.TRYWAIT P2, [UR5+0x34850], R0 ;  /* 0x03485000ff0075a7 */ /* 0x000ea40008040145 */
[----:B--2---:R-:W-:Y:S05]  /*4aa0*/  @!P2 BRA `(.L_x_1873) ;  /* 0x000000900098a947 */ /* 0x004fea0003800000 */
.L_x_1872:
[----:B------:R-:W-:Y:S01]  /*4ab0*/  UIADD3 UR10, UR37, 0x400, URZ ;  /* 0x00000400250a7890 */ /* 0x000fe2000fffe03f */
[----:B------:R-:W-:Y:S01]  /*4ac0*/  WARPGROUP.ARRIVE ;  /* 0x00000000000079c5 */ /* 0x000fe20000000000 */
[----:B------:R-:W-:Y:S01]  /*4ad0*/  UMOV UR11, 0x40000040 ;  /* 0x40000040000b7882 */ /* 0x000fe20000000000 */
[----:B------:R-:W-:Y:S02]  /*4ae0*/  UISETP.NE.U32.AND UP0, UPT, UR40, URZ, UPT ;  /* 0x0000003f2800728c */ /* 0x000fe4000bf05070 */
[----:B------:R-:W-:Y:S02]  /*4af0*/  USHF.R.U32.HI UR10, URZ, 0x4, UR10 ;  /* 0x000000043f0a7899 */ /* 0x000fe4000801160a */
[----:B------:R-:W-:Y:S02]  /*4b00*/  UISETP.NE.AND.EX UP0, UPT, UR41, URZ, UPT, UP0 ;  /* 0x0000003f2900728c */ /* 0x000fe4000bf05300 */
[----:B------:R-:W-:Y:S01]  /*4b10*/  ULOP3.LUT UR10, UR10, 0x3fff, URZ, 0xc0, !UPT ;  /* 0x00003fff0a0a7892 */ /* 0x000fe2000f8ec03f */
[----:B------:R-:W-:Y:S01]  /*4b20*/  ULDC UR18, c[0x0][0x404] ;  /* 0x0001010000127ab9 */ /* 0x000fe20000000800 */
[----:B------:R-:W-:-:S02]  /*4b30*/  ULDC UR15, c[0x0][0x2e0] ;  /* 0x0000b800000f7ab9 */ /* 0x000fc40000000800 */
[----:B------:R-:W-:Y:S01]  /*4b40*/  ULOP3.LUT UR10, UR10, 0x4000000, URZ, 0xfc, !UPT ;  /* 0x040000000a0a7892 */ /* 0x000fe2000f8efc3f */
[----:B------:R-:W-:Y:S01]  /*4b50*/  ULDC UR14, c[0x0][0x288] ;  /* 0x0000a200000e7ab9 */ /* 0x000fe20000000800 */
[----:B------:R-:W-:Y:S02]  /*4b60*/  UMOV UR39, UR46 ;  /* 0x0000002e00277c82 */ /* 0x000fe40008000000 */
        /* <DEDUP_REMOVED lines=8> */
[----:B------:R-:W-:Y:S01]  /*4bf0*/  UMOV UR10, 0xffffff80 ;  /* 0xffffff80000a7882 */ /* 0x000fe20000000000 */
[----:B------:R-:W-:Y:S02]  /*4c00*/  USEL UR11, UR18, 0x1, UP0 ;  /* 0x00000001120b7887 */ /* 0x000fe40008000000 */
[----:B------:R-:W-:Y:S02]  /*4c10*/  UIMAD UR10, UR6, UR10, 0x1 ;  /* 0x00000001060a74a4 */ /* 0x000fe4000f8e020a */
[----:B------:R-:W-:Y:S02]  /*4c20*/  UISETP.GT.AND UP0, UPT, UR6, UR45, UPT ;  /* 0x0000002d0600728c */ /* 0x000fe4000bf04270 */
[----:B------:R-:W-:Y:S02]  /*4c30*/  UIADD3 UR10, UR42, UR10, URZ ;  /* 0x0000000a2a0a7290 */ /* 0x000fe4000fffe03f */
[----:B------:R-:W-:-:S02]  /*4c40*/  UIADD3 UR6, UR6, -0x1, URZ ;  /* 0xffffffff06067890 */ /* 0x000fc4000fffe03f */
[----:B------:R-:W-:-:S03]  /*4c50*/  UIMAD UR10, UR11, UR15, UR10 ;  /* 0x0000000f0b0a72a4 */ /* 0x000fc6000f8e020a */
[----:B------:R-:W-:Y:S01]  /*4c60*/  UMOV UR11, 0x40000040 ;  /* 0x40000040000b7882 */ /* 0x000fe20000000000 */
[----:B------:R-:W-:-:S06]  /*4c70*/  UIADD3 UR10, UR10, -UR14, URZ ;  /* 0x8000000e0a0a7290 */ /* 0x000fcc000fffe03f */
[----:B--2---:R-:W-:Y:S01]  /*4c80*/  IMAD.U32 R3, RZ, RZ, UR10 ;  /* 0x0000000aff037e24 */ /* 0x004fe2000f8e00ff */
[----:B------:R-:W-:-:S03]  /*4c90*/  UIADD3 UR10, UR4, 0x100, URZ ;  /* 0x00000100040a7890 */ /* 0x000fc6000fffe03f */
[----:B------:R-:W-:-:S04]  /*4ca0*/  IMAD R20, R22, -0x2, R3 ;  /* 0xfffffffe16147824 */ /* 0x000fc800078e0203 */
[----:B------:R-:W-:-:S05]  /*4cb0*/  IMAD.IADD R20, R23, 0x1, R20 ;  /* 0x0000000117147824 */ /* 0x000fca00078e0214 */
[C---:B------:R-:W-:Y:S02]  /*4cc0*/  ISETP.GT.AND P2, PT, R20.reuse, RZ, PT ;  /* 0x000000ff1400720c */ /* 0x040fe40003f44270 */
[----:B------:R-:W-:Y:S02]  /*4cd0*/  ISETP.GT.AND P3, PT, R20, 0x1, PT ;  /* 0x000000011400780c */ /* 0x000fe40003f64270 */
[----:B------:R-:W-:Y:S02]  /*4ce0*/  FSEL R203, R24, -INF , P2 ;  /* 0xff80000018cb7808 */ /* 0x000fe40001000000 */
[----:B------:R-:W-:Y:S02]  /*4cf0*/  ISETP.GT.AND P2, PT, R20, 0x8, PT ;  /* 0x000000081400780c */ /* 0x000fe40003f44270 */
[----:B------:R-:W-:Y:S02]  /*4d00*/  FSEL R207, R25, -INF , P3 ;  /* 0xff80000019cf7808 */ /* 0x000fe40001800000 */
[----:B-1----:R-:W-:-:S02]  /*4d10*/  FMNMX.FTZ R0, R203, R14, !PT ;  /* 0x0000000ecb007209 */ /* 0x002fc40007810000 */
[----:B------:R-:W-:Y:S02]  /*4d20*/  ISETP.GT.AND P3, PT, R20, 0x9, PT ;  /* 0x000000091400780c */ /* 0x000fe40003f64270 */
[----:B------:R-:W-:Y:S02]  /*4d30*/  FSEL R199, R28, -INF , P2 ;  /* 0xff8000001cc77808 */ /* 0x000fe40001000000 */
[----:B------:R-:W-:Y:S02]  /*4d40*/  FMNMX.FTZ R0, R207, R0, !PT ;  /* 0x00000000cf007209 */ /* 0x000fe40007810000 */
[----:B------:R-:W-:Y:S02]  /*4d50*/  ISETP.GT.AND P2, PT, R20, 0x10, PT ;  /* 0x000000101400780c */ /* 0x000fe40003f44270 */
        /* <DEDUP_REMOVED lines=21> */
[----:B------:R-:W-:Y:S01]  /*4eb0*/  FMNMX.FTZ R0, R181, R0, !PT ;  /* 0x00000000b5007209 */ /* 0x000fe20007810000 */
[----:B------:R-:W-:Y:S02]  /*4ec0*/  WARPGROUP.DEPBAR.LE gsb0, 0x0 ;  /* 0x00008000000079c5 */ /* 0x000fe40000010000 */
[----:B------:R-:W-:Y:S01]  /*4ed0*/  WARPGROUP.ARRIVE ;  /* 0x00000000000079c5 */ /* 0x000fe20000000000 */
[----:B------:R-:W-:Y:S02]  /*4ee0*/  FSEL R179, R44, -INF , P2 ;  /* 0xff8000002cb37808 */ /* 0x000fe40001000000 */
[C---:B------:R-:W-:Y:S02]  /*4ef0*/  ISETP.GT.AND P2, PT, R20.reuse, 0x30, PT ;  /* 0x000000301400780c */ /* 0x040fe40003f44270 */
[----:B------:R-:W-:Y:S01]  /*4f00*/  FSEL R177, R45, -INF , P3 ;  /* 0xff8000002db17808 */ /* 0x000fe20001800000 */
[----:B------:R-:W-:Y:S01]  /*4f10*/  HGMMA.64x128x16.F32 R88, R172, gdesc[UR8].tnspB, R88, gsb0 ;  /* 0x41e00008ac587df0 */ /* 0x000fe20008000858 */
[----:B------:R-:W-:Y:S01]  /*4f20*/  UIADD3 UR10, UR4, 0x180, URZ ;  /* 0x00000180040a7890 */ /* 0x000fe2000fffe03f */
[----:B------:R-:W-:Y:S01]  /*4f30*/  FMNMX.FTZ R0, R179, R0, !PT ;  /* 0x00000000b3007209 */ /* 0x000fe20007810000 */
[----:B------:R-:W-:Y:S01]  /*4f40*/  UMOV UR11, 0x40000040 ;  /* 0x40000040000b7882 */ /* 0x000fe20000000000 */
[----:B------:R-:W-:-:S02]  /*4f50*/  ISETP.GT.AND P3, PT, R20, 0x31, PT ;  /* 0x000000311400780c */ /* 0x000fc40003f64270 */
[----:B------:R-:W-:Y:S01]  /*4f60*/  FMNMX.FTZ R0, R177, R0, !PT ;  /* 0x00000000b1007209 */ /* 0x000fe20007810000 */
[----:B------:R-:W-:Y:S02]  /*4f70*/  WARPGROUP.DEPBAR.LE gsb0, 0x0 ;  /* 0x00008000000079c5 */ /* 0x000fe40000010000 */
[----:B------:R-:W-:Y:S01]  /*4f80*/  WARPGROUP.ARRIVE ;  /* 0x00000000000079c5 */ /* 0x000fe20000000000 */
[----:B------:R-:W-:Y:S02]  /*4f90*/  FSEL R175, R48, -INF , P2 ;  /* 0xff80000030af7808 */ /* 0x000fe40001000000 */
[C---:B------:R-:W-:Y:S02]  /*4fa0*/  ISETP.GT.AND P2, PT, R20.reuse, 0x38, PT ;  /* 0x000000381400780c */ /* 0x040fe40003f44270 */
[----:B------:R-:W-:Y:S01]  /*4fb0*/  FSEL R173, R49, -INF , P3 ;  /* 0xff80000031ad7808 */ /* 0x000fe20001800000 */
[----:B------:R-:W-:Y:S01]  /*4fc0*/  HGMMA.64x128x16.F32 R88, R168, gdesc[UR8].tnspB, R88, gsb0 ;  /* 0x41e00008a8587df0 */ /* 0x000fe20008000858 */
[----:B------:R-:W-:Y:S01]  /*4fd0*/  FMNMX.FTZ R0, R175, R0, !PT ;  /* 0x00000000af007209 */ /* 0x000fe20007810000 */
[----:B------:R-:W-:Y:S01]  /*4fe0*/  UIADD3 UR10, UR4, 0x200, URZ ;  /* 0x00000200040a7890 */ /* 0x000fe2000fffe03f */
[----:B------:R-:W-:Y:S01]  /*4ff0*/  ISETP.GT.AND P3, PT, R20, 0x39, PT ;  /* 0x000000391400780c */ /* 0x000fe20003f64270 */
[----:B------:R-:W-:Y:S01]  /*5000*/  UMOV UR11, 0x40000040 ;  /* 0x40000040000b7882 */ /* 0x000fe20000000000 */
        /* <DEDUP_REMOVED lines=47> */
[C---:B------:R-:W-:Y:S01]  /*5300*/  ISETP.GT.AND P3, PT, R20.reuse, 0x79, PT ;  /* 0x000000791400780c */ /* 0x040fe20003f64270 */
[----:B------:R-:W-:Y:S01]  /*5310*/  VIADD R20, R20, 0x8 ;  /* 0x0000000814147836 */ /* 0x000fe20000000000 */
[----:B------:R-:W-:-:S02]  /*5320*/  FSEL R41, R84, -INF , P2 ;  /* 0xff80000054297808 */ /* 0x000fc40001000000 */
[----:B------:R-:W-:Y:S02]  /*5330*/  FMNMX.FTZ R0, R81, R0, !PT ;  /* 0x0000000051007209 */ /* 0x000fe40007810000 */
[----:B------:R-:W-:Y:S02]  /*5340*/  FSEL R85, R85, -INF , P3 ;  /* 0xff80000055557808 */ /* 0x000fe40001800000 */
[----:B------:R-:W-:Y:S02]  /*5350*/  FMNMX.FTZ R0, R41, R0, !PT ;  /* 0x0000000029007209 */ /* 0x000fe40007810000 */
[C---:B------:R-:W-:Y:S02]  /*5360*/  ISETP.GT.AND P5, PT, R20.reuse, RZ, PT ;  /* 0x000000ff1400720c */ /* 0x040fe40003fa4270 */
[----:B------:R-:W-:Y:S02]  /*5370*/  FMNMX.FTZ R24, R85, R0, !PT ;  /* 0x0000000055187209 */ /* 0x000fe40007810000 */
[----:B------:R-:W1:Y:S01]  /*5380*/  LDC R0, c[0x0][0x988] ;  /* 0x00026200ff007b82 */ /* 0x000e620000000800 */
[----:B------:R-:W-:-:S02]  /*5390*/  ISETP.GT.AND P6, PT, R20, 0x1, PT ;  /* 0x000000011400780c */ /* 0x000fc40003fc4270 */
[----:B------:R-:W2:Y:S01]  /*53a0*/  SHFL.BFLY PT, R37, R24, 0x2, 0x1f ;  /* 0x0c401f0018257f89 */ /* 0x000ea200000e0000 */
[----:B------:R-:W-:Y:S02]  /*53b0*/  FSEL R26, R26, -INF , P5 ;  /* 0xff8000001a1a7808 */ /* 0x000fe40002800000 */
[C---:B------:R-:W-:Y:S02]  /*53c0*/  ISETP.GT.AND P3, PT, R20.reuse, 0x8, PT ;  /* 0x000000081400780c */ /* 0x040fe40003f64270 */
[C---:B------:R-:W-:Y:S02]  /*53d0*/  ISETP.GT.AND P4, PT, R20.reuse, 0x9, PT ;  /* 0x000000091400780c */ /* 0x040fe40003f84270 */
[----:B------:R-:W-:Y:S02]  /*53e0*/  ISETP.GT.AND P5, PT, R20, 0x10, PT ;  /* 0x000000101400780c */ /* 0x000fe40003fa4270 */
[----:B--2---:R-:W-:Y:S01]  /*53f0*/  FMNMX.FTZ R28, R24, R37, !PT ;  /* 0x00000025181c7209 */ /* 0x004fe20007810000 */
[----:B------:R-:W-:-:S02]  /*5400*/  WARPGROUP.DEPBAR.LE gsb0, 0x0 ;  /* 0x00008000000079c5 */ /* 0x000fc40000010000 */
[----:B------:R-:W-:Y:S02]  /*5410*/  WARPGROUP.ARRIVE ;  /* 0x00000000000079c5 */ /* 0x000fe40000000000 */
[----:B------:R-:W2:Y:S01]  /*5420*/  SHFL.BFLY PT, R37, R28, 0x1, 0x1f ;  /* 0x0c201f001c257f89 */ /* 0x000ea200000e0000 */
[----:B------:R-:W-:Y:S02]  /*5430*/  FMNMX.FTZ R24, R26, R15, !PT ;  /* 0x0000000f1a187209 */ /* 0x000fe40007810000 */
[----:B------:R-:W-:Y:S01]  /*5440*/  FSEL R169, R31, -INF , P4 ;  /* 0xff8000001fa97808 */ /* 0x000fe20002000000 */
[----:B------:R-:W-:Y:S01]  /*5450*/  HGMMA.64x128x16.F32 R88, R164, gdesc[UR8].tnspB, R88, gsb0 ;  /* 0x41e00008a4587df0 */ /* 0x000fe20008000858 */
[----:B------:R-:W-:Y:S01]  /*5460*/  UIADD3 UR10, UR4, 0x280, URZ ;  /* 0x00000280040a7890 */ /* 0x000fe2000fffe03f */
[----:B------:R-:W-:Y:S01]  /*5470*/  FSEL R171, R34, -INF , P5 ;  /* 0xff80000022ab7808 */ /* 0x000fe20002800000 */
[----:B------:R-:W-:Y:S01]  /*5480*/  UMOV UR11, 0x40000040 ;  /* 0x40000040000b7882 */ /* 0x000fe20000000000 */
[----:B------:R-:W-:-:S02]  /*5490*/  ISETP.GT.AND P4, PT, R20, 0x19, PT ;  /* 0x000000191400780c */ /* 0x000fc40003f84270 */
[----:B------:R-:W-:Y:S02]  /*54a0*/  ISETP.GT.AND P5, PT, R20, 0x20, PT ;  /* 0x000000201400780c */ /* 0x000fe40003fa4270 */
[----:B--2---:R-:W-:-:S04]  /*54b0*/  FMNMX.FTZ R4, R28, R37, !PT ;  /* 0x000000251c047209 */ /* 0x004fc80007810000 */
[C---:B------:R-:W-:Y:S01]  /*54c0*/  FSETP.NEU.FTZ.AND P2, PT, R4.reuse, -INF , PT ;  /* 0xff8000000400780b */ /* 0x040fe20003f5d000 */
[----:B-1----:R-:W-:-:S05]  /*54d0*/  FMUL.FTZ R2, R4, R0 ;  /* 0x0000000004027220 */ /* 0x002fca0000410000 */
[----:B------:R-:W-:-:S05]  /*54e0*/  FSEL R2, R2, RZ, P2 ;  /* 0x000000ff02027208 */ /* 0x000fca0001000000 */
[-CC-:B------:R-:W-:Y:S01]  /*54f0*/  FFMA.FTZ R176, R183, R0.reuse, -R2.reuse ;  /* 0x00000000b7b07223 */ /* 0x180fe20000010802 */
[-CC-:B------:R-:W-:Y:S01]  /*5500*/  FFMA.FTZ R31, R193, R0.reuse, -R2.reuse ;  /* 0x00000000c11f7223 */ /* 0x180fe20000010802 */
[-CC-:B------:R-:W-:Y:S01]  /*5510*/  FFMA.FTZ R178, R197, R0.reuse, -R2.reuse ;  /* 0x00000000c5b27223 */ /* 0x180fe20000010802 */
[----:B------:R-:W-:Y:S01]  /*5520*/  FSEL R197, R39, -INF , P4 ;  /* 0xff80000027c57808 */ /* 0x000fe20002000000 */
[-CC-:B------:R-:W-:Y:S01]  /*5530*/  FFMA.FTZ R182, R199, R0.reuse, -R2.reuse ;  /* 0x00000000c7b67223 */ /* 0x180fe20000010802 */
[----:B------:R-:W-:Y:S01]  /*5540*/  FSEL R199, R42, -INF , P5 ;  /* 0xff8000002ac77808 */ /* 0x000fe20002800000 */
[-CC-:B------:R-:W-:Y:S01]  /*5550*/  FFMA.FTZ R180, R203, R0.reuse, -R2.reuse ;  /* 0x00000000cbb47223 */ /* 0x180fe20000010802 */
[C---:B------:R-:W-:Y:S01]  /*5560*/  ISETP.GT.AND P4, PT, R20.reuse, 0x29, PT ;  /* 0x000000291400780c */ /* 0x040fe20003f84270 */
[-CC-:B------:R-:W-:Y:S01]  /*5570*/  FFMA.FTZ R172, R195, R0.reuse, -R2.reuse ;  /* 0x00000000c3ac7223 */ /* 0x180fe20000010802 */
[----:B------:R-:W-:Y:S01]  /*5580*/  ISETP.GT.AND P5, PT, R20, 0x30, PT ;  /* 0x000000301400780c */ /* 0x000fe20003fa4270 */
        /* <DEDUP_REMOVED lines=9> */
[-CC-:B------:R-:W-:Y:S01]  /*5620*/  FFMA.FTZ R170, R49, R0.reuse, -R2.reuse ;  /* 0x0000000031aa7223 */ /* 0x180fe20000010802 */
[-CC-:B------:R-:W-:Y:S01]  /*5630*/  FFMA.FTZ R49, R53, R0.reuse, -R2.reuse ;  /* 0x0000000035317223 */ /* 0x180fe20000010802 */
[----:B------:R-:W-:Y:S01]  /*5640*/  FSEL R179, R58, -INF , P5 ;  /* 0xff8000003ab37808 */ /* 0x000fe20002800000 */
[----:B------:R-:W-:Y:S01]  /*5650*/  MUFU.EX2 R180, R180 ;  /* 0x000000b400b47308 */ /* 0x000fe20000000800 */
[----:B------:R-:W-:Y:S01]  /*5660*/  ISETP.GT.AND P5, PT, R20, 0x50, PT ;  /* 0x000000501400780c */ /* 0x000fe20003fa4270 */
[-CC-:B------:R-:W-:Y:S01]  /*5670*/  FFMA.FTZ R28, R33, R0.reuse, -R2.reuse ;  /* 0x00000000211c7223 */ /* 0x180fe20000010802 */
[-CC-:B------:R-:W-:Y:S01]  /*5680*/  FFMA.FTZ R32, R41, R0.reuse, -R2.reuse ;  /* 0x0000000029207223 */ /* 0x180fe20000010802 */
[-CC-:B------:R-:W-:Y:S01]  /*5690*/  FFMA.FTZ R33, R81, R0.reuse, -R2.reuse ;  /* 0x0000000051217223 */ /* 0x180fe20000010802 */
[----:B------:R-:W-:Y:S01]  /*56a0*/  FSEL R175, R66, -INF , P5 ;  /* 0xff80000042af7808 */ /* 0x000fe20002800000 */
[----:B------:R-:W-:Y:S01]  /*56b0*/  FFMA.FTZ R41, R85, R0, -R2 ;  /* 0x0000000055297223 */ /* 0x000fe20000010802 */
[----:B------:R-:W-:Y:S01]  /*56c0*/  ISETP.GT.AND P5, PT, R20, 0x60, PT ;  /* 0x000000601400780c */ /* 0x000fe20003fa4270 */
[----:B------:R-:W-:Y:S03]  /*56d0*/  MUFU.EX2 R37, R37 ;  /* 0x0000002500257308 */ /* 0x000fe60000000800 */
[----:B------:R-:W-:-:S02]  /*56e0*/  FSEL R207, R74, -INF , P5 ;  /* 0xff8000004acf7808 */ /* 0x000fc40002800000 */
[----:B------:R-:W-:-:S03]  /*56f0*/  ISETP.GT.AND P5, PT, R20, 0x70, PT ;  /* 0x000000701400780c */ /* 0x000fc60003fa4270 */
[----:B------:R-:W-:Y:S01]  /*5700*/  MUFU.EX2 R182, R182 ;  /* 0x000000b600b67308 */ /* 0x000fe20000000800 */
[----:B------:R-:W-:-:S07]  /*5710*/  FSEL R209, R82, -INF , P5 ;  /* 0xff80000052d17808 */ /* 0x000fce0002800000 */
        /* <DEDUP_REMOVED lines=10> */
[----:B------:R-:W-:Y:S01]  /*57c0*/  FSEL R167, R27, -INF , P6 ;  /* 0xff8000001ba77808 */ /* 0x000fe20003000000 */
[--C-:B------:R-:W-:Y:S01]  /*57d0*/  FFMA.FTZ R166, R3, R0, -R2.reuse ;  /* 0x0000000003a67223 */ /* 0x100fe20000010802 */
[----:B------:R-:W-:Y:S02]  /*57e0*/  FSEL R165, R30, -INF , P3 ;  /* 0xff8000001ea57808 */ /* 0x000fe40001800000 */
[----:B------:R1:W-:Y:S01]  /*57f0*/  MUFU.EX2 R27, R205 ;  /* 0x000000cd001b7308 */ /* 0x0003e20000000800 */
[----:B------:R-:W-:Y:S01]  /*5800*/  FMNMX.FTZ R24, R167, R24, !PT ;  /* 0x00000018a7187209 */ /* 0x000fe20007810000 */
[----:B------:R-:W-:Y:S01]  /*5810*/  HGMMA.64x128x16.F32 R88, R160, gdesc[UR8].tnspB, R88, gsb0 ;  /* 0x41e00008a0587df0 */ /* 0x000fe20008000858 */
[C---:B------:R-:W-:Y:S01]  /*5820*/  ISETP.GT.AND P6, PT, R20.reuse, 0x11, PT ;  /* 0x000000111400780c */ /* 0x040fe20003fc4270 */
[----:B------:R-:W-:Y:S01]  /*5830*/  UIADD3 UR10, UR4, 0x300, URZ ;  /* 0x00000300040a7890 */ /* 0x000fe2000fffe03f */
[----:B------:R-:W-:Y:S01]  /*5840*/  FMNMX.FTZ R24, R165, R24, !PT ;  /* 0x00000018a5187209 */ /* 0x000fe20007810000 */
[----:B------:R-:W-:Y:S01]  /*5850*/  UMOV UR11, 0x40000040 ;  /* 0x40000040000b7882 */ /* 0x000fe20000000000 */
[----:B------:R-:W-:Y:S01]  /*5860*/  ISETP.GT.AND P3, PT, R20, 0x18, PT ;  /* 0x000000181400780c */ /* 0x000fe20003f64270 */
        /* <DEDUP_REMOVED lines=8> */
[----:B------:R-:W-:Y:S01]  /*58f0*/  FFMA.FTZ R61, R65, R0, -R2 ;  /* 0x00000000413d7223 */ /* 0x000fe20000010802 */
[----:B------:R-:W-:Y:S01]  /*5900*/  FMNMX.FTZ R24, R183, R24, !PT ;  /* 0x00000018b7187209 */ /* 0x000fe20007810000 */
[----:B------:R-:W-:Y:S01]  /*5910*/  MUFU.EX2 R35, R35 ;  /* 0x0000002300237308 */ /* 0x000fe20000000800 */
[----:B------:R-:W-:-:S02]  /*5920*/  ISETP.GT.AND P6, PT, R20, 0x21, PT ;  /* 0x000000211400780c */ /* 0x000fc40003fc4270 */
[----:B------:R-:W-:Y:S02]  /*5930*/  FMNMX.FTZ R24, R193, R24, !PT ;  /* 0x00000018c1187209 */ /* 0x000fe40007810000 */
[----:B------:R-:W-:Y:S02]  /*5940*/  ISETP.GT.AND P3, PT, R20, 0x28, PT ;  /* 0x000000281400780c */ /* 0x000fe40003f64270 */
[----:B------:R-:W-:Y:S01]  /*5950*/  FMNMX.FTZ R24, R197, R24, !PT ;  /* 0x00000018c5187209 */ /* 0x000fe20007810000 */
[----:B------:R-:W-:Y:S01]  /*5960*/  MUFU.EX2 R49, R49 ;  /* 0x0000003100317308 */ /* 0x000fe20000000800 */
[----:B------:R-:W-:Y:S01]  /*5970*/  FSEL R201, R43, -INF , P6 ;  /* 0xff8000002bc97808 */ /* 0x000fe20003000000 */
[----:B------:R-:W-:Y:S01]  /*5980*/  FFMA.FTZ R43, R177, R0, -R2 ;  /* 0x00000000b12b7223 */ /* 0x000fe20000010802 */
[----:B------:R-:W-:Y:S02]  /*5990*/  FMNMX.FTZ R24, R199, R24, !PT ;  /* 0x00000018c7187209 */ /* 0x000fe40007810000 */
[----:B------:R-:W-:-:S02]  /*59a0*/  FSEL R203, R46, -INF , P3 ;  /* 0xff8000002ecb7808 */ /* 0x000fc40001800000 */
[----:B------:R-:W-:Y:S01]  /*59b0*/  FMNMX.FTZ R24, R201, R24, !PT ;  /* 0x00000018c9187209 */ /* 0x000fe20007810000 */
[----:B------:R-:W-:Y:S01]  /*59c0*/  MUFU.EX2 R43, R43 ;  /* 0x0000002b002b7308 */ /* 0x000fe20000000800 */
[C---:B------:R-:W-:Y:S02]  /*59d0*/  ISETP.GT.AND P6, PT, R20.reuse, 0x31, PT ;  /* 0x000000311400780c */ /* 0x040fe40003fc4270 */
[----:B------:R-:W-:Y:S02]  /*59e0*/  FMNMX.FTZ R24, R203, R24, !PT ;  /* 0x00000018cb187209 */ /* 0x000fe40007810000 */
[----:B------:R-:W-:Y:S02]  /*59f0*/  ISETP.GT.AND P3, PT, R20, 0x38, PT ;  /* 0x000000381400780c */ /* 0x000fe40003f64270 */
[----:B------:R-:W-:Y:S01]  /*5a00*/  FMNMX.FTZ R24, R47, R24, !PT ;  /* 0x000000182f187209 */ /* 0x000fe20007810000 */
[----:B------:R-:W-:Y:S01]  /*5a10*/  MUFU.EX2 R164, R164 ;  /* 0x000000a400a47308 */ /* 0x000fe20000000800 */
[----:B------:R-:W-:-:S02]  /*5a20*/  FSEL R51, R51, -INF , P6 ;  /* 0xff80000033337808 */ /* 0x000fc40003000000 */
[----:B------:R-:W-:Y:S02]  /*5a30*/  FMNMX.FTZ R24, R195, R24, !PT ;  /* 0x00000018c3187209 */ /* 0x000fe40007810000 */
[----:B------:R-:W-:Y:S01]  /*5a40*/  FSEL R181, R54, -INF , P3 ;  /* 0xff80000036b57808 */ /* 0x000fe20001800000 */
[----:B------:R-:W-:Y:S01]  /*5a50*/  IMAD.U32 R54, RZ, RZ, UR5 ;  /* 0x00000005ff367e24 */ /* 0x000fe2000f8e00ff */
[----:B------:R-:W-:Y:S01]  /*5a60*/  FMNMX.FTZ R24, R51, R24, !PT ;  /* 0x0000001833187209 */ /* 0x000fe20007810000 */
[----:B------:R-:W-:Y:S01]  /*5a70*/  MUFU.EX2 R45, R45 ;  /* 0x0000002d002d7308 */ /* 0x000fe20000000800 */
[----:B-1----:R-:W-:Y:S01]  /*5a80*/  FSEL R205, R55, -INF , P4 ;  /* 0xff80000037cd7808 */ /* 0x002fe20002000000 */
[----:B------:R-:W-:Y:S01]  /*5a90*/  FFMA.FTZ R55, R173, R0, -R2 ;  /* 0x00000000ad377223 */ /* 0x000fe20000010802 */
[----:B------:R-:W-:Y:S01]  /*5aa0*/  FMNMX.FTZ R24, R181, R24, !PT ;  /* 0x00000018b5187209 */ /* 0x000fe20007810000 */
[----:B------:R-:W-:Y:S01]  /*5ab0*/  @!P1 VIADD R54, R54, 0x34860 ;  /* 0x0003486036369836 */ /* 0x000fe20000000000 */
[----:B------:R-:W-:-:S02]  /*5ac0*/  ISETP.GT.AND P6, PT, R20, 0x41, PT ;  /* 0x000000411400780c */ /* 0x000fc40003fc4270 */
[----:B------:R-:W-:Y:S01]  /*5ad0*/  FMNMX.FTZ R24, R205, R24, !PT ;  /* 0x00000018cd187209 */ /* 0x000fe20007810000 */
[----:B------:R-:W-:Y:S01]  /*5ae0*/  MUFU.EX2 R55, R55 ;  /* 0x0000003700377308 */ /* 0x000fe20000000800 */
[C---:B------:R-:W-:Y:S02]  /*5af0*/  ISETP.GT.AND P3, PT, R20.reuse, 0x48, PT ;  /* 0x000000481400780c */ /* 0x040fe40003f64270 */
[----:B------:R-:W-:Y:S02]  /*5b00*/  FSEL R59, R59, -INF , P6 ;  /* 0xff8000003b3b7808 */ /* 0x000fe40003000000 */
[----:B------:R-:W-:Y:S02]  /*5b10*/  FMNMX.FTZ R24, R179, R24, !PT ;  /* 0x00000018b3187209 */ /* 0x000fe40007810000 */
[----:B------:R-:W-:Y:S01]  /*5b20*/  ISETP.GT.AND P4, PT, R20, 0x49, PT ;  /* 0x000000491400780c */ /* 0x000fe20003f84270 */
[----:B------:R-:W-:Y:S01]  /*5b30*/  MUFU.EX2 R166, R166 ;  /* 0x000000a600a67308 */ /* 0x000fe20000000800 */
[----:B------:R-:W-:-:S02]  /*5b40*/  FSEL R177, R62, -INF , P3 ;  /* 0xff8000003eb17808 */ /* 0x000fc40001800000 */
[----:B------:R-:W-:Y:S02]  /*5b50*/  FMNMX.FTZ R24, R59, R24, !PT ;  /* 0x000000183b187209 */ /* 0x000fe40007810000 */
[----:B------:R-:W-:Y:S02]  /*5b60*/  FSEL R63, R63, -INF , P4 ;  /* 0xff8000003f3f7808 */ /* 0x000fe40002000000 */
[----:B------:R-:W-:Y:S01]  /*5b70*/  FMNMX.FTZ R24, R177, R24, !PT ;  /* 0x00000018b1187209 */ /* 0x000fe20007810000 */
[----:B------:R-:W-:Y:S01]  /*5b80*/  MUFU.EX2 R57, R57 ;  /* 0x0000003900397308 */ /* 0x000fe20000000800 */
[C---:B------:R-:W-:Y:S02]  /*5b90*/  ISETP.GT.AND P6, PT, R20.reuse, 0x51, PT ;  /* 0x000000511400780c */ /* 0x040fe40003fc4270 */
[----:B------:R-:W-:Y:S02]  /*5ba0*/  FMNMX.FTZ R24, R63, R24, !PT ;  /* 0x000000183f187209 */ /* 0x000fe40007810000 */
[----:B------:R-:W-:-:S02]  /*5bb0*/  ISETP.GT.AND P3, PT, R20, 0x58, PT ;  /* 0x000000581400780c */ /* 0x000fc40003f64270 */
[----:B------:R-:W-:Y:S01]  /*5bc0*/  FSEL R67, R67, -INF , P6 ;  /* 0xff80000043437808 */ /* 0x000fe20003000000 */
[----:B------:R-:W-:Y:S01]  /*5bd0*/  MUFU.EX2 R61, R61 ;  /* 0x0000003d003d7308 */ /* 0x000fe20000000800 */
[----:B------:R-:W-:Y:S02]  /*5be0*/  FMNMX.FTZ R24, R175, R24, !PT ;  /* 0x00000018af187209 */ /* 0x000fe40007810000 */
[----:B------:R-:W-:Y:S02]  /*5bf0*/  ISETP.GT.AND P4, PT, R20, 0x59, PT ;  /* 0x000000591400780c */ /* 0x000fe40003f84270 */
[----:B------:R-:W-:Y:S02]  /*5c00*/  FSEL R173, R70, -INF , P3 ;  /* 0xff80000046ad7808 */ /* 0x000fe40001800000 */
[----:B------:R-:W-:Y:S01]  /*5c10*/  FMNMX.FTZ R24, R67, R24, !PT ;  /* 0x0000001843187209 */ /* 0x000fe20007810000 */
[----:B------:R-:W-:Y:S01]  /*5c20*/  MUFU.EX2 R28, R28 ;  /* 0x0000001c001c7308 */ /* 0x000fe20000000800 */
[----:B------:R-:W-:-:S02]  /*5c30*/  FSEL R71, R71, -INF , P4 ;  /* 0xff80000047477808 */ /* 0x000fc40002000000 */
[----:B------:R-:W-:Y:S02]  /*5c40*/  FMNMX.FTZ R24, R173, R24, !PT ;  /* 0x00000018ad187209 */ /* 0x000fe40007810000 */
[C---:B------:R-:W-:Y:S02]  /*5c50*/  ISETP.GT.AND P6, PT, R20.reuse, 0x61, PT ;  /* 0x000000611400780c */ /* 0x040fe40003fc4270 */
        /* <DEDUP_REMOVED lines=9> */
[----:B------:R-:W-:Y:S02]  /*5cf0*/  FSEL R79, R79, -INF , P4 ;  /* 0xff8000004f4f7808 */ /* 0x000fe40002000000 */
[----:B------:R-:W-:Y:S02]  /*5d00*/  FMNMX.FTZ R24, R53, R24, !PT ;  /* 0x0000001835187209 */ /* 0x000fe40007810000 */
[----:B------:R-:W-:-:S02]  /*5d10*/  ISETP.GT.AND P6, PT, R20, 0x71, PT ;  /* 0x000000711400780c */ /* 0x000fc40003fc4270 */
[----:B------:R-:W-:Y:S02]  /*5d20*/  FMNMX.FTZ R24, R79, R24, !PT ;  /* 0x000000184f187209 */ /* 0x000fe40007810000 */
[C---:B------:R-:W-:Y:S02]  /*5d30*/  ISETP.GT.AND P3, PT, R20.reuse, 0x78, PT ;  /* 0x000000781400780c */ /* 0x040fe40003f64270 */
[----:B------:R-:W-:Y:S02]  /*5d40*/  FSEL R83, R83, -INF , P6 ;  /* 0xff80000053537808 */ /* 0x000fe40003000000 */
[----:B------:R-:W-:Y:S02]  /*5d50*/  FMNMX.FTZ R24, R209, R24, !PT ;  /* 0x00000018d1187209 */ /* 0x000fe40007810000 */
[----:B------:R-:W-:Y:S01]  /*5d60*/  ISETP.GT.AND P4, PT, R20, 0x79, PT ;  /* 0x000000791400780c */ /* 0x000fe20003f84270 */
[--C-:B------:R-:W-:Y:S01]  /*5d70*/  FFMA.FTZ R20, R25, R0, -R2.reuse ;  /* 0x0000000019147223 */ /* 0x100fe20000010802 */
[----:B------:R-:W-:Y:S01]  /*5d80*/  FMNMX.FTZ R24, R83, R24, !PT ;  /* 0x0000001853187209 */ /* 0x000fe20007810000 */
[----:B------:R-:W-:Y:S01]  /*5d90*/  FFMA.FTZ R25, R73, R0, -R2 ;  /* 0x0000000049197223 */ /* 0x000fe20000010802 */
[----:B------:R-:W-:-:S02]  /*5da0*/  FSEL R87, R87, -INF , P4 ;  /* 0xff80000057577808 */ /* 0x000fc40002000000 */
[----:B------:R-:W-:Y:S01]  /*5db0*/  @!P1 PRMT R54, RZ, 0x654, R54 ;  /* 0x00000654ff369816 */ /* 0x000fe20000000036 */
[----:B------:R-:W-:Y:S08]  /*5dc0*/  MUFU.EX2 R20, R20 ;  /* 0x0000001400147308 */ /* 0x000ff00000000800 */
[----:B------:R-:W-:Y:S01]  /*5dd0*/  MUFU.EX2 R25, R25 ;  /* 0x0000001900197308 */ /* 0x000fe20000000800 */
[----:B------:R-:W-:-:S02]  /*5de0*/  WARPGROUP.DEPBAR.LE gsb0, 0x0 ;  /* 0x00008000000079c5 */ /* 0x000fc40000010000 */
[----:B------:R-:W-:Y:S01]  /*5df0*/  WARPGROUP.ARRIVE ;  /* 0x00000000000079c5 */ /* 0x000fe20000000000 */
[----:B------:R-:W-:Y:S01]  /*5e00*/  FSEL R161, R86, -INF , P3 ;  /* 0xff80000056a17808 */ /* 0x000fe20001800000 */
[-CC-:B------:R-:W-:Y:S01]  /*5e10*/  FFMA.FTZ R160, R7, R0.reuse, -R2.reuse ;  /* 0x0000000007a07223 */ /* 0x180fe20000010802 */
[-CC-:B------:R-:W-:Y:S01]  /*5e20*/  FFMA.FTZ R162, R21, R0.reuse, -R2.reuse ;  /* 0x0000000015a27223 */ /* 0x180fe20000010802 */
[----:B------:R-:W-:Y:S01]  /*5e30*/  FFMA.FTZ R21, R69, R0, -R2 ;  /* 0x0000000045157223 */ /* 0x000fe20000010802 */
[----:B------:R-:W-:Y:S01]  /*5e40*/  FMNMX.FTZ R24, R161, R24, !PT ;  /* 0x00000018a1187209 */ /* 0x000fe20007810000 */
[----:B------:R-:W-:Y:S01]  /*5e50*/  HGMMA.64x128x16.F32 R88, R156, gdesc[UR8].tnspB, R88, gsb0 ;  /* 0x41e000089c587df0 */ /* 0x000fe20008000858 */
[----:B------:R-:W-:Y:S01]  /*5e60*/  UIADD3 UR10, UR4, 0x380, URZ ;  /* 0x00000380040a7890 */ /* 0x000fe2000fffe03f */
[----:B------:R-:W-:Y:S01]  /*5e70*/  MUFU.EX2 R160, R160 ;  /* 0x000000a000a07308 */ /* 0x000fe20000000800 */
[----:B------:R-:W-:Y:S01]  /*5e80*/  FMNMX.FTZ R24, R87, R24, !PT ;  /* 0x0000001857187209 */ /* 0x000fe20007810000 */
[----:B------:R-:W-:Y:S01]  /*5e90*/  UMOV UR11, 0x40000040 ;  /* 0x40000040000b7882 */ /* 0x000fe20000000000 */
[----:B------:R-:W-:-:S03]  /*5ea0*/  UMOV UR4, UR36 ;  /* 0x0000002400047c82 */ /* 0x000fc60008000000 */
[----:B------:R-:W1:Y:S02]  /*5eb0*/  SHFL.BFLY PT, R3, R24, 0x2, 0x1f ;  /* 0x0c401f0018037f89 */ /* 0x000e6400000e0000 */
[----:B------:R-:W-:Y:S08]  /*5ec0*/  MUFU.EX2 R162, R162 ;  /* 0x000000a200a27308 */ /* 0x000ff00000000800 */
[----:B------:R-:W-:Y:S01]  /*5ed0*/  MUFU.EX2 R21, R21 ;  /* 0x0000001500157308 */ /* 0x000fe20000000800 */
[----:B-1----:R-:W-:Y:S01]  /*5ee0*/  FMNMX.FTZ R3, R24, R3, !PT ;  /* 0x0000000318037209 */ /* 0x002fe20007810000 */
[-CC-:B------:R-:W-:Y:S01]  /*5ef0*/  FFMA.FTZ R24, R29, R0.reuse, -R2.reuse ;  /* 0x000000001d187223 */ /* 0x180fe20000010802 */
[----:B------:R-:W-:-:S03]  /*5f00*/  FFMA.FTZ R29, R77, R0, -R2 ;  /* 0x000000004d1d7223 */ /* 0x000fc60000010802 */
[----:B------:R-:W1:Y:S02]  /*5f10*/  SHFL.BFLY PT, R30, R3, 0x1, 0x1f ;  /* 0x0c201f00031e7f89 */ /* 0x000e6400000e0000 */
[----:B------:R-:W-:Y:S08]  /*5f20*/  MUFU.EX2 R24, R24 ;  /* 0x0000001800187308 */ /* 0x000ff00000000800 */
[----:B------:R-:W-:Y:S01]  /*5f30*/  MUFU.EX2 R29, R29 ;  /* 0x0000001d001d7308 */ /* 0x000fe20000000800 */
[----:B-1----:R-:W-:-:S02]  /*5f40*/  FMNMX.FTZ R7, R3, R30, !PT ;  /* 0x0000001e03077209 */ /* 0x002fc40007810000 */
[----:B------:R-:W-:-:S05]  /*5f50*/  FSEL R3, R4, RZ, P2 ;  /* 0x000000ff04037208 */ /* 0x000fca0001000000 */
[----:B------:R1:W-:Y:S01]  /*5f60*/  MUFU.EX2 R30, R32 ;  /* 0x00000020001e7308 */ /* 0x0003e20000000800 */
[C---:B------:R-:W-:Y:S01]  /*5f70*/  FSETP.NEU.FTZ.AND P2, PT, R7.reuse, -INF , PT ;  /* 0xff8000000700780b */ /* 0x040fe20003f5d000 */
[-C--:B------:R-:W-:Y:S01]  /*5f80*/  FMUL.FTZ R34, R7, R0.reuse ;  /* 0x0000000007227220 */ /* 0x080fe20000410000 */
[----:B------:R-:W-:Y:S02]  /*5f90*/  FADD.FTZ R3, -R3, R14 ;  /* 0x0000000e03037221 */ /* 0x000fe40000010100 */
[----:B------:R-:W-:Y:S02]  /*5fa0*/  FSEL R2, R7, RZ, P2 ;  /* 0x000000ff07027208 */ /* 0x000fe40001000000 */
[----:B------:R-:W-:Y:S01]  /*5fb0*/  FSEL R34, R34, RZ, P2 ;  /* 0x000000ff22227208 */ /* 0x000fe20001000000 */
[----:B------:R-:W-:Y:S01]  /*5fc0*/  FMUL.FTZ R3, R3, R0 ;  /* 0x0000000003037220 */ /* 0x000fe20000410000 */
[----:B------:R-:W-:Y:S01]  /*5fd0*/  PLOP3.LUT P2, PT, PT, PT, UP0, 0x80, 0x0 ;  /* 0x000000000000781c */ /* 0x000fe20003f4f008 */
[----:B------:R-:W-:-:S02]  /*5fe0*/  FADD.FTZ R15, -R2, R15 ;  /* 0x0000000f020f7221 */ /* 0x000fc40000010100 */
[-CC-:B------:R-:W-:Y:S01]  /*5ff0*/  FFMA.FTZ R65, R26, R0.reuse, -R34.reuse ;  /* 0x000000001a417223 */ /* 0x180fe20000010822 */
[-CC-:B------:R-:W-:Y:S01]  /*6000*/  FFMA.FTZ R42, R51, R0.reuse, -R34.reuse ;  /* 0x00000000332a7223 */ /* 0x180fe20000010822 */
[----:B------:R-:W2:Y:S01]  /*6010*/  MUFU.EX2 R3, R3 ;  /* 0x0000000300037308 */ /* 0x000ea20000000800 */
[-C--:B------:R-:W-:Y:S01]  /*6020*/  FMUL.FTZ R15, R15, R0.reuse ;  /* 0x000000000f0f7220 */ /* 0x080fe20000410000 */
[-CC-:B------:R-:W-:Y:S01]  /*6030*/  FFMA.FTZ R14, R167, R0.reuse, -R34.reuse ;  /* 0x00000000a70e7223 */ /* 0x180fe20000010822 */
[-CC-:B------:R-:W-:Y:S01]  /*6040*/  FFMA.FTZ R26, R165, R0.reuse, -R34.reuse ;  /* 0x00000000a51a7223 */ /* 0x180fe20000010822 */
[-CC-:B------:R-:W-:Y:S01]  /*6050*/  FFMA.FTZ R69, R169, R0.reuse, -R34.reuse ;  /* 0x00000000a9457223 */ /* 0x180fe20000010822 */
[-CC-:B-1----:R-:W-:Y:S01]  /*6060*/  FFMA.FTZ R32, R171, R0.reuse, -R34.reuse ;  /* 0x00000000ab207223 */ /* 0x182fe20000010822 */
        /* <DEDUP_REMOVED lines=10> */
[----:B------:R-:W1:Y:S01]  /*6110*/  MUFU.EX2 R2, R15 ;  /* 0x0000000f00027308 */ /* 0x000e620000000800 */
[----:B--2---:R-:W-:Y:S01]  /*6120*/  FFMA.FTZ R6, R3, R6, R180 ;  /* 0x0000000603067223 */ /* 0x004fe200000100b4 */
        /* <DEDUP_REMOVED lines=8> */
[--C-:B------:R-:W-:Y:S01]  /*61b0*/  FFMA.FTZ R163, R173, R0, -R34.reuse ;  /* 0x00000000ada37223 */ /* 0x100fe20000010822 */
[----:B------:R-:W-:Y:S01]  /*61c0*/  F2FP.F16.F32.PACK_AB R182, R27, R182 ;  /* 0x000000b61bb6723e */ /* 0x000fe200000000ff */
[-C--:B------:R-:W-:Y:S01]  /*61d0*/  FFMA.FTZ R71, R71, R0.reuse, -R34 ;  /* 0x0000000047477223 */ /* 0x080fe20000010822 */
[----:B------:R-:W-:Y:S01]  /*61e0*/  FADD.FTZ R51, R27, R6 ;  /* 0x000000061b337221 */ /* 0x000fe20000010000 */
[-CC-:B------:R-:W-:Y:S01]  /*61f0*/  FFMA.FTZ R207, R207, R0.reuse, -R34.reuse ;  /* 0x00000000cfcf7223 */ /* 0x180fe20000010822 */
[-CC-:B------:R-:W-:Y:S01]  /*6200*/  FFMA.FTZ R75, R75, R0.reuse, -R34.reuse ;  /* 0x000000004b4b7223 */ /* 0x180fe20000010822 */
[----:B------:R-:W3:Y:S01]  /*6210*/  MUFU.EX2 R26, R26 ;  /* 0x0000001a001a7308 */ /* 0x000ee20000000800 */
[----:B------:R-:W-:Y:S01]  /*6220*/  FADD.FTZ R6, R176, R51 ;  /* 0x00000033b0067221 */ /* 0x000fe20000010000 */
[----:B-1----:R-:W-:Y:S01]  /*6230*/  FFMA.FTZ R5, R2, R5, R65 ;  /* 0x0000000502057223 */ /* 0x002fe20000010041 */
[-CC-:B------:R-:W-:Y:S01]  /*6240*/  FFMA.FTZ R53, R53, R0.reuse, -R34.reuse ;  /* 0x0000000035357223 */ /* 0x180fe20000010822 */
[-C--:B------:R-:W-:Y:S01]  /*6250*/  FFMA.FTZ R79, R79, R0.reuse, -R34 ;  /* 0x000000004f4f7223 */ /* 0x080fe20000010822 */
[----:B------:R-:W-:Y:S01]  /*6260*/  FADD.FTZ R51, R31, R6 ;  /* 0x000000061f337221 */ /* 0x000fe20000010000 */
[-CC-:B------:R-:W-:Y:S01]  /*6270*/  FFMA.FTZ R209, R209, R0.reuse, -R34.reuse ;  /* 0x00000000d1d17223 */ /* 0x180fe20000010822 */
[-CC-:B------:R-:W-:Y:S01]  /*6280*/  FFMA.FTZ R83, R83, R0.reuse, -R34.reuse ;  /* 0x0000000053537223 */ /* 0x180fe20000010822 */
[----:B------:R-:W1:Y:S01]  /*6290*/  MUFU.EX2 R69, R69 ;  /* 0x0000004500457308 */ /* 0x000e620000000800 */
[----:B------:R-:W-:Y:S01]  /*62a0*/  FADD.FTZ R6, R178, R51 ;  /* 0x00000033b2067221 */ /* 0x000fe20000010000 */
[C---:B--2---:R-:W-:Y:S01]  /*62b0*/  FADD.FTZ R15, R14.reuse, R5 ;  /* 0x000000050e0f7221 */ /* 0x044fe20000010000 */
[----:B------:R-:W-:Y:S01]  /*62c0*/  FFMA.FTZ R161, R161, R0, -R34 ;  /* 0x00000000a1a17223 */ /* 0x000fe20000010822 */
[----:B------:R-:W-:Y:S01]  /*62d0*/  F2FP.F16.F32.PACK_AB R181, R14, R65 ;  /* 0x000000410eb5723e */ /* 0x000fe200000000ff */
[----:B------:R-:W-:Y:S01]  /*62e0*/  FADD.FTZ R51, R35, R6 ;  /* 0x0000000623337221 */ /* 0x000fe20000010000 */
[----:B------:R-:W-:Y:S01]  /*62f0*/  IMAD.U32 R6, RZ, RZ, UR7 ;  /* 0x00000007ff067e24 */ /* 0x000fe2000f8e00ff */
[----:B------:R-:W-:Y:S01]  /*6300*/  F2FP.F16.F32.PACK_AB R180, R37, R180 ;  /* 0x000000b425b4723e */ /* 0x000fe200000000ff */
[----:B------:R-:W2:Y:S01]  /*6310*/  MUFU.EX2 R32, R32 ;  /* 0x0000002000207308 */ /* 0x000ea20000000800 */
[----:B------:R-:W-:Y:S01]  /*6320*/  FADD.FTZ R50, R172, R51 ;  /* 0x00000033ac327221 */ /* 0x000fe20000010000 */
[----:B------:R-:W-:-:S02]  /*6330*/  @!P1 VIADD R5, R6, 0x34840 ;  /* 0x0003484006059836 */ /* 0x000fc40000000000 */
[----:B---3--:R-:W-:Y:S01]  /*6340*/  FADD.FTZ R6, R26, R15 ;  /* 0x0000000f1a067221 */ /* 0x008fe20000010000 */
[----:B------:R-:W-:Y:S01]  /*6350*/  F2FP.F16.F32.PACK_AB R176, R31, R176 ;  /* 0x000000b01fb0723e */ /* 0x000fe200000000ff */
[----:B------:R-:W-:Y:S01]  /*6360*/  FADD.FTZ R51, R39, R50 ;  /* 0x0000003227337221 */ /* 0x000fe20000010000 */
[----:B------:R-:W-:Y:S01]  /*6370*/  F2FP.F16.F32.PACK_AB R178, R35, R178 ;  /* 0x000000b223b2723e */ /* 0x000fe200000000ff */
[----:B------:R-:W3:Y:S01]  /*6380*/  MUFU.EX2 R73, R73 ;  /* 0x0000004900497308 */ /* 0x000ee20000000800 */
[----:B-1----:R-:W-:Y:S01]  /*6390*/  FADD.FTZ R15, R69, R6 ;  /* 0x00000006450f7221 */ /* 0x002fe20000010000 */
[----:B------:R-:W-:Y:S01]  /*63a0*/  FADD.FTZ R50, R174, R51 ;  /* 0x00000033ae327221 */ /* 0x000fe20000010000 */
[----:B------:R-:W-:Y:S02]  /*63b0*/  @!P1 PRMT R5, RZ, 0x654, R5 ;  /* 0x00000654ff059816 */ /* 0x000fe40000000005 */
[----:B------:R-:W-:Y:S01]  /*63c0*/  F2FP.F16.F32.PACK_AB R172, R39, R172 ;  /* 0x000000ac27ac723e */ /* 0x000fe200000000ff */
[----:B------:R-:W-:Y:S01]  /*63d0*/  FADD.FTZ R51, R43, R50 ;  /* 0x000000322b337221 */ /* 0x000fe20000010000 */
[----:B------:R-:W-:Y:S01]  /*63e0*/  FFMA.FTZ R50, R67, R0, -R34 ;  /* 0x0000000043327223 */ /* 0x000fe20000010822 */
[----:B------:R-:W-:-:S02]  /*63f0*/  WARPGROUP.DEPBAR.LE gsb0, 0x0 ;  /* 0x00008000000079c5 */ /* 0x000fc40000010000 */
[----:B------:R-:W-:Y:S01]  /*6400*/  WARPGROUP.ARRIVE ;  /* 0x00000000000079c5 */ /* 0x000fe20000000000 */
[----:B------:R-:W1:Y:S01]  /*6410*/  MUFU.EX2 R36, R36 ;  /* 0x0000002400247308 */ /* 0x000e620000000800 */
[----:B--2---:R-:W-:Y:S01]  /*6420*/  FADD.FTZ R6, R32, R15 ;  /* 0x0000000f20067221 */ /* 0x004fe20000010000 */
[----:B------:R-:W-:Y:S01]  /*6430*/  FADD.FTZ R52, R168, R51 ;  /* 0x00000033a8347221 */ /* 0x000fe20000010000 */
[----:B------:R-:W-:Y:S02]  /*6440*/  F2FP.F16.F32.PACK_AB R156, R25, R20 ;  /* 0x00000014199c723e */ /* 0x000fe400000000ff */
[----:B------:R-:W-:Y:S01]  /*6450*/  HGMMA.64x128x16.F32 R88, R152, gdesc[UR8].tnspB, R88, gsb0 ;  /* 0x41e0000898587df0 */ /* 0x000fe20008000858 */
[----:B---3--:R-:W-:Y:S01]  /*6460*/  FADD.FTZ R15, R73, R6 ;  /* 0x00000006490f7221 */ /* 0x008fe20000010000 */
[----:B------:R-:W-:Y:S01]  /*6470*/  FADD.FTZ R51, R55, R52 ;  /* 0x0000003437337221 */ /* 0x000fe20000010000 */
[----:B------:R-:W2:Y:S01]  /*6480*/  MUFU.EX2 R77, R77 ;  /* 0x0000004d004d7308 */ /* 0x000ea20000000800 */
[----:B------:R-:W-:-:S02]  /*6490*/  F2FP.F16.F32.PACK_AB R174, R43, R174 ;  /* 0x000000ae2bae723e */ /* 0x000fc400000000ff */
[----:B------:R-:W-:Y:S01]  /*64a0*/  FADD.FTZ R52, R170, R51 ;  /* 0x00000033aa347221 */ /* 0x000fe20000010000 */
[----:B------:R-:W-:Y:S02]  /*64b0*/  F2FP.F16.F32.PACK_AB R168, R55, R168 ;  /* 0x000000a837a8723e */ /* 0x000fe400000000ff */
[C---:B------:R-:W-:Y:S01]  /*64c0*/  F2FP.F16.F32.PACK_AB R170, R49.reuse, R170 ;  /* 0x000000aa31aa723e */ /* 0x040fe200000000ff */
[----:B------:R-:W-:Y:S01]  /*64d0*/  FADD.FTZ R51, R49, R52 ;  /* 0x0000003431337221 */ /* 0x000fe20000010000 */
[----:B------:R-:W3:Y:S01]  /*64e0*/  MUFU.EX2 R38, R38 ;  /* 0x0000002600267308 */ /* 0x000ee20000000800 */
[----:B-1----:R-:W-:Y:S01]  /*64f0*/  FADD.FTZ R6, R36, R15 ;  /* 0x0000000f24067221 */ /* 0x002fe20000010000 */
[----:B------:R-:W-:Y:S01]  /*6500*/  F2FP.F16.F32.PACK_AB R158, R29, R24 ;  /* 0x000000181d9e723e */ /* 0x000fe200000000ff */
[----:B------:R-:W-:Y:S01]  /*6510*/  FADD.FTZ R52, R164, R51 ;  /* 0x00000033a4347221 */ /* 0x000fe20000010000 */
[----:B------:R-:W-:Y:S02]  /*6520*/  F2FP.F16.F32.PACK_AB R164, R45, R164 ;  /* 0x000000a42da4723e */ /* 0x000fe400000000ff */
[----:B------:R-:W-:-:S02]  /*6530*/  F2FP.F16.F32.PACK_AB R183, R69, R26 ;  /* 0x0000001a45b7723e */ /* 0x000fc400000000ff */
[----:B------:R-:W1:Y:S01]  /*6540*/  MUFU.EX2 R81, R81 ;  /* 0x0000005100517308 */ /* 0x000e620000000800 */
[----:B--2---:R-:W-:Y:S01]  /*6550*/  FADD.FTZ R15, R77, R6 ;  /* 0x000000064d0f7221 */ /* 0x004fe20000010000 */
[----:B------:R-:W-:Y:S02]  /*6560*/  F2FP.F16.F32.PACK_AB R177, R73, R32 ;  /* 0x0000002049b1723e */ /* 0x000fe400000000ff */
[----:B------:R-:W-:-:S04]  /*6570*/  F2FP.F16.F32.PACK_AB R179, R77, R36 ;  /* 0x000000244db3723e */ /* 0x000fc800000000ff */
[----:B------:R-:W2:Y:S01]  /*6580*/  MUFU.EX2 R40, R40 ;  /* 0x0000002800287308 */ /* 0x000ea20000000800 */
[----:B---3--:R-:W-:-:S07]  /*6590*/  FADD.FTZ R6, R38, R15 ;  /* 0x0000000f26067221 */ /* 0x008fce0000010000 */
[----:B------:R-:W3:Y:S01]  /*65a0*/  MUFU.EX2 R47, R47 ;  /* 0x0000002f002f7308 */ /* 0x000ee20000000800 */
[C---:B-1----:R-:W-:Y:S01]  /*65b0*/  FADD.FTZ R15, R81.reuse, R6 ;  /* 0x00000006510f7221 */ /* 0x042fe20000010000 */
[----:B------:R-:W-:-:S06]  /*65c0*/  F2FP.F16.F32.PACK_AB R173, R81, R38 ;  /* 0x0000002651ad723e */ /* 0x000fcc00000000ff */
[----:B------:R-:W1:Y:S01]  /*65d0*/  MUFU.EX2 R169, R169 ;  /* 0x000000a900a97308 */ /* 0x000e620000000800 */
[----:B--2---:R-:W-:Y:S01]  /*65e0*/  FADD.FTZ R6, R40, R15 ;  /* 0x0000000f28067221 */ /* 0x004fe20000010000 */
[----:B------:R-:W-:-:S04]  /*65f0*/  FADD.FTZ R15, R45, R52 ;  /* 0x000000342d0f7221 */ /* 0x000fc80000010000 */
[----:B------:R-:W-:Y:S01]  /*6600*/  FADD.FTZ R52, R166, R15 ;  /* 0x0000000fa6347221 */ /* 0x000fe20000010000 */
[----:B------:R-:W-:Y:S01]  /*6610*/  F2FP.F16.F32.PACK_AB R166, R57, R166 ;  /* 0x000000a639a6723e */ /* 0x000fe200000000ff */
[----:B------:R-:W2:Y:S01]  /*6620*/  MUFU.EX2 R42, R42 ;  /* 0x0000002a002a7308 */ /* 0x000ea20000000800 */
[----:B---3--:R-:W-:Y:S01]  /*6630*/  FADD.FTZ R6, R47, R6 ;  /* 0x000000062f067221 */ /* 0x008fe20000010000 */
[----:B------:R-:W-:-:S04]  /*6640*/  FADD.FTZ R51, R57, R52 ;  /* 0x0000003439337221 */ /* 0x000fc80000010000 */
        /* <DEDUP_REMOVED lines=10> */
[----:B------:R-:W-:-:S03]  /*66f0*/  F2FP.F16.F32.PACK_AB R169, R42, R169 ;  /* 0x000000a92aa9723e */ /* 0x000fc600000000ff */
[----:B------:R-:W-:Y:S02]  /*6700*/  FADD.FTZ R52, R20, R27 ;  /* 0x0000001b14347221 */ /* 0x000fe40000010000 */
[----:B------:R-:W2:Y:S01]  /*6710*/  MUFU.EX2 R165, R165 ;  /* 0x000000a500a57308 */ /* 0x000ea20000000800 */
[----:B---3--:R-:W-:Y:S01]  /*6720*/  FADD.FTZ R15, R171, R6 ;  /* 0x00000006ab0f7221 */ /* 0x008fe20000010000 */
[----:B------:R-:W-:-:S04]  /*6730*/  FADD.FTZ R27, R25, R52 ;  /* 0x00000034191b7221 */ /* 0x000fc80000010000 */
[----:B------:R-:W-:Y:S02]  /*6740*/  FADD.FTZ R52, R24, R27 ;  /* 0x0000001b18347221 */ /* 0x000fe40000010000 */
[----:B------:R-:W3:Y:S01]  /*6750*/  MUFU.EX2 R46, R46 ;  /* 0x0000002e002e7308 */ /* 0x000ee20000000800 */
[C---:B-1----:R-:W-:Y:S01]  /*6760*/  FADD.FTZ R6, R44.reuse, R15 ;  /* 0x0000000f2c067221 */ /* 0x042fe20000010000 */
[----:B------:R-:W-:Y:S01]  /*6770*/  FADD.FTZ R27, R29, R52 ;  /* 0x000000341d1b7221 */ /* 0x000fe20000010000 */
[----:B------:R-:W-:-:S03]  /*6780*/  F2FP.F16.F32.PACK_AB R171, R44, R171 ;  /* 0x000000ab2cab723e */ /* 0x000fc600000000ff */
[----:B------:R-:W-:Y:S02]  /*6790*/  FADD.FTZ R52, R28, R27 ;  /* 0x0000001b1c347221 */ /* 0x000fe40000010000 */
[----:B------:R-:W1:Y:S01]  /*67a0*/  MUFU.EX2 R167, R167 ;  /* 0x000000a700a77308 */ /* 0x000e620000000800 */
[----:B--2---:R-:W-:-:S07]  /*67b0*/  FADD.FTZ R15, R165, R6 ;  /* 0x00000006a50f7221 */ /* 0x004fce0000010000 */
[----:B------:R-:W2:Y:S01]  /*67c0*/  MUFU.EX2 R48, R48 ;  /* 0x0000003000307308 */ /* 0x000ea20000000800 */
[C---:B---3--:R-:W-:Y:S01]  /*67d0*/  FADD.FTZ R6, R46.reuse, R15 ;  /* 0x0000000f2e067221 */ /* 0x048fe20000010000 */
[----:B------:R-:W-:-:S06]  /*67e0*/  F2FP.F16.F32.PACK_AB R165, R46, R165 ;  /* 0x000000a52ea5723e */ /* 0x000fcc00000000ff */
[----:B------:R-:W-:Y:S01]  /*67f0*/  MUFU.EX2 R50, R50 ;  /* 0x0000003200327308 */ /* 0x000fe20000000800 */
[----:B-1----:R-:W-:-:S07]  /*6800*/  FADD.FTZ R15, R167, R6 ;  /* 0x00000006a70f7221 */ /* 0x002fce0000010000 */
[----:B------:R-:W-:Y:S01]  /*6810*/  MUFU.EX2 R163, R163 ;  /* 0x000000a300a37308 */ /* 0x000fe20000000800 */
[C---:B--2---:R-:W-:Y:S01]  /*6820*/  FADD.FTZ R6, R48.reuse, R15 ;  /* 0x0000000f30067221 */ /* 0x044fe20000010000 */
[----:B------:R-:W-:-:S06]  /*6830*/  F2FP.F16.F32.PACK_AB R167, R48, R167 ;  /* 0x000000a730a7723e */ /* 0x000fcc00000000ff */
[----:B------:R-:W-:Y:S08]  /*6840*/  MUFU.EX2 R71, R71 ;  /* 0x0000004700477308 */ /* 0x000ff00000000800 */
[----:B------:R-:W-:Y:S08]  /*6850*/  MUFU.EX2 R157, R207 ;  /* 0x000000cf009d7308 */ /* 0x000ff00000000800 */
[----:B------:R-:W-:Y:S01]  /*6860*/  MUFU.EX2 R56, R53 ;  /* 0x0000003500387308 */ /* 0x000fe20000000800 */
[----:B------:R-:W-:-:S02]  /*6870*/  WARPGROUP.DEPBAR.LE gsb0, 0x0 ;  /* 0x00008000000079c5 */ /* 0x000fc40000010000 */
[----:B------:R1:W-:Y:S01]  /*6880*/  @!P1 SYNCS.ARRIVE.TRANS64.RED.A1T0 RZ, [R5+URZ], RZ ;  /* 0x000000ff05ff99a7 */ /* 0x0003e2000810043f */
[----:B------:R-:W-:-:S04]  /*6890*/  F2FP.F16.F32.PACK_AB R152, R33, R28 ;  /* 0x0000001c2198723e */ /* 0x000fc800000000ff */
[----:B------:R-:W2:Y:S01]  /*68a0*/  MUFU.EX2 R79, R79 ;  /* 0x0000004f004f7308 */ /* 0x000ea20000000800 */
[----:B------:R-:W-:Y:S01]  /*68b0*/  F2FP.F16.F32.PACK_AB R154, R41, R30 ;  /* 0x0000001e299a723e */ /* 0x000fe200000000ff */
[-CC-:B-1----:R-:W-:Y:S01]  /*68c0*/  FFMA.FTZ R5, R175, R0.reuse, -R34.reuse ;  /* 0x00000000af057223 */ /* 0x182fe20000010822 */
[----:B------:R1:W-:Y:S01]  /*68d0*/  @!P1 SYNCS.ARRIVE.TRANS64.RED.A1T0 RZ, [R54+URZ], RZ ;  /* 0x000000ff36ff99a7 */ /* 0x0003e2000810043f */
[----:B------:R-:W-:-:S04]  /*68e0*/  FFMA.FTZ R34, R87, R0, -R34 ;  /* 0x0000000057227223 */ /* 0x000fc80000010822 */
[----:B------:R-:W-:Y:S01]  /*68f0*/  MUFU.EX2 R58, R209 ;  /* 0x000000d1003a7308 */ /* 0x000fe20000000800 */
[----:B------:R-:W-:-:S07]  /*6900*/  F2FP.F16.F32.PACK_AB R175, R47, R40 ;  /* 0x000000282faf723e */ /* 0x000fce00000000ff */
[----:B------:R-:W3:Y:S01]  /*6910*/  MUFU.EX2 R5, R5 ;  /* 0x0000000500057308 */ /* 0x000ee20000000800 */
[----:B--2---:R-:W-:-:S07]  /*6920*/  F2FP.F16.F32.PACK_AB R159, R79, R56 ;  /* 0x000000384f9f723e */ /* 0x004fce00000000ff */
[----:B-1----:R-:W1:Y:S08]  /*6930*/  MUFU.EX2 R54, R75 ;  /* 0x0000004b00367308 */ /* 0x002e700000000800 */
[----:B------:R-:W2:Y:S01]  /*6940*/  MUFU.EX2 R83, R83 ;  /* 0x0000005300537308 */ /* 0x000ea20000000800 */
[----:B---3--:R-:W-:-:S04]  /*6950*/  FADD.FTZ R15, R5, R6 ;  /* 0x00000006050f7221 */ /* 0x008fc80000010000 */
[----:B------:R-:W-:Y:S01]  /*6960*/  FADD.FTZ R6, R50, R15 ;  /* 0x0000000f32067221 */ /* 0x000fe20000010000 */
[----:B------:R-:W-:Y:S02]  /*6970*/  FADD.FTZ R15, R33, R52 ;  /* 0x00000034210f7221 */ /* 0x000fe40000010000 */
[----:B------:R3:W-:Y:S01]  /*6980*/  MUFU.EX2 R14, R161 ;  /* 0x000000a1000e7308 */ /* 0x0007e20000000800 */
[----:B------:R-:W-:Y:S01]  /*6990*/  FADD.FTZ R6, R163, R6 ;  /* 0x00000006a3067221 */ /* 0x000fe20000010000 */
[----:B------:R-:W-:Y:S01]  /*69a0*/  FADD.FTZ R20, R30, R15 ;  /* 0x0000000f1e147221 */ /* 0x000fe20000010000 */
[C---:B------:R-:W-:Y:S02]  /*69b0*/  F2FP.F16.F32.PACK_AB R163, R71.reuse, R163 ;  /* 0x000000a347a3723e */ /* 0x040fe400000000ff */
[----:B------:R-:W-:-:S03]  /*69c0*/  FADD.FTZ R6, R71, R6 ;  /* 0x0000000647067221 */ /* 0x000fc60000010000 */
[----:B------:R-:W4:Y:S01]  /*69d0*/  MUFU.EX2 R34, R34 ;  /* 0x0000002200227308 */ /* 0x000f220000000800 */
[----:B------:R-:W-:Y:S01]  /*69e0*/  FADD.FTZ R15, R157, R6 ;  /* 0x000000069d0f7221 */ /* 0x000fe20000010000 */
[----:B---3--:R-:W-:Y:S01]  /*69f0*/  F2FP.F16.F32.PACK_AB R161, R50, R5 ;  /* 0x0000000532a1723e */ /* 0x008fe200000000ff */
[----:B------:R-:W-:Y:S01]  /*6a00*/  FADD.FTZ R6, R41, R20 ;  /* 0x0000001429067221 */ /* 0x000fe20000010000 */
[C---:B-1----:R-:W-:Y:S01]  /*6a10*/  F2FP.F16.F32.PACK_AB R157, R54.reuse, R157 ;  /* 0x0000009d369d723e */ /* 0x042fe200000000ff */
[----:B------:R-:W-:Y:S01]  /*6a20*/  FADD.FTZ R15, R54, R15 ;  /* 0x0000000f360f7221 */ /* 0x000fe20000010000 */
[----:B--2---:R-:W-:-:S03]  /*6a30*/  F2FP.F16.F32.PACK_AB R153, R83, R58 ;  /* 0x0000003a5399723e */ /* 0x004fc600000000ff */
[----:B------:R-:W-:-:S04]  /*6a40*/  FADD.FTZ R15, R56, R15 ;  /* 0x0000000f380f7221 */ /* 0x000fc80000010000 */
[----:B------:R-:W-:-:S04]  /*6a50*/  FADD.FTZ R15, R79, R15 ;  /* 0x0000000f4f0f7221 */ /* 0x000fc80000010000 */
[----:B------:R-:W-:Y:S01]  /*6a60*/  FADD.FTZ R15, R58, R15 ;  /* 0x0000000f3a0f7221 */ /* 0x000fe20000010000 */
[----:B----4-:R-:W-:-:S03]  /*6a70*/  F2FP.F16.F32.PACK_AB R155, R34, R14 ;  /* 0x0000000e229b723e */ /* 0x010fc600000000ff */
[----:B------:R-:W-:-:S04]  /*6a80*/  FADD.FTZ R15, R83, R15 ;  /* 0x0000000f530f7221 */ /* 0x000fc80000010000 */
[----:B------:R-:W-:Y:S01]  /*6a90*/  FADD.FTZ R15, R14, R15 ;  /* 0x0000000f0e0f7221 */ /* 0x000fe20000010000 */
[----:B------:R-:W-:-:S03]  /*6aa0*/  IMAD.MOV.U32 R14, RZ, RZ, R4 ;  /* 0x000000ffff0e7224 */ /* 0x000fc600078e0004 */
[----:B------:R-:W-:Y:S01]  /*6ab0*/  FADD.FTZ R5, R34, R15 ;  /* 0x0000000f22057221 */ /* 0x000fe20000010000 */
[----:B------:R-:W-:Y:S01]  /*6ac0*/  IMAD.MOV.U32 R15, RZ, RZ, R7 ;  /* 0x000000ffff0f7224 */ /* 0x000fe200078e0007 */
[----:B------:R-:W-:Y:S06]  /*6ad0*/  @P2 BRA `(.L_x_1874) ;  /* 0xffffffd4007c2947 */ /* 0x000fec000383ffff */
.L_x_1865:
[----:B------:R-:W-:-:S13]  /*6ae0*/  ISETP.LE.AND P2, PT, RZ, UR6, PT ;  /* 0x00000006ff007c0c */ /* 0x000fda000bf43270 */
[----:B------:R-:W-:Y:S05]  /*6af0*/  @!P2 BRA `(.L_x_1875) ;  /* 0x000000200048a947 */ /* 0x000fea0003800000 */
[----:B------:R-:W-:Y:S01]  /*6b00*/  IMAD.MOV.U32 R14, RZ, RZ, R7 ;  /* 0x000000ffff0e7224 */ /* 0x000fe200078e0007 */
[----:B------:R-:W-:Y:S01]  /*6b10*/  UMOV UR7, UR46 ;  /* 0x0000002e00077c82 */ /* 0x000fe20008000000 */
[----:B------:R-:W-:Y:S01]  /*6b20*/  IMAD.MOV.U32 R15, RZ, RZ, R4 ;  /* 0x000000ffff0f7224 */ /* 0x000fe200078e0004 */
[----:B------:R-:W-:-:S06]  /*6b30*/  UMOV UR4, UR36 ;  /* 0x0000002400047c82 */ /* 0x000fcc0008000000 */
.L_x_1884:
[----:B------:R-:W-:-:S04]  /*6b40*/  UIADD3 UR36, UR4, 0x1, URZ ;  /* 0x0000000104247890 */ /* 0x000fc8000fffe03f */
[----:B------:R-:W-:-:S04]  /*6b50*/  UISETP.NE.AND UP0, UPT, UR36, 0x2, UPT ;  /* 0x000000022400788c */ /* 0x000fc8000bf05270 */
[----:B------:R-:W-:Y:S02]  /*6b60*/  USEL UR46, URZ, 0x1, UP0 ;  /* 0x000000013f2e7887 */ /* 0x000fe40008000000 */
[----:B------:R-:W-:Y:S02]  /*6b70*/  USEL UR36, UR36, URZ, UP0 ;  /* 0x0000003f24247287 */ /* 0x000fe40008000000 */
[----:B------:R-:W-:Y:S01]  /*6b80*/  ULOP3.LUT UR46, UR7, UR46, URZ, 0x3c, !UPT ;  /* 0x0000002e072e7292 */ /* 0x000fe2000f8e3c3f */
[----:B------:R-:W-:Y:S11]  /*6b90*/  @!P0 BRA `(.L_x_1876) ;  /* 0x0000000000048947 */ /* 0x000ff60003800000 */
[----:B------:R-:W-:Y:S01]  /*6ba0*/  BPT.TRAP 0x1 ;  /* 0x000000040000795c */ /* 0x000fe20000300000 */
.L_x_1876:
[----:B------:R-:W-:Y:S01]  /*6bb0*/  ULEA UR5, UR36, UR37, 0x3 ;  /* 0x0000002524057291 */ /* 0x000fe2000f8e183f */
[----:B------:R-:W-:-:S05]  /*6bc0*/  IMAD.U32 R0, RZ, RZ, UR46 ;  /* 0x0000002eff007e24 */ /* 0x000fca000f8e00ff */
[----:B------:R-:W-:-:S04]  /*6bd0*/  SHF.L.U32 R0, R0, 0x1f, RZ ;  /* 0x0000001f00007819 */ /* 0x000fc800000006ff */
[----:B------:R1:W2:Y:S01]  /*6be0*/  SYNCS.PHASECHK.TRANS64.TRYWAIT P2, [UR5+0x34830], R0 ;  /* 0x03483000ff0075a7 */ /* 0x0002a20008040145 */
[----:B------:R-:W-:Y:S05]  /*6bf0*/  @!P0 BRA `(.L_x_1877) ;  /* 0x0000000000048947 */ /* 0x000fea0003800000 */
[----:B------:R-:W-:Y:S01]  /*6c00*/  BPT.TRAP 0x1 ;  /* 0x000000040000795c */ /* 0x000fe20000300000 */
.L_x_1877:
[----:B--2---:R-:W-:Y:S05]  /*6c10*/  @P2 BRA `(.L_x_1878) ;  /* 0x0000000000082947 */ /* 0x004fea0003800000 */
[----:B------:R-:W2:Y:S02]  /*6c20*/  SYNCS.PHASECHK.TRANS64.TRYWAIT P2, [UR5+0x34830], R0 ;  /* 0x03483000ff0075a7 */ /* 0x000ea40008040145 */
[----:B--2---:R-:W-:Y:S05]  /*6c30*/  @!P2 BRA `(.L_x_1879) ;  /* 0x00000070004ca947 */ /* 0x004fea0003800000 */
.L_x_1878:
        /* <DEDUP_REMOVED lines=133> */
.L_x_1880:
[----:B------:R-:W-:Y:S01]  /*7490*/  ULEA UR5, UR4, UR37, 0x3 ;  /* 0x0000002504057291 */ /* 0x000fe2000f8e183f */
[----:B-12---:R-:W-:-:S05]  /*74a0*/  IMAD.U32 R0, RZ, RZ, UR7 ;  /* 0x00000007ff007e24 */ /* 0x006fca000f8e00ff */
[----:B------:R-:W-:-:S04]  /*74b0*/  SHF.L.U32 R0, R0, 0x1f, RZ ;  /* 0x0000001f00007819 */ /* 0x000fc800000006ff */
[----:B------:R1:W2:Y:S01]  /*74c0*/  SYNCS.PHASECHK.TRANS64.TRYWAIT P2, [UR5+0x34850], R0 ;  /* 0x03485000ff0075a7 */ /* 0x0002a20008040145 */
[----:B------:R-:W-:Y:S05]  /*74d0*/  @!P0 BRA `(.L_x_1881) ;  /* 0x0000000000048947 */ /* 0x000fea0003800000 */
[----:B------:R-:W-:Y:S01]  /*74e0*/  BPT.TRAP 0x1 ;  /* 0x000000040000795c */ /* 0x000fe20000300000 */
.L_x_1881:
[----:B--2---:R-:W-:Y:S05]  /*74f0*/  @P2 BRA `(.L_x_1882) ;  /* 0x0000000000082947 */ /* 0x004fea0003800000 */
[----:B------:R-:W2:Y:S02]  /*7500*/  SYNCS.PHASECHK.TRANS64.TRYWAIT P2, [UR5+0x34850], R0 ;  /* 0x03485000ff0075a7 */ /* 0x000ea40008040145 */
[----:B--2---:R-:W-:Y:S05]  /*7510*/  @!P2 BRA `(.L_x_1883) ;  /* 0x00000068002ca947 */ /* 0x004fea0003800000 */
.L_x_1882:
[----:B------:R-:W-:Y:S01]  /*7520*/  UIADD3 UR7, UR37, 0x400, URZ ;  /* 0x0000040025077890 */ /* 0x000fe2000fffe03f */
[----:B------:R-:W-:Y:S01]  /*7530*/  WARPGROUP.ARRIVE ;  /* 0x00000000000079c5 */ /* 0x000fe20000000000 */
[----:B------:R-:W-:Y:S01]  /*7540*/  UMOV UR11, 0x40000040 ;  /* 0x40000040000b7882 */ /* 0x000fe20000000000 */
[----:B-12---:R-:W-:Y:S01]  /*7550*/  FMNMX.FTZ R0, R24, R15, !PT ;  /* 0x0000000f18007209 */ /* 0x006fe20007810000 */
[----:B------:R-:W-:Y:S01]  /*7560*/  USHF.R.U32.HI UR7, URZ, 0x4, UR7 ;  /* 0x000000043f077899 */ /* 0x000fe20008011607 */
[----:B------:R-:W-:Y:S02]  /*7570*/  ISETP.LT.AND P2, PT, RZ, UR6, PT ;  /* 0x00000006ff007c0c */ /* 0x000fe4000bf41270 */
[----:B------:R-:W-:Y:S01]  /*7580*/  FMNMX.FTZ R3, R25, R0, !PT ;  /* 0x0000000019037209 */ /* 0x000fe20007810000 */
[----:B------:R-:W-:-:S03]  /*7590*/  ULOP3.LUT UR7, UR7, 0x3fff, URZ, 0xc0, !UPT ;  /* 0x00003fff07077892 */ /* 0x000fc6000f8ec03f */
[----:B------:R-:W-:Y:S01]  /*75a0*/  FMNMX.FTZ R0, R28, R3, !PT ;  /* 0x000000031c007209 */ /* 0x000fe20007810000 */
[----:B------:R-:W-:-:S03]  /*75b0*/  ULOP3.LUT UR7, UR7, 0x4000000, URZ, 0xfc, !UPT ;  /* 0x0400000007077892 */ /* 0x000fc6000f8efc3f */
[----:B------:R-:W-:Y:S01]  /*75c0*/  FMNMX.FTZ R3, R29, R0, !PT ;  /* 0x000000001d037209 */ /* 0x000fe20007810000 */
[----:B------:R-:W-:-:S03]  /*75d0*/  ULEA UR4, UR4, UR7, 0xb ;  /* 0x0000000704047291 */ /* 0x000fc6000f8e583f */
[----:B------:R-:W-:Y:S01]  /*75e0*/  FMNMX.FTZ R0, R32, R3, !PT ;  /* 0x0000000320007209 */ /* 0x000fe20007810000 */
[----:B------:R-:W-:-:S03]  /*75f0*/  UMOV UR7, UR46 ;  /* 0x0000002e00077c82 */ /* 0x000fc60008000000 */
[----:B------:R-:W-:Y:S01]  /*7600*/  UMOV UR10, UR4 ;  /* 0x00000004000a7c82 */ /* 0x000fe20008000000 */
        /* <DEDUP_REMOVED lines=30> */
[----:B------:R-:W1:Y:S03]  /*77f0*/  LDC R0, c[0x0][0x988] ;  /* 0x00026200ff007b82 */ /* 0x000e660000000800 */
[----:B------:R-:W2:Y:S02]  /*7800*/  SHFL.BFLY PT, R3, R2, 0x2, 0x1f ;  /* 0x0c401f0002037f89 */ /* 0x000ea400000e0000 */
[----:B--2---:R-:W-:Y:S02]  /*7810*/  FMNMX.FTZ R7, R2, R3, !PT ;  /* 0x0000000302077209 */ /* 0x004fe40007810000 */
[----:B------:R-:W-:-:S03]  /*7820*/  FMNMX.FTZ R2, R26, R14, !PT ;  /* 0x0000000e1a027209 */ /* 0x000fc60007810000 */
        /* <DEDUP_REMOVED lines=10> */
[----:B-1----:R-:W-:Y:S01]  /*78d0*/  FMUL.FTZ R3, R3, R0 ;  /* 0x0000000003037220 */ /* 0x002fe20000410000 */
[----:B------:R-:W-:-:S04]  /*78e0*/  FMNMX.FTZ R7, R31, R2, !PT ;  /* 0x000000021f077209 */ /* 0x000fc80007810000 */
[----:B------:R-:W-:Y:S01]  /*78f0*/  FMNMX.FTZ R2, R34, R7, !PT ;  /* 0x0000000722027209 */ /* 0x000fe20007810000 */
[----:B------:R-:W-:Y:S03]  /*7900*/  MUFU.EX2 R3, R3 ;  /* 0x0000000300037308 */ /* 0x000fe60000000800 */
        /* <DEDUP_REMOVED lines=27> */
[----:B------:R-:W1:Y:S01]  /*7ac0*/  SHFL.BFLY PT, R7, R2, 0x2, 0x1f ;  /* 0x0c401f0002077f89 */ /* 0x000e6200000e0000 */
        /* <DEDUP_REMOVED lines=16> */
[----:B-1----:R-:W-:Y:S01]  /*7bd0*/  FMNMX.FTZ R36, R2, R7, !PT ;  /* 0x0000000702247209 */ /* 0x002fe20007810000 */
[----:B------:R-:W-:Y:S01]  /*7be0*/  UMOV UR11, 0x40000040 ;  /* 0x40000040000b7882 */ /* 0x000fe20000000000 */
[-CC-:B------:R-:W-:Y:S01]  /*7bf0*/  FFMA.FTZ R15, R25, R0.reuse, -R169.reuse ;  /* 0x00000000190f7223 */ /* 0x180fe200000108a9 */
[-CC-:B------:R-:W-:Y:S01]  /*7c00*/  FFMA.FTZ R25, R33, R0.reuse, -R169.reuse ;  /* 0x0000000021197223 */ /* 0x180fe200000108a9 */
[-CC-:B------:R-:W-:Y:S01]  /*7c10*/  FFMA.FTZ R33, R41, R0.reuse, -R169.reuse ;  /* 0x0000000029217223 */ /* 0x180fe200000108a9 */
[----:B------:R-:W1:Y:S01]  /*7c20*/  SHFL.BFLY PT, R7, R36, 0x1, 0x1f ;  /* 0x0c201f0024077f89 */ /* 0x000e6200000e0000 */
        /* <DEDUP_REMOVED lines=23> */
[----:B-1----:R-:W-:Y:S01]  /*7da0*/  FMNMX.FTZ R7, R36, R7, !PT ;  /* 0x0000000724077209 */ /* 0x002fe20007810000 */
[----:B------:R-:W-:Y:S01]  /*7db0*/  MUFU.EX2 R182, R182 ;  /* 0x000000b600b67308 */ /* 0x000fe20000000800 */
[-CC-:B------:R-:W-:Y:S01]  /*7dc0*/  FFMA.FTZ R28, R80, R0.reuse, -R169.reuse ;  /* 0x00000000501c7223 */ /* 0x180fe200000108a9 */
[-CC-:B------:R-:W-:Y:S01]  /*7dd0*/  FFMA.FTZ R32, R84, R0.reuse, -R169.reuse ;  /* 0x0000000054207223 */ /* 0x180fe200000108a9 */
[----:B------:R-:W-:Y:S01]  /*7de0*/  FFMA.FTZ R77, R85, R0, -R169 ;  /* 0x00000000554d7223 */ /* 0x000fe200000108a9 */
[----:B------:R-:W-:-:S04]  /*7df0*/  FADD.FTZ R81, -R7, R14 ;  /* 0x0000000e07517221 */ /* 0x000fc80000010100 */
[-C--:B------:R-:W-:Y:S01]  /*7e00*/  FMUL.FTZ R2, R81, R0.reuse ;  /* 0x0000000051027220 */ /* 0x080fe20000410000 */
[----:B------:R-:W-:Y:S01]  /*7e10*/  FMUL.FTZ R81, R7, R0 ;  /* 0x0000000007517220 */ /* 0x000fe20000410000 */
[----:B------:R-:W-:Y:S01]  /*7e20*/  MUFU.EX2 R21, R21 ;  /* 0x0000001500157308 */ /* 0x000fe20000000800 */
[----:B--2---:R-:W-:Y:S01]  /*7e30*/  FFMA.FTZ R6, R3, R6, R180 ;  /* 0x0000000603067223 */ /* 0x004fe200000100b4 */
[----:B------:R-:W-:Y:S01]  /*7e40*/  F2FP.F16.F32.PACK_AB R180, R15, R180 ;  /* 0x000000b40fb4723e */ /* 0x000fe200000000ff */
[-CC-:B------:R-:W-:Y:S01]  /*7e50*/  FFMA.FTZ R181, R26, R0.reuse, -R81.reuse ;  /* 0x000000001ab57223 */ /* 0x180fe20000010851 */
[-CC-:B------:R-:W-:Y:S01]  /*7e60*/  FFMA.FTZ R14, R27, R0.reuse, -R81.reuse ;  /* 0x000000001b0e7223 */ /* 0x180fe20000010851 */
[----:B------:R-:W-:Y:S02]  /*7e70*/  IMAD.U32 R27, RZ, RZ, UR36 ;  /* 0x00000024ff1b7e24 */ /* 0x000fe4000f8e00ff */
[-CC-:B------:R-:W-:Y:S01]  /*7e80*/  FFMA.FTZ R183, R30, R0.reuse, -R81.reuse ;  /* 0x000000001eb77223 */ /* 0x180fe20000010851 */
[-CC-:B------:R-:W-:Y:S01]  /*7e90*/  FFMA.FTZ R26, R31, R0.reuse, -R81.reuse ;  /* 0x000000001f1a7223 */ /* 0x180fe20000010851 */
[----:B------:R-:W-:Y:S01]  /*7ea0*/  MUFU.EX2 R2, R2 ;  /* 0x0000000200027308 */ /* 0x000fe20000000800 */
[----:B------:R-:W-:Y:S01]  /*7eb0*/  FFMA.FTZ R177, R34, R0, -R81 ;  /* 0x0000000022b17223 */ /* 0x000fe20000010851 */
[----:B------:R-:W-:Y:S01]  /*7ec0*/  @!P1 LEA R27, R27, UR37, 0x3 ;  /* 0x000000251b1b9c11 */ /* 0x000fe2000f8e18ff */
[----:B------:R-:W-:-:S02]  /*7ed0*/  IMAD.U32 R31, RZ, RZ, UR5 ;  /* 0x00000005ff1f7e24 */ /* 0x000fc4000f8e00ff */
[-CC-:B------:R-:W-:Y:S01]  /*7ee0*/  FFMA.FTZ R30, R35, R0.reuse, -R81.reuse ;  /* 0x00000000231e7223 */ /* 0x180fe20000010851 */
[-CC-:B------:R-:W-:Y:S01]  /*7ef0*/  FFMA.FTZ R179, R38, R0.reuse, -R81.reuse ;  /* 0x0000000026b37223 */ /* 0x180fe20000010851 */
[----:B------:R-:W-:Y:S01]  /*7f00*/  @!P1 IADD3 R27, R27, 0x34840, RZ ;  /* 0x000348401b1b9810 */ /* 0x000fe20007ffe0ff */
[-CC-:B------:R-:W-:Y:S01]  /*7f10*/  FFMA.FTZ R175, R46, R0.reuse, -R81.reuse ;  /* 0x000000002eaf7223 */ /* 0x180fe20000010851 */
[----:B------:R-:W1:Y:S01]  /*7f20*/  MUFU.EX2 R181, R181 ;  /* 0x000000b500b57308 */ /* 0x000e620000000800 */
[-C--:B------:R-:W-:Y:S01]  /*7f30*/  FFMA.FTZ R34, R39, R0.reuse, -R81 ;  /* 0x0000000027227223 */ /* 0x080fe20000010851 */
[----:B------:R-:W-:Y:S01]  /*7f40*/  @!P1 PRMT R27, RZ, 0x654, R27 ;  /* 0x00000654ff1b9816 */ /* 0x000fe2000000001b */
        /* <DEDUP_REMOVED lines=20> */
[----:B------:R-:W-:Y:S01]  /*8090*/  FFMA.FTZ R86, R86, R0, -R81 ;  /* 0x0000000056567223 */ /* 0x000fe20000010851 */
[----:B------:R-:W1:Y:S01]  /*80a0*/  MUFU.EX2 R26, R26 ;  /* 0x0000001a001a7308 */ /* 0x000e620000000800 */
[C---:B--2---:R-:W-:Y:S01]  /*80b0*/  FADD.FTZ R46, R14.reuse, R5 ;  /* 0x000000050e2e7221 */ /* 0x044fe20000010000 */
[----:B------:R-:W-:-:S06]  /*80c0*/  F2FP.F16.F32.PACK_AB R181, R14, R181 ;  /* 0x000000b50eb5723e */ /* 0x000fcc00000000ff */
[----:B------:R-:W-:Y:S01]  /*80d0*/  MUFU.EX2 R176, R176 ;  /* 0x000000b000b07308 */ /* 0x000fe20000000800 */
[----:B---3--:R-:W-:-:S07]  /*80e0*/  FADD.FTZ R5, R183, R46 ;  /* 0x0000002eb7057221 */ /* 0x008fce0000010000 */
[----:B------:R-:W2:Y:S01]  /*80f0*/  MUFU.EX2 R177, R177 ;  /* 0x000000b100b17308 */ /* 0x000ea20000000800 */
[C---:B-1----:R-:W-:Y:S01]  /*8100*/  FADD.FTZ R46, R26.reuse, R5 ;  /* 0x000000051a2e7221 */ /* 0x042fe20000010000 */
[----:B------:R-:W-:-:S06]  /*8110*/  F2FP.F16.F32.PACK_AB R183, R26, R183 ;  /* 0x000000b71ab7723e */ /* 0x000fcc00000000ff */
[----:B------:R-:W-:Y:S08]  /*8120*/  MUFU.EX2 R25, R25 ;  /* 0x0000001900197308 */ /* 0x000ff00000000800 */
[----:B------:R-:W1:Y:S01]  /*8130*/  MUFU.EX2 R30, R30 ;  /* 0x0000001e001e7308 */ /* 0x000e620000000800 */
[----:B--2---:R-:W-:-:S07]  /*8140*/  FADD.FTZ R5, R177, R46 ;  /* 0x0000002eb1057221 */ /* 0x004fce0000010000 */
[----:B------:R-:W-:Y:S08]  /*8150*/  MUFU.EX2 R178, R178 ;  /* 0x000000b200b27308 */ /* 0x000ff00000000800 */
[----:B------:R-:W2:Y:S01]  /*8160*/  MUFU.EX2 R179, R179 ;  /* 0x000000b300b37308 */ /* 0x000ea20000000800 */
[C---:B-1----:R-:W-:Y:S01]  /*8170*/  FADD.FTZ R46, R30.reuse, R5 ;  /* 0x000000051e2e7221 */ /* 0x042fe20000010000 */
[----:B------:R-:W-:-:S06]  /*8180*/  F2FP.F16.F32.PACK_AB R177, R30, R177 ;  /* 0x000000b11eb1723e */ /* 0x000fcc00000000ff */
[----:B------:R-:W-:Y:S01]  /*8190*/  MUFU.EX2 R29, R29 ;  /* 0x0000001d001d7308 */ /* 0x000fe20000000800 */
[----:B------:R-:W-:Y:S02]  /*81a0*/  WARPGROUP.DEPBAR.LE gsb0, 0x0 ;  /* 0x00008000000079c5 */ /* 0x000fe40000010000 */
[----:B------:R-:W-:Y:S01]  /*81b0*/  WARPGROUP.ARRIVE ;  /* 0x00000000000079c5 */ /* 0x000fe20000000000 */
[----:B------:R-:W-:-:S04]  /*81c0*/  FFMA.FTZ R164, R56, R0, -R169 ;  /* 0x0000000038a47223 */ /* 0x000fc800000108a9 */
[----:B------:R-:W1:Y:S01]  /*81d0*/  MUFU.EX2 R34, R34 ;  /* 0x0000002200227308 */ /* 0x000e620000000800 */
[-C--:B------:R-:W-:Y:S01]  /*81e0*/  FFMA.FTZ R166, R60, R0.reuse, -R169 ;  /* 0x000000003ca67223 */ /* 0x080fe200000108a9 */
[----:B--2---:R-:W-:Y:S01]  /*81f0*/  FADD.FTZ R5, R179, R46 ;  /* 0x0000002eb3057221 */ /* 0x004fe20000010000 */
[-CC-:B------:R-:W-:Y:S01]  /*8200*/  FFMA.FTZ R165, R58, R0.reuse, -R81.reuse ;  /* 0x000000003aa57223 */ /* 0x180fe20000010851 */
[----:B------:R-:W-:Y:S01]  /*8210*/  HGMMA.64x128x16.F32 R88, R160, gdesc[UR8].tnspB, R88, gsb0 ;  /* 0x41e00008a0587df0 */ /* 0x000fe20008000858 */
[----:B------:R-:W-:Y:S01]  /*8220*/  UIADD3 UR10, UR4, 0x300, URZ ;  /* 0x00000300040a7890 */ /* 0x000fe2000fffe03f */
[----:B------:R-:W-:Y:S01]  /*8230*/  FFMA.FTZ R167, R62, R0, -R81 ;  /* 0x000000003ea77223 */ /* 0x000fe20000010851 */
[----:B------:R-:W-:Y:S01]  /*8240*/  UMOV UR11, 0x40000040 ;  /* 0x40000040000b7882 */ /* 0x000fe20000000000 */
[----:B------:R-:W-:Y:S01]  /*8250*/  UIADD3 UR4, UR4, 0x380, URZ ;  /* 0x0000038004047890 */ /* 0x000fe2000fffe03f */
[----:B------:R-:W-:Y:S08]  /*8260*/  MUFU.EX2 R172, R172 ;  /* 0x000000ac00ac7308 */ /* 0x000ff00000000800 */
        /* <DEDUP_REMOVED lines=14> */
[----:B------:R-:W-:Y:S01]  /*8350*/  MUFU.EX2 R41, R41 ;  /* 0x0000002900297308 */ /* 0x000fe20000000800 */
[C---:B-1----:R-:W-:Y:S01]  /*8360*/  FADD.FTZ R46, R38.reuse, R5 ;  /* 0x00000005262e7221 */ /* 0x042fe20000010000 */
[----:B------:R-:W-:-:S06]  /*8370*/  F2FP.F16.F32.PACK_AB R175, R38, R175 ;  /* 0x000000af26af723e */ /* 0x000fcc00000000ff */
        /* <DEDUP_REMOVED lines=12> */
[----:B------:R-:W-:Y:S02]  /*8440*/  FFMA.FTZ R169, R50, R0, -R81 ;  /* 0x0000000032a97223 */ /* 0x000fe40000010851 */
[----:B------:R-:W-:Y:S01]  /*8450*/  MUFU.EX2 R44, R44 ;  /* 0x0000002c002c7308 */ /* 0x000fe20000000800 */
[----:B------:R-:W-:Y:S01]  /*8460*/  HGMMA.64x128x16.F32 R88, R156, gdesc[UR8].tnspB, R88, gsb0 ;  /* 0x41e000089c587df0 */ /* 0x000fe20008000858 */
[----:B------:R-:W-:Y:S01]  /*8470*/  UMOV UR10, UR4 ;  /* 0x00000004000a7c82 */ /* 0x000fe20008000000 */
[----:B------:R-:W-:Y:S01]  /*8480*/  UMOV UR11, 0x40000040 ;  /* 0x40000040000b7882 */ /* 0x000fe20000000000 */
[----:B------:R-:W-:-:S04]  /*8490*/  UIADD3 UR4, UR6, -0x1, URZ ;  /* 0xffffffff06047890 */ /* 0x000fc8000fffe03f */
[----:B------:R-:W1:Y:S03]  /*84a0*/  MUFU.EX2 R169, R169 ;  /* 0x000000a900a97308 */ /* 0x000e660000000800 */
[----:B------:R-:W-:Y:S01]  /*84b0*/  UMOV UR6, UR4 ;  /* 0x0000000400067c82 */ /* 0x000fe20008000000 */
[----:B------:R-:W-:-:S04]  /*84c0*/  UMOV UR4, UR36 ;  /* 0x0000002400047c82 */ /* 0x000fc80008000000 */
[----:B------:R-:W-:Y:S08]  /*84d0*/  MUFU.EX2 R166, R166 ;  /* 0x000000a600a67308 */ /* 0x000ff00000000800 */
[----:B------:R-:W2:Y:S01]  /*84e0*/  MUFU.EX2 R167, R167 ;  /* 0x000000a700a77308 */ /* 0x000ea20000000800 */
[----:B-1----:R-:W-:Y:S01]  /*84f0*/  FADD.FTZ R5, R169, R46 ;  /* 0x0000002ea9057221 */ /* 0x002fe20000010000 */
[----:B------:R-:W-:-:S03]  /*8500*/  F2FP.F16.F32.PACK_AB R169, R40, R169 ;  /* 0x000000a928a9723e */ /* 0x000fc600000000ff */
[----:B------:R-:W-:-:S03]  /*8510*/  FADD.FTZ R14, R40, R5 ;  /* 0x00000005280e7221 */ /* 0x000fc60000010000 */
[----:B------:R-:W-:Y:S01]  /*8520*/  MUFU.EX2 R53, R53 ;  /* 0x0000003500357308 */ /* 0x000fe20000000800 */
[----:B------:R-:W-:Y:S01]  /*8530*/  FADD.FTZ R5, R171, R14 ;  /* 0x0000000eab057221 */ /* 0x000fe20000010000 */
[----:B------:R-:W-:-:S03]  /*8540*/  F2FP.F16.F32.PACK_AB R171, R42, R171 ;  /* 0x000000ab2aab723e */ /* 0x000fc600000000ff */
[----:B------:R-:W-:-:S03]  /*8550*/  FADD.FTZ R14, R42, R5 ;  /* 0x000000052a0e7221 */ /* 0x000fc60000010000 */
[----:B------:R-:W-:Y:S01]  /*8560*/  MUFU.EX2 R160, R160 ;  /* 0x000000a000a07308 */ /* 0x000fe20000000800 */
[----:B------:R-:W-:Y:S01]  /*8570*/  FADD.FTZ R5, R165, R14 ;  /* 0x0000000ea5057221 */ /* 0x000fe20000010000 */
[----:B------:R-:W-:-:S03]  /*8580*/  F2FP.F16.F32.PACK_AB R165, R44, R165 ;  /* 0x000000a52ca5723e */ /* 0x000fc600000000ff */
[----:B------:R-:W-:-:S03]  /*8590*/  FADD.FTZ R14, R44, R5 ;  /* 0x000000052c0e7221 */ /* 0x000fc60000010000 */
[----:B------:R-:W-:Y:S01]  /*85a0*/  MUFU.EX2 R66, R66 ;  /* 0x0000004200427308 */ /* 0x000fe20000000800 */
[----:B--2---:R-:W-:-:S07]  /*85b0*/  FADD.FTZ R5, R167, R14 ;  /* 0x0000000ea7057221 */ /* 0x004fce0000010000 */
[----:B------:R-:W-:Y:S08]  /*85c0*/  MUFU.EX2 R57, R57 ;  /* 0x0000003900397308 */ /* 0x000ff00000000800 */
[----:B------:R-:W1:Y:S08]  /*85d0*/  MUFU.EX2 R67, R67 ;  /* 0x0000004300437308 */ /* 0x000e700000000800 */
[----:B------:R-:W-:Y:S08]  /*85e0*/  MUFU.EX2 R162, R162 ;  /* 0x000000a200a27308 */ /* 0x000ff00000000800 */
[----:B------:R-:W-:Y:S01]  /*85f0*/  MUFU.EX2 R70, R70 ;  /* 0x0000004600467308 */ /* 0x000fe20000000800 */
[----:B-1----:R-:W-:-:S07]  /*8600*/  F2FP.F16.F32.PACK_AB R161, R67, R66 ;  /* 0x0000004243a1723e */ /* 0x002fce00000000ff */
[----:B------:R-:W-:Y:S08]  /*8610*/  MUFU.EX2 R61, R61 ;  /* 0x0000003d003d7308 */ /* 0x000ff00000000800 */
[----:B------:R-:W1:Y:S08]  /*8620*/  MUFU.EX2 R71, R71 ;  /* 0x0000004700477308 */ /* 0x000e700000000800 */
[----:B------:R-:W-:Y:S08]  /*8630*/  MUFU.EX2 R20, R20 ;  /* 0x0000001400147308 */ /* 0x000ff00000000800 */
[----:B------:R-:W-:Y:S01]  /*8640*/  MUFU.EX2 R74, R74 ;  /* 0x0000004a004a7308 */ /* 0x000fe20000000800 */
[----:B-1----:R-:W-:-:S07]  /*8650*/  F2FP.F16.F32.PACK_AB R163, R71, R70 ;  /* 0x0000004647a3723e */ /* 0x002fce00000000ff */
[----:B------:R-:W1:Y:S08]  /*8660*/  MUFU.EX2 R65, R65 ;  /* 0x0000004100417308 */ /* 0x000e700000000800 */
[----:B------:R-:W2:Y:S08]  /*8670*/  MUFU.EX2 R75, R75 ;  /* 0x0000004b004b7308 */ /* 0x000eb00000000800 */
[----:B------:R-:W-:Y:S01]  /*8680*/  MUFU.EX2 R24, R24 ;  /* 0x0000001800187308 */ /* 0x000fe20000000800 */
[----:B------:R-:W-:-:S02]  /*8690*/  WARPGROUP.DEPBAR.LE gsb0, 0x0 ;  /* 0x00008000000079c5 */ /* 0x000fc40000010000 */
[----:B------:R-:W-:-:S05]  /*86a0*/  WARPGROUP.ARRIVE ;  /* 0x00000000000079c5 */ /* 0x000fca0000000000 */
[----:B------:R-:W-:Y:S01]  /*86b0*/  MUFU.EX2 R78, R78 ;  /* 0x0000004e004e7308 */ /* 0x000fe20000000800 */
[----:B-1----:R-:W-:Y:S02]  /*86c0*/  F2FP.F16.F32.PACK_AB R156, R65, R20 ;  /* 0x00000014419c723e */ /* 0x002fe400000000ff */
[----:B--2---:R-:W-:Y:S01]  /*86d0*/  F2FP.F16.F32.PACK_AB R157, R75, R74 ;  /* 0x0000004a4b9d723e */ /* 0x004fe200000000ff */
[----:B------:R-:W-:Y:S04]  /*86e0*/  HGMMA.64x128x16.F32 R88, R152, gdesc[UR8].tnspB, R88, gsb0 ;  /* 0x41e0000898587df0 */ /* 0x000fe80008000858 */
[----:B------:R-:W1:Y:S08]  /*86f0*/  MUFU.EX2 R69, R69 ;  /* 0x0000004500457308 */ /* 0x000e700000000800 */
[----:B------:R-:W2:Y:S08]  /*8700*/  MUFU.EX2 R79, R79 ;  /* 0x0000004f004f7308 */ /* 0x000eb00000000800 */
[----:B------:R-:W-:Y:S01]  /*8710*/  MUFU.EX2 R28, R28 ;  /* 0x0000001c001c7308 */ /* 0x000fe20000000800 */
[----:B-1----:R-:W-:-:S07]  /*8720*/  F2FP.F16.F32.PACK_AB R158, R69, R24 ;  /* 0x00000018459e723e */ /* 0x002fce00000000ff */
[----:B------:R-:W-:Y:S01]  /*8730*/  MUFU.EX2 R82, R82 ;  /* 0x0000005200527308 */ /* 0x000fe20000000800 */
[----:B--2---:R-:W-:-:S07]  /*8740*/  F2FP.F16.F32.PACK_AB R159, R79, R78 ;  /* 0x0000004e4f9f723e */ /* 0x004fce00000000ff */
[----:B------:R-:W1:Y:S08]  /*8750*/  MUFU.EX2 R73, R73 ;  /* 0x0000004900497308 */ /* 0x000e700000000800 */
[----:B------:R-:W2:Y:S08]  /*8760*/  MUFU.EX2 R83, R83 ;  /* 0x0000005300537308 */ /* 0x000eb00000000800 */
[----:B------:R-:W-:Y:S08]  /*8770*/  MUFU.EX2 R32, R32 ;  /* 0x0000002000207308 */ /* 0x000ff00000000800 */
[----:B------:R-:W-:Y:S08]  /*8780*/  MUFU.EX2 R86, R86 ;  /* 0x0000005600567308 */ /* 0x000ff00000000800 */
[----:B------:R-:W3:Y:S01]  /*8790*/  MUFU.EX2 R77, R77 ;  /* 0x0000004d004d7308 */ /* 0x000ee20000000800 */
[----:B------:R-:W-:-:S02]  /*87a0*/  WARPGROUP.DEPBAR.LE gsb0, 0x0 ;  /* 0x00008000000079c5 */ /* 0x000fc40000010000 */
[----:B------:R4:W-:Y:S01]  /*87b0*/  @!P1 SYNCS.ARRIVE.TRANS64.RED.A1T0 RZ, [R27+URZ], RZ ;  /* 0x000000ff1bff99a7 */ /* 0x0009e2000810043f */
[----:B-1----:R-:W-:Y:S02]  /*87c0*/  F2FP.F16.F32.PACK_AB R152, R73, R28 ;  /* 0x0000001c4998723e */ /* 0x002fe400000000ff */
[----:B--2---:R-:W-:Y:S02]  /*87d0*/  F2FP.F16.F32.PACK_AB R153, R83, R82 ;  /* 0x000000525399723e */ /* 0x004fe400000000ff */
[----:B---3--:R-:W-:Y:S01]  /*87e0*/  F2FP.F16.F32.PACK_AB R154, R77, R32 ;  /* 0x000000204d9a723e */ /* 0x008fe200000000ff */
[----:B----4-:R-:W-:-:S05]  /*87f0*/  @!P1 VIADD R27, R31, 0x34860 ;  /* 0x000348601f1b9836 */ /* 0x010fca0000000000 */
[----:B------:R-:W-:Y:S01]  /*8800*/  @!P1 PRMT R31, RZ, 0x654, R27 ;  /* 0x00000654ff1f9816 */ /* 0x000fe2000000001b */
[----:B------:R-:W-:Y:S01]  /*8810*/  FADD.FTZ R27, R15, R6 ;  /* 0x000000060f1b7221 */ /* 0x000fe20000010000 */
[-CC-:B------:R-:W-:Y:S01]  /*8820*/  FFMA.FTZ R6, R63, R0.reuse, -R81.reuse ;  /* 0x000000003f067223 */ /* 0x180fe20000010851 */
[----:B------:R-:W-:Y:S01]  /*8830*/  FFMA.FTZ R81, R87, R0, -R81 ;  /* 0x0000000057517223 */ /* 0x000fe20000010851 */
[----:B------:R1:W-:Y:S01]  /*8840*/  @!P1 SYNCS.ARRIVE.TRANS64.RED.A1T0 RZ, [R31+URZ], RZ ;  /* 0x000000ff1fff99a7 */ /* 0x0003e2000810043f */
[----:B------:R-:W-:Y:S01]  /*8850*/  FADD.FTZ R48, R182, R27 ;  /* 0x0000001bb6307221 */ /* 0x000fe20000010000 */
[C---:B------:R-:W-:Y:S02]  /*8860*/  F2FP.F16.F32.PACK_AB R182, R21.reuse, R182 ;  /* 0x000000b615b6723e */ /* 0x040fe400000000ff */
[----:B------:R-:W2:Y:S01]  /*8870*/  MUFU.EX2 R6, R6 ;  /* 0x0000000600067308 */ /* 0x000ea20000000800 */
[----:B------:R-:W-:-:S04]  /*8880*/  FADD.FTZ R27, R21, R48 ;  /* 0x00000030151b7221 */ /* 0x000fc80000010000 */
[----:B------:R-:W-:Y:S01]  /*8890*/  FADD.FTZ R48, R176, R27 ;  /* 0x0000001bb0307221 */ /* 0x000fe20000010000 */
[C---:B------:R-:W-:Y:S02]  /*88a0*/  F2FP.F16.F32.PACK_AB R176, R25.reuse, R176 ;  /* 0x000000b019b0723e */ /* 0x040fe400000000ff */
[----:B------:R-:W3:Y:S01]  /*88b0*/  MUFU.EX2 R81, R81 ;  /* 0x0000005100517308 */ /* 0x000ee20000000800 */
[----:B------:R-:W-:-:S04]  /*88c0*/  FADD.FTZ R27, R25, R48 ;  /* 0x00000030191b7221 */ /* 0x000fc80000010000 */
[----:B------:R-:W-:Y:S01]  /*88d0*/  FADD.FTZ R48, R178, R27 ;  /* 0x0000001bb2307221 */ /* 0x000fe20000010000 */
[----:B------:R-:W-:-:S03]  /*88e0*/  F2FP.F16.F32.PACK_AB R178, R29, R178 ;  /* 0x000000b21db2723e */ /* 0x000fc600000000ff */
[----:B------:R-:W-:Y:S01]  /*88f0*/  FADD.FTZ R27, R29, R48 ;  /* 0x000000301d1b7221 */ /* 0x000fe20000010000 */
[C---:B--2---:R-:W-:Y:S01]  /*8900*/  FADD.FTZ R5, R6.reuse, R5 ;  /* 0x0000000506057221 */ /* 0x044fe20000010000 */
[----:B------:R-:W-:Y:S02]  /*8910*/  F2FP.F16.F32.PACK_AB R167, R6, R167 ;  /* 0x000000a706a7723e */ /* 0x000fe400000000ff */
[----:B------:R-:W-:Y:S01]  /*8920*/  FADD.FTZ R48, R172, R27 ;  /* 0x0000001bac307221 */ /* 0x000fe20000010000 */
[----:B------:R-:W-:Y:S01]  /*8930*/  FADD.FTZ R5, R66, R5 ;  /* 0x0000000542057221 */ /* 0x000fe20000010000 */
[C---:B------:R-:W-:Y:S02]  /*8940*/  F2FP.F16.F32.PACK_AB R172, R33.reuse, R172 ;  /* 0x000000ac21ac723e */ /* 0x040fe400000000ff */
[----:B------:R-:W-:Y:S01]  /*8950*/  FADD.FTZ R27, R33, R48 ;  /* 0x00000030211b7221 */ /* 0x000fe20000010000 */
[----:B------:R-:W-:Y:S01]  /*8960*/  FADD.FTZ R5, R67, R5 ;  /* 0x0000000543057221 */ /* 0x000fe20000010000 */
[----:B---3--:R-:W-:-:S02]  /*8970*/  F2FP.F16.F32.PACK_AB R155, R81, R86 ;  /* 0x00000056519b723e */ /* 0x008fc400000000ff */
[----:B------:R-:W-:Y:S01]  /*8980*/  FADD.FTZ R48, R174, R27 ;  /* 0x0000001bae307221 */ /* 0x000fe20000010000 */
[----:B------:R-:W-:Y:S01]  /*8990*/  FADD.FTZ R5, R70, R5 ;  /* 0x0000000546057221 */ /* 0x000fe20000010000 */
[C---:B------:R-:W-:Y:S02]  /*89a0*/  F2FP.F16.F32.PACK_AB R174, R37.reuse, R174 ;  /* 0x000000ae25ae723e */ /* 0x040fe400000000ff */
[----:B------:R-:W-:Y:S01]  /*89b0*/  FADD.FTZ R15, R37, R48 ;  /* 0x00000030250f7221 */ /* 0x000fe20000010000 */
[----:B------:R-:W-:-:S03]  /*89c0*/  FADD.FTZ R5, R71, R5 ;  /* 0x0000000547057221 */ /* 0x000fc60000010000 */
        /* <DEDUP_REMOVED lines=21> */
[----:B------:R-:W-:-:S03]  /*8b20*/  F2FP.F16.F32.PACK_AB R160, R57, R160 ;  /* 0x000000a039a0723e */ /* 0x000fc600000000ff */
[----:B------:R-:W-:-:S04]  /*8b30*/  FADD.FTZ R15, R57, R14 ;  /* 0x0000000e390f7221 */ /* 0x000fc80000010000 */
[----:B------:R-:W-:Y:S01]  /*8b40*/  FADD.FTZ R14, R162, R15 ;  /* 0x0000000fa20e7221 */ /* 0x000fe20000010000 */
[----:B------:R-:W-:-:S03]  /*8b50*/  F2FP.F16.F32.PACK_AB R162, R61, R162 ;  /* 0x000000a23da2723e */ /* 0x000fc600000000ff */
[----:B------:R-:W-:Y:S01]  /*8b60*/  FADD.FTZ R15, R61, R14 ;  /* 0x0000000e3d0f7221 */ /* 0x000fe20000010000 */
[----:B------:R-:W-:-:S03]  /*8b70*/  IMAD.MOV.U32 R14, RZ, RZ, R7 ;  /* 0x000000ffff0e7224 */ /* 0x000fc600078e0007 */
[----:B------:R-:W-:-:S04]  /*8b80*/  FADD.FTZ R6, R20, R15 ;  /* 0x0000000f14067221 */ /* 0x000fc80000010000 */
[----:B------:R-:W-:-:S04]  /*8b90*/  FADD.FTZ R15, R65, R6 ;  /* 0x00000006410f7221 */ /* 0x000fc80000010000 */
[----:B------:R-:W-:-:S04]  /*8ba0*/  FADD.FTZ R6, R24, R15 ;  /* 0x0000000f18067221 */ /* 0x000fc80000010000 */
[----:B------:R-:W-:-:S04]  /*8bb0*/  FADD.FTZ R15, R69, R6 ;  /* 0x00000006450f7221 */ /* 0x000fc80000010000 */
[----:B------:R-:W-:-:S04]  /*8bc0*/  FADD.FTZ R6, R28, R15 ;  /* 0x0000000f1c067221 */ /* 0x000fc80000010000 */
[----:B------:R-:W-:-:S04]  /*8bd0*/  FADD.FTZ R15, R73, R6 ;  /* 0x00000006490f7221 */ /* 0x000fc80000010000 */
[----:B------:R-:W-:Y:S01]  /*8be0*/  FADD.FTZ R6, R32, R15 ;  /* 0x0000000f20067221 */ /* 0x000fe20000010000 */
[----:B------:R-:W-:-:S03]  /*8bf0*/  IMAD.MOV.U32 R15, RZ, RZ, R4 ;  /* 0x000000ffff0f7224 */ /* 0x000fc600078e0004 */
[----:B------:R-:W-:Y:S01]  /*8c00*/  FADD.FTZ R6, R77, R6 ;  /* 0x000000064d067221 */ /* 0x000fe20000010000 */
[----:B-1----:R-:W-:Y:S06]  /*8c10*/  @P2 BRA `(.L_x_1884) ;  /* 0xffffffdc00c82947 */ /* 0x002fec000383ffff */
.L_x_1875:
        /* <DEDUP_REMOVED lines=67> */
.L_x_1885:
[----:B------:R-:W-:Y:S01]  /*9050*/  ULEA UR5, UR36, UR37, 0x3 ;  /* 0x0000002524057291 */ /* 0x000fe2000f8e183f */
[----:B------:R-:W-:-:S05]  /*9060*/  IMAD.U32 R2, RZ, RZ, UR46 ;  /* 0x0000002eff027e24 */ /* 0x000fca000f8e00ff */
[----:B------:R-:W-:-:S04]  /*9070*/  SHF.L.U32 R2, R2, 0x1f, RZ ;  /* 0x0000001f02027819 */ /* 0x000fc800000006ff */
[----:B------:R1:W2:Y:S01]  /*9080*/  SYNCS.PHASECHK.TRANS64.TRYWAIT P2, [UR5+0x34850], R2 ;  /* 0x03485002ff0075a7 */ /* 0x0002a20008040145 */
[----:B------:R-:W-:Y:S05]  /*9090*/  @!P0 BRA `(.L_x_1886) ;  /* 0x0000000000048947 */ /* 0x000fea0003800000 */
[----:B------:R-:W-:Y:S01]  /*90a0*/  BPT.TRAP 0x1 ;  /* 0x000000040000795c */ /* 0x000fe20000300000 */
.L_x_1886:
[----:B--2---:R-:W-:Y:S05]  /*90b0*/  @P2 BRA `(.L_x_1887) ;  /* 0x0000000000082947 */ /* 0x004fea0003800000 */
[----:B------:R-:W2:Y:S02]  /*90c0*/  SYNCS.PHASECHK.TRANS64.TRYWAIT P0, [UR5+0x34850], R2 ;  /* 0x03485002ff0075a7 */ /* 0x000ea40008000145 */
[----:B--2---:R-:W-:Y:S05]  /*90d0*/  @!P0 BRA `(.L_x_1888) ;  /* 0x0000004c00548947 */ /* 0x004fea0003800000 */
.L_x_1887:
[----:B------:R-:W-:Y:S01]  /*90e0*/  UIADD3 UR37, UR37, 0x400, URZ ;  /* 0x0000040025257890 */ /* 0x000fe2000fffe03f */
[----:B------:R-:W-:Y:S01]  /*90f0*/  WARPGROUP.ARRIVE ;  /* 0x00000000000079c5 */ /* 0x000fe20000000000 */
[----:B------:R-:W-:Y:S01]  /*9100*/  UMOV UR7, 0x40000040 ;  /* 0x4000004000077882 */ /* 0x000fe20000000000 */
[----:B--2---:R-:W2:Y:S01]  /*9110*/  SHFL.BFLY PT, R3, R6, 0x2, 0x1f ;  /* 0x0c401f0006037f89 */ /* 0x004ea200000e0000 */
[----:B------:R-:W-:Y:S01]  /*9120*/  USHF.R.U32.HI UR37, URZ, 0x4, UR37 ;  /* 0x000000043f257899 */ /* 0x000fe20008011625 */
[----:B------:R-:W-:Y:S01]  /*9130*/  IMAD.MOV.U32 R12, RZ, RZ, RZ ;  /* 0x000000ffff0c7224 */ /* 0x000fe200078e00ff */
[----:B------:R-:W-:Y:S01]  /*9140*/  R2UR UR8, R186 ;  /* 0x00000000ba0872ca */ /* 0x000fe200000e0000 */
[----:B-1----:R-:W1:Y:S01]  /*9150*/  SHFL.BFLY PT, R2, R5, 0x2, 0x1f ;  /* 0x0c401f0005027f89 */ /* 0x002e6200000e0000 */
[----:B------:R-:W-:-:S04]  /*9160*/  ULOP3.LUT UR37, UR37, 0x3fff, URZ, 0xc0, !UPT ;  /* 0x00003fff25257892 */ /* 0x000fc8000f8ec03f */
[----:B------:R-:W-:-:S04]  /*9170*/  ULOP3.LUT UR4, UR37, 0x4000000, URZ, 0xfc, !UPT ;  /* 0x0400000025047892 */ /* 0x000fc8000f8efc3f */
[----:B------:R-:W-:Y:S02]  /*9180*/  ULEA UR4, UR36, UR4, 0xb ;  /* 0x0000000424047291 */ /* 0x000fe4000f8e583f */
[----:B------:R-:W-:Y:S02]  /*9190*/  UIADD3 UR36, UR36, 0x1, URZ ;  /* 0x0000000124247890 */ /* 0x000fe4000fffe03f */
[----:B------:R-:W-:Y:S02]  /*91a0*/  UIADD3 UR8, UR8, 0x1, URZ ;  /* 0x0000000108087890 */ /* 0x000fe4000fffe03f */
[----:B------:R-:W-:Y:S01]  /*91b0*/  UISETP.NE.AND UP0, UPT, UR36, 0x2, UPT ;  /* 0x000000022400788c */ /* 0x000fe2000bf05270 */
[----:B------:R-:W-:Y:S02]  /*91c0*/  UMOV UR6, UR4 ;  /* 0x0000000400067c82 */ /* 0x000fe40008000000 */
[----:B------:R-:W-:Y:S01]  /*91d0*/  HGMMA.64x128x16.F32 R24, R180, gdesc[UR4].tnspB, R24, gsb0 ;  /* 0x41e00004b4187df0 */ /* 0x000fe20008000818 */
[----:B------:R-:W-:Y:S01]  /*91e0*/  UIADD3 UR6, UR4, 0x80, URZ ;  /* 0x0000008004067890 */ /* 0x000fe2000fffe03f */
[----:B--2---:R-:W-:Y:S01]  /*91f0*/  FADD.FTZ R3, R3, R6 ;  /* 0x0000000603037221 */ /* 0x004fe20000010000 */
[----:B------:R-:W-:Y:S01]  /*9200*/  UMOV UR7, 0x40000040 ;  /* 0x4000004000077882 */ /* 0x000fe20000000000 */
[----:B------:R-:W-:-:S02]  /*9210*/  IMAD.U32 R186, RZ, RZ, UR8 ;  /* 0x00000008ffba7e24 */ /* 0x000fc4000f8e00ff */
[----:B-1----:R-:W-:Y:S01]  /*9220*/  FADD.FTZ R8, R2, R5 ;  /* 0x0000000502087221 */ /* 0x002fe20000010000 */
[----:B------:R-:W-:Y:S01]  /*9230*/  IMAD.MOV.U32 R5, RZ, RZ, RZ ;  /* 0x000000ffff057224 */ /* 0x000fe200078e00ff */
[----:B------:R-:W1:Y:S01]  /*9240*/  SHFL.BFLY PT, R2, R3, 0x1, 0x1f ;  /* 0x0c201f0003027f89 */ /* 0x000e6200000e0000 */
[----:B------:R-:W-:-:S03]  /*9250*/  USEL UR36, UR36, URZ, UP0 ;  /* 0x0000003f24247287 */ /* 0x000fc60008000000 */
[----:B------:R-:W2:Y:S01]  /*9260*/  SHFL.BFLY PT, R9, R8, 0x1, 0x1f ;  /* 0x0c201f0008097f89 */ /* 0x000ea200000e0000 */
[----:B-1----:R-:W-:Y:S01]  /*9270*/  FADD.FTZ R11, R3, R2 ;  /* 0x00000002030b7221 */ /* 0x002fe20000010000 */
[----:B------:R-:W-:Y:S02]  /*9280*/  IMAD.MOV.U32 R3, RZ, RZ, -0x800000 ;  /* 0xff800000ff037424 */ /* 0x000fe400078e00ff */
[----:B------:R-:W-:Y:S02]  /*9290*/  IMAD.MOV.U32 R2, RZ, RZ, -0x800000 ;  /* 0xff800000ff027424 */ /* 0x000fe400078e00ff */
[----:B--2---:R-:W-:Y:S01]  /*92a0*/  FADD.FTZ R13, R8, R9 ;  /* 0x00000009080d7221 */ /* 0x004fe20000010000 */
[----:B------:R-:W-:Y:S01]  /*92b0*/  FSETP.NE.FTZ.AND P0, PT, R11, RZ, PT ;  /* 0x000000ff0b00720b */ /* 0x000fe20003f15000 */
[----:B------:R-:W-:-:S03]  /*92c0*/  IMAD.U32 R8, RZ, RZ, UR5 ;  /* 0x00000005ff087e24 */ /* 0x000fc6000f8e00ff */
[----:B------:R-:W-:-:S09]  /*92d0*/  FSETP.NE.FTZ.AND P2, PT, R13, RZ, PT ;  /* 0x000000ff0d00720b */ /* 0x000fd20003f55000 */
[----:B------:R-:W1:Y:S01]  /*92e0*/  @P0 MUFU.LG2 R10, R11 ;  /* 0x0000000b000a0308 */ /* 0x000e620000000c00 */
[----:B------:R-:W-:-:S03]  /*92f0*/  @P0 FMUL.FTZ R9, R0, 0.69314718246459960938 ;  /* 0x3f31721800090820 */ /* 0x000fc60000410000 */
[----:B------:R-:W-:Y:S01]  /*9300*/  @P2 FMUL.FTZ R15, R0, 0.69314718246459960938 ;  /* 0x3f317218000f2820 */ /* 0x000fe20000410000 */
[----:B------:R-:W-:-:S03]  /*9310*/  @!P1 VIADD R0, R8, 0x34860 ;  /* 0x0003486008009836 */ /* 0x000fc60000000000 */
[----:B------:R-:W2:Y:S02]  /*9320*/  @P2 MUFU.LG2 R6, R13 ;  /* 0x0000000d00062308 */ /* 0x000ea40000000c00 */
[----:B------:R-:W-:-:S06]  /*9330*/  @!P1 PRMT R0, RZ, 0x654, R0 ;  /* 0x00000654ff009816 */ /* 0x000fcc0000000000 */
[----:B------:R-:W3:Y:S01]  /*9340*/  @P0 MUFU.RCP R5, R11 ;  /* 0x0000000b00050308 */ /* 0x000ee20000001000 */
[----:B-1----:R-:W-:-:S04]  /*9350*/  @P0 FMUL.FTZ R10, R10, 0.69314718246459960938 ;  /* 0x3f3172180a0a0820 */ /* 0x002fc80000410000 */
[----:B------:R-:W-:Y:S01]  /*9360*/  @P0 FFMA.FTZ R3, R9, R4, R10 ;  /* 0x0000000409030223 */ /* 0x000fe2000001000a */
[----:B------:R-:W-:Y:S02]  /*9370*/  PLOP3.LUT P0, PT, PT, PT, PT, 0x8, 0x0 ;  /* 0x000000000000781c */ /* 0x000fe40003f0e170 */
[----:B------:R-:W1:Y:S01]  /*9380*/  @P2 MUFU.RCP R12, R13 ;  /* 0x0000000d000c2308 */ /* 0x000e620000001000 */
        /* <DEDUP_REMOVED lines=39> */
[----:B------:R2:W-:Y:S01]  /*9600*/  @!P1 SYNCS.ARRIVE.TRANS64.RED.A1T0 RZ, [R0+URZ], RZ ;  /* 0x000000ff00ff99a7 */ /* 0x0005e2000810043f */
[-C--:B---3--:R-:W-:Y:S01]  /*9610*/  FMUL.FTZ R8, R24, R5.reuse ;  /* 0x0000000518087220 */ /* 0x088fe20000410000 */
        /* <DEDUP_REMOVED lines=63> */
.L_x_1858:
        /* <DEDUP_REMOVED lines=9> */
[C---:B------:R-:W-:Y:S01]  /*9aa0*/  IADD3 R27, P2, R16.reuse, 0x20, RZ ;  /* 0x00000020101b7810 */ /* 0x040fe20007f5e0ff */
[----:B------:R-:W-:Y:S01]  /*9ab0*/  ULDC UR10, c[0x0][0xa88] ;  /* 0x0002a200000a7ab9 */ /* 0x000fe20000000800 */
[C---:B------:R-:W-:Y:S01]  /*9ac0*/  IADD3 R15, P4, R16.reuse, 0x4000, RZ ;  /* 0x00004000100f7810 */ /* 0x040fe20007f9e0ff */
[----:B------:R-:W-:Y:S01]  /*9ad0*/  VIADD R4, R91, 0x8 ;  /* 0x000000085b047836 */ /* 0x000fe20000000000 */
[C---:B------:R-:W-:Y:S01]  /*9ae0*/  LOP3.LUT R5, R16.reuse, 0x380, RZ, 0xc0, !PT ;  /* 0x0000038010057812 */ /* 0x040fe200078ec0ff */
[----:B------:R-:W1:Y:S01]  /*9af0*/  LDC.64 R88, c[0x0][0xb78] ;  /* 0x0002de00ff587b82 */ /* 0x000e620000000a00 */
[----:B------:R-:W-:Y:S01]  /*9b00*/  LOP3.LUT R26, R27, 0x380, RZ, 0xc0, !PT ;  /* 0x000003801b1a7812 */ /* 0x000fe200078ec0ff */
[----:B------:R-:W-:Y:S01]  /*9b10*/  USHF.R.S32.HI UR5, URZ, 0x1f, UR43 ;  /* 0x0000001f3f057899 */ /* 0x000fe2000801142b */
[----:B------:R-:W-:Y:S01]  /*9b20*/  LOP3.LUT P0, RZ, R187, 0x3, RZ, 0xc0, !PT ;  /* 0x00000003bbff7812 */ /* 0x000fe2000780c0ff */
[----:B------:R-:W-:Y:S01]  /*9b30*/  ULDC.64 UR8, c[0x0][0xb70] ;  /* 0x0002dc0000087ab9 */ /* 0x000fe20000000a00 */
[C---:B------:R-:W-:Y:S01]  /*9b40*/  IADD3 R13, P6, R16.reuse, 0x40, RZ ;  /* 0x00000040100d7810 */ /* 0x040fe20007fde0ff */
[----:B------:R-:W-:Y:S01]  /*9b50*/  UIMAD UR5, UR5, UR8, URZ ;  /* 0x00000008050572a4 */ /* 0x000fe2000f8e023f */
[----:B------:R-:W-:Y:S01]  /*9b60*/  LOP3.LUT R14, R15, 0x380, RZ, 0xc0, !PT ;  /* 0x000003800f0e7812 */ /* 0x000fe200078ec0ff */
[----:B------:R-:W-:Y:S01]  /*9b70*/  UIMAD.WIDE.U32 UR6, UR43, UR8, URZ ;  /* 0x000000082b0672a5 */ /* 0x000fe2000f8e003f */
[----:B------:R-:W-:Y:S01]  /*9b80*/  IADD3 R21, P5, R16, 0x60, RZ ;  /* 0x0000006010157810 */ /* 0x000fe20007fbe0ff */
[----:B------:R-:W-:Y:S01]  /*9b90*/  USHF.R.S32.HI UR8, URZ, 0x1f, UR44 ;  /* 0x0000001f3f087899 */ /* 0x000fe2000801142c */
[----:B------:R-:W-:Y:S01]  /*9ba0*/  SHF.R.U64 R5, R5, 0x3, RZ ;  /* 0x0000000305057819 */ /* 0x000fe200000012ff */
[----:B------:R-:W-:Y:S01]  /*9bb0*/  UIMAD UR5, UR43, UR9, UR5 ;  /* 0x000000092b0572a4 */ /* 0x000fe2000f8e0205 */
[----:B------:R-:W-:-:S02]  /*9bc0*/  SHF.R.U64 R26, R26, 0x3, RZ ;  /* 0x000000031a1a7819 */ /* 0x000fc400000012ff */
[----:B------:R-:W-:Y:S01]  /*9bd0*/  ISETP.GE.OR P1, PT, R4, UR10, P0 ;  /* 0x0000000a04007c0c */ /* 0x000fe20008726670 */
[----:B------:R-:W-:Y:S01]  /*9be0*/  UIADD3 UR5, UR7, UR5, URZ ;  /* 0x0000000507057290 */ /* 0x000fe2000fffe03f */
[----:B------:R-:W-:Y:S02]  /*9bf0*/  LOP3.LUT R24, R13, 0x380, RZ, 0xc0, !PT ;  /* 0x000003800d187812 */ /* 0x000fe400078ec0ff */
[----:B------:R-:W-:Y:S02]  /*9c00*/  SHF.R.U64 R14, R14, 0x3, RZ ;  /* 0x000000030e0e7819 */ /* 0x000fe400000012ff */
[----:B------:R-:W-:Y:S02]  /*9c10*/  LOP3.LUT R20, R21, 0x380, RZ, 0xc0, !PT ;  /* 0x0000038015147812 */ /* 0x000fe400078ec0ff */
[----:B------:R-:W-:Y:S01]  /*9c20*/  LOP3.LUT R4, R5, R16, RZ, 0x3c, !PT ;  /* 0x0000001005047212 */ /* 0x000fe200078e3cff */
[--C-:B------:R-:W-:Y:S01]  /*9c30*/  IMAD.MOV.U32 R5, RZ, RZ, R17.reuse ;  /* 0x000000ffff057224 */ /* 0x100fe200078e0011 */
[----:B------:R-:W-:Y:S01]  /*9c40*/  LOP3.LUT R26, R26, R27, RZ, 0x3c, !PT ;  /* 0x0000001b1a1a7212 */ /* 0x000fe200078e3cff */
[----:B------:R-:W-:Y:S01]  /*9c50*/  IMAD.X R27, RZ, RZ, R17, P2 ;  /* 0x000000ffff1b7224 */ /* 0x000fe200010e0611 */
[----:B------:R-:W-:-:S02]  /*9c60*/  SHF.R.U64 R24, R24, 0x3, RZ ;  /* 0x0000000318187819 */ /* 0x000fc400000012ff */
[----:B------:R-:W-:Y:S02]  /*9c70*/  LOP3.LUT R14, R14, R15, RZ, 0x3c, !PT ;  /* 0x0000000f0e0e7212 */ /* 0x000fe400078e3cff */
[----:B------:R-:W-:Y:S02]  /*9c80*/  SHF.R.U64 R20, R20, 0x3, RZ ;  /* 0x0000000314147819 */ /* 0x000fe400000012ff */
[----:B------:R-:W-:Y:S02]  /*9c90*/  IADD3 R15, P2, R16, 0x4040, RZ ;  /* 0x00004040100f7810 */ /* 0x000fe40007f5e0ff */
[----:B------:R-:W-:Y:S02]  /*9ca0*/  MOV R31, R4 ;  /* 0x00000004001f7202 */ /* 0x000fe40000000f00 */
[----:B------:R-:W-:Y:S02]  /*9cb0*/  LOP3.LUT R24, R24, R13, RZ, 0x3c, !PT ;  /* 0x0000000d18187212 */ /* 0x000fe400078e3cff */
[----:B------:R-:W-:Y:S01]  /*9cc0*/  F2FP.F16.F32.PACK_AB R4, R25, R8 ;  /* 0x000000081904723e */ /* 0x000fe200000000ff */
[----:B------:R-:W-:Y:S01]  /*9cd0*/  IMAD.X R25, RZ, RZ, R17, P6 ;  /* 0x000000ffff197224 */ /* 0x000fe200030e0611 */
[----:B------:R-:W-:-:S02]  /*9ce0*/  LOP3.LUT R20, R20, R21, RZ, 0x3c, !PT ;  /* 0x0000001514147212 */ /* 0x000fc400078e3cff */
[C---:B------:R-:W-:Y:S02]  /*9cf0*/  IADD3 R13, P3, R16.reuse, 0x4020, RZ ;  /* 0x00004020100d7810 */ /* 0x040fe40007f7e0ff */
[----:B------:R-:W-:Y:S02]  /*9d00*/  LOP3.LUT R10, R15, 0x380, RZ, 0xc0, !PT ;  /* 0x000003800f0a7812 */ /* 0x000fe400078ec0ff */
[----:B------:R-:W-:Y:S02]  /*9d10*/  IADD3 R21, P6, R16, 0x4060, RZ ;  /* 0x0000406010157810 */ /* 0x000fe40007fde0ff */
[----:B------:R-:W-:Y:S02]  /*9d20*/  LOP3.LUT R12, R13, 0x380, RZ, 0xc0, !PT ;  /* 0x000003800d0c7812 */ /* 0x000fe400078ec0ff */
[----:B------:R-:W-:Y:S02]  /*9d30*/  SHF.R.U64 R10, R10, 0x3, RZ ;  /* 0x000000030a0a7819 */ /* 0x000fe400000012ff */
[----:B------:R-:W-:-:S02]  /*9d40*/  LOP3.LUT R8, R21, 0x380, RZ, 0xc0, !PT ;  /* 0x0000038015087812 */ /* 0x000fc400078ec0ff */
[----:B------:R-:W-:Y:S01]  /*9d50*/  F2FP.F16.F32.PACK_AB R5, R0, R11 ;  /* 0x0000000b0005723e */ /* 0x000fe200000000ff */
[--C-:B------:R-:W-:Y:S01]  /*9d60*/  IMAD.X R11, RZ, RZ, R17.reuse, P2 ;  /* 0x000000ffff0b7224 */ /* 0x100fe200010e0611 */
[----:B------:R-:W-:Y:S01]  /*9d70*/  F2FP.F16.F32.PACK_AB R6, R6, R9 ;  /* 0x000000090606723e */ /* 0x000fe200000000ff */
[--C-:B------:R-:W-:Y:S01]  /*9d80*/  IMAD.X R9, RZ, RZ, R17.reuse, P6 ;  /* 0x000000ffff097224 */ /* 0x100fe200030e0611 */
[----:B------:R-:W-:Y:S02]  /*9d90*/  SHF.R.U64 R12, R12, 0x3, RZ ;  /* 0x000000030c0c7819 */ /* 0x000fe400000012ff */
[----:B------:R-:W-:Y:S01]  /*9da0*/  F2FP.F16.F32.PACK_AB R7, R7, R30 ;  /* 0x0000001e0707723e */ /* 0x000fe200000000ff */
[----:B------:R-:W-:Y:S01]  /*9db0*/  BAR.SYNC.DEFER_BLOCKING 0x1, 0x100 ;  /* 0x0044000000007b1d */ /* 0x000fe20000010000 */
[----:B------:R-:W-:Y:S01]  /*9dc0*/  LOP3.LUT R10, R10, R15, RZ, 0x3c, !PT ;  /* 0x0000000f0a0a7212 */ /* 0x000fe200078e3cff */
[----:B------:R-:W-:Y:S01]  /*9dd0*/  IMAD.X R15, RZ, RZ, R17, P4 ;  /* 0x000000ffff0f7224 */ /* 0x000fe200020e0611 */
[----:B------:R-:W-:-:S02]  /*9de0*/  SHF.R.U64 R8, R8, 0x3, RZ ;  /* 0x0000000308087819 */ /* 0x000fc400000012ff */
[----:B------:R-:W-:Y:S02]  /*9df0*/  MOV R28, R24 ;  /* 0x00000018001c7202 */ /* 0x000fe40000000f00 */
[----:B------:R-:W-:Y:S01]  /*9e00*/  LOP3.LUT R12, R12, R13, RZ, 0x3c, !PT ;  /* 0x0000000d0c0c7212 */ /* 0x000fe200078e3cff */
[--C-:B------:R-:W-:Y:S01]  /*9e10*/  IMAD.X R13, RZ, RZ, R17.reuse, P3 ;  /* 0x000000ffff0d7224 */ /* 0x100fe200018e0611 */
[----:B------:R-:W-:Y:S01]  /*9e20*/  MOV R24, R10 ;  /* 0x0000000a00187202 */ /* 0x000fe20000000f00 */
[----:B-1----:R-:W-:Y:S01]  /*9e30*/  IMAD R10, R88, UR8, RZ ;  /* 0x00000008580a7c24 */ /* 0x002fe2000f8e02ff */
[----:B------:R-:W-:Y:S01]  /*9e40*/  LOP3.LUT R8, R8, R21, RZ, 0x3c, !PT ;  /* 0x0000001508087212 */ /* 0x000fe200078e3cff */
[----:B------:R-:W-:Y:S01]  /*9e50*/  IMAD.X R21, RZ, RZ, R17, P5 ;  /* 0x000000ffff157224 */ /* 0x000fe200028e0611 */
[----:B------:R-:W-:Y:S01]  /*9e60*/  MOV R29, R26 ;  /* 0x0000001a001d7202 */ /* 0x000fe20000000f00 */
[----:B------:R-:W-:Y:S01]  /*9e70*/  IMAD R30, R89, UR44, R10 ;  /* 0x0000002c591e7c24 */ /* 0x000fe2000f8e020a */
[----:B------:R-:W-:-:S02]  /*9e80*/  MOV R0, R8 ;  /* 0x0000000800007202 */ /* 0x000fc40000000f00 */
[----:B------:R-:W-:Y:S02]  /*9e90*/  MOV R26, R14 ;  /* 0x0000000e001a7202 */ /* 0x000fe40000000f00 */
[----:B------:R-:W-:Y:S02]  /*9ea0*/  MOV R25, R12 ;  /* 0x0000000c00197202 */ /* 0x000fe40000000f00 */
[----:B------:R-:W-:Y:S02]  /*9eb0*/  F2FP.F16.F32.PACK_AB R8, R41, R40 ;  /* 0x000000282908723e */ /* 0x000fe400000000ff */
[----:B------:R-:W-:Y:S01]  /*9ec0*/  F2FP.F16.F32.PACK_AB R9, R43, R42 ;  /* 0x0000002a2b09723e */ /* 0x000fe200000000ff */
[----:B------:R1:W-:Y:S01]  /*9ed0*/  STSM.16.M88.4 [R31], R4 ;  /* 0x000000041f007844 */ /* 0x0003e20000000200 */
[----:B------:R-:W-:Y:S02]  /*9ee0*/  F2FP.F16.F32.PACK_AB R10, R45, R44 ;  /* 0x0000002c2d0a723e */ /* 0x000fe400000000ff */
[----:B------:R-:W-:-:S02]  /*9ef0*/  F2FP.F16.F32.PACK_AB R11, R47, R46 ;  /* 0x0000002e2f0b723e */ /* 0x000fc400000000ff */
[----:B------:R-:W-:Y:S01]  /*9f00*/  MOV R27, R20 ;  /* 0x00000014001b7202 */ /* 0x000fe20000000f00 */
[----:B------:R-:W-:Y:S01]  /*9f10*/  IMAD.U32 R21, RZ, RZ, UR7 ;  /* 0x00000007ff157e24 */ /* 0x000fe2000f8e00ff */
[----:B------:R-:W-:Y:S01]  /*9f20*/  F2FP.F16.F32.PACK_AB R12, R49, R48 ;  /* 0x00000030310c723e */ /* 0x000fe200000000ff */
[----:B------:R-:W-:Y:S01]  /*9f30*/  IMAD.U32 R20, RZ, RZ, UR6 ;  /* 0x00000006ff147e24 */ /* 0x000fe2000f8e00ff */
[----:B------:R-:W-:Y:S01]  /*9f40*/  F2FP.F16.F32.PACK_AB R13, R51, R50 ;  /* 0x00000032330d723e */ /* 0x000fe200000000ff */
[----:B------:R-:W-:Y:S01]  /*9f50*/  IMAD.U32 R21, RZ, RZ, UR5 ;  /* 0x00000005ff157e24 */ /* 0x000fe2000f8e00ff */
[----:B------:R-:W-:Y:S01]  /*9f60*/  F2FP.F16.F32.PACK_AB R14, R53, R52 ;  /* 0x00000034350e723e */ /* 0x000fe200000000ff */
[----:B------:R-:W-:Y:S01]  /*9f70*/  ULDC.64 UR6, c[0x0][0xb40] ;  /* 0x0002d00000067ab9 */ /* 0x000fe20000000a00 */
[----:B------:R-:W-:Y:S01]  /*9f80*/  F2FP.F16.F32.PACK_AB R15, R55, R54 ;  /* 0x00000036370f723e */ /* 0x000fe200000000ff */
[----:B------:R-:W-:Y:S01]  /*9f90*/  IMAD.WIDE.U32 R20, R88, UR44, R20 ;  /* 0x0000002c58147c25 */ /* 0x000fe2000f8e0014 */
[----:B------:R-:W-:-:S02]  /*9fa0*/  F2FP.F16.F32.PACK_AB R64, R65, R64 ;  /* 0x000000404140723e */ /* 0x000fc400000000ff */
[----:B-1----:R-:W-:Y:S02]  /*9fb0*/  F2FP.F16.F32.PACK_AB R4, R33, R32 ;  /* 0x000000202104723e */ /* 0x002fe400000000ff */
        /* <DEDUP_REMOVED lines=8> */
[----:B------:R-:W-:Y:S01]  /*a040*/  STSM.16.M88.4 [R28], R8 ;  /* 0x000000081c007844 */ /* 0x000fe20000000200 */
[----:B------:R-:W-:Y:S02]  /*a050*/  F2FP.F16.F32.PACK_AB R73, R75, R74 ;  /* 0x0000004a4b49723e */ /* 0x000fe400000000ff */
[----:B------:R-:W-:Y:S01]  /*a060*/  F2FP.F16.F32.PACK_AB R80, R81, R80 ;  /* 0x000000505150723e */ /* 0x000fe200000000ff */
[----:B------:R-:W-:Y:S01]  /*a070*/  STSM.16.M88.4 [R27], R12 ;  /* 0x0000000c1b007844 */ /* 0x000fe20000000200 */
[----:B------:R-:W-:Y:S02]  /*a080*/  F2FP.F16.F32.PACK_AB R74, R77, R76 ;  /* 0x0000004c4d4a723e */ /* 0x000fe400000000ff */
        /* <DEDUP_REMOVED lines=8> */
[----:B------:R-:W-:Y:S01]  /*a110*/  SHF.R.S32.HI R29, RZ, 0x1f, R91 ;  /* 0x0000001fff1d7819 */ /* 0x000fe2000001145b */
[----:B------:R1:W-:Y:S01]  /*a120*/  STSM.16.M88.4 [R26], R4 ;  /* 0x000000041a007844 */ /* 0x0003e20000000200 */
[C---:B------:R-:W-:Y:S02]  /*a130*/  IADD3 R20, P2, R91.reuse, R20, RZ ;  /* 0x000000145b147210 */ /* 0x040fe40007f5e0ff */
[----:B------:R-:W-:Y:S01]  /*a140*/  ISETP.GE.OR P0, PT, R91, UR10, P0 ;  /* 0x0000000a5b007c0c */ /* 0x000fe20008706670 */
[----:B------:R-:W-:Y:S01]  /*a150*/  STSM.16.M88.4 [R25], R64 ;  /* 0x0000004019007844 */ /* 0x000fe20000000200 */
[----:B------:R-:W-:-:S03]  /*a160*/  IADD3.X R29, R29, R21, R30, P2, !PT ;  /* 0x000000151d1d7210 */ /* 0x000fc600017fe41e */
[----:B------:R-:W-:Y:S04]  /*a170*/  STSM.16.M88.4 [R24], R72 ;  /* 0x0000004818007844 */ /* 0x000fe80000000200 */
[----:B------:R-:W-:Y:S01]  /*a180*/  STSM.16.M88.4 [R0], R80 ;  /* 0x0000005000007844 */ /* 0x000fe20000000200 */
        /* <DEDUP_REMOVED lines=8> */
[----:B------:R-:W1:Y:S03]  /*a210*/  SHFL.IDX PT, R6, R189, RZ, 0x1f ;  /* 0x00001fffbd067589 */ /* 0x000e6600000e0000 */
[----:B------:R-:W-:-:S05]  /*a220*/  LEA.HI.X R5, R20, UR7, R29, 0x2, P2 ;  /* 0x0000000714057c11 */ /* 0x000fca00090f141d */
[----:B------:R2:W-:Y:S04]  /*a230*/  @!P1 STG.E desc[UR60][R4.64+0x20], R2 ;  /* 0x0000200204009986 */ /* 0x0005e8000c10193c */
        /* <DEDUP_REMOVED lines=24> */
.L_x_1892:
[----:B------:R-:W-:Y:S05]  /*a3c0*/  BSYNC B0 ;  /* 0x0000000000007941 */ /* 0x000fea0003800000 */
.L_x_1891:
[----:B------:R-:W-:Y:S05]  /*a3d0*/  BRA `(.L_x_1890) ;  /* 0x00000008001c7947 */ /* 0x000fea0003800000 */
.L_x_1889:
        /* <DEDUP_REMOVED lines=10> */
[----:B------:R-:W-:Y:S01]  /*a480*/  IMAD.U32 R2, RZ, RZ, UR42 ;  /* 0x0000002aff027e24 */ /* 0x000fe2000f8e00ff */
[----:B------:R-:W-:-:S04]  /*a490*/  ULDC UR5, c[0x0][0xa88] ;  /* 0x0002a20000057ab9 */ /* 0x000fc80000000800 */
        /* <DEDUP_REMOVED lines=19> */
.L_x_1894:
[----:B------:R-:W-:Y:S05]  /*a5d0*/  BSYNC B0 ;  /* 0x0000000000007941 */ /* 0x000fea0003800000 */
.L_x_1893:
        /* <DEDUP_REMOVED lines=39> */
.L_x_1896:
[----:B------:R-:W-:Y:S05]  /*a850*/  BSYNC B0 ;  /* 0x0000000000007941 */ /* 0x000fea0003800000 */
.L_x_1895:
[----:B------:R-:W-:Y:S04]  /*a860*/  BSSY B0, `(.L_x_1897) ;  /* 0x0000014000007945 */ /* 0x000fe80003800000 */
[----:B------:R-:W-:Y:S05]  /*a870*/  @P4 BRA `(.L_x_1898) ;  /* 0x0000000000484947 */ /* 0x000fea0003800000 */
[----:B-1----:R-:W-:Y:S01]  /*a880*/  IADD3 R9, P2, R4, 0x20, RZ ;  /* 0x0000002004097810 */ /* 0x002fe20007f5e0ff */
[----:B------:R-:W-:Y:S01]  /*a890*/  ULDC.64 UR6, c[0x0][0xad8] ;  /* 0x0002b60000067ab9 */ /* 0x000fe20000000a00 */
[----:B------:R-:W-:Y:S01]  /*a8a0*/  MOV R2, R6 ;  /* 0x0000000600027202 */ /* 0x000fe20000000f00 */
[----:B------:R-:W-:Y:S01]  /*a8b0*/  IMAD.MOV.U32 R3, RZ, RZ, R11 ;  /* 0x000000ffff037224 */ /* 0x000fe200078e000b */
[----:B------:R-:W-:Y:S01]  /*a8c0*/  ULDC UR5, c[0x0][0xa8c] ;  /* 0x0002a30000057ab9 */ /* 0x000fe20000000800 */
[----:B------:R-:W-:Y:S01]  /*a8d0*/  IMAD.X R0, RZ, RZ, R5, P2 ;  /* 0x000000ffff007224 */ /* 0x000fe200010e0605 */
[C---:B------:R-:W-:Y:S01]  /*a8e0*/  ISETP.GE.AND P3, PT, R18.reuse, UR5, PT ;  /* 0x0000000512007c0c */ /* 0x040fe2000bf66270 */
[----:B------:R-:W-:Y:S02]  /*a8f0*/  VIADD R8, R18, 0x40 ;  /* 0x0000004012087836 */ /* 0x000fe40000000000 */
        /* <DEDUP_REMOVED lines=10> */
.L_x_1898:
[----:B------:R-:W-:Y:S05]  /*a9a0*/  BSYNC B0 ;  /* 0x0000000000007941 */ /* 0x000fea0003800000 */
.L_x_1897:
        /* <DEDUP_REMOVED lines=20> */
.L_x_1900:
[----:B------:R-:W-:Y:S05]  /*aaf0*/  BSYNC B0 ;  /* 0x0000000000007941 */ /* 0x000fea0003800000 */
.L_x_1899:
        /* <DEDUP_REMOVED lines=20> */
.L_x_1901:
[----:B------:R-:W-:Y:S05]  /*ac40*/  BSYNC B0 ;  /* 0x0000000000007941 */ /* 0x000fea0003800000 */
.L_x_1890:
[----:B------:R-:W5:Y:S02]  /*ac50*/  LDC R0, c[0x0][0xda8] ;  /* 0x00036a00ff007b82 */ /* 0x000f640000000800 */
[----:B-----5:R-:W-:-:S13]  /*ac60*/  ISETP.LE.AND P0, PT, R0, UR4, PT ;  /* 0x0000000400007c0c */ /* 0x020fda000bf03270 */
[----:B------:R-:W-:Y:S05]  /*ac70*/  @!P0 BRA `(.L_x_1902) ;  /* 0xffffff60005c8947 */ /* 0x000fea000383ffff */
[----:B------:R-:W-:Y:S05]  /*ac80*/  EXIT ;  /* 0x000000000000794d */ /* 0x000fea0003800000 */
.L_x_1854:
        /* <DEDUP_REMOVED lines=8> */
[----:B------:R-:W-:Y:S02]  /*ad10*/  IMAD.MOV.U32 R17, RZ, RZ, 0x1 ;  /* 0x00000001ff117424 */ /* 0x000fe400078e00ff */
[----:B------:R-:W-:-:S04]  /*ad20*/  IMAD.MOV.U32 R16, RZ, RZ, RZ ;  /* 0x000000ffff107224 */ /* 0x000fc800078e00ff */
[----:B------:R-:W1:Y:S02]  /*ad30*/  LDC R0, c[0x0][0xda8] ;  /* 0x00036a00ff007b82 */ /* 0x000e640000000800 */
[----:B-1----:R-:W-:-:S13]  /*ad40*/  ISETP.LE.AND P0, PT, R0, UR4, PT ;  /* 0x0000000400007c0c */ /* 0x002fda000bf03270 */
[----:B------:R-:W-:Y:S05]  /*ad50*/  @P0 BRA `(.L_x_1903) ;  /* 0x0000002800d00947 */ /* 0x000fea0003800000 */
[----:B------:R-:W1:Y:S01]  /*ad60*/  S2R R2, SR_TID.X ;  /* 0x0000000000027919 */ /* 0x000e620000002100 */
[----:B------:R-:W-:Y:S01]  /*ad70*/  IMAD.U32 R18, RZ, RZ, UR4 ;  /* 0x00000004ff127e24 */ /* 0x000fe2000f8e00ff */
[----:B------:R-:W-:Y:S01]  /*ad80*/  ULDC UR48, c[0x0][0xc] ;  /* 0x0000030000307ab9 */ /* 0x000fe20000000800 */
[----:B------:R-:W-:Y:S01]  /*ad90*/  IMAD.MOV.U32 R16, RZ, RZ, RZ ;  /* 0x000000ffff107224 */ /* 0x000fe200078e00ff */
[----:B------:R-:W-:Y:S01]  /*ada0*/  ULDC.64 UR44, c[0x0][0x198] ;  /* 0x00006600002c7ab9 */ /* 0x000fe20000000a00 */
[----:B------:R-:W-:Y:S01]  /*adb0*/  IMAD.MOV.U32 R17, RZ, RZ, 0x1 ;  /* 0x00000001ff117424 */ /* 0x000fe200078e00ff */
[----:B------:R-:W-:Y:S01]  /*adc0*/  UMOV UR47, URZ ;  /* 0x0000003f002f7c82 */ /* 0x000fe20008000000 */
[----:B-1----:R-:W-:-:S07]  /*add0*/  LOP3.LUT R19, R2, 0x1f, RZ, 0xc0, !PT ;  /* 0x0000001f02137812 */ /* 0x002fce00078ec0ff */
.L_x_1951:
        /* <DEDUP_REMOVED lines=21> */
.L_x_1904:
[----:B------:R-:W-:Y:S01]  /*af30*/  ULDC UR9, c[0x0][0xdc4] ;  /* 0x0003710000097ab9 */ /* 0x000fe20000000800 */
[----:B------:R-:W-:Y:S01]  /*af40*/  UMOV UR7, UR8 ;  /* 0x0000000800077c82 */ /* 0x000fe20008000000 */
[----:B------:R-:W-:-:S11]  /*af50*/  UISETP.NE.AND UP0, UPT, UR9, 0x1, UPT ;  /* 0x000000010900788c */ /* 0x000fd6000bf05270 */
[----:B------:R-:W-:Y:S02]  /*af60*/  @UP0 ULDC.64 UR10, c[0x0][0xdc8] ;  /* 0x00037200000a0ab9 */ /* 0x000fe40000000a00 */
[----:B------:R-:W-:-:S04]  /*af70*/  UIMAD.WIDE.U32 UR4, UR8, UR10, URZ ;  /* 0x0000000a080472a5 */ /* 0x000fc8000f8e003f */
[----:B------:R-:W-:-:S04]  /*af80*/  @UP0 USHF.R.U32.HI UR7, URZ, UR11, UR5 ;  /* 0x0000000b3f070299 */ /* 0x000fc80008011605 */
[----:B------:R-:W-:-:S12]  /*af90*/  UIMAD UR4, UR7, UR9, URZ ;  /* 0x00000009070472a4 */ /* 0x000fd8000f8e023f */
.L_x_1905:
[----:B------:R-:W-:Y:S01]  /*afa0*/  ULOP3.LUT UR5, URZ, UR7, URZ, 0x33, !UPT ;  /* 0x000000073f057292 */ /* 0x000fe2000f8e333f */
[----:B------:R-:W-:Y:S01]  /*afb0*/  BSSY B6, `(.L_x_1906) ;  /* 0x000027f000067945 */ /* 0x000fe20003800000 */
[----:B------:R-:W-:Y:S01]  /*afc0*/  ULDC.64 UR10, c[0x0][0x3f8] ;  /* 0x0000fe00000a7ab9 */ /* 0x000fe20000000a00 */
[----:B------:R-:W-:Y:S01]  /*afd0*/  ULDC UR7, c[0x0][0xdac] ;  /* 0x00036b0000077ab9 */ /* 0x000fe20000000800 */
[----:B------:R-:W-:Y:S02]  /*afe0*/  UISETP.NE.U32.AND UP0, UPT, UR10, URZ, UPT ;  /* 0x0000003f0a00728c */ /* 0x000fe4000bf05070 */
[----:B------:R-:W-:Y:S02]  /*aff0*/  UIADD3 UR5, UR5, UR7, URZ ;  /* 0x0000000705057290 */ /* 0x000fe4000fffe03f */
[----:B------:R-:W-:Y:S02]  /*b000*/  UISETP.NE.AND.EX UP0, UPT, UR11, URZ, UPT, UP0 ;  /* 0x0000003f0b00728c */ /* 0x000fe4000bf05300 */
[----:B------:R-:W-:Y:S01]  /*b010*/  USHF.L.U32 UR41, UR5, 0x7, URZ ;  /* 0x0000000705297899 */ /* 0x000fe2000800063f */
[----:B------:R-:W-:Y:S01]  /*b020*/  ULDC UR7, c[0x0][0x404] ;  /* 0x0001010000077ab9 */ /* 0x000fe20000000800 */
[----:B------:R-:W-:Y:S01]  /*b030*/  ULDC UR10, c[0x0][0x288] ;  /* 0x0000a200000a7ab9 */ /* 0x000fe20000000800 */
[----:B------:R-:W-:-:S02]  /*b040*/  USEL UR7, UR7, 0x1, UP0 ;  /* 0x0000000107077887 */ /* 0x000fc40008000000 */
[----:B------:R-:W-:Y:S01]  /*b050*/  UIADD3 UR5, UR41, 0xff, -UR10 ;  /* 0x000000ff29057890 */ /* 0x000fe2000fffe80a */
[----:B------:R-:W-:Y:S02]  /*b060*/  ULDC UR9, c[0x0][0xdb8] ;  /* 0x00036e0000097ab9 */ /* 0x000fe40000000800 */
[----:B------:R-:W-:Y:S01]  /*b070*/  ULDC UR10, c[0x0][0x2e0] ;  /* 0x0000b800000a7ab9 */ /* 0x000fe20000000800 */
[----:B------:R-:W-:Y:S02]  /*b080*/  UISETP.NE.AND UP1, UPT, UR9, 0x1, UPT ;  /* 0x000000010900788c */ /* 0x000fe4000bf25270 */
[----:B------:R-:W-:Y:S02]  /*b090*/  UIMAD UR11, UR7, UR10, 0x7f ;  /* 0x0000007f070b74a4 */ /* 0x000fe4000f8e020a */
[----:B------:R-:W-:Y:S02]  /*b0a0*/  UIMAD UR5, UR7, UR10, UR5 ;  /* 0x0000000a070572a4 */ /* 0x000fe4000f8e0205 */
[----:B------:R-:W-:-:S02]  /*b0b0*/  USHF.R.S32.HI UR10, URZ, 0x1f, UR11 ;  /* 0x0000001f3f0a7899 */ /* 0x000fc4000801140b */
[----:B------:R-:W-:Y:S02]  /*b0c0*/  USHF.R.S32.HI UR7, URZ, 0x1f, UR5 ;  /* 0x0000001f3f077899 */ /* 0x000fe40008011405 */
[----:B------:R-:W-:Y:S02]  /*b0d0*/  ULEA.HI UR10, UR10, UR11, URZ, 0x7 ;  /* 0x0000000b0a0a7291 */ /* 0x000fe4000f8f383f */
[----:B------:R-:W-:Y:S02]  /*b0e0*/  ULEA.HI UR7, UR7, UR5, URZ, 0x7 ;  /* 0x0000000507077291 */ /* 0x000fe4000f8f383f */
[----:B------:R-:W-:Y:S02]  /*b0f0*/  USHF.R.S32.HI UR10, URZ, 0x7, UR10 ;  /* 0x000000073f0a7899 */ /* 0x000fe4000801140a */
[----:B------:R-:W-:Y:S02]  /*b100*/  USHF.R.S32.HI UR7, URZ, 0x7, UR7 ;  /* 0x000000073f077899 */ /* 0x000fe40008011407 */
[----:B------:R-:W-:-:S02]  /*b110*/  UIADD3 UR4, UR8, -UR4, URZ ;  /* 0x8000000408047290 */ /* 0x000fc4000fffe03f */
[----:B------:R-:W-:Y:S01]  /*b120*/  UISETP.LT.AND UP0, UPT, UR10, UR7, UPT ;  /* 0x000000070a00728c */ /* 0x000fe2000bf01270 */
[----:B------:R-:W-:-:S03]  /*b130*/  ULDC UR8, c[0x0][0xdc4] ;  /* 0x0003710000087ab9 */ /* 0x000fc60000000800 */
[----:B------:R-:W-:Y:S02]  /*b140*/  USEL UR39, UR10, UR7, UP0 ;  /* 0x000000070a277287 */ /* 0x000fe40008000000 */
[----:B------:R-:W-:-:S03]  /*b150*/  UIMAD UR6, UR6, UR8, UR4 ;  /* 0x00000008060672a4 */ /* 0x000fc6000f8e0204 */
[----:B------:R-:W-:Y:S01]  /*b160*/  @UP1 ULDC UR4, c[0x0][0xdbc] ;  /* 0x00036f0000041ab9 */ /* 0x000fe20000000800 */
[----:B------:R-:W-:Y:S01]  /*b170*/  ISETP.LT.AND P0, PT, RZ, UR39, PT ;  /* 0x00000027ff007c0c */ /* 0x000fe2000bf01270 */
[----:B------:R-:W-:Y:S01]  /*b180*/  UIMAD.WIDE.U32 UR4, UR6, UR4, URZ ;  /* 0x00000004060472a5 */ /* 0x000fe2000f8e003f */
[----:B------:R-:W-:Y:S01]  /*b190*/  @UP1 ULDC UR8, c[0x0][0xdc0] ;  /* 0x0003700000081ab9 */ /* 0x000fe20000000800 */
[----:B------:R-:W-:Y:S02]  /*b1a0*/  UMOV UR43, UR6 ;  /* 0x00000006002b7c82 */ /* 0x000fe40008000000 */
[----:B------:R-:W-:-:S04]  /*b1b0*/  @UP1 USHF.R.U32.HI UR43, URZ, UR8, UR5 ;  /* 0x000000083f2b1299 */ /* 0x000fc80008011605 */
[----:B------:R-:W-:-:S04]  /*b1c0*/  UIADD3 UR42, -UR43, URZ, URZ ;  /* 0x0000003f2b2a7290 */ /* 0x000fc8000fffe13f */
[----:B------:R-:W-:Y:S01]  /*b1d0*/  UIMAD UR42, UR9, UR42, UR6 ;  /* 0x0000002a092a72a4 */ /* 0x000fe2000f8e0206 */
[----:B------:R-:W-:Y:S11]  /*b1e0*/  @P0 BRA `(.L_x_1907) ;  /* 0x0000000000400947 */ /* 0x000ff60003800000 */
[----:B------:R-:W-:Y:S01]  /*b1f0*/  ISETP.NE.AND P0, PT, R19, RZ, PT ;  /* 0x000000ff1300720c */ /* 0x000fe20003f05270 */
[----:B------:R-:W-:-:S12]  /*b200*/  IMAD.MOV.U32 R13, RZ, RZ, R18 ;  /* 0x000000ffff0d7224 */ /* 0x000fd800078e0012 */
        /* <DEDUP_REMOVED lines=14> */
.L_x_1907:
        /* <DEDUP_REMOVED lines=23> */
.L_x_1909:
        /* <DEDUP_REMOVED lines=20> */
.L_x_1911:
[----:B------:R-:W-:Y:S01]  /*b5a0*/  MOV R2, 0x0 ;  /* 0x0000000000027802 */ /* 0x000fe20000000f00 */
[----:B------:R-:W-:Y:S01]  /*b5b0*/  ULDC.64 UR6, c[0x4][0xb8] ;  /* 0x01002e0000067ab9 */ /* 0x000fe20000000a00 */
[----:B------:R-:W-:Y:S01]  /*b5c0*/  ULDC.64 UR8, c[0x4][0xc0] ;  /* 0x0100300000087ab9 */ /* 0x000fe20000000a00 */
[----:B------:R-:W-:Y:S01]  /*b5d0*/  ULDC.64 UR4, c[0x4][0x18] ;  /* 0x0100060000047ab9 */ /* 0x000fe20000000a00 */
[----:B------:R-:W-:Y:S01]  /*b5e0*/  IMAD.U32 R4, RZ, RZ, UR6 ;  /* 0x00000006ff047e24 */ /* 0x000fe2000f8e00ff */
[----:B------:R-:W-:Y:S01]  /*b5f0*/  MOV R10, UR4 ;  /* 0x00000004000a7c02 */ /* 0x000fe20008000f00 */
[----:B------:R-:W1:Y:S01]  /*b600*/  LDC.64 R2, c[0x4][R2] ;  /* 0x0100000002027b82 */ /* 0x000e620000000a00 */
        /* <DEDUP_REMOVED lines=9> */
.L_x_1910:
[----:B------:R-:W-:Y:S01]  /*b6a0*/  ULDC.64 UR4, c[0x0][0x9f8] ;  /* 0x00027e0000047ab9 */ /* 0x000fe20000000a00 */
[----:B------:R-:W-:Y:S01]  /*b6b0*/  IMAD.U32 R5, RZ, RZ, UR43 ;  /* 0x0000002bff057e24 */ /* 0x000fe2000f8e00ff */
[----:B------:R-:W-:Y:S01]  /*b6c0*/  ISETP.NE.U32.AND P0, PT, RZ, UR4, PT ;  /* 0x00000004ff007c0c */ /* 0x000fe2000bf05070 */
[----:B------:R-:W-:Y:S01]  /*b6d0*/  IMAD.U32 R0, RZ, RZ, UR43 ;  /* 0x0000002bff007e24 */ /* 0x000fe2000f8e00ff */
[----:B------:R-:W1:Y:S02]  /*b6e0*/  LDC R4, c[0x0][0x428] ;  /* 0x00010a00ff047b82 */ /* 0x000e640000000800 */
[----:B------:R-:W-:-:S13]  /*b6f0*/  ISETP.NE.AND.EX P0, PT, RZ, UR5, PT, P0 ;  /* 0x00000005ff007c0c */ /* 0x000fda000bf05300 */
[----:B------:R-:W2:Y:S02]  /*b700*/  @P0 LDC.64 R2, c[0x0][0x9f8] ;  /* 0x00027e00ff020b82 */ /* 0x000ea40000000a00 */
[----:B--2---:R-:W-:-:S05]  /*b710*/  @P0 IMAD.WIDE R2, R5, 0x4, R2 ;  /* 0x0000000405020825 */ /* 0x004fca00078e0202 */
[----:B------:R2:W3:Y:S01]  /*b720*/  @P0 LDG.E R0, desc[UR60][R2.64] ;  /* 0x0000003c02000981 */ /* 0x0004e2000c1e1900 */
[----:B-1----:R-:W-:Y:S01]  /*b730*/  ISETP.NE.AND P0, PT, R4, 0x1, PT ;  /* 0x000000010400780c */ /* 0x002fe20003f05270 */
[----:B------:R-:W-:Y:S01]  /*b740*/  IMAD.U32 R4, RZ, RZ, UR42 ;  /* 0x0000002aff047e24 */ /* 0x000fe2000f8e00ff */
[----:B------:R-:W-:Y:S01]  /*b750*/  ISETP.NE.AND P1, PT, R19, RZ, PT ;  /* 0x000000ff1300720c */ /* 0x000fe20003f25270 */
[----:B------:R-:W-:Y:S01]  /*b760*/  UMOV UR40, URZ ;  /* 0x0000003f00287c82 */ /* 0x000fe20008000000 */
[----:B------:R-:W-:Y:S01]  /*b770*/  UMOV UR8, 0x40 ;  /* 0x0000004000087882 */ /* 0x000fe20000000000 */
[----:B------:R-:W-:Y:S01]  /*b780*/  UMOV UR9, UR41 ;  /* 0x0000002900097c82 */ /* 0x000fe20008000000 */
[----:B------:R-:W-:Y:S01]  /*b790*/  UMOV UR10, UR42 ;  /* 0x0000002a000a7c82 */ /* 0x000fe20008000000 */
[----:B------:R-:W-:Y:S01]  /*b7a0*/  UMOV UR11, UR43 ;  /* 0x0000002b000b7c82 */ /* 0x000fe20008000000 */
[----:B------:R-:W-:Y:S01]  /*b7b0*/  UMOV UR12, 0x80 ;  /* 0x00000080000c7882 */ /* 0x000fe20000000000 */
[----:B--2---:R-:W1:Y:S01]  /*b7c0*/  LDC.64 R2, c[0x0][0x3f8] ;  /* 0x0000fe00ff027b82 */ /* 0x004e620000000a00 */
[----:B------:R-:W-:Y:S01]  /*b7d0*/  UMOV UR13, UR41 ;  /* 0x00000029000d7c82 */ /* 0x000fe20008000000 */
[----:B------:R-:W-:Y:S01]  /*b7e0*/  UMOV UR14, UR42 ;  /* 0x0000002a000e7c82 */ /* 0x000fe20008000000 */
[----:B------:R-:W-:Y:S01]  /*b7f0*/  UMOV UR15, UR43 ;  /* 0x0000002b000f7c82 */ /* 0x000fe20008000000 */
[----:B------:R-:W-:-:S02]  /*b800*/  UMOV UR6, 0xffffffff ;  /* 0xffffffff00067882 */ /* 0x000fc40000000000 */
[----:B------:R-:W-:Y:S02]  /*b810*/  VOTEU.ALL UP1, P1 ;  /* 0x00000000003f7886 */ /* 0x000fe40000820000 */
[----:B------:R-:W2:Y:S03]  /*b820*/  @P0 LDC R5, c[0x0][0x42c] ;  /* 0x00010b00ff050b82 */ /* 0x000ea60000000800 */
[----:B------:R-:W-:-:S04]  /*b830*/  @!UP1 UIADD3 UR4, UP0, UR44, 0x270, URZ ;  /* 0x000002702c049890 */ /* 0x000fc8000ff1e03f */
[----:B------:R-:W-:Y:S01]  /*b840*/  @!UP1 UIADD3.X UR5, URZ, UR45, URZ, UP0, !UPT ;  /* 0x0000002d3f059290 */ /* 0x000fe200087fe43f */
[----:B------:R-:W4:Y:S08]  /*b850*/  @P0 LDC R6, c[0x0][0x430] ;  /* 0x00010c00ff060b82 */ /* 0x000f300000000800 */
[----:B------:R1:W-:Y:S01]  /*b860*/  @!UP1 UTMAPF.L2.4D [UR40], [UR4] ;  /* 0x00000028040095b8 */ /* 0x0003e20008018000 */
[----:B--2---:R-:W-:Y:S01]  /*b870*/  @P0 IMAD.HI.U32 R5, R5, UR42, RZ ;  /* 0x0000002a05050c27 */ /* 0x004fe2000f8e00ff */
[----:B------:R2:W-:Y:S04]  /*b880*/  @!UP1 UTMAPF.L2.4D [UR8], [UR4] ;  /* 0x00000008040095b8 */ /* 0x0005e80008018000 */
[----:B----4-:R-:W-:Y:S01]  /*b890*/  @P0 SHF.R.U32.HI R4, RZ, R6, R5 ;  /* 0x00000006ff040219 */ /* 0x010fe20000011605 */
[----:B------:R-:W-:Y:S01]  /*b8a0*/  IMAD.U32 R5, RZ, RZ, UR39 ;  /* 0x00000027ff057e24 */ /* 0x000fe2000f8e00ff */
[----:B-1----:R-:W-:Y:S01]  /*b8b0*/  ISETP.NE.U32.AND P0, PT, R2, RZ, PT ;  /* 0x000000ff0200720c */ /* 0x002fe20003f05070 */
[----:B------:R2:W-:Y:S02]  /*b8c0*/  @!UP1 UTMAPF.L2.4D [UR12], [UR4] ;  /* 0x0000000c040095b8 */ /* 0x0005e40008018000 */
[----:B------:R-:W-:Y:S01]  /*b8d0*/  VIADD R5, R5, 0xffffffff ;  /* 0xffffffff05057836 */ /* 0x000fe20000000000 */
[----:B------:R-:W-:-:S04]  /*b8e0*/  ISETP.NE.AND.EX P0, PT, R3, RZ, PT, P0 ;  /* 0x000000ff0300720c */ /* 0x000fc80003f05300 */
[----:B---3--:R-:W-:Y:S01]  /*b8f0*/  SEL R6, R0, RZ, !P0 ;  /* 0x000000ff00067207 */ /* 0x008fe20004000000 */
[----:B--2---:R-:W-:Y:S08]  /*b900*/  BRA.DIV UR6, `(.L_x_1912) ;  /* 0x0000002606607947 */ /* 0x004ff0000b800000 */
.L_x_1963:
[----:B------:R-:W-:Y:S01]  /*b910*/  UMOV UR4, 0xffffffff ;  /* 0xffffffff00047882 */ /* 0x000fe20000000000 */
[----:B------:R-:W-:Y:S02]  /*b920*/  SHF.R.S32.HI R12, RZ, 0x1f, R0 ;  /* 0x0000001fff0c7819 */ /* 0x000fe40000011400 */
[----:B------:R-:W-:Y:S05]  /*b930*/  BRA.DIV UR4, `(.L_x_1913) ;  /* 0x0000002604807947 */ /* 0x000fea000b800000 */
[----:B------:R-:W-:-:S13]  /*b940*/  ELECT P6, URZ, PT ;  /* 0x00000000003f782f */ /* 0x000fda00038c0000 */
.L_x_1966:
        /* <DEDUP_REMOVED lines=21> */
.L_x_1915:
[----:B------:R-:W2:Y:S01]  /*baa0*/  S2R R7, SR_TID.X ;  /* 0x0000000000077919 */ /* 0x000ea20000002100 */
[----:B-1----:R-:W-:Y:S02]  /*bab0*/  LEA R8, R16, UR38, 0x3 ;  /* 0x0000002610087c11 */ /* 0x002fe4000f8e18ff */
[----:B--2---:R-:W-:Y:S02]  /*bac0*/  LOP3.LUT R9, R7, 0x7f, RZ, 0xc0, !PT ;  /* 0x0000007f07097812 */ /* 0x004fe400078ec0ff */
[----:B------:R-:W-:Y:S02]  /*bad0*/  SHF.L.U32 R7, R17, 0x1f, RZ ;  /* 0x0000001f11077819 */ /* 0x000fe400000006ff */
[----:B------:R-:W-:Y:S02]  /*bae0*/  ISETP.NE.AND P3, PT, R9, RZ, PT ;  /* 0x000000ff0900720c */ /* 0x000fe40003f65270 */
[----:B------:R-:W1:Y:S02]  /*baf0*/  SYNCS.PHASECHK.TRANS64.TRYWAIT P2, [R8+URZ+0x34840], R7 ;  /* 0x03484007080075a7 */ /* 0x000e64000804017f */
[----:B-1----:R-:W-:Y:S09]  /*bb00*/  @!P2 BRA `(.L_x_1916) ;  /* 0x00000024002ca947 */ /* 0x002ff20003800000 */
.L_x_1967:
[----:B------:R-:W-:Y:S05]  /*bb10*/  @P3 BRA `(.L_x_1917) ;  /* 0x0000000000143947 */ /* 0x000fea0003800000 */
[----:B------:R-:W-:Y:S01]  /*bb20*/  ISETP.NE.AND P2, PT, R19, RZ, PT ;  /* 0x000000ff1300720c */ /* 0x000fe20003f45270 */
[----:B-1----:R-:W-:-:S04]  /*bb30*/  IMAD.MOV.U32 R7, RZ, RZ, 0xc000 ;  /* 0x0000c000ff077424 */ /* 0x002fc800078e00ff */
[----:B------:R2:W-:Y:S08]  /*bb40*/  SYNCS.ARRIVE.TRANS64 RZ, [R8+URZ+0x34830], R7 ;  /* 0x0348300708ff79a7 */ /* 0x0005f0000800003f */
[----:B------:R-:W-:Y:S05]  /*bb50*/  @!P2 BRA `(.L_x_1917) ;  /* 0x000000000004a947 */ /* 0x000fea0003800000 */
[----:B------:R-:W-:Y:S01]  /*bb60*/  BPT.TRAP 0x1 ;  /* 0x000000040000795c */ /* 0x000fe20000300000 */
.L_x_1917:
        /* <DEDUP_REMOVED lines=13> */
[----:B------:R-:W-:Y:S02]  /*bc40*/  USHF.L.U32 UR11, UR11, 0x7, URZ ;  /* 0x000000070b0b7899 */ /* 0x000fe4000800063f */
[----:B------:R-:W-:Y:S02]  /*bc50*/  UIADD3 UR14, UR8, 0x1c400, URZ ;  /* 0x0001c400080e7890 */ /* 0x000fe4000fffe03f */
[----:B------:R-:W-:Y:S02]  /*bc60*/  UIADD3 UR15, UR8, 0x20400, URZ ;  /* 0x00020400080f7890 */ /* 0x000fe4000fffe03f */
[----:B------:R-:W-:-:S03]  /*bc70*/  UIADD3 UR17, UR8, 0x24400, URZ ;  /* 0x0002440008117890 */ /* 0x000fc6000fffe03f */
[----:B------:R-:W-:Y:S01]  /*bc80*/  UMOV UR8, UR14 ;  /* 0x0000000e00087c82 */ /* 0x000fe20008000000 */
[----:B------:R-:W-:Y:S01]  /*bc90*/  UMOV UR14, 0x80 ;  /* 0x00000080000e7882 */ /* 0x000fe20000000000 */
[----:B------:R3:W-:Y:S02]  /*bca0*/  UTMALDG.4D [UR8], [UR4], desc[UR6] ;  /* 0x00000608040075b4 */ /* 0x0007e40008019000 */
[----:B---3--:R-:W-:Y:S01]  /*bcb0*/  UMOV UR8, UR15 ;  /* 0x0000000f00087c82 */ /* 0x008fe20008000000 */
[----:B------:R-:W-:Y:S02]  /*bcc0*/  UMOV UR10, UR16 ;  /* 0x00000010000a7c82 */ /* 0x000fe40008000000 */
[----:B------:R3:W-:Y:S02]  /*bcd0*/  UTMALDG.4D [UR8], [UR4], desc[UR6] ;  /* 0x00000608040075b4 */ /* 0x0007e40008019000 */
[----:B---3--:R-:W-:Y:S01]  /*bce0*/  UMOV UR8, UR17 ;  /* 0x0000001100087c82 */ /* 0x008fe20008000000 */
[----:B------:R-:W-:-:S02]  /*bcf0*/  UMOV UR10, UR14 ;  /* 0x0000000e000a7c82 */ /* 0x000fc40008000000 */
[----:B------:R3:W-:Y:S02]  /*bd00*/  UTMALDG.4D [UR8], [UR4], desc[UR6] ;  /* 0x00000608040075b4 */ /* 0x0007e40008019000 */
[----:B---3--:R-:W-:Y:S01]  /*bd10*/  NOP ;  /* 0x0000000000007918 */ /* 0x008fe20000000000 */
.L_x_1914:
        /* <DEDUP_REMOVED lines=9> */
[----:B-12---:R-:W-:Y:S01]  /*bdb0*/  @P2 IMAD.MOV.U32 R7, RZ, RZ, 0xc000 ;  /* 0x0000c000ff072424 */ /* 0x006fe200078e00ff */
        /* <DEDUP_REMOVED lines=28> */
.L_x_1968:
[----:B------:R-:W-:-:S06]  /*bf80*/  UISETP.GE.AND UP0, UPT, UR39, 0x2, UPT ;  /* 0x000000022700788c */ /* 0x000fcc000bf06270 */
[----:B------:R-:W-:-:S13]  /*bf90*/  PLOP3.LUT P2, PT, PT, PT, UP0, 0x80, 0x0 ;  /* 0x000000000000781c */ /* 0x000fda0003f4f008 */
[----:B------:R-:W-:Y:S05]  /*bfa0*/  @!P2 BRA `(.L_x_1919) ;  /* 0x000000140014a947 */ /* 0x000fea0003800000 */
[----:B------:R-:W-:Y:S02]  /*bfb0*/  ULOP3.LUT UR4, UR39, 0x1, URZ, 0xc0, !UPT ;  /* 0x0000000127047892 */ /* 0x000fe4000f8ec03f */
[----:B------:R-:W-:Y:S02]  /*bfc0*/  UIADD3 UR46, UR39, -0x2, URZ ;  /* 0xfffffffe272e7890 */ /* 0x000fe4000fffe03f */
[----:B------:R-:W-:Y:S01]  /*bfd0*/  UISETP.NE.U32.AND UP0, UPT, UR4, 0x1, UPT ;  /* 0x000000010400788c */ /* 0x000fe2000bf05070 */
[----:B------:R-:W-:-:S03]  /*bfe0*/  ULDC.64 UR36, c[0x0][0x408] ;  /* 0x0001020000247ab9 */ /* 0x000fc60000000a00 */
[----:B-1----:R-:W-:Y:S02]  /*bff0*/  IMAD.U32 R7, RZ, RZ, UR46 ;  /* 0x0000002eff077e24 */ /* 0x002fe4000f8e00ff */
[----:B------:R-:W-:-:S13]  /*c000*/  PLOP3.LUT P2, PT, PT, PT, UP0, 0x80, 0x0 ;  /* 0x000000000000781c */ /* 0x000fda0003f4f008 */
[----:B------:R-:W-:Y:S05]  /*c010*/  @!P2 BRA `(.L_x_1920) ;  /* 0x0000000400b4a947 */ /* 0x000fea0003800000 */
[----:B------:R-:W-:Y:S01]  /*c020*/  VIADD R7, R16, 0x1 ;  /* 0x0000000110077836 */ /* 0x000fe20000000000 */
[----:B------:R-:W-:Y:S04]  /*c030*/  BSSY B0, `(.L_x_1921) ;  /* 0x0000067000007945 */ /* 0x000fe80003800000 */
[----:B------:R-:W-:-:S04]  /*c040*/  ISETP.NE.AND P2, PT, R7, 0x2, PT ;  /* 0x000000020700780c */ /* 0x000fc80003f45270 */
[----:B------:R-:W-:Y:S02]  /*c050*/  SEL R10, RZ, 0x1, P2 ;  /* 0x00000001ff0a7807 */ /* 0x000fe40001000000 */
[----:B------:R-:W-:Y:S02]  /*c060*/  SEL R7, R7, RZ, P2 ;  /* 0x000000ff07077207 */ /* 0x000fe40001000000 */
[----:B------:R-:W-:Y:S01]  /*c070*/  LOP3.LUT R10, R17, R10, RZ, 0x3c, !PT ;  /* 0x0000000a110a7212 */ /* 0x000fe200078e3cff */
[----:B------:R-:W-:Y:S06]  /*c080*/  @!P6 BRA `(.L_x_1922) ;  /* 0x000000040084e947 */ /* 0x000fec0003800000 */
[----:B------:R-:W-:Y:S02]  /*c090*/  IMAD.MOV.U32 R9, RZ, RZ, R6 ;  /* 0x000000ffff097224 */ /* 0x000fe400078e0006 */
[----:B------:R-:W-:Y:S01]  /*c0a0*/  IMAD.U32 R8, RZ, RZ, UR46 ;  /* 0x0000002eff087e24 */ /* 0x000fe2000f8e00ff */
[----:B------:R-:W-:Y:S06]  /*c0b0*/  @!P0 BRA `(.L_x_1923) ;  /* 0x0000000000508947 */ /* 0x000fec0003800000 */
[----:B------:R-:W-:Y:S01]  /*c0c0*/  ULDC UR7, c[0x0][0x41c] ;  /* 0x0001070000077ab9 */ /* 0x000fe20000000800 */
[----:B------:R-:W-:Y:S01]  /*c0d0*/  UMOV UR6, UR46 ;  /* 0x0000002e00067c82 */ /* 0x000fe20008000000 */
[----:B------:R-:W-:-:S11]  /*c0e0*/  UISETP.NE.AND UP0, UPT, UR7, 0x1, UPT ;  /* 0x000000010700788c */ /* 0x000fd6000bf05270 */
[----:B------:R-:W-:Y:S02]  /*c0f0*/  @UP0 ULDC.64 UR8, c[0x0][0x420] ;  /* 0x0001080000080ab9 */ /* 0x000fe40000000a00 */
[----:B------:R-:W-:-:S04]  /*c100*/  UIMAD.WIDE.U32 UR4, UR46, UR8, URZ ;  /* 0x000000082e0472a5 */ /* 0x000fc8000f8e003f */
[----:B------:R-:W-:-:S03]  /*c110*/  @UP0 USHF.R.U32.HI UR6, URZ, UR9, UR5 ;  /* 0x000000093f060299 */ /* 0x000fc60008011605 */
[----:B------:R-:W-:Y:S01]  /*c120*/  ULDC.64 UR8, c[0x0][0x408] ;  /* 0x0001020000087ab9 */ /* 0x000fe20000000a00 */
[----:B------:R-:W-:Y:S01]  /*c130*/  USHF.R.S32.HI UR4, URZ, 0x1f, UR6 ;  /* 0x0000001f3f047899 */ /* 0x000fe20008011406 */
[----:B------:R-:W-:Y:S02]  /*c140*/  IMAD R11, R12, UR8, RZ ;  /* 0x000000080c0b7c24 */ /* 0x000fe4000f8e02ff */
[----:B------:R-:W-:Y:S02]  /*c150*/  IMAD.U32 R8, RZ, RZ, UR6 ;  /* 0x00000006ff087e24 */ /* 0x000fe4000f8e00ff */
[C---:B------:R-:W-:Y:S02]  /*c160*/  IMAD R11, R0.reuse, UR9, R11 ;  /* 0x00000009000b7c24 */ /* 0x040fe4000f8e020b */
[----:B------:R-:W-:Y:S02]  /*c170*/  IMAD.U32 R9, RZ, RZ, UR4 ;  /* 0x00000004ff097e24 */ /* 0x000fe4000f8e00ff */
[----:B------:R-:W-:-:S04]  /*c180*/  IMAD.WIDE.U32 R8, R0, UR8, R8 ;  /* 0x0000000800087c25 */ /* 0x000fc8000f8e0008 */
[----:B------:R-:W-:Y:S01]  /*c190*/  IMAD.IADD R9, R11, 0x1, R9 ;  /* 0x000000010b097824 */ /* 0x000fe200078e0209 */
[----:B------:R-:W-:-:S04]  /*c1a0*/  LEA R2, P2, R8, R2, 0x2 ;  /* 0x0000000208027211 */ /* 0x000fc800078410ff */
[----:B------:R-:W-:-:S05]  /*c1b0*/  LEA.HI.X R3, R8, R3, R9, 0x2, P2 ;  /* 0x0000000308037211 */ /* 0x000fca00010f1409 */
[----:B------:R1:W5:Y:S01]  /*c1c0*/  LDG.E R9, desc[UR60][R2.64] ;  /* 0x0000003c02097981 */ /* 0x000362000c1e1900 */
[----:B------:R-:W-:-:S04]  /*c1d0*/  UIADD3 UR4, -UR6, URZ, URZ ;  /* 0x0000003f06047290 */ /* 0x000fc8000fffe13f */
[----:B------:R-:W-:-:S06]  /*c1e0*/  UIMAD UR4, UR7, UR4, UR46 ;  /* 0x00000004070472a4 */ /* 0x000fcc000f8e022e */
[----:B-1----:R-:W-:-:S07]  /*c1f0*/  IMAD.U32 R8, RZ, RZ, UR4 ;  /* 0x00000004ff087e24 */ /* 0x002fce000f8e00ff */
.L_x_1923:
[----:B------:R-:W1:Y:S01]  /*c200*/  S2R R2, SR_TID.X ;  /* 0x0000000000027919 */ /* 0x000e620000002100 */
[----:B------:R-:W-:Y:S02]  /*c210*/  LEA R3, R7, UR38, 0x3 ;  /* 0x0000002607037c11 */ /* 0x000fe4000f8e18ff */
[----:B-1----:R-:W-:Y:S02]  /*c220*/  LOP3.LUT R11, R2, 0x7f, RZ, 0xc0, !PT ;  /* 0x0000007f020b7812 */ /* 0x002fe400078ec0ff */
[----:B------:R-:W-:Y:S02]  /*c230*/  SHF.L.U32 R2, R10, 0x1f, RZ ;  /* 0x0000001f0a027819 */ /* 0x000fe400000006ff */
[----:B------:R-:W-:Y:S02]  /*c240*/  ISETP.NE.AND P2, PT, R11, RZ, PT ;  /* 0x000000ff0b00720c */ /* 0x000fe40003f45270 */
[----:B------:R-:W1:Y:S02]  /*c250*/  SYNCS.PHASECHK.TRANS64.TRYWAIT P3, [R3+URZ+0x34840], R2 ;  /* 0x03484002030075a7 */ /* 0x000e64000806017f */
[----:B-1----:R-:W-:Y:S09]  /*c260*/  @!P3 BRA `(.L_x_1924) ;  /* 0x0000001c0080b947 */ /* 0x002ff20003800000 */
.L_x_1969:
[----:B------:R-:W-:Y:S05]  /*c270*/  @P2 BRA `(.L_x_1925) ;  /* 0x0000000000142947 */ /* 0x000fea0003800000 */
[----:B------:R-:W-:Y:S01]  /*c280*/  ISETP.NE.AND P3, PT, R19, RZ, PT ;  /* 0x000000ff1300720c */ /* 0x000fe20003f65270 */
[----:B-1----:R-:W-:-:S04]  /*c290*/  IMAD.MOV.U32 R2, RZ, RZ, 0xc000 ;  /* 0x0000c000ff027424 */ /* 0x002fc800078e00ff */
[----:B------:R2:W-:Y:S08]  /*c2a0*/  SYNCS.ARRIVE.TRANS64 RZ, [R3+URZ+0x34830], R2 ;  /* 0x0348300203ff79a7 */ /* 0x0005f0000800003f */
[----:B------:R-:W-:Y:S05]  /*c2b0*/  @!P3 BRA `(.L_x_1925) ;  /* 0x000000000004b947 */ /* 0x000fea0003800000 */
[----:B------:R-:W-:Y:S01]  /*c2c0*/  BPT.TRAP 0x1 ;  /* 0x000000040000795c */ /* 0x000fe20000300000 */
.L_x_1925:
        /* <DEDUP_REMOVED lines=14> */
[----:B-12---:R-:W-:Y:S01]  /*c3b0*/  SHF.L.U32 R3, R17, 0x1f, RZ ;  /* 0x0000001f11037819 */ /* 0x006fe200000006ff */
[----:B------:R-:W-:Y:S01]  /*c3c0*/  UIADD3 UR9, UR9, 0x34830, URZ ;  /* 0x0003483009097890 */ /* 0x000fe2000fffe03f */
[----:B------:R-:W-:Y:S01]  /*c3d0*/  LEA R2, R16, UR19, 0x3 ;  /* 0x0000001310027c11 */ /* 0x000fe2000f8e18ff */
[----:B------:R-:W-:-:S02]  /*c3e0*/  USHF.L.U32 UR11, UR11, 0x7, URZ ;  /* 0x000000070b0b7899 */ /* 0x000fc4000800063f */
        /* <DEDUP_REMOVED lines=13> */
.L_x_1970:
[----:B------:R-:W-:Y:S05]  /*c4c0*/  @P2 BRA `(.L_x_1927) ;  /* 0x0000000000182947 */ /* 0x000fea0003800000 */
[----:B------:R-:W-:Y:S01]  /*c4d0*/  ISETP.NE.AND P2, PT, R19, RZ, PT ;  /* 0x000000ff1300720c */ /* 0x000fe20003f45270 */
[----:B-1----:R-:W-:Y:S01]  /*c4e0*/  IMAD.MOV.U32 R3, RZ, RZ, 0x8000 ;  /* 0x00008000ff037424 */ /* 0x002fe200078e00ff */
[----:B------:R-:W-:-:S04]  /*c4f0*/  LEA R2, R16, UR38, 0x3 ;  /* 0x0000002610027c11 */ /* 0x000fc8000f8e18ff */
[----:B------:R2:W-:Y:S07]  /*c500*/  SYNCS.ARRIVE.TRANS64 RZ, [R2+URZ+0x34850], R3 ;  /* 0x0348500302ff79a7 */ /* 0x0005ee000800003f */
[----:B------:R-:W-:Y:S05]  /*c510*/  @!P2 BRA `(.L_x_1927) ;  /* 0x000000000004a947 */ /* 0x000fea0003800000 */
[----:B------:R-:W-:Y:S01]  /*c520*/  BPT.TRAP 0x1 ;  /* 0x000000040000795c */ /* 0x000fe20000300000 */
.L_x_1927:
        /* <DEDUP_REMOVED lines=11> */
[----:B------:R-:W-:Y:S02]  /*c5e0*/  ULEA UR6, UR9, UR38, 0xf ;  /* 0x0000002609067291 */ /* 0x000fe4000f8e783f */
[----:B------:R-:W-:Y:S02]  /*c5f0*/  ULEA UR9, UR9, UR38, 0x3 ;  /* 0x0000002609097291 */ /* 0x000fe4000f8e183f */
[----:B------:R-:W-:Y:S02]  /*c600*/  USHF.L.U32 UR11, UR11, 0x7, URZ ;  /* 0x000000070b0b7899 */ /* 0x000fe4000800063f */
[----:B------:R-:W-:Y:S02]  /*c610*/  UIADD3 UR8, UR6, 0x400, URZ ;  /* 0x0000040006087890 */ /* 0x000fe4000fffe03f */
[----:B------:R-:W-:Y:S02]  /*c620*/  UIADD3 UR9, UR9, 0x34850, URZ ;  /* 0x0003485009097890 */ /* 0x000fe4000fffe03f */
[----:B------:R-:W-:-:S03]  /*c630*/  UIADD3 UR14, UR6, 0x4400, URZ ;  /* 0x00004400060e7890 */ /* 0x000fc6000fffe03f */
[----:B------:R-:W-:-:S04]  /*c640*/  UMOV UR6, 0x0 ;  /* 0x0000000000067882 */ /* 0x000fc80000000000 */
[----:B------:R3:W-:Y:S02]  /*c650*/  UTMALDG.4D [UR8], [UR4], desc[UR6] ;  /* 0x00000608040075b4 */ /* 0x0007e40008019000 */
[----:B---3--:R-:W-:Y:S01]  /*c660*/  UMOV UR8, UR14 ;  /* 0x0000000e00087c82 */ /* 0x008fe20008000000 */
[----:B------:R-:W-:Y:S02]  /*c670*/  UMOV UR10, UR15 ;  /* 0x0000000f000a7c82 */ /* 0x000fe40008000000 */
[----:B------:R3:W-:Y:S02]  /*c680*/  UTMALDG.4D [UR8], [UR4], desc[UR6] ;  /* 0x00000608040075b4 */ /* 0x0007e40008019000 */
[----:B---3--:R-:W-:Y:S01]  /*c690*/  NOP ;  /* 0x0000000000007918 */ /* 0x008fe20000000000 */
.L_x_1922:
[----:B------:R-:W-:Y:S05]  /*c6a0*/  BSYNC B0 ;  /* 0x0000000000007941 */ /* 0x000fea0003800000 */
.L_x_1921:
[----:B------:R-:W-:Y:S01]  /*c6b0*/  UIADD3 UR4, UR39, -0x3, URZ ;  /* 0xfffffffd27047890 */ /* 0x000fe2000fffe03f */
[----:B------:R-:W-:Y:S02]  /*c6c0*/  IMAD.MOV.U32 R16, RZ, RZ, R7 ;  /* 0x000000ffff107224 */ /* 0x000fe400078e0007 */
[----:B------:R-:W-:-:S03]  /*c6d0*/  IMAD.MOV.U32 R17, RZ, RZ, R10 ;  /* 0x000000ffff117224 */ /* 0x000fc600078e000a */
[----:B------:R-:W-:-:S07]  /*c6e0*/  IMAD.U32 R7, RZ, RZ, UR4 ;  /* 0x00000004ff077e24 */ /* 0x000fce000f8e00ff */
.L_x_1920:
[----:B------:R-:W-:Y:S01]  /*c6f0*/  ISETP.NE.AND P2, PT, RZ, UR46, PT ;  /* 0x0000002eff007c0c */ /* 0x000fe2000bf45270 */
[----:B------:R-:W-:-:S12]  /*c700*/  BSSY B0, `(.L_x_1919) ;  /* 0x00000cf000007945 */ /* 0x000fd80003800000 */
[----:B------:R-:W-:Y:S05]  /*c710*/  @!P2 BRA `(.L_x_1928) ;  /* 0x0000000c0034a947 */ /* 0x000fea0003800000 */
[----:B------:R-:W-:-:S07]  /*c720*/  IMAD.MOV.U32 R8, RZ, RZ, R6 ;  /* 0x000000ffff087224 */ /* 0x000fce00078e0006 */
.L_x_1943:
[----:B------:R-:W-:Y:S01]  /*c730*/  VIADD R10, R16, 0x1 ;  /* 0x00000001100a7836 */ /* 0x000fe20000000000 */
[----:B------:R-:W-:Y:S05]  /*c740*/  YIELD ;  /* 0x0000000000007946 */ /* 0x000fea0003800000 */
[----:B------:R-:W-:Y:S01]  /*c750*/  ISETP.NE.AND P2, PT, R10, 0x2, PT ;  /* 0x000000020a00780c */ /* 0x000fe20003f45270 */
[----:B------:R-:W-:Y:S03]  /*c760*/  BSSY B1, `(.L_x_1929) ;  /* 0x0000061000017945 */ /* 0x000fe60003800000 */
[----:B-12---:R-:W-:-:S02]  /*c770*/  SEL R2, RZ, 0x1, P2 ;  /* 0x00000001ff027807 */ /* 0x006fc40001000000 */
        /* <DEDUP_REMOVED lines=22> */
.L_x_1931:
[----:B------:R-:W1:Y:S01]  /*c8e0*/  S2R R2, SR_TID.X ;  /* 0x0000000000027919 */ /* 0x000e620000002100 */
[----:B------:R-:W-:Y:S02]  /*c8f0*/  LEA R3, R10, UR38, 0x3 ;  /* 0x000000260a037c11 */ /* 0x000fe4000f8e18ff */
[----:B-1----:R-:W-:Y:S02]  /*c900*/  LOP3.LUT R9, R2, 0x7f, RZ, 0xc0, !PT ;  /* 0x0000007f02097812 */ /* 0x002fe400078ec0ff */
[----:B------:R-:W-:Y:S02]  /*c910*/  SHF.L.U32 R2, R11, 0x1f, RZ ;  /* 0x0000001f0b027819 */ /* 0x000fe400000006ff */
[----:B------:R-:W-:Y:S02]  /*c920*/  ISETP.NE.AND P2, PT, R9, RZ, PT ;  /* 0x000000ff0900720c */ /* 0x000fe40003f45270 */
[----:B------:R-:W1:Y:S02]  /*c930*/  SYNCS.PHASECHK.TRANS64.TRYWAIT P3, [R3+URZ+0x34840], R2 ;  /* 0x03484002030075a7 */ /* 0x000e64000806017f */
[----:B-1----:R-:W-:Y:S09]  /*c940*/  @!P3 BRA `(.L_x_1932) ;  /* 0x0000001400f0b947 */ /* 0x002ff20003800000 */
.L_x_1971:
[----:B------:R-:W-:Y:S05]  /*c950*/  @P2 BRA `(.L_x_1933) ;  /* 0x0000000000142947 */ /* 0x000fea0003800000 */
[----:B------:R-:W-:Y:S01]  /*c960*/  ISETP.NE.AND P3, PT, R19, RZ, PT ;  /* 0x000000ff1300720c */ /* 0x000fe20003f65270 */
[----:B-1----:R-:W-:-:S04]  /*c970*/  IMAD.MOV.U32 R2, RZ, RZ, 0xc000 ;  /* 0x0000c000ff027424 */ /* 0x002fc800078e00ff */
[----:B------:R2:W-:Y:S08]  /*c980*/  SYNCS.ARRIVE.TRANS64 RZ, [R3+URZ+0x34830], R2 ;  /* 0x0348300203ff79a7 */ /* 0x0005f0000800003f */
[----:B------:R-:W-:Y:S05]  /*c990*/  @!P3 BRA `(.L_x_1933) ;  /* 0x000000000004b947 */ /* 0x000fea0003800000 */
[----:B------:R-:W-:Y:S01]  /*c9a0*/  BPT.TRAP 0x1 ;  /* 0x000000040000795c */ /* 0x000fe20000300000 */
.L_x_1933:
        /* <DEDUP_REMOVED lines=16> */
[----:B-12---:R-:W-:Y:S01]  /*cab0*/  LEA R2, R16, UR19, 0x3 ;  /* 0x0000001310027c11 */ /* 0x006fe2000f8e18ff */
        /* <DEDUP_REMOVED lines=14> */
.L_x_1972:
[----:B------:R-:W-:Y:S05]  /*cba0*/  @P2 BRA `(.L_x_1935) ;  /* 0x0000000000142947 */ /* 0x000fea0003800000 */
[----:B------:R-:W-:Y:S01]  /*cbb0*/  ISETP.NE.AND P2, PT, R19, RZ, PT ;  /* 0x000000ff1300720c */ /* 0x000fe20003f45270 */
[----:B------:R-:W-:-:S04]  /*cbc0*/  IMAD.MOV.U32 R3, RZ, RZ, 0x8000 ;  /* 0x00008000ff037424 */ /* 0x000fc800078e00ff */
[----:B------:R2:W-:Y:S08]  /*cbd0*/  SYNCS.ARRIVE.TRANS64 RZ, [R2+URZ+0x50], R3 ;  /* 0x0000500302ff79a7 */ /* 0x0005f0000800003f */
[----:B------:R-:W-:Y:S05]  /*cbe0*/  @!P2 BRA `(.L_x_1935) ;  /* 0x000000000004a947 */ /* 0x000fea0003800000 */
[----:B------:R-:W-:Y:S01]  /*cbf0*/  BPT.TRAP 0x1 ;  /* 0x000000040000795c */ /* 0x000fe20000300000 */
.L_x_1935:
        /* <DEDUP_REMOVED lines=10> */
[----:B------:R-:W-:Y:S01]  /*cca0*/  MOV R5, R13 ;  /* 0x0000000d00057202 */ /* 0x000fe20000000f00 */
[----:B------:R-:W-:-:S02]  /*ccb0*/  IMAD.MOV.U32 R6, RZ, RZ, R8 ;  /* 0x000000ffff067224 */ /* 0x000fc400078e0008 */
        /* <DEDUP_REMOVED lines=11> */
.L_x_1930:
[----:B------:R-:W-:Y:S05]  /*cd70*/  BSYNC B1 ;  /* 0x0000000000017941 */ /* 0x000fea0003800000 */
.L_x_1929:
[----:B------:R-:W-:Y:S01]  /*cd80*/  VIADD R16, R10, 0x1 ;  /* 0x000000010a107836 */ /* 0x000fe20000000000 */
[----:B------:R-:W-:Y:S04]  /*cd90*/  BSSY B1, `(.L_x_1936) ;  /* 0x0000062000017945 */ /* 0x000fe80003800000 */
[----:B------:R-:W-:-:S04]  /*cda0*/  ISETP.NE.AND P2, PT, R16, 0x2, PT ;  /* 0x000000021000780c */ /* 0x000fc80003f45270 */
[----:B-12---:R-:W-:Y:S02]  /*cdb0*/  SEL R2, RZ, 0x1, P2 ;  /* 0x00000001ff027807 */ /* 0x006fe40001000000 */
[----:B------:R-:W-:Y:S02]  /*cdc0*/  SEL R16, R16, RZ, P2 ;  /* 0x000000ff10107207 */ /* 0x000fe40001000000 */
[----:B------:R-:W-:Y:S01]  /*cdd0*/  LOP3.LUT R17, R11, R2, RZ, 0x3c, !PT ;  /* 0x000000020b117212 */ /* 0x000fe200078e3cff */
[----:B------:R-:W-:Y:S06]  /*cde0*/  @!P6 BRA `(.L_x_1937) ;  /* 0x000000040070e947 */ /* 0x000fec0003800000 */
[----:B------:R-:W-:Y:S01]  /*cdf0*/  VIADD R13, R7, 0xffffffff ;  /* 0xffffffff070d7836 */ /* 0x000fe20000000000 */
        /* <DEDUP_REMOVED lines=18> */
.L_x_1938:
[----:B------:R-:W1:Y:S01]  /*cf20*/  S2R R2, SR_TID.X ;  /* 0x0000000000027919 */ /* 0x000e620000002100 */
[----:B------:R-:W-:Y:S02]  /*cf30*/  SHF.L.U32 R3, R17, 0x1f, RZ ;  /* 0x0000001f11037819 */ /* 0x000fe400000006ff */
[----:B-1----:R-:W-:Y:S02]  /*cf40*/  LOP3.LUT R9, R2, 0x7f, RZ, 0xc0, !PT ;  /* 0x0000007f02097812 */ /* 0x002fe400078ec0ff */
[----:B------:R-:W-:Y:S02]  /*cf50*/  LEA R2, R16, UR38, 0x3 ;  /* 0x0000002610027c11 */ /* 0x000fe4000f8e18ff */
[----:B------:R-:W-:Y:S02]  /*cf60*/  ISETP.NE.AND P2, PT, R9, RZ, PT ;  /* 0x000000ff0900720c */ /* 0x000fe40003f45270 */
[----:B------:R-:W1:Y:S02]  /*cf70*/  SYNCS.PHASECHK.TRANS64.TRYWAIT P3, [R2+URZ+0x34840], R3 ;  /* 0x03484003020075a7 */ /* 0x000e64000806017f */
[----:B-1----:R-:W-:Y:S09]  /*cf80*/  @!P3 BRA `(.L_x_1939) ;  /* 0x000000100088b947 */ /* 0x002ff20003800000 */
.L_x_1973:
[----:B------:R-:W-:Y:S05]  /*cf90*/  @P2 BRA `(.L_x_1940) ;  /* 0x0000000000142947 */ /* 0x000fea0003800000 */
[----:B------:R-:W-:Y:S01]  /*cfa0*/  ISETP.NE.AND P3, PT, R19, RZ, PT ;  /* 0x000000ff1300720c */ /* 0x000fe20003f65270 */
[----:B-1----:R-:W-:-:S04]  /*cfb0*/  IMAD.MOV.U32 R3, RZ, RZ, 0xc000 ;  /* 0x0000c000ff037424 */ /* 0x002fc800078e00ff */
[----:B------:R2:W-:Y:S08]  /*cfc0*/  SYNCS.ARRIVE.TRANS64 RZ, [R2+URZ+0x34830], R3 ;  /* 0x0348300302ff79a7 */ /* 0x0005f0000800003f */
[----:B------:R-:W-:Y:S05]  /*cfd0*/  @!P3 BRA `(.L_x_1940) ;  /* 0x000000000004b947 */ /* 0x000fea0003800000 */
[----:B------:R-:W-:Y:S01]  /*cfe0*/  BPT.TRAP 0x1 ;  /* 0x000000040000795c */ /* 0x000fe20000300000 */
.L_x_1940:
        /* <DEDUP_REMOVED lines=14> */
[----:B-12---:R-:W-:Y:S01]  /*d0d0*/  LEA R2, R10, UR19, 0x3 ;  /* 0x000000130a027c11 */ /* 0x006fe2000f8e18ff */
[----:B------:R-:W-:-:S02]  /*d0e0*/  ULEA UR9, UR9, UR19, 0x3 ;  /* 0x0000001309097291 */ /* 0x000fc4000f8e183f */
[----:B------:R-:W-:Y:S02]  /*d0f0*/  USHF.L.U32 UR11, UR11, 0x7, URZ ;  /* 0x000000070b0b7899 */ /* 0x000fe4000800063f */
        /* <DEDUP_REMOVED lines=14> */
.L_x_1974:
[----:B------:R-:W-:Y:S05]  /*d1e0*/  @P2 BRA `(.L_x_1942) ;  /* 0x0000000000142947 */ /* 0x000fea0003800000 */
[----:B------:R-:W-:Y:S01]  /*d1f0*/  ISETP.NE.AND P2, PT, R19, RZ, PT ;  /* 0x000000ff1300720c */ /* 0x000fe20003f45270 */
[----:B------:R-:W-:-:S04]  /*d200*/  IMAD.MOV.U32 R3, RZ, RZ, 0x8000 ;  /* 0x00008000ff037424 */ /* 0x000fc800078e00ff */
[----:B------:R2:W-:Y:S08]  /*d210*/  SYNCS.ARRIVE.TRANS64 RZ, [R2+URZ+0x50], R3 ;  /* 0x0000500302ff79a7 */ /* 0x0005f0000800003f */
[----:B------:R-:W-:Y:S05]  /*d220*/  @!P2 BRA `(.L_x_1942) ;  /* 0x000000000004a947 */ /* 0x000fea0003800000 */
[----:B------:R-:W-:Y:S01]  /*d230*/  BPT.TRAP 0x1 ;  /* 0x000000040000795c */ /* 0x000fe20000300000 */
.L_x_1942:
        /* <DEDUP_REMOVED lines=23> */
.L_x_1937:
[----:B------:R-:W-:Y:S05]  /*d3b0*/  BSYNC B1 ;  /* 0x0000000000017941 */ /* 0x000fea0003800000 */
.L_x_1936:
[C---:B------:R-:W-:Y:S01]  /*d3c0*/  ISETP.GT.AND P2, PT, R7.reuse, 0x1, PT ;  /* 0x000000010700780c */ /* 0x040fe20003f44270 */
[----:B------:R-:W-:-:S12]  /*d3d0*/  VIADD R7, R7, 0xfffffffe ;  /* 0xfffffffe07077836 */ /* 0x000fd80000000000 */
[----:B------:R-:W-:Y:S05]  /*d3e0*/  @P2 BRA `(.L_x_1943) ;  /* 0xfffffff000d02947 */ /* 0x000fea000383ffff */
.L_x_1928:
[----:B------:R-:W-:Y:S05]  /*d3f0*/  BSYNC B0 ;  /* 0x0000000000007941 */ /* 0x000fea0003800000 */
.L_x_1919:
[----:B------:R-:W-:Y:S04]  /*d400*/  BSSY B0, `(.L_x_1944) ;  /* 0x000000e000007945 */ /* 0x000fe80003800000 */
[----:B------:R-:W-:Y:S05]  /*d410*/  @P1 BRA `(.L_x_1945) ;  /* 0x0000000000301947 */ /* 0x000fea0003800000 */
[----:B-1----:R-:W1:Y:S01]  /*d420*/  S2R R7, SR_LANEID ;  /* 0x0000000000077919 */ /* 0x002e620000000000 */
[----:B------:R-:W-:Y:S01]  /*d430*/  VOTEU.ANY UR4, UPT, PT ;  /* 0x0000000000047886 */ /* 0x000fe200038e0100 */
[----:B--2---:R-:W2:Y:S01]  /*d440*/  LDC.64 R2, c[0x0][0xdf0] ;  /* 0x00037c00ff027b82 */ /* 0x004ea20000000a00 */
        /* <DEDUP_REMOVED lines=9> */
.L_x_1945:
[----:B------:R-:W-:Y:S05]  /*d4e0*/  BSYNC B0 ;  /* 0x0000000000007941 */ /* 0x000fea0003800000 */
.L_x_1944:
[----:B------:R-:W-:Y:S04]  /*d4f0*/  BSSY B0, `(.L_x_1946) ;  /* 0x0000024000007945 */ /* 0x000fe80003800000 */
[----:B------:R-:W-:Y:S05]  /*d500*/  @!P6 BRA `(.L_x_1947) ;  /* 0x000000000088e947 */ /* 0x000fea0003800000 */
[----:B------:R-:W3:Y:S01]  /*d510*/  S2R R0, SR_TID.X ;  /* 0x0000000000007919 */ /* 0x000ee20000002100 */
[----:B-12---:R-:W-:Y:S02]  /*d520*/  LEA R3, R16, UR38, 0x3 ;  /* 0x0000002610037c11 */ /* 0x006fe4000f8e18ff */
[----:B---3--:R-:W-:Y:S02]  /*d530*/  LOP3.LUT R2, R0, 0x7f, RZ, 0xc0, !PT ;  /* 0x0000007f00027812 */ /* 0x008fe400078ec0ff */
[----:B------:R-:W-:Y:S02]  /*d540*/  SHF.L.U32 R0, R17, 0x1f, RZ ;  /* 0x0000001f11007819 */ /* 0x000fe400000006ff */
[----:B------:R-:W-:Y:S02]  /*d550*/  ISETP.NE.AND P1, PT, R2, RZ, PT ;  /* 0x000000ff0200720c */ /* 0x000fe40003f25270 */
[----:B------:R-:W1:Y:S02]  /*d560*/  SYNCS.PHASECHK.TRANS64.TRYWAIT P0, [R3+URZ+0x34860], R0 ;  /* 0x03486000030075a7 */ /* 0x000e64000800017f */
[----:B-1----:R-:W-:Y:S09]  /*d570*/  @!P0 BRA `(.L_x_1948) ;  /* 0x0000000c00348947 */ /* 0x002ff20003800000 */
.L_x_1975:
[----:B------:R-:W-:Y:S05]  /*d580*/  @P1 BRA `(.L_x_1949) ;  /* 0x0000000000141947 */ /* 0x000fea0003800000 */
[----:B------:R-:W-:Y:S01]  /*d590*/  ISETP.NE.AND P0, PT, R19, RZ, PT ;  /* 0x000000ff1300720c */ /* 0x000fe20003f05270 */
[----:B-1----:R-:W-:-:S04]  /*d5a0*/  IMAD.MOV.U32 R0, RZ, RZ, 0x8000 ;  /* 0x00008000ff007424 */ /* 0x002fc800078e00ff */
[----:B------:R2:W-:Y:S08]  /*d5b0*/  SYNCS.ARRIVE.TRANS64 RZ, [R3+URZ+0x34850], R0 ;  /* 0x0348500003ff79a7 */ /* 0x0005f0000800003f */
[----:B------:R-:W-:Y:S05]  /*d5c0*/  @!P0 BRA `(.L_x_1949) ;  /* 0x0000000000048947 */ /* 0x000fea0003800000 */
[----:B------:R-:W-:Y:S01]  /*d5d0*/  BPT.TRAP 0x1 ;  /* 0x000000040000795c */ /* 0x000fe20000300000 */
.L_x_1949:
        /* <DEDUP_REMOVED lines=21> */
.L_x_1947:
[----:B------:R-:W-:Y:S05]  /*d730*/  BSYNC B0 ;  /* 0x0000000000007941 */ /* 0x000fea0003800000 */
.L_x_1946:
[----:B------:R-:W-:Y:S02]  /*d740*/  VIADD R16, R16, 0x1 ;  /* 0x0000000110107836 */ /* 0x000fe40000000000 */
[----:B------:R-:W-:-:S03]  /*d750*/  IMAD.MOV.U32 R13, RZ, RZ, R18 ;  /* 0x000000ffff0d7224 */ /* 0x000fc600078e0012 */
[----:B------:R-:W-:-:S04]  /*d760*/  ISETP.NE.AND P0, PT, R16, 0x2, PT ;  /* 0x000000021000780c */ /* 0x000fc80003f05270 */
[----:B-12---:R-:W-:Y:S02]  /*d770*/  SEL R0, RZ, 0x1, P0 ;  /* 0x00000001ff007807 */ /* 0x006fe40000000000 */
[----:B------:R-:W-:Y:S02]  /*d780*/  SEL R16, R16, RZ, P0 ;  /* 0x000000ff10107207 */ /* 0x000fe40000000000 */
[----:B------:R-:W-:-:S07]  /*d790*/  LOP3.LUT R17, R17, R0, RZ, 0x3c, !PT ;  /* 0x0000000011117212 */ /* 0x000fce00078e3cff */
.L_x_1908:
[----:B------:R-:W-:Y:S05]  /*d7a0*/  BSYNC B6 ;  /* 0x0000000000067941 */ /* 0x000fea0003800000 */
.L_x_1906:
[----:B------:R-:W-:-:S03]  /*d7b0*/  UMOV UR4, 0xffffffff ;  /* 0xffffffff00047882 */ /* 0x000fc60000000000 */
[----:B------:R-:W-:Y:S05]  /*d7c0*/  BRA.DIV UR4, `(.L_x_1950) ;  /* 0x0000000a04b47947 */ /* 0x000fea000b800000 */
[----:B------:R1:W2:Y:S02]  /*d7d0*/  SHFL.IDX PT, R14, R13, RZ, 0x1f ;  /* 0x00001fff0d0e7589 */ /* 0x0002a400000e0000 */
.L_x_1978:
[----:B------:R-:W-:Y:S01]  /*d7e0*/  ISETP.NE.AND P0, PT, R19, RZ, PT ;  /* 0x000000ff1300720c */ /* 0x000fe20003f05270 */
[----:B------:R-:W-:Y:S05]  /*d7f0*/  WARPSYNC.ALL ;  /* 0x0000000000007948 */ /* 0x000fea0003800000 */
[----:B------:R-:W-:Y:S01]  /*d800*/  BAR.SYNC.DEFER_BLOCKING 0x4, 0x120 ;  /* 0x0104800000007b1d */ /* 0x000fe20000010000 */
[----:B--2---:R-:W-:-:S05]  /*d810*/  IMAD.MOV.U32 R18, RZ, RZ, R14 ;  /* 0x000000ffff127224 */ /* 0x004fca00078e000e */
[----:B------:R-:W-:Y:S01]  /*d820*/  ULDC UR4, c[0x0][0xda8] ;  /* 0x00036a0000047ab9 */ /* 0x000fe20000000800 */
[----:B------:R-:W-:Y:S01]  /*d830*/  @!P0 MOV R0, 0x400 ;  /* 0x0000040000008802 */ /* 0x000fe20000000f00 */
[----:B------:R-:W2:Y:S03]  /*d840*/  @!P0 S2R R3, SR_CgaCtaId ;  /* 0x0000000000038919 */ /* 0x000ea60000008800 */
[----:B--2---:R-:W-:-:S05]  /*d850*/  @!P0 LEA R0, R3, R0, 0x18 ;  /* 0x0000000003008211 */ /* 0x004fca00078ec0ff */
[----:B------:R2:W-:Y:S01]  /*d860*/  @!P0 STS [R0+0x348d0], R13 ;  /* 0x0348d00d00008388 */ /* 0x0005e20000000800 */
[----:B------:R-:W-:Y:S06]  /*d870*/  BAR.ARV 0x5, 0x120 ;  /* 0x0144800000007b1d */ /* 0x000fec0000002000 */
[----:B------:R-:W-:-:S13]  /*d880*/  ISETP.GE.AND P0, PT, R18, UR4, PT ;  /* 0x0000000412007c0c */ /* 0x000fda000bf06270 */
[----:B--2---:R-:W-:Y:S05]  /*d890*/  @!P0 BRA `(.L_x_1951) ;  /* 0xffffffd400508947 */ /* 0x004fea000383ffff */
.L_x_1903:
        /* <DEDUP_REMOVED lines=11> */
.L_x_1979:
        /* <DEDUP_REMOVED lines=16> */
.L_x_1955:
        /* <DEDUP_REMOVED lines=12> */
.L_x_1980:
[----:B------:R-:W3:Y:S02]  /*db10*/  SYNCS.PHASECHK.TRANS64.TRYWAIT P0, [R3+URZ], R0 ;  /* 0x00000000030075a7 */ /* 0x000ee4000800017f */
[----:B---3--:R-:W-:Y:S05]  /*db20*/  @!P0 BRA `(.L_x_1957) ;  /* 0x0000000800288947 */ /* 0x008fea0003800000 */
.L_x_1981:
[----:B------:R-:W-:Y:S05]  /*db30*/  @!P2 BRA `(.L_x_1958) ;  /* 0x000000000004a947 */ /* 0x000fea0003800000 */
[----:B------:R-:W-:Y:S01]  /*db40*/  BPT.TRAP 0x1 ;  /* 0x000000040000795c */ /* 0x000fe20000300000 */
.L_x_1958:
[----:B---3--:R-:W-:-:S04]  /*db50*/  VIADD R3, R7, 0x34860 ;  /* 0x0003486007037836 */ /* 0x008fc80000000000 */
[----:B--2---:R-:W-:-:S04]  /*db60*/  IMAD R5, R16, 0x8, R3 ;  /* 0x0000000810057824 */ /* 0x004fc800078e0203 */
[----:B------:R-:W2:Y:S02]  /*db70*/  SYNCS.PHASECHK.TRANS64.TRYWAIT P0, [R5+URZ], R4 ;  /* 0x00000004050075a7 */ /* 0x000ea4000800017f */
[----:B--2---:R-:W-:Y:S05]  /*db80*/  @!P0 BRA `(.L_x_1959) ;  /* 0x0000000800248947 */ /* 0x004fea0003800000 */
.L_x_1982:
[----:B------:R-:W-:-:S07]  /*db90*/  IMAD R3, R2, 0x8, R3 ;  /* 0x0000000802037824 */ /* 0x000fce00078e0203 */
.L_x_1960:
[----:B---3--:R3:W4:Y:S02]  /*dba0*/  SYNCS.PHASECHK.TRANS64.TRYWAIT P0, [R3+URZ], R0 ;  /* 0x00000000030075a7 */ /* 0x008724000800017f */
[----:B----4-:R-:W-:Y:S05]  /*dbb0*/  @!P0 NANOSLEEP.SYNCS 0x989680 ;  /* 0x009896800000895d */ /* 0x010fea0003900000 */
[----:B------:R-:W4:Y:S02]  /*dbc0*/  @!P0 SYNCS.PHASECHK.TRANS64 P0, [R3+URZ], R0 ;  /* 0x00000000030085a7 */ /* 0x000f24000800007f */
[----:B----4-:R-:W-:Y:S05]  /*dbd0*/  @!P0 BRA `(.L_x_1960) ;  /* 0xfffffffc00f08947 */ /* 0x010fea000383ffff */
.L_x_1954:
[----:B------:R-:W-:Y:S05]  /*dbe0*/  BSYNC B0 ;  /* 0x0000000000007941 */ /* 0x000fea0003800000 */
.L_x_1953:
[----:B------:R-:W-:Y:S05]  /*dbf0*/  EXIT ;  /* 0x000000000000794d */ /* 0x000fea0003800000 */
.L_x_1860:
[----:B-1----:R-:W-:-:S04]  /*dc00*/  IMAD.U32 R3, RZ, RZ, UR37 ;  /* 0x00000025ff037e24 */ /* 0x002fc8000f8e00ff */
[----:B------:R1:W2:Y:S03]  /*dc10*/  SYNCS.PHASECHK.TRANS64.TRYWAIT P1, [R3+URZ+0x34800], R0 ;  /* 0x03480000030075a7 */ /* 0x0002a6000802017f */
[----:B--2---:R-:W-:Y:S05]  /*dc20*/  @!P1 NANOSLEEP.SYNCS 0x989680 ;  /* 0x009896800000995d */ /* 0x004fea0003900000 */
[----:B------:R-:W2:Y:S02]  /*dc30*/  @!P1 SYNCS.PHASECHK.TRANS64 P1, [R3+URZ+0x34800], R0 ;  /* 0x03480000030095a7 */ /* 0x000ea4000802007f */
[----:B--2---:R-:W-:Y:S05]  /*dc40*/  @!P1 BRA `(.L_x_1860) ;  /* 0xfffffffc00ec9947 */ /* 0x004fea000383ffff */
[----:B------:R-:W-:Y:S05]  /*dc50*/  BRA `(.L_x_1961) ;  /* 0xffffff3800907947 */ /* 0x000fea000383ffff */
.L_x_1864:
[----:B--2---:R2:W3:Y:S02]  /*dc60*/  SYNCS.PHASECHK.TRANS64.TRYWAIT P2, [R2+URZ+0x34830], R3 ;  /* 0x03483003020075a7 */ /* 0x0044e4000804017f */
[----:B---3--:R-:W-:Y:S05]  /*dc70*/  @!P2 NANOSLEEP.SYNCS 0x989680 ;  /* 0x009896800000a95d */ /* 0x008fea0003900000 */
[----:B------:R-:W3:Y:S02]  /*dc80*/  @!P2 SYNCS.PHASECHK.TRANS64 P2, [R2+URZ+0x34830], R3 ;  /* 0x034830030200a5a7 */ /* 0x000ee4000804007f */
[----:B---3--:R-:W-:Y:S05]  /*dc90*/  @!P2 BRA `(.L_x_1864) ;  /* 0xfffffffc00f0a947 */ /* 0x008fea000383ffff */
[----:B------:R-:W-:Y:S05]  /*dca0*/  BRA `(.L_x_1863) ;  /* 0xffffff3800b87947 */ /* 0x000fea000383ffff */
.L_x_1869:
[----:B--2---:R-:W-:-:S04]  /*dcb0*/  IMAD.U32 R7, RZ, RZ, UR7 ;  /* 0x00000007ff077e24 */ /* 0x004fc8000f8e00ff */
[----:B------:R2:W3:Y:S03]  /*dcc0*/  SYNCS.PHASECHK.TRANS64.TRYWAIT P2, [R7+URZ+0x34830], R0 ;  /* 0x03483000070075a7 */ /* 0x0004e6000804017f */
[----:B---3--:R-:W-:Y:S05]  /*dcd0*/  @!P2 NANOSLEEP.SYNCS 0x989680 ;  /* 0x009896800000a95d */ /* 0x008fea0003900000 */
[----:B------:R-:W3:Y:S02]  /*dce0*/  @!P2 SYNCS.PHASECHK.TRANS64 P2, [R7+URZ+0x34830], R0 ;  /* 0x034830000700a5a7 */ /* 0x000ee4000804007f */
[----:B---3--:R-:W-:Y:S05]  /*dcf0*/  @!P2 BRA `(.L_x_1869) ;  /* 0xfffffffc00eca947 */ /* 0x008fea000383ffff */
[----:B------:R-:W-:Y:S05]  /*dd00*/  BRA `(.L_x_1868) ;  /* 0xffffff6400307947 */ /* 0x000fea000383ffff */
.L_x_1873:
[----:B--2---:R-:W-:-:S04]  /*dd10*/  IMAD.U32 R3, RZ, RZ, UR5 ;  /* 0x00000005ff037e24 */ /* 0x004fc8000f8e00ff */
[----:B------:R2:W3:Y:S03]  /*dd20*/  SYNCS.PHASECHK.TRANS64.TRYWAIT P2, [R3+URZ+0x34850], R0 ;  /* 0x03485000030075a7 */ /* 0x0004e6000804017f */
[----:B---3--:R-:W-:Y:S05]  /*dd30*/  @!P2 NANOSLEEP.SYNCS 0x989680 ;  /* 0x009896800000a95d */ /* 0x008fea0003900000 */
[----:B------:R-:W3:Y:S02]  /*dd40*/  @!P2 SYNCS.PHASECHK.TRANS64 P2, [R3+URZ+0x34850], R0 ;  /* 0x034850000300a5a7 */ /* 0x000ee4000804007f */
[----:B---3--:R-:W-:Y:S05]  /*dd50*/  @!P2 BRA `(.L_x_1873) ;  /* 0xfffffffc00eca947 */ /* 0x008fea000383ffff */
[----:B------:R-:W-:Y:S05]  /*dd60*/  BRA `(.L_x_1872) ;  /* 0xffffff6c00507947 */ /* 0x000fea000383ffff */
.L_x_1879:
[----:B--2---:R-:W-:-:S04]  /*dd70*/  IMAD.U32 R7, RZ, RZ, UR5 ;  /* 0x00000005ff077e24 */ /* 0x004fc8000f8e00ff */
[----:B------:R2:W3:Y:S03]  /*dd80*/  SYNCS.PHASECHK.TRANS64.TRYWAIT P2, [R7+URZ+0x34830], R0 ;  /* 0x03483000070075a7 */ /* 0x0004e6000804017f */
[----:B---3--:R-:W-:Y:S05]  /*dd90*/  @!P2 NANOSLEEP.SYNCS 0x989680 ;  /* 0x009896800000a95d */ /* 0x008fea0003900000 */
[----:B------:R-:W3:Y:S02]  /*dda0*/  @!P2 SYNCS.PHASECHK.TRANS64 P2, [R7+URZ+0x34830], R0 ;  /* 0x034830000700a5a7 */ /* 0x000ee4000804007f */
[----:B---3--:R-:W-:Y:S05]  /*ddb0*/  @!P2 BRA `(.L_x_1879) ;  /* 0xfffffffc00eca947 */ /* 0x008fea000383ffff */
[----:B------:R-:W-:Y:S05]  /*ddc0*/  BRA `(.L_x_1878) ;  /* 0xffffff8c009c7947 */ /* 0x000fea000383ffff */
.L_x_1883:
[----:B--2---:R-:W-:-:S04]  /*ddd0*/  IMAD.U32 R3, RZ, RZ, UR5 ;  /* 0x00000005ff037e24 */ /* 0x004fc8000f8e00ff */
[----:B------:R2:W3:Y:S03]  /*dde0*/  SYNCS.PHASECHK.TRANS64.TRYWAIT P2, [R3+URZ+0x34850], R0 ;  /* 0x03485000030075a7 */ /* 0x0004e6000804017f */
[----:B---3--:R-:W-:Y:S05]  /*ddf0*/  @!P2 NANOSLEEP.SYNCS 0x989680 ;  /* 0x009896800000a95d */ /* 0x008fea0003900000 */
[----:B------:R-:W3:Y:S02]  /*de00*/  @!P2 SYNCS.PHASECHK.TRANS64 P2, [R3+URZ+0x34850], R0 ;  /* 0x034850000300a5a7 */ /* 0x000ee4000804007f */
[----:B---3--:R-:W-:Y:S05]  /*de10*/  @!P2 BRA `(.L_x_1883) ;  /* 0xfffffffc00eca947 */ /* 0x008fea000383ffff */
[----:B------:R-:W-:Y:S05]  /*de20*/  BRA `(.L_x_1882) ;  /* 0xffffff9400bc7947 */ /* 0x000fea000383ffff */
.L_x_1888:
[----:B--2---:R-:W-:-:S04]  /*de30*/  IMAD.U32 R3, RZ, RZ, UR5 ;  /* 0x00000005ff037e24 */ /* 0x004fc8000f8e00ff */
[----:B------:R2:W3:Y:S03]  /*de40*/  SYNCS.PHASECHK.TRANS64.TRYWAIT P0, [R3+URZ+0x34850], R2 ;  /* 0x03485002030075a7 */ /* 0x0004e6000800017f */
[----:B---3--:R-:W-:Y:S05]  /*de50*/  @!P0 NANOSLEEP.SYNCS 0x989680 ;  /* 0x009896800000895d */ /* 0x008fea0003900000 */
[----:B------:R-:W3:Y:S02]  /*de60*/  @!P0 SYNCS.PHASECHK.TRANS64 P0, [R3+URZ+0x34850], R2 ;  /* 0x03485002030085a7 */ /* 0x000ee4000800007f */
[----:B---3--:R-:W-:Y:S05]  /*de70*/  @!P0 BRA `(.L_x_1888) ;  /* 0xfffffffc00ec8947 */ /* 0x008fea000383ffff */
[----:B------:R-:W-:Y:S05]  /*de80*/  BRA `(.L_x_1887) ;  /* 0xffffffb000947947 */ /* 0x000fea000383ffff */
.L_x_1912:
        /* <DEDUP_REMOVED lines=10> */
.L_x_1962:
[----:B------:R-:W-:Y:S05]  /*df30*/  BRA `(.L_x_1963) ;  /* 0xffffffd800747947 */ /* 0x000fea000383ffff */
.L_x_1913:
[----:B------:R-:W-:Y:S01]  /*df40*/  BSSY B0, `(.L_x_1964) ;  /* 0x0000006000007945 */ /* 0x000fe20003800000 */
[----:B------:R-:W-:-:S07]  /*df50*/  IMAD.MOV.U32 R15, RZ, RZ, -0x1 ;  /* 0xffffffffff0f7424 */ /* 0x000fce00078e00ff */
[----:B------:R-:W-:Y:S05]  /*df60*/  WARPSYNC.COLLECTIVE R15, `(.L_x_1965) ;  /* 0x000000000f0c7348 */ /* 0x000fea0003c00000 */
[----:B------:R-:W-:Y:S02]  /*df70*/  ELECT P6, UR62, PT ;  /* 0x00000000003e782f */ /* 0x000fe400038c0000 */
[----:B------:R-:W-:Y:S01]  /*df80*/  MOV R14, UR62 ;  /* 0x0000003e000e7c02 */ /* 0x000fe20008000f00 */
[----:B------:R-:W-:Y:S10]  /*df90*/  ENDCOLLECTIVE ;  /* 0x000000000000791b */ /* 0x000ff40003800000 */
.L_x_1965:
[----:B------:R-:W-:Y:S05]  /*dfa0*/  BSYNC B0 ;  /* 0x0000000000007941 */ /* 0x000fea0003800000 */
.L_x_1964:
[----:B------:R-:W-:Y:S05]  /*dfb0*/  BRA `(.L_x_1966) ;  /* 0xffffffd800647947 */ /* 0x000fea000383ffff */
.L_x_1916:
[----:B-1----:R1:W2:Y:S02]  /*dfc0*/  SYNCS.PHASECHK.TRANS64.TRYWAIT P2, [R8+URZ+0x34840], R7 ;  /* 0x03484007080075a7 */ /* 0x0022a4000804017f */
[----:B--2---:R-:W-:Y:S05]  /*dfd0*/  @!P2 NANOSLEEP.SYNCS 0x989680 ;  /* 0x009896800000a95d */ /* 0x004fea0003900000 */
[----:B------:R-:W2:Y:S02]  /*dfe0*/  @!P2 SYNCS.PHASECHK.TRANS64 P2, [R8+URZ+0x34840], R7 ;  /* 0x034840070800a5a7 */ /* 0x000ea4000804007f */
[----:B--2---:R-:W-:Y:S05]  /*dff0*/  @!P2 BRA `(.L_x_1916) ;  /* 0xfffffffc00f0a947 */ /* 0x004fea000383ffff */
[----:B------:R-:W-:Y:S05]  /*e000*/  BRA `(.L_x_1967) ;  /* 0xffffffd800c07947 */ /* 0x000fea000383ffff */
.L_x_1918:
[----:B-1----:R-:W-:-:S04]  /*e010*/  IMAD.U32 R8, RZ, RZ, UR38 ;  /* 0x00000026ff087e24 */ /* 0x002fc8000f8e00ff */
[----:B------:R1:W2:Y:S03]  /*e020*/  SYNCS.PHASECHK.TRANS64.TRYWAIT P2, [R8+URZ+0x34820], R7 ;  /* 0x03482007080075a7 */ /* 0x0002a6000804017f */
[----:B--2---:R-:W-:Y:S05]  /*e030*/  @!P2 NANOSLEEP.SYNCS 0x989680 ;  /* 0x009896800000a95d */ /* 0x004fea0003900000 */
[----:B------:R-:W2:Y:S02]  /*e040*/  @!P2 SYNCS.PHASECHK.TRANS64 P2, [R8+URZ+0x34820], R7 ;  /* 0x034820070800a5a7 */ /* 0x000ea4000804007f */
[----:B--2---:R-:W-:Y:S05]  /*e050*/  @!P2 BRA `(.L_x_1918) ;  /* 0xfffffffc00eca947 */ /* 0x004fea000383ffff */
[----:B------:R-:W-:Y:S05]  /*e060*/  BRA `(.L_x_1968) ;  /* 0xffffffdc00c47947 */ /* 0x000fea000383ffff */
.L_x_1924:
[----:B-1----:R1:W2:Y:S02]  /*e070*/  SYNCS.PHASECHK.TRANS64.TRYWAIT P3, [R3+URZ+0x34840], R2 ;  /* 0x03484002030075a7 */ /* 0x0022a4000806017f */
[----:B--2---:R-:W-:Y:S05]  /*e080*/  @!P3 NANOSLEEP.SYNCS 0x989680 ;  /* 0x009896800000b95d */ /* 0x004fea0003900000 */
[----:B------:R-:W2:Y:S02]  /*e090*/  @!P3 SYNCS.PHASECHK.TRANS64 P3, [R3+URZ+0x34840], R2 ;  /* 0x034840020300b5a7 */ /* 0x000ea4000806007f */
[----:B--2---:R-:W-:Y:S05]  /*e0a0*/  @!P3 BRA `(.L_x_1924) ;  /* 0xfffffffc00f0b947 */ /* 0x004fea000383ffff */
[----:B------:R-:W-:Y:S05]  /*e0b0*/  BRA `(.L_x_1969) ;  /* 0xffffffe0006c7947 */ /* 0x000fea000383ffff */
.L_x_1926:
[----:B-1----:R1:W2:Y:S02]  /*e0c0*/  SYNCS.PHASECHK.TRANS64.TRYWAIT P3, [R2+URZ+0x60], R3 ;  /* 0x00006003020075a7 */ /* 0x0022a4000806017f */
[----:B--2---:R-:W-:Y:S05]  /*e0d0*/  @!P3 NANOSLEEP.SYNCS 0x989680 ;  /* 0x009896800000b95d */ /* 0x004fea0003900000 */
[----:B------:R-:W2:Y:S02]  /*e0e0*/  @!P3 SYNCS.PHASECHK.TRANS64 P3, [R2+URZ+0x60], R3 ;  /* 0x000060030200b5a7 */ /* 0x000ea4000806007f */
[----:B--2---:R-:W-:Y:S05]  /*e0f0*/  @!P3 BRA `(.L_x_1926) ;  /* 0xfffffffc00f0b947 */ /* 0x004fea000383ffff */
[----:B------:R-:W-:Y:S05]  /*e100*/  BRA `(.L_x_1970) ;  /* 0xffffffe000ec7947 */ /* 0x000fea000383ffff */
.L_x_1932:
[----:B-1----:R1:W2:Y:S02]  /*e110*/  SYNCS.PHASECHK.TRANS64.TRYWAIT P3, [R3+URZ+0x34840], R2 ;  /* 0x03484002030075a7 */ /* 0x0022a4000806017f */
[----:B--2---:R-:W-:Y:S05]  /*e120*/  @!P3 NANOSLEEP.SYNCS 0x989680 ;  /* 0x009896800000b95d */ /* 0x004fea0003900000 */
[----:B------:R-:W2:Y:S02]  /*e130*/  @!P3 SYNCS.PHASECHK.TRANS64 P3, [R3+URZ+0x34840], R2 ;  /* 0x034840020300b5a7 */ /* 0x000ea4000806007f */
[----:B--2---:R-:W-:Y:S05]  /*e140*/  @!P3 BRA `(.L_x_1932) ;  /* 0xfffffffc00f0b947 */ /* 0x004fea000383ffff */
[----:B------:R-:W-:Y:S05]  /*e150*/  BRA `(.L_x_1971) ;  /* 0xffffffe400fc7947 */ /* 0x000fea000383ffff */
.L_x_1934:
[----:B-1----:R1:W2:Y:S02]  /*e160*/  SYNCS.PHASECHK.TRANS64.TRYWAIT P3, [R2+URZ+0x60], R17 ;  /* 0x00006011020075a7 */ /* 0x0022a4000806017f */
[----:B--2---:R-:W-:Y:S05]  /*e170*/  @!P3 NANOSLEEP.SYNCS 0x989680 ;  /* 0x009896800000b95d */ /* 0x004fea0003900000 */
[----:B------:R-:W2:Y:S02]  /*e180*/  @!P3 SYNCS.PHASECHK.TRANS64 P3, [R2+URZ+0x60], R17 ;  /* 0x000060110200b5a7 */ /* 0x000ea4000806007f */
[----:B--2---:R-:W-:Y:S05]  /*e190*/  @!P3 BRA `(.L_x_1934) ;  /* 0xfffffffc00f0b947 */ /* 0x004fea000383ffff */
[----:B------:R-:W-:Y:S05]  /*e1a0*/  BRA `(.L_x_1972) ;  /* 0xffffffe8007c7947 */ /* 0x000fea000383ffff */
.L_x_1939:
[----:B-1----:R1:W2:Y:S02]  /*e1b0*/  SYNCS.PHASECHK.TRANS64.TRYWAIT P3, [R2+URZ+0x34840], R3 ;  /* 0x03484003020075a7 */ /* 0x0022a4000806017f */
[----:B--2---:R-:W-:Y:S05]  /*e1c0*/  @!P3 NANOSLEEP.SYNCS 0x989680 ;  /* 0x009896800000b95d */ /* 0x004fea0003900000 */
[----:B------:R-:W2:Y:S02]  /*e1d0*/  @!P3 SYNCS.PHASECHK.TRANS64 P3, [R2+URZ+0x34840], R3 ;  /* 0x034840030200b5a7 */ /* 0x000ea4000806007f */
[----:B--2---:R-:W-:Y:S05]  /*e1e0*/  @!P3 BRA `(.L_x_1939) ;  /* 0xfffffffc00f0b947 */ /* 0x004fea000383ffff */
[----:B------:R-:W-:Y:S05]  /*e1f0*/  BRA `(.L_x_1973) ;  /* 0xffffffec00647947 */ /* 0x000fea000383ffff */
.L_x_1941:
[----:B-1----:R1:W2:Y:S02]  /*e200*/  SYNCS.PHASECHK.TRANS64.TRYWAIT P3, [R2+URZ+0x60], R11 ;  /* 0x0000600b020075a7 */ /* 0x0022a4000806017f */
[----:B--2---:R-:W-:Y:S05]  /*e210*/  @!P3 NANOSLEEP.SYNCS 0x989680 ;  /* 0x009896800000b95d */ /* 0x004fea0003900000 */
[----:B------:R-:W2:Y:S02]  /*e220*/  @!P3 SYNCS.PHASECHK.TRANS64 P3, [R2+URZ+0x60], R11 ;  /* 0x0000600b0200b5a7 */ /* 0x000ea4000806007f */
[----:B--2---:R-:W-:Y:S05]  /*e230*/  @!P3 BRA `(.L_x_1941) ;  /* 0xfffffffc00f0b947 */ /* 0x004fea000383ffff */
[----:B------:R-:W-:Y:S05]  /*e240*/  BRA `(.L_x_1974) ;  /* 0xffffffec00e47947 */ /* 0x000fea000383ffff */
.L_x_1948:
[----:B-1----:R1:W2:Y:S02]  /*e250*/  SYNCS.PHASECHK.TRANS64.TRYWAIT P0, [R3+URZ+0x34860], R0 ;  /* 0x03486000030075a7 */ /* 0x0022a4000800017f */
[----:B--2---:R-:W-:Y:S05]  /*e260*/  @!P0 NANOSLEEP.SYNCS 0x989680 ;  /* 0x009896800000895d */ /* 0x004fea0003900000 */
[----:B------:R-:W2:Y:S02]  /*e270*/  @!P0 SYNCS.PHASECHK.TRANS64 P0, [R3+URZ+0x34860], R0 ;  /* 0x03486000030085a7 */ /* 0x000ea4000800007f */
[----:B--2---:R-:W-:Y:S05]  /*e280*/  @!P0 BRA `(.L_x_1948) ;  /* 0xfffffffc00f08947 */ /* 0x004fea000383ffff */
[----:B------:R-:W-:Y:S05]  /*e290*/  BRA `(.L_x_1975) ;  /* 0xfffffff000b87947 */ /* 0x000fea000383ffff */
.L_x_1950:
[----:B------:R-:W-:Y:S01]  /*e2a0*/  BSSY B0, `(.L_x_1976) ;  /* 0x0000007000007945 */ /* 0x000fe20003800000 */
[----:B------:R-:W-:Y:S02]  /*e2b0*/  IMAD.MOV.U32 R12, RZ, RZ, RZ ;  /* 0x000000ffff0c7224 */ /* 0x000fe400078e00ff */
[----:B------:R-:W-:Y:S02]  /*e2c0*/  IMAD.MOV.U32 R11, RZ, RZ, 0x1f ;  /* 0x0000001fff0b7424 */ /* 0x000fe400078e00ff */
[----:B------:R-:W-:-:S07]  /*e2d0*/  IMAD.MOV.U32 R15, RZ, RZ, -0x1 ;  /* 0xffffffffff0f7424 */ /* 0x000fce00078e00ff */
[----:B------:R-:W-:Y:S05]  /*e2e0*/  WARPSYNC.COLLECTIVE R15, `(.L_x_1977) ;  /* 0x000000000f087348 */ /* 0x000fea0003c00000 */
[----:B------:R1:W2:Y:S02]  /*e2f0*/  SHFL.IDX P6, R14, R13, R12, R11 ;  /* 0x0000000c0d0e7389 */ /* 0x0002a400000c000b */
[----:B-12---:R-:W-:Y:S01]  /*e300*/  ENDCOLLECTIVE ;  /* 0x000000000000791b */ /* 0x006fe20003800000 */
.L_x_1977:
[----:B------:R-:W-:Y:S05]  /*e310*/  BSYNC B0 ;  /* 0x0000000000007941 */ /* 0x000fea0003800000 */
.L_x_1976:
[----:B------:R-:W-:Y:S05]  /*e320*/  BRA `(.L_x_1978) ;  /* 0xfffffff4002c7947 */ /* 0x000fea000383ffff */
.L_x_1952:
[----:B--2---:R2:W3:Y:S02]  /*e330*/  SYNCS.PHASECHK.TRANS64.TRYWAIT P0, [R7+URZ+0x34820], R0 ;  /* 0x03482000070075a7 */ /* 0x0044e4000800017f */
[----:B---3--:R-:W-:Y:S05]  /*e340*/  @!P0 NANOSLEEP.SYNCS 0x989680 ;  /* 0x009896800000895d */ /* 0x008fea0003900000 */
[----:B------:R-:W3:Y:S02]  /*e350*/  @!P0 SYNCS.PHASECHK.TRANS64 P0, [R7+URZ+0x34820], R0 ;  /* 0x03482000070085a7 */ /* 0x000ee4000800007f */
[----:B---3--:R-:W-:Y:S05]  /*e360*/  @!P0 BRA `(.L_x_1952) ;  /* 0xfffffffc00f08947 */ /* 0x008fea000383ffff */
[----:B------:R-:W-:Y:S05]  /*e370*/  BRA `(.L_x_1979) ;  /* 0xfffffff400747947 */ /* 0x000fea000383ffff */
.L_x_1956:
[----:B--2---:R2:W3:Y:S02]  /*e380*/  SYNCS.PHASECHK.TRANS64.TRYWAIT P0, [R5+URZ], R4 ;  /* 0x00000004050075a7 */ /* 0x0044e4000800017f */
[----:B---3--:R-:W-:Y:S05]  /*e390*/  @!P0 NANOSLEEP.SYNCS 0x989680 ;  /* 0x009896800000895d */ /* 0x008fea0003900000 */
[----:B------:R-:W3:Y:S02]  /*e3a0*/  @!P0 SYNCS.PHASECHK.TRANS64 P0, [R5+URZ], R4 ;  /* 0x00000004050085a7 */ /* 0x000ee4000800007f */
[----:B---3--:R-:W-:Y:S05]  /*e3b0*/  @!P0 BRA `(.L_x_1956) ;  /* 0xfffffffc00f08947 */ /* 0x008fea000383ffff */
[----:B------:R-:W-:Y:S05]  /*e3c0*/  BRA `(.L_x_1980) ;  /* 0xfffffff400d07947 */ /* 0x000fea000383ffff */
.L_x_1957:
[----:B---3--:R3:W4:Y:S02]  /*e3d0*/  SYNCS.PHASECHK.TRANS64.TRYWAIT P0, [R3+URZ], R0 ;  /* 0x00000000030075a7 */ /* 0x008724000800017f */
[----:B----4-:R-:W-:Y:S05]  /*e3e0*/  @!P0 NANOSLEEP.SYNCS 0x989680 ;  /* 0x009896800000895d */ /* 0x010fea0003900000 */
[----:B------:R-:W4:Y:S02]  /*e3f0*/  @!P0 SYNCS.PHASECHK.TRANS64 P0, [R3+URZ], R0 ;  /* 0x00000000030085a7 */ /* 0x000f24000800007f */
[----:B----4-:R-:W-:Y:S05]  /*e400*/  @!P0 BRA `(.L_x_1957) ;  /* 0xfffffffc00f08947 */ /* 0x010fea000383ffff */
[----:B------:R-:W-:Y:S05]  /*e410*/  BRA `(.L_x_1981) ;  /* 0xfffffff400c47947 */ /* 0x000fea000383ffff */
.L_x_1959:
[----:B--2---:R2:W3:Y:S02]  /*e420*/  SYNCS.PHASECHK.TRANS64.TRYWAIT P0, [R5+URZ], R4 ;  /* 0x00000004050075a7 */ /* 0x0044e4000800017f */
[----:B---3--:R-:W-:Y:S05]  /*e430*/  @!P0 NANOSLEEP.SYNCS 0x989680 ;  /* 0x009896800000895d */ /* 0x008fea0003900000 */
[----:B------:R-:W3:Y:S02]  /*e440*/  @!P0 SYNCS.PHASECHK.TRANS64 P0, [R5+URZ], R4 ;  /* 0x00000004050085a7 */ /* 0x000ee4000800007f */
[----:B---3--:R-:W-:Y:S05]  /*e450*/  @!P0 BRA `(.L_x_1959) ;  /* 0xfffffffc00f08947 */ /* 0x008fea000383ffff */
[----:B------:R-:W-:Y:S05]  /*e460*/  BRA `(.L_x_1982) ;  /* 0xfffffff400c87947 */ /* 0x000fea000383ffff */
.L_x_1983:
        /* <DEDUP_REMOVED lines=9> */
.L_x_2662:


//--------------------- .text._ZN7cutlass13device_kernelIN5flash11enable_sm90INS1_16FlashAttnFwdSm90INS1_25CollectiveMainloopFwdSm90ILi2EN4cute5tupleIJNS5_1CILi1EEES8_S8_EEENS6_IJNS7_ILi128EEESA_NS7_ILi192EEEEEELi128ENS_6half_tEfNS_4arch4Sm90ELb1ELb0ELb0ELb1ELb0ELb0ELb0ELb1ELb1ELb0ELb0ELb0EEENS1_21CollectiveEpilogueFwdINS6_IJSA_SA_SA_EEES9_SD_SF_Li256ELb1ELb0ELb0ELb0EEENS1_36VarlenDynamicPersistentTileSchedulerILi128ELi128ELi256ELi32ELb0ELb0ELb1ELb1ELb1ELb1EEEEEEEEEvNT_6ParamsE --------------------------
	.section	.text._ZN7cutlass13device_kernelIN5flash11enable_sm90INS1_16FlashAttnFwdSm90INS1_25CollectiveMainloopFwdSm90ILi2EN4cute5tupleIJNS5_1CILi1EEES8_S8_EEENS6_IJNS7_ILi128EEESA_NS7_ILi192EEEEEELi128ENS_6half_tEfNS_4arch4Sm90ELb1ELb0ELb0ELb1ELb0ELb0ELb0ELb1ELb1ELb0ELb0ELb0EEENS1_21CollectiveEpilogueFwdINS6_IJSA_SA_SA_EEES9_SD_SF_Li256ELb1ELb0ELb0ELb0EEENS1_36VarlenDynamicPersistentTileSchedulerILi128ELi128ELi256ELi32ELb0ELb0ELb1ELb1ELb1ELb1EEEEEEEEEvNT_6ParamsE,"ax",@progbits
	.align	128
.text._ZN7cutlass13device_kernelIN5flash11enable_sm90INS1_16FlashAttnFwdSm90INS1_25CollectiveMainloopFwdSm90ILi2EN4cute5tupleIJNS5_1CILi1EEES8_S8_EEENS6_IJNS7_ILi128EEESA_NS7_ILi192EEEEEELi128ENS_6half_tEfNS_4arch4Sm90ELb1ELb0ELb0ELb1ELb0ELb0ELb0ELb1ELb1ELb0ELb0ELb0EEENS1_21CollectiveEpilogueFwdINS6_IJSA_SA_SA_EEES9_SD_SF_Li256ELb1ELb0ELb0ELb0EEENS1_36VarlenDynamicPersistentTileSchedulerILi128ELi128ELi256ELi32ELb0ELb0ELb1ELb1ELb1ELb1EEEEEEEEEvNT_6ParamsE:
        .type           _ZN7cutlass13device_kernelIN5flash11enable_sm90INS1_16FlashAttnFwdSm90INS1_25CollectiveMainloopFwdSm90ILi2EN4cute5tupleIJNS5_1CILi1EEES8_S8_EEENS6_IJNS7_ILi128EEESA_NS7_ILi192EEEEEELi128ENS_6half_tEfNS_4arch4Sm90ELb1ELb0ELb0ELb1ELb0ELb0ELb0ELb1ELb1ELb0ELb0ELb0EEENS1_21CollectiveEpilogueFwdINS6_IJSA_SA_SA_EEES9_SD_SF_Li256ELb1ELb0ELb0ELb0EEENS1_36VarlenDynamicPersistentTileSchedulerILi128ELi128ELi256ELi32ELb0ELb0ELb1ELb1ELb1ELb1EEEEEEEEEvNT_6ParamsE,@function
        .size           _ZN7cutlass13device_kernelIN5flash11enable_sm90INS1_16FlashAttnFwdSm90INS1_25CollectiveMainloopFwdSm90ILi2EN4cute5tupleIJNS5_1CILi1EEES8_S8_EEENS6_IJNS7_ILi128EEESA_NS7_ILi192EEEEEELi128ENS_6half_tEfNS_4arch4Sm90ELb1ELb0ELb0ELb1ELb0ELb0ELb0ELb1ELb1ELb0ELb0ELb0EEENS1_21CollectiveEpilogueFwdINS6_IJSA_SA_SA_EEES9_SD_SF_Li256ELb1ELb0ELb0ELb0EEENS1_36VarlenDynamicPersistentTileSchedulerILi128ELi128ELi256ELi32ELb0ELb0ELb1ELb1ELb1ELb1EEEEEEEEEvNT_6ParamsE,(.L_x_2663 - _ZN7cutlass13device_kernelIN5flash11enable_sm90INS1_16FlashAttnFwdSm90INS1_25CollectiveMainloopFwdSm90ILi2EN4cute5tupleIJNS5_1CILi1EEES8_S8_EEENS6_IJNS7_ILi128EEESA_NS7_ILi192EEEEEELi128ENS_6half_tEfNS_4arch4Sm90ELb1ELb0ELb0ELb1ELb0ELb0ELb0ELb1ELb1ELb0ELb0ELb0EEENS1_21CollectiveEpilogueFwdINS6_IJSA_SA_SA_EEES9_SD_SF_Li256ELb1ELb0ELb0ELb0EEENS1_36VarlenDynamicPersistentTileSchedulerILi128ELi128ELi256ELi32ELb0ELb0ELb1ELb1ELb1ELb1EEEEEEEEEvNT_6ParamsE)
        .other          _ZN7cutlass13device_kernelIN5flash11enable_sm90INS1_16FlashAttnFwdSm90INS1_25CollectiveMainloopFwdSm90ILi2EN4cute5tupleIJNS5_1CILi1EEES8_S8_EEENS6_IJNS7_ILi128EEESA_NS7_ILi192EEEEEELi128ENS_6half_tEfNS_4arch4Sm90ELb1ELb0ELb0ELb1ELb0ELb0ELb0ELb1ELb1ELb0ELb0ELb0EEENS1_21CollectiveEpilogueFwdINS6_IJSA_SA_SA_EEES9_SD_SF_Li256ELb1ELb0ELb0ELb0EEENS1_36VarlenDynamicPersistentTileSchedulerILi128ELi128ELi256ELi32ELb0ELb0ELb1ELb1ELb1ELb1EEEEEEEEEvNT_6ParamsE,@"STO_CUDA_ENTRY STV_DEFAULT"
_ZN7cutlass13device_kernelIN5flash11enable_sm90INS1_16FlashAttnFwdSm90INS1_25CollectiveMainloopFwdSm90ILi2EN4cute5tupleIJNS5_1CILi1EEES8_S8_EEENS6_IJNS7_ILi128EEESA_NS7_ILi192EEEEEELi128ENS_6half_tEfNS_4arch4Sm90ELb1ELb0ELb0ELb1ELb0ELb0ELb0ELb1ELb1ELb0ELb0ELb0EEENS1_21CollectiveEpilogueFwdINS6_IJSA_SA_SA_EEES9_SD_SF_Li256ELb1ELb0ELb0ELb0EEENS1_36VarlenDynamicPersistentTileSchedulerILi128ELi128ELi256ELi32ELb0ELb0ELb1ELb1ELb1ELb1EEEEEEEEEvNT_6ParamsE:
        /* <DEDUP_REMOVED lines=21> */
.L_x_1985:
[----:B------:R-:W-:Y:S05]  /*0150*/  BSYNC B0 ;  /* 0x0000000000007941 */ /* 0x000fea0003800000 */
.L_x_1984:
        /* <DEDUP_REMOVED lines=41> */
.L_x_1986:
        /* <DEDUP_REMOVED lines=22> */
.L_x_1987:
        /* <DEDUP_REMOVED lines=18> */
.L_x_1988:
        /* <DEDUP_REMOVED lines=22> */
.L_x_1989:
        /* <DEDUP_REMOVED lines=22> */
.L_x_1990:
        /* <DEDUP_REMOVED lines=8> */
.L_x_1992:
        /* <DEDUP_REMOVED lines=16> */
[----:B------:R-:W-:Y:S01]  /*0ab0*/  UMOV UR37, URZ ;  /* 0x0000003f00257c82 */ /* 0x000fe20008000000 */
[----:B------:R-:W-:Y:S01]  /*0ac0*/  UMOV UR36, URZ ;  /* 0x0000003f00247c82 */ /* 0x000fe20008000000 */
[----:B------:R-:W0:Y:S10]  /*0ad0*/  S2R R0, SR_TID.X ;  /* 0x0000000000007919 */ /* 0x000e340000002100 */
[----:B------:R-:W-:Y:S01]  /*0ae0*/  IMAD.U32 R16, RZ, RZ, UR5 ;  /* 0x00000005ff107e24 */ /* 0x000fe2000f8e00ff */
[----:B------:R-:W-:Y:S01]  /*0af0*/  R2UR UR5, R46 ;  /* 0x000000002e0572ca */ /* 0x000fe200000e0000 */
[----:B0-----:R-:W-:-:S05]  /*0b00*/  VIADD R193, R0, 0xffffff80 ;  /* 0xffffff8000c17836 */ /* 0x001fca0000000000 */
[----:B------:R-:W-:-:S04]  /*0b10*/  SHF.R.S32.HI R0, RZ, 0x1f, R193 ;  /* 0x0000001fff007819 */ /* 0x000fc800000114c1 */
[CC--:B------:R-:W-:Y:S02]  /*0b20*/  LEA.HI R3, R0.reuse, R193.reuse, RZ, 0x7 ;  /* 0x000000c100037211 */ /* 0x0c0fe400078f38ff */
[----:B------:R-:W-:Y:S02]  /*0b30*/  LEA.HI R4, R0, R193, RZ, 0x5 ;  /* 0x000000c100047211 */ /* 0x000fe400078f28ff */
[----:B------:R-:W-:Y:S02]  /*0b40*/  SHF.R.S32.HI R190, RZ, 0x7, R3 ;  /* 0x00000007ffbe7819 */ /* 0x000fe40000011403 */
[----:B--2---:R-:W-:Y:S02]  /*0b50*/  R2UR UR4, R2 ;  /* 0x00000000020472ca */ /* 0x004fe400000e0000 */
[C---:B------:R-:W-:Y:S02]  /*0b60*/  LOP3.LUT R2, R3.reuse, 0xffffff80, RZ, 0xc0, !PT ;  /* 0xffffff8003027812 */ /* 0x040fe400078ec0ff */
[----:B------:R-:W-:-:S03]  /*0b70*/  LEA.HI R3, R3, R190, RZ, 0x1 ;  /* 0x000000be03037211 */ /* 0x000fc600078f08ff */
[----:B------:R-:W-:Y:S01]  /*0b80*/  IMAD.IADD R189, R193, 0x1, -R2 ;  /* 0x00000001c1bd7824 */ /* 0x000fe200078e0a02 */
[----:B------:R-:W-:-:S04]  /*0b90*/  LOP3.LUT R3, R3, 0x3fffffe, RZ, 0xc0, !PT ;  /* 0x03fffffe03037812 */ /* 0x000fc800078ec0ff */
[----:B------:R-:W-:Y:S01]  /*0ba0*/  SHF.R.S32.HI R8, RZ, 0x1f, R189 ;  /* 0x0000001fff087819 */ /* 0x000fe200000114bd */
[----:B------:R-:W-:Y:S01]  /*0bb0*/  ULOP3.LUT UR4, UR4, 0x1, URZ, 0xfc, !UPT ;  /* 0x0000000104047892 */ /* 0x000fe2000f8efc3f */
[----:B------:R-:W-:Y:S02]  /*0bc0*/  IMAD.IADD R3, R190, 0x1, -R3 ;  /* 0x00000001be037824 */ /* 0x000fe400078e0a03 */
[CC--:B------:R-:W-:Y:S02]  /*0bd0*/  LEA.HI R9, R8.reuse, R189.reuse, RZ, 0x2 ;  /* 0x000000bd08097211 */ /* 0x0c0fe400078f10ff */
[----:B------:R-:W-:Y:S01]  /*0be0*/  LEA.HI R8, R8, R189, RZ, 0x5 ;  /* 0x000000bd08087211 */ /* 0x000fe200078f28ff */
[----:B------:R-:W-:Y:S01]  /*0bf0*/  IMAD.U32 R192, RZ, RZ, UR4 ;  /* 0x00000004ffc07e24 */ /* 0x000fe2000f8e00ff */
[--C-:B------:R-:W-:Y:S01]  /*0c00*/  SHF.R.S32.HI R5, RZ, 0x2, R9.reuse ;  /* 0x00000002ff057819 */ /* 0x100fe20000011409 */
[----:B------:R-:W-:Y:S01]  /*0c10*/  UMOV UR4, URZ ;  /* 0x0000003f00047c82 */ /* 0x000fe20008000000 */
[----:B------:R-:W-:Y:S01]  /*0c20*/  SHF.R.S32.HI R2, RZ, 0x1f, R9 ;  /* 0x0000001fff027819 */ /* 0x000fe20000011409 */
[----:B------:R-:W-:Y:S01]  /*0c30*/  IMAD.U32 R188, RZ, RZ, UR4 ;  /* 0x00000004ffbc7e24 */ /* 0x000fe2000f8e00ff */
[----:B------:R-:W-:-:S02]  /*0c40*/  SHF.R.S32.HI R8, RZ, 0x5, R8 ;  /* 0x00000005ff087819 */ /* 0x000fc40000011408 */
[----:B------:R-:W-:Y:S02]  /*0c50*/  LEA.HI R2, R2, R5, RZ, 0x3 ;  /* 0x0000000502027211 */ /* 0x000fe400078f18ff */
[----:B------:R-:W-:Y:S02]  /*0c60*/  LOP3.LUT R22, R9, 0x7ffffffc, RZ, 0xc0, !PT ;  /* 0x7ffffffc09167812 */ /* 0x000fe400078ec0ff */
[----:B------:R-:W-:Y:S02]  /*0c70*/  LOP3.LUT R6, R2, 0xfffffff8, RZ, 0xc0, !PT ;  /* 0xfffffff802067812 */ /* 0x000fe400078ec0ff */
[CC--:B------:R-:W-:Y:S01]  /*0c80*/  LEA.HI R2, R0.reuse, R193.reuse, RZ, 0x4 ;  /* 0x000000c100027211 */ /* 0x0c0fe200078f20ff */
[----:B------:R-:W-:Y:S01]  /*0c90*/  IMAD.IADD R22, R189, 0x1, -R22 ;  /* 0x00000001bd167824 */ /* 0x000fe200078e0a16 */
[----:B------:R-:W-:Y:S01]  /*0ca0*/  LEA.HI R0, R0, R193, RZ, 0x3 ;  /* 0x000000c100007211 */ /* 0x000fe200078f18ff */
[----:B------:R-:W-:Y:S01]  /*0cb0*/  IMAD.IADD R11, R5, 0x1, -R6 ;  /* 0x00000001050b7824 */ /* 0x000fe200078e0a06 */
[----:B------:R-:W-:Y:S01]  /*0cc0*/  SHF.R.S32.HI R5, RZ, 0x4, R2 ;  /* 0x00000004ff057819 */ /* 0x000fe20000011402 */
[----:B------:R-:W-:Y:S01]  /*0cd0*/  IMAD.SHL.U32 R6, R4, 0x20, RZ ;  /* 0x0000002004067824 */ /* 0x000fe200078e00ff */
[----:B------:R-:W-:Y:S01]  /*0ce0*/  LOP3.LUT R4, R2, 0x3fffff0, RZ, 0xc0, !PT ;  /* 0x03fffff002047812 */ /* 0x000fe200078ec0ff */
[----:B------:R-:W-:Y:S01]  /*0cf0*/  IMAD R8, R8, 0x10, R11 ;  /* 0x0000001008087824 */ /* 0x000fe200078e020b */
[----:B------:R-:W-:-:S02]  /*0d00*/  LEA.HI R2, R2, R5, RZ, 0x1 ;  /* 0x0000000502027211 */ /* 0x000fc400078f08ff */
[----:B------:R-:W-:Y:S01]  /*0d10*/  LOP3.LUT R7, R6, 0xfffffc00, RZ, 0xc0, !PT ;  /* 0xfffffc0006077812 */ /* 0x000fe200078ec0ff */
[----:B------:R-:W-:Y:S01]  /*0d20*/  IMAD.IADD R4, R193, 0x1, -R4 ;  /* 0x00000001c1047824 */ /* 0x000fe200078e0a04 */
[----:B------:R-:W-:Y:S01]  /*0d30*/  LOP3.LUT R2, R2, 0x1ffffffe, RZ, 0xc0, !PT ;  /* 0x1ffffffe02027812 */ /* 0x000fe200078ec0ff */
[----:B------:R-:W-:Y:S01]  /*0d40*/  IMAD R23, R3, 0x40, R8 ;  /* 0x0000004003177824 */ /* 0x000fe200078e0208 */
[----:B------:R-:W-:Y:S01]  /*0d50*/  SHF.R.S32.HI R18, RZ, 0x3, R0 ;  /* 0x00000003ff127819 */ /* 0x000fe20000011400 */
[----:B------:R-:W-:Y:S02]  /*0d60*/  IMAD R7, R4, 0x40, R7 ;  /* 0x0000004004077824 */ /* 0x000fe400078e0207 */
[----:B------:R-:W-:-:S04]  /*0d70*/  IMAD.IADD R2, R5, 0x1, -R2 ;  /* 0x0000000105027824 */ /* 0x000fc800078e0a02 */
[----:B------:R-:W-:Y:S01]  /*0d80*/  IMAD R191, R2, 0x8, R7 ;  /* 0x0000000802bf7824 */ /* 0x000fe200078e0207 */
[----:B------:R-:W-:-:S05]  /*0d90*/  LOP3.LUT R2, R0, 0x1ffffff8, RZ, 0xc0, !PT ;  /* 0x1ffffff800027812 */ /* 0x000fca00078ec0ff */
[----:B------:R-:W-:-:S04]  /*0da0*/  IMAD.IADD R2, R193, 0x1, -R2 ;  /* 0x00000001c1027824 */ /* 0x000fc800078e0a02 */
[----:B------:R-:W-:-:S07]  /*0db0*/  IMAD.SHL.U32 R17, R2, 0x8, RZ ;  /* 0x0000000802117824 */ /* 0x000fce00078e00ff */
.L_x_2046:
[----:B0-----:R-:W0:Y:S01]  /*0dc0*/  LDC.64 R2, c[0x0][0xc60] ;  /* 0x00031800ff027b82 */ /* 0x001e220000000a00 */
        /* <DEDUP_REMOVED lines=13> */
[----:B------:R-:W-:Y:S01]  /*0ea0*/  IMAD.U32 R184, RZ, RZ, UR4 ;  /* 0x00000004ffb87e24 */ /* 0x000fe2000f8e00ff */
[----:B------:R-:W-:-:S04]  /*0eb0*/  @UP0 ULEA UR6, UP2, UR4, UR6, 0x2 ;  /* 0x0000000604060291 */ /* 0x000fc8000f84103f */
[----:B------:R-:W-:Y:S02]  /*0ec0*/  @UP0 ULEA.HI.X UR7, UR4, UR7, UR12, 0x2, UP2 ;  /* 0x0000000704070291 */ /* 0x000fe400090f140c */
[----:B------:R-:W-:Y:S01]  /*0ed0*/  IMAD.U32 R186, RZ, RZ, UR12 ;  /* 0x0000000cffba7e24 */ /* 0x000fe2000f8e00ff */
[----:B------:R-:W-:Y:S01]  /*0ee0*/  @UP1 ULEA UR8, UP0, UR4, UR8, 0x2 ;  /* 0x0000000804081291 */ /* 0x000fe2000f80103f */
[----:B------:R-:W-:-:S03]  /*0ef0*/  IMAD.U32 R2, RZ, RZ, UR6 ;  /* 0x00000006ff027e24 */ /* 0x000fc6000f8e00ff */
[----:B------:R-:W-:Y:S01]  /*0f00*/  @UP1 ULEA.HI.X UR9, UR4, UR9, UR12, 0x2, UP0 ;  /* 0x0000000904091291 */ /* 0x000fe200080f140c */
[----:B------:R-:W-:Y:S01]  /*0f10*/  IMAD.U32 R3, RZ, RZ, UR7 ;  /* 0x00000007ff037e24 */ /* 0x000fe2000f8e00ff */
[----:B------:R-:W-:Y:S01]  /*0f20*/  ULDC.64 UR6, c[0x0][0x3f8] ;  /* 0x0000fe0000067ab9 */ /* 0x000fe20000000a00 */
[----:B---345:R-:W-:Y:S01]  /*0f30*/  IMAD.U32 R4, RZ, RZ, UR8 ;  /* 0x00000008ff047e24 */ /* 0x038fe2000f8e00ff */
[----:B------:R-:W-:Y:S02]  /*0f40*/  ULDC UR4, c[0x0][0x404] ;  /* 0x0001010000047ab9 */ /* 0x000fe40000000800 */
[----:B------:R-:W-:Y:S01]  /*0f50*/  IMAD.U32 R5, RZ, RZ, UR9 ;  /* 0x00000009ff057e24 */ /* 0x000fe2000f8e00ff */
[----:B------:R-:W2:Y:S01]  /*0f60*/  @P0 LDG.E R2, desc[UR10][R2.64] ;  /* 0x0000000a02020981 */ /* 0x000ea2000c1e1900 */
[----:B------:R-:W-:Y:S01]  /*0f70*/  UISETP.NE.U32.AND UP0, UPT, UR6, URZ, UPT ;  /* 0x0000003f0600728c */ /* 0x000fe2000bf05070 */
[----:B------:R-:W-:Y:S02]  /*0f80*/  ULDC.64 UR8, c[0x0][0xa20] ;  /* 0x0002880000087ab9 */ /* 0x000fe40000000a00 */
[----:B------:R-:W3:Y:S01]  /*0f90*/  @P2 LDG.E R4, desc[UR10][R4.64] ;  /* 0x0000000a04042981 */ /* 0x000ee2000c1e1900 */
[----:B------:R-:W-:Y:S01]  /*0fa0*/  UISETP.NE.AND.EX UP0, UPT, UR7, URZ, UPT, UP0 ;  /* 0x0000003f0700728c */ /* 0x000fe2000bf05300 */
[----:B------:R-:W-:Y:S01]  /*0fb0*/  ISETP.NE.U32.AND P1, PT, RZ, UR8, PT ;  /* 0x00000008ff007c0c */ /* 0x000fe2000bf25070 */
[----:B------:R-:W-:Y:S01]  /*0fc0*/  ULDC UR6, c[0x0][0x2e0] ;  /* 0x0000b80000067ab9 */ /* 0x000fe20000000800 */
[----:B------:R-:W-:Y:S01]  /*0fd0*/  UMOV UR61, URZ ;  /* 0x0000003f003d7c82 */ /* 0x000fe20008000000 */
[----:B------:R-:W-:Y:S01]  /*0fe0*/  USEL UR4, UR4, 0x1, UP0 ;  /* 0x0000000104047887 */ /* 0x000fe20008000000 */
[----:B------:R-:W-:Y:S01]  /*0ff0*/  ISETP.NE.AND.EX P1, PT, RZ, UR9, PT, P1 ;  /* 0x00000009ff007c0c */ /* 0x000fe2000bf25310 */
[----:B------:R-:W-:Y:S01]  /*1000*/  ULDC UR60, c[0x0][0x288] ;  /* 0x0000a200003c7ab9 */ /* 0x000fe20000000800 */
[----:B------:R-:W-:Y:S01]  /*1010*/  IMAD.U32 R185, RZ, RZ, UR5 ;  /* 0x00000005ffb97e24 */ /* 0x000fe2000f8e00ff */
[----:B------:R-:W-:Y:S01]  /*1020*/  UIMAD UR6, UR4, UR6, URZ ;  /* 0x00000006040672a4 */ /* 0x000fe2000f8e023f */
[----:B--2---:R-:W-:-:S02]  /*1030*/  @P0 R2UR UR61, R2 ;  /* 0x00000000023d02ca */ /* 0x004fc400000e0000 */
[----:B---3--:R-:W-:Y:S01]  /*1040*/  @P2 R2UR UR60, R4 ;  /* 0x00000000043c22ca */ /* 0x008fe200000e0000 */
[----:B-1----:R-:W-:-:S14]  /*1050*/  @P2 BRA `(.L_x_1993) ;  /* 0x00000000003c2947 */ /* 0x002fdc0003800000 */
[----:B------:R-:W-:Y:S02]  /*1060*/  ULDC.64 UR4, c[0x0][0xa00] ;  /* 0x0002800000047ab9 */ /* 0x000fe40000000a00 */
[----:B------:R-:W-:-:S04]  /*1070*/  ISETP.NE.U32.AND P0, PT, RZ, UR4, PT ;  /* 0x00000004ff007c0c */ /* 0x000fc8000bf05070 */
[----:B------:R-:W-:-:S13]  /*1080*/  ISETP.NE.AND.EX P0, PT, RZ, UR5, PT, P0 ;  /* 0x00000005ff007c0c */ /* 0x000fda000bf05300 */
[----:B------:R-:W-:Y:S05]  /*1090*/  @!P0 BRA `(.L_x_1993) ;  /* 0x00000000002c8947 */ /* 0x000fea0003800000 */
[----:B------:R-:W-:Y:S01]  /*10a0*/  R2UR UR7, R184 ;  /* 0x00000000b80772ca */ /* 0x000fe200000e0000 */
[----:B------:R-:W-:Y:S01]  /*10b0*/  ULDC.64 UR4, c[0x0][0xa00] ;  /* 0x0002800000047ab9 */ /* 0x000fe20000000a00 */
[----:B------:R-:W-:-:S11]  /*10c0*/  ULDC.64 UR10, c[0x0][0x208] ;  /* 0x00008200000a7ab9 */ /* 0x000fd60000000a00 */
        /* <DEDUP_REMOVED lines=8> */
.L_x_1993:
[----:B------:R-:W-:-:S13]  /*1150*/  R2UR UR4, R16 ;  /* 0x00000000100472ca */ /* 0x000fda00000e0000 */
[----:B------:R-:W-:Y:S01]  /*1160*/  IMAD.U32 R187, RZ, RZ, UR4 ;  /* 0x00000004ffbb7e24 */ /* 0x000fe2000f8e00ff */
[----:B------:R-:W-:Y:S06]  /*1170*/  @!P1 BRA `(.L_x_1994) ;  /* 0x0000000000289947 */ /* 0x000fec0003800000 */
[----:B------:R-:W-:Y:S01]  /*1180*/  R2UR UR5, R184 ;  /* 0x00000000b80572ca */ /* 0x000fe200000e0000 */
[----:B------:R-:W-:Y:S01]  /*1190*/  ULDC.64 UR6, c[0x0][0x208] ;  /* 0x0000820000067ab9 */ /* 0x000fe20000000a00 */
[----:B------:R-:W-:-:S11]  /*11a0*/  R2UR UR10, R186 ;  /* 0x00000000ba0a72ca */ /* 0x000fd600000e0000 */
[----:B------:R-:W-:-:S04]  /*11b0*/  ULEA UR4, UP0, UR5, UR8, 0x2 ;  /* 0x0000000805047291 */ /* 0x000fc8000f80103f */
[----:B------:R-:W-:Y:S02]  /*11c0*/  ULEA.HI.X UR5, UR5, UR9, UR10, 0x2, UP0 ;  /* 0x0000000905057291 */ /* 0x000fe400080f140a */
[----:B------:R-:W-:-:S04]  /*11d0*/  IMAD.U32 R2, RZ, RZ, UR4 ;  /* 0x00000004ff027e24 */ /* 0x000fc8000f8e00ff */
[----:B------:R-:W-:-:S05]  /*11e0*/  IMAD.U32 R3, RZ, RZ, UR5 ;  /* 0x00000005ff037e24 */ /* 0x000fca000f8e00ff */
[----:B------:R-:W2:Y:S02]  /*11f0*/  LDG.E R2, desc[UR6][R2.64] ;  /* 0x0000000602027981 */ /* 0x000ea4000c1e1900 */
[----:B--2---:R-:W-:Y:S01]  /*1200*/  R2UR UR6, R2 ;  /* 0x00000000020672ca */ /* 0x004fe200000e0000 */
[----:B------:R-:W-:-:S14]  /*1210*/  BRA `(.L_x_1995) ;  /* 0x00000000003c7947 */ /* 0x000fdc0003800000 */
.L_x_1994:
        /* <DEDUP_REMOVED lines=15> */
.L_x_1995:
[----:B------:R-:W-:Y:S01]  /*1310*/  R2UR UR4, R16 ;  /* 0x00000000100472ca */ /* 0x000fe200000e0000 */
[----:B------:R-:W-:Y:S01]  /*1320*/  UIADD3 UR61, -UR61, UR6, URZ ;  /* 0x000000063d3d7290 */ /* 0x000fe2000fffe13f */
[----:B------:R-:W-:Y:S02]  /*1330*/  PLOP3.LUT P0, PT, PT, PT, PT, 0x80, 0x0 ;  /* 0x000000000000781c */ /* 0x000fe40003f0f070 */
        /* <DEDUP_REMOVED lines=10> */
[----:B------:R-:W-:Y:S01]  /*13e0*/  ULEA UR5, UR4, 0xff, 0x7 ;  /* 0x000000ff04057891 */ /* 0x000fe2000f8e383f */
[----:B------:R-:W-:Y:S01]  /*13f0*/  CS2R R68, SRZ ;  /* 0x0000000000447805 */ /* 0x000fe2000001ff00 */
[----:B------:R-:W-:Y:S01]  /*1400*/  UIADD3 UR4, UR61, 0x7f, URZ ;  /* 0x0000007f3d047890 */ /* 0x000fe2000fffe03f */
[----:B------:R-:W-:Y:S01]  /*1410*/  CS2R R66, SRZ ;  /* 0x0000000000427805 */ /* 0x000fe2000001ff00 */
[----:B------:R-:W-:Y:S01]  /*1420*/  UIADD3 UR6, UR61, UR5, -UR60 ;  /* 0x000000053d067290 */ /* 0x000fe2000fffe83c */
        /* <DEDUP_REMOVED lines=12> */
[----:B------:R-:W-:-:S02]  /*14f0*/  CS2R R52, SRZ ;  /* 0x0000000000347805 */ /* 0x000fc4000001ff00 */
[----:B------:R-:W-:Y:S02]  /*1500*/  CS2R R50, SRZ ;  /* 0x0000000000327805 */ /* 0x000fe4000001ff00 */
[----:B------:R-:W-:Y:S01]  /*1510*/  CS2R R48, SRZ ;  /* 0x0000000000307805 */ /* 0x000fe2000001ff00 */
[----:B------:R-:W-:Y:S01]  /*1520*/  UISETP.LT.AND UP0, UPT, UR5, UR7, UPT ;  /* 0x000000070500728c */ /* 0x000fe2000bf01270 */
[----:B------:R-:W-:Y:S02]  /*1530*/  CS2R R30, SRZ ;  /* 0x00000000001e7805 */ /* 0x000fe4000001ff00 */
[----:B------:R-:W-:Y:S02]  /*1540*/  CS2R R32, SRZ ;  /* 0x0000000000207805 */ /* 0x000fe4000001ff00 */
[----:B------:R-:W-:Y:S01]  /*1550*/  CS2R R42, SRZ ;  /* 0x00000000002a7805 */ /* 0x000fe2000001ff00 */
[----:B------:R-:W-:Y:S01]  /*1560*/  USEL UR8, UR5, UR7, UP0 ;  /* 0x0000000705087287 */ /* 0x000fe20008000000 */
[----:B------:R-:W-:-:S02]  /*1570*/  CS2R R40, SRZ ;  /* 0x0000000000287805 */ /* 0x000fc4000001ff00 */
[----:B------:R-:W-:Y:S02]  /*1580*/  CS2R R38, SRZ ;  /* 0x0000000000267805 */ /* 0x000fe4000001ff00 */
[----:B------:R-:W-:Y:S01]  /*1590*/  CS2R R36, SRZ ;  /* 0x0000000000247805 */ /* 0x000fe2000001ff00 */
[----:B------:R-:W-:Y:S01]  /*15a0*/  UISETP.GE.AND UP0, UPT, UR8, 0x1, UPT ;  /* 0x000000010800788c */ /* 0x000fe2000bf06270 */
[----:B------:R-:W-:Y:S01]  /*15b0*/  CS2R R34, SRZ ;  /* 0x0000000000227805 */ /* 0x000fe2000001ff00 */
[----:B------:R-:W-:Y:S01]  /*15c0*/  IMAD.U32 R90, RZ, RZ, UR8 ;  /* 0x00000008ff5a7e24 */ /* 0x000fe2000f8e00ff */
[----:B------:R-:W-:Y:S02]  /*15d0*/  CS2R R88, SRZ ;  /* 0x0000000000587805 */ /* 0x000fe4000001ff00 */
[----:B------:R-:W-:Y:S01]  /*15e0*/  CS2R R6, SRZ ;  /* 0x0000000000067805 */ /* 0x000fe2000001ff00 */
[----:B------:R-:W-:Y:S01]  /*15f0*/  IMAD.MOV.U32 R8, RZ, RZ, RZ ;  /* 0x000000ffff087224 */ /* 0x000fe200078e00ff */
[----:B------:R-:W-:Y:S01]  /*1600*/  PLOP3.LUT P1, PT, PT, PT, UP0, 0x80, 0x0 ;  /* 0x000000000000781c */ /* 0x000fe20003f2f008 */
[----:B------:R-:W-:-:S02]  /*1610*/  IMAD.MOV.U32 R91, RZ, RZ, RZ ;  /* 0x000000ffff5b7224 */ /* 0x000fc400078e00ff */
[----:B------:R-:W-:Y:S02]  /*1620*/  IMAD.MOV.U32 R12, RZ, RZ, RZ ;  /* 0x000000ffff0c7224 */ /* 0x000fe400078e00ff */
[----:B------:R-:W-:Y:S02]  /*1630*/  IMAD.MOV.U32 R93, RZ, RZ, RZ ;  /* 0x000000ffff5d7224 */ /* 0x000fe400078e00ff */
[----:B------:R-:W-:Y:S02]  /*1640*/  IMAD.MOV.U32 R14, RZ, RZ, RZ ;  /* 0x000000ffff0e7224 */ /* 0x000fe400078e00ff */
[----:B------:R-:W-:-:S04]  /*1650*/  IMAD.MOV.U32 R95, RZ, RZ, RZ ;  /* 0x000000ffff5f7224 */ /* 0x000fc800078e00ff */
[----:B------:R-:W-:Y:S05]  /*1660*/  @!P1 BRA `(.L_x_1996) ;  /* 0x00000084008c9947 */ /* 0x000fea0003800000 */
        /* <DEDUP_REMOVED lines=31> */
.L_x_1997:
        /* <DEDUP_REMOVED lines=9> */
[----:B------:R-:W0:Y:S02]  /*18f0*/  SYNCS.PHASECHK.TRANS64.TRYWAIT P1, [UR38+0x34800], R0 ;  /* 0x03480000ff0075a7 */ /* 0x000e240008020166 */
[----:B0-----:R-:W-:Y:S05]  /*1900*/  @!P1 BRA `(.L_x_1998) ;  /* 0x000000f8000c9947 */ /* 0x001fea0003800000 */
.L_x_2134:
[----:B------:R-:W-:Y:S05]  /*1910*/  @!P0 BRA `(.L_x_1999) ;  /* 0x0000000000048947 */ /* 0x000fea0003800000 */
[----:B------:R-:W-:Y:S01]  /*1920*/  BPT.TRAP 0x1 ;  /* 0x000000040000795c */ /* 0x000fe20000300000 */
.L_x_1999:
[----:B------:R-:W-:Y:S02]  /*1930*/  IMAD.U32 R2, RZ, RZ, UR36 ;  /* 0x00000024ff027e24 */ /* 0x000fe4000f8e00ff */
[----:B0-----:R-:W-:-:S03]  /*1940*/  IMAD.U32 R3, RZ, RZ, UR37 ;  /* 0x00000025ff037e24 */ /* 0x001fc6000f8e00ff */
[----:B------:R-:W-:Y:S02]  /*1950*/  LEA R2, R2, UR38, 0x3 ;  /* 0x0000002602027c11 */ /* 0x000fe4000f8e18ff */
[----:B------:R-:W-:-:S04]  /*1960*/  SHF.L.U32 R3, R3, 0x1f, RZ ;  /* 0x0000001f03037819 */ /* 0x000fc800000006ff */
[----:B------:R0:W1:Y:S01]  /*1970*/  SYNCS.PHASECHK.TRANS64.TRYWAIT P2, [R2+URZ+0x34830], R3 ;  /* 0x03483003020075a7 */ /* 0x000062000804017f */
[----:B------:R-:W-:Y:S05]  /*1980*/  @!P0 BRA `(.L_x_2000) ;  /* 0x0000000000048947 */ /* 0x000fea0003800000 */
[----:B------:R-:W-:Y:S01]  /*1990*/  BPT.TRAP 0x1 ;  /* 0x000000040000795c */ /* 0x000fe20000300000 */
.L_x_2000:
[----:B------:R-:W2:Y:S01]  /*19a0*/  S2R R0, SR_TID.X ;  /* 0x0000000000007919 */ /* 0x000ea20000002100 */
[----:B------:R-:W-:Y:S01]  /*19b0*/  IMAD.MOV.U32 R151, RZ, RZ, RZ ;  /* 0x000000ffff977224 */ /* 0x000fe200078e00ff */
[----:B--2---:R-:W-:Y:S01]  /*19c0*/  LOP3.LUT P1, RZ, R0, 0x7f, RZ, 0xc0, !PT ;  /* 0x0000007f00ff7812 */ /* 0x004fe2000782c0ff */
[----:B-1----:R-:W-:-:S12]  /*19d0*/  @P2 BRA `(.L_x_2001) ;  /* 0x0000000000082947 */ /* 0x002fd80003800000 */
[----:B------:R-:W1:Y:S02]  /*19e0*/  SYNCS.PHASECHK.TRANS64.TRYWAIT P2, [R2+URZ+0x34830], R3 ;  /* 0x03483003020075a7 */ /* 0x000e64000804017f */
[----:B-1----:R-:W-:Y:S05]  /*19f0*/  @!P2 BRA `(.L_x_2002) ;  /* 0x000000f400e8a947 */ /* 0x002fea0003800000 */
.L_x_2001:
        /* <DEDUP_REMOVED lines=10> */
[----:B------:R-:W-:Y:S01]  /*1aa0*/  R2UR UR7, R90 ;  /* 0x000000005a0772ca */ /* 0x000fe200000e0000 */
[----:B------:R-:W-:Y:S01]  /*1ab0*/  UMOV UR53, 0x40000040 ;  /* 0x4000004000357882 */ /* 0x000fe20000000000 */
[----:B------:R-:W-:Y:S01]  /*1ac0*/  UMOV UR55, 0x40000040 ;  /* 0x4000004000377882 */ /* 0x000fe20000000000 */
[----:B------:R-:W-:Y:S01]  /*1ad0*/  ULOP3.LUT UR39, UR4, 0x10000, URZ, 0xfc, !UPT ;  /* 0x0001000004277892 */ /* 0x000fe2000f8efc3f */
[----:B------:R-:W-:Y:S01]  /*1ae0*/  R2UR UR6, R16 ;  /* 0x00000000100672ca */ /* 0x000fe200000e0000 */
[----:B------:R-:W-:Y:S01]  /*1af0*/  ULOP3.LUT UR4, UR40, 0x10000, URZ, 0xfc, !UPT ;  /* 0x0001000028047892 */ /* 0x000fe2000f8efc3f */
[----:B01----:R-:W-:Y:S01]  /*1b00*/  @!P1 VIADD R2, R2, 0x34840 ;  /* 0x0003484002029836 */ /* 0x003fe20000000000 */
[----:B------:R-:W-:Y:S01]  /*1b10*/  UIMAD UR5, UR36, 0xc00, UR39 ;  /* 0x00000c00240578a4 */ /* 0x000fe2000f8e0227 */
[--C-:B------:R-:W-:Y:S01]  /*1b20*/  IMAD.MOV.U32 R150, RZ, RZ, R151.reuse ;  /* 0x000000ffff967224 */ /* 0x100fe200078e0097 */
[----:B------:R-:W-:Y:S01]  /*1b30*/  UIADD3 UR56, UR4, 0x2, URZ ;  /* 0x0000000204387890 */ /* 0x000fe2000fffe03f */
[--C-:B------:R-:W-:Y:S01]  /*1b40*/  IMAD.MOV.U32 R149, RZ, RZ, R151.reuse ;  /* 0x000000ffff957224 */ /* 0x100fe200078e0097 */
[----:B------:R-:W-:Y:S01]  /*1b50*/  UIADD3 UR58, UR5, 0x2, URZ ;  /* 0x00000002053a7890 */ /* 0x000fe2000fffe03f */
[----:B------:R-:W-:Y:S01]  /*1b60*/  @!P1 PRMT R2, RZ, 0x654, R2 ;  /* 0x00000654ff029816 */ /* 0x000fe20000000002 */
[----:B------:R-:W-:Y:S01]  /*1b70*/  UMOV UR8, UR4 ;  /* 0x0000000400087c82 */ /* 0x000fe20008000000 */
[----:B------:R-:W-:Y:S01]  /*1b80*/  UMOV UR10, UR5 ;  /* 0x00000005000a7c82 */ /* 0x000fe20008000000 */
[----:B------:R-:W-:Y:S01]  /*1b90*/  UIADD3 UR52, UR4, 0x4, URZ ;  /* 0x0000000404347890 */ /* 0x000fe2000fffe03f */
[----:B------:R-:W-:Y:S01]  /*1ba0*/  HGMMA.64x128x16.F32 R24, gdesc[UR8], RZ, !UPT, gsb0 ;  /* 0x01e00000081879f0 */ /* 0x000fe2000c0008ff */
[----:B------:R-:W-:Y:S01]  /*1bb0*/  UIADD3 UR54, UR5, 0x4, URZ ;  /* 0x0000000405367890 */ /* 0x000fe2000fffe03f */
[----:B------:R-:W-:Y:S01]  /*1bc0*/  IMAD.U32 R8, RZ, RZ, UR8 ;  /* 0x00000008ff087e24 */ /* 0x000fe2000f8e00ff */
[----:B------:R-:W-:Y:S01]  /*1bd0*/  UIADD3 UR48, UR4, 0x6, URZ ;  /* 0x0000000604307890 */ /* 0x000fe2000fffe03f */
[----:B------:R-:W-:Y:S01]  /*1be0*/  IMAD.U32 R0, RZ, RZ, UR6 ;  /* 0x00000006ff007e24 */ /* 0x000fe2000f8e00ff */
        /* <DEDUP_REMOVED lines=53> */
[--C-:B------:R-:W-:Y:S01]  /*1f40*/  IMAD.MOV.U32 R131, RZ, RZ, R151.reuse ;  /* 0x000000ffff837224 */ /* 0x100fe200078e0097 */
[----:B------:R-:W-:Y:S01]  /*1f50*/  UIMAD UR4, UR7, UR4, 0x80 ;  /* 0x00000080070474a4 */ /* 0x000fe2000f8e0204 */
[----:B------:R-:W-:-:S02]  /*1f60*/  IMAD.MOV.U32 R130, RZ, RZ, R151 ;  /* 0x000000ffff827224 */ /* 0x000fc400078e0097 */
[--C-:B------:R-:W-:Y:S01]  /*1f70*/  IMAD.MOV.U32 R129, RZ, RZ, R151.reuse ;  /* 0x000000ffff817224 */ /* 0x100fe200078e0097 */
[----:B------:R-:W-:Y:S01]  /*1f80*/  UIADD3 UR4, UR61, UR4, URZ ;  /* 0x000000043d047290 */ /* 0x000fe2000fffe03f */
[--C-:B------:R-:W-:Y:S02]  /*1f90*/  IMAD.MOV.U32 R128, RZ, RZ, R151.reuse ;  /* 0x000000ffff807224 */ /* 0x100fe400078e0097 */
[--C-:B------:R-:W-:Y:S01]  /*1fa0*/  IMAD.MOV.U32 R127, RZ, RZ, R151.reuse ;  /* 0x000000ffff7f7224 */ /* 0x100fe200078e0097 */
[----:B------:R-:W-:Y:S01]  /*1fb0*/  UIADD3 UR5, -UR60, 0x1, UR4 ;  /* 0x000000013c057890 */ /* 0x000fe2000fffe104 */
[--C-:B------:R-:W-:Y:S02]  /*1fc0*/  IMAD.MOV.U32 R126, RZ, RZ, R151.reuse ;  /* 0x000000ffff7e7224 */ /* 0x100fe400078e0097 */
[----:B------:R-:W-:Y:S01]  /*1fd0*/  IMAD.U32 R3, RZ, RZ, UR4 ;  /* 0x00000004ff037e24 */ /* 0x000fe2000f8e00ff */
[----:B------:R-:W-:Y:S01]  /*1fe0*/  ULDC UR4, c[0x0][0x988] ;  /* 0x0002620000047ab9 */ /* 0x000fe20000000800 */
[----:B------:R-:W-:-:S02]  /*1ff0*/  IMAD.MOV.U32 R125, RZ, RZ, R151 ;  /* 0x000000ffff7d7224 */ /* 0x000fc400078e0097 */
[----:B------:R-:W-:Y:S01]  /*2000*/  IMAD.U32 R5, RZ, RZ, UR5 ;  /* 0x00000005ff057e24 */ /* 0x000fe2000f8e00ff */
[----:B------:R-:W-:Y:S01]  /*2010*/  UIADD3 UR5, UR61, -UR60, URZ ;  /* 0x8000003c3d057290 */ /* 0x000fe2000fffe03f */
[C---:B------:R-:W-:Y:S02]  /*2020*/  IMAD R3, R22.reuse, -0x2, R3 ;  /* 0xfffffffe16037824 */ /* 0x040fe400078e0203 */
[----:B------:R-:W-:Y:S01]  /*2030*/  IMAD R4, R22, -0x2, R5 ;  /* 0xfffffffe16047824 */ /* 0x000fe200078e0205 */
[----:B------:R-:W-:Y:S01]  /*2040*/  ULEA UR5, UR6, UR5, 0x7 ;  /* 0x0000000506057291 */ /* 0x000fe2000f8e383f */
[----:B------:R-:W-:Y:S02]  /*2050*/  IMAD R5, R0, 0x80, R23 ;  /* 0x0000008000057824 */ /* 0x000fe400078e0217 */
[--C-:B------:R-:W-:Y:S01]  /*2060*/  IMAD.MOV.U32 R124, RZ, RZ, R151.reuse ;  /* 0x000000ffff7c7224 */ /* 0x100fe200078e0097 */
[----:B------:R-:W-:Y:S01]  /*2070*/  USHF.R.S32.HI UR6, URZ, 0x1f, UR5 ;  /* 0x0000001f3f067899 */ /* 0x000fe20008011405 */
[----:B------:R-:W-:Y:S01]  /*2080*/  IMAD.MOV.U32 R123, RZ, RZ, R151 ;  /* 0x000000ffff7b7224 */ /* 0x000fe200078e0097 */
[----:B------:R-:W-:Y:S01]  /*2090*/  IADD3 R0, R4, 0x8, R5 ;  /* 0x0000000804007810 */ /* 0x000fe20007ffe005 */
[--C-:B------:R-:W-:Y:S01]  /*20a0*/  IMAD.MOV.U32 R122, RZ, RZ, R151.reuse ;  /* 0x000000ffff7a7224 */ /* 0x100fe200078e0097 */
[----:B------:R-:W-:Y:S01]  /*20b0*/  ULEA.HI UR6, UR6, UR5, URZ, 0x7 ;  /* 0x0000000506067291 */ /* 0x000fe2000f8f383f */
[--C-:B------:R-:W-:Y:S01]  /*20c0*/  IMAD.MOV.U32 R120, RZ, RZ, R151.reuse ;  /* 0x000000ffff787224 */ /* 0x100fe200078e0097 */
[----:B------:R-:W-:Y:S01]  /*20d0*/  VIMNMX R0, R3, R0, PT ;  /* 0x0000000003007248 */ /* 0x000fe20003fe0100 */
[----:B------:R-:W-:Y:S01]  /*20e0*/  IMAD.MOV.U32 R118, RZ, RZ, R151 ;  /* 0x000000ffff767224 */ /* 0x000fe200078e0097 */
[----:B------:R-:W-:Y:S01]  /*20f0*/  VIADDMNMX R3, R5, R4, R3, PT ;  /* 0x0000000405037246 */ /* 0x000fe20003800103 */
[----:B------:R-:W-:Y:S01]  /*2100*/  USHF.R.S32.HI UR6, URZ, 0x7, UR6 ;  /* 0x000000073f067899 */ /* 0x000fe20008011406 */
[C---:B------:R-:W-:Y:S01]  /*2110*/  ISETP.GT.AND P2, PT, R0.reuse, RZ, PT ;  /* 0x000000ff0000720c */ /* 0x040fe20003f44270 */
[--C-:B------:R-:W-:Y:S01]  /*2120*/  IMAD.MOV.U32 R116, RZ, RZ, R151.reuse ;  /* 0x000000ffff747224 */ /* 0x100fe200078e0097 */
[C---:B------:R-:W-:Y:S01]  /*2130*/  ISETP.GT.AND P3, PT, R0.reuse, 0x1, PT ;  /* 0x000000010000780c */ /* 0x040fe20003f64270 */
[----:B------:R-:W-:Y:S01]  /*2140*/  UISETP.LT.AND UP0, UPT, URZ, UR6, UPT ;  /* 0x000000063f00728c */ /* 0x000fe2000bf01270 */
[----:B------:R-:W-:Y:S01]  /*2150*/  ISETP.GT.AND P4, PT, R0, 0x8, PT ;  /* 0x000000080000780c */ /* 0x000fe20003f84270 */
        /* <DEDUP_REMOVED lines=29> */
[----:B------:R-:W-:Y:S02]  /*2330*/  USEL UR11, URZ, UR6, !UP0 ;  /* 0x000000063f0b7287 */ /* 0x000fe4000c000000 */
        /* <DEDUP_REMOVED lines=109> */
[----:B------:R-:W-:Y:S01]  /*2a10*/  UIADD3 UR4, UR7, -0x2, URZ ;  /* 0xfffffffe07047890 */ /* 0x000fe2000fffe03f */
[----:B------:R-:W-:-:S02]  /*2a20*/  FMNMX.FTZ R6, R83, R6, !PT ;  /* 0x0000000653067209 */ /* 0x000fc40007810000 */
[----:B------:R-:W-:Y:S01]  /*2a30*/  FSEL R87, R87, -INF , P2 ;  /* 0xff80000057577808 */ /* 0x000fe20001000000 */
[----:B------:R-:W-:Y:S01]  /*2a40*/  UISETP.GE.AND UP0, UPT, UR4, UR11, UPT ;  /* 0x0000000b0400728c */ /* 0x000fe2000bf06270 */
[----:B------:R-:W-:Y:S02]  /*2a50*/  FMNMX.FTZ R6, R121, R6, !PT ;  /* 0x0000000679067209 */ /* 0x000fe40007810000 */
[----:B------:R-:W-:Y:S02]  /*2a60*/  ISETP.GT.AND P3, PT, R3, 0x1, PT ;  /* 0x000000010300780c */ /* 0x000fe40003f64270 */
[----:B------:R-:W-:Y:S02]  /*2a70*/  FMNMX.FTZ R6, R87, R6, !PT ;  /* 0x0000000657067209 */ /* 0x000fe40007810000 */
[----:B------:R-:W-:Y:S02]  /*2a80*/  ISETP.GT.AND P4, PT, R3, 0x8, PT ;  /* 0x000000080300780c */ /* 0x000fe40003f84270 */
[----:B------:R-:W-:Y:S01]  /*2a90*/  FSEL R25, R25, -INF , P3 ;  /* 0xff80000019197808 */ /* 0x000fe20001800000 */
[----:B------:R-:W1:Y:S01]  /*2aa0*/  SHFL.BFLY PT, R7, R6, 0x2, 0x1f ;  /* 0x0c401f0006077f89 */ /* 0x000e6200000e0000 */
[----:B------:R-:W-:-:S02]  /*2ab0*/  ISETP.GT.AND P3, PT, R3, 0x10, PT ;  /* 0x000000100300780c */ /* 0x000fc40003f64270 */
[----:B-1----:R-:W-:-:S05]  /*2ac0*/  FMNMX.FTZ R10, R6, R7, !PT ;  /* 0x00000007060a7209 */ /* 0x002fca0007810000 */
[----:B------:R-:W1:Y:S02]  /*2ad0*/  SHFL.BFLY PT, R7, R10, 0x1, 0x1f ;  /* 0x0c201f000a077f89 */ /* 0x000e6400000e0000 */
[----:B-1----:R-:W-:-:S04]  /*2ae0*/  FMNMX.FTZ R7, R10, R7, !PT ;  /* 0x000000070a077209 */ /* 0x002fc80007810000 */
        /* <DEDUP_REMOVED lines=32> */
[----:B------:R-:W1:Y:S01]  /*2cf0*/  MUFU.EX2 R6, R6 ;  /* 0x0000000600067308 */ /* 0x000e620000000800 */
        /* <DEDUP_REMOVED lines=33> */
[----:B------:R-:W-:Y:S01]  /*2f10*/  FFMA.FTZ R75, R75, R0, -R38 ;  /* 0x000000004b4b7223 */ /* 0x000fe20000010826 */
[----:B------:R-:W-:Y:S01]  /*2f20*/  FSEL R31, R48, -INF , P3 ;  /* 0xff800000301f7808 */ /* 0x000fe20001800000 */
[----:B-1----:R-:W-:Y:S01]  /*2f30*/  FADD.FTZ R48, R181, R6 ;  /* 0x00000006b5307221 */ /* 0x002fe20000010000 */
        /* <DEDUP_REMOVED lines=87> */
[----:B------:R-:W-:Y:S02]  /*34b0*/  FSEL R85, R85, -INF , P2 ;  /* 0xff80000055557808 */ /* 0x000fe40001000000 */
[----:B------:R-:W-:Y:S02]  /*34c0*/  FMNMX.FTZ R4, R3, R4, !PT ;  /* 0x0000000403047209 */ /* 0x000fe40007810000 */
[----:B------:R-:W-:Y:S01]  /*34d0*/  F2FP.F16.F32.PACK_AB R181, R6, R181 ;  /* 0x000000b506b5723e */ /* 0x000fe200000000ff */
[----:B------:R-:W-:Y:S01]  /*34e0*/  MUFU.EX2 R161, R161 ;  /* 0x000000a100a17308 */ /* 0x000fe20000000800 */
[----:B------:R-:W-:-:S05]  /*34f0*/  FMNMX.FTZ R4, R85, R4, !PT ;  /* 0x0000000455047209 */ /* 0x000fca0007810000 */
[----:B------:R-:W1:Y:S02]  /*3500*/  SHFL.BFLY PT, R89, R4, 0x2, 0x1f ;  /* 0x0c401f0004597f89 */ /* 0x000e6400000e0000 */
[----:B------:R-:W-:Y:S08]  /*3510*/  MUFU.EX2 R36, R67 ;  /* 0x0000004300247308 */ /* 0x000ff00000000800 */
[----:B------:R-:W-:Y:S08]  /*3520*/  MUFU.EX2 R163, R163 ;  /* 0x000000a300a37308 */ /* 0x000ff00000000800 */
[----:B------:R-:W-:Y:S01]  /*3530*/  MUFU.EX2 R40, R71 ;  /* 0x0000004700287308 */ /* 0x000fe20000000800 */
[----:B-1----:R-:W-:-:S07]  /*3540*/  FMNMX.FTZ R89, R4, R89, !PT ;  /* 0x0000005904597209 */ /* 0x002fce0007810000 */
[----:B------:R-:W-:Y:S01]  /*3550*/  MUFU.EX2 R115, R115 ;  /* 0x0000007300737308 */ /* 0x000fe20000000800 */
[----:B------:R-:W1:Y:S07]  /*3560*/  SHFL.BFLY PT, R4, R89, 0x1, 0x1f ;  /* 0x0c201f0059047f89 */ /* 0x000e6e00000e0000 */
[----:B------:R-:W2:Y:S08]  /*3570*/  MUFU.EX2 R42, R75 ;  /* 0x0000004b002a7308 */ /* 0x000eb00000000800 */
[----:B------:R-:W-:Y:S08]  /*3580*/  MUFU.EX2 R117, R117 ;  /* 0x0000007500757308 */ /* 0x000ff00000000800 */
[----:B------:R-:W-:Y:S01]  /*3590*/  MUFU.EX2 R44, R79 ;  /* 0x0000004f002c7308 */ /* 0x000fe20000000800 */
[----:B--2---:R-:W-:-:S02]  /*35a0*/  F2FP.F16.F32.PACK_AB R157, R42, R115 ;  /* 0x000000732a9d723e */ /* 0x004fc400000000ff */
[----:B-1----:R-:W-:Y:S01]  /*35b0*/  FMNMX.FTZ R4, R89, R4, !PT ;  /* 0x0000000459047209 */ /* 0x002fe20007810000 */
[----:B------:R-:W-:-:S03]  /*35c0*/  IMAD.MOV.U32 R89, RZ, RZ, R151 ;  /* 0x000000ffff597224 */ /* 0x000fc600078e0097 */
[C---:B------:R-:W-:Y:S01]  /*35d0*/  FSETP.NEU.FTZ.AND P2, PT, R4.reuse, -INF , PT ;  /* 0xff8000000400780b */ /* 0x040fe20003f5d000 */
[-C--:B------:R-:W-:Y:S01]  /*35e0*/  FMUL.FTZ R34, R4, R0.reuse ;  /* 0x0000000004227220 */ /* 0x080fe20000410000 */
[----:B------:R-:W-:Y:S04]  /*35f0*/  MUFU.EX2 R119, R119 ;  /* 0x0000007700777308 */ /* 0x000fe80000000800 */
[----:B------:R-:W-:Y:S02]  /*3600*/  FSEL R34, R34, RZ, P2 ;  /* 0x000000ff22227208 */ /* 0x000fe40001000000 */
[----:B------:R-:W-:Y:S02]  /*3610*/  PLOP3.LUT P2, PT, PT, PT, UP0, 0x80, 0x0 ;  /* 0x000000000000781c */ /* 0x000fe40003f4f008 */
        /* <DEDUP_REMOVED lines=32> */
[----:B------:R3:W4:Y:S01]  /*3820*/  MUFU.EX2 R182, R29 ;  /* 0x0000001d00b67308 */ /* 0x0007220000000800 */
[----:B------:R-:W-:Y:S01]  /*3830*/  FADD.FTZ R5, R179, R48 ;  /* 0x00000030b3057221 */ /* 0x000fe20000010000 */
[----:B--2---:R-:W-:Y:S01]  /*3840*/  FADD.FTZ R48, R180, R25 ;  /* 0x00000019b4307221 */ /* 0x004fe20000010000 */
[-CC-:B------:R-:W-:Y:S01]  /*3850*/  FFMA.FTZ R55, R55, R0.reuse, -R34.reuse ;  /* 0x0000000037377223 */ /* 0x180fe20000010822 */
[-CC-:B------:R-:W-:Y:S01]  /*3860*/  FFMA.FTZ R73, R73, R0.reuse, -R34.reuse ;  /* 0x0000000049497223 */ /* 0x180fe20000010822 */
[----:B------:R-:W-:Y:S01]  /*3870*/  FADD.FTZ R50, R14, R5 ;  /* 0x000000050e327221 */ /* 0x000fe20000010000 */
[-CC-:B------:R-:W-:Y:S01]  /*3880*/  FFMA.FTZ R59, R59, R0.reuse, -R34.reuse ;  /* 0x000000003b3b7223 */ /* 0x180fe20000010822 */
[-C--:B------:R-:W-:Y:S01]  /*3890*/  FFMA.FTZ R77, R77, R0.reuse, -R34 ;  /* 0x000000004d4d7223 */ /* 0x080fe20000010822 */
[----:B------:R-:W2:Y:S01]  /*38a0*/  MUFU.EX2 R13, R13 ;  /* 0x0000000d000d7308 */ /* 0x000ea20000000800 */
[----:B-1----:R-:W-:Y:S01]  /*38b0*/  FADD.FTZ R5, R11, R48 ;  /* 0x000000300b057221 */ /* 0x002fe20000010000 */
[----:B---3--:R-:W-:Y:S01]  /*38c0*/  FADD.FTZ R29, R173, R50 ;  /* 0x00000032ad1d7221 */ /* 0x008fe20000010000 */
[-CC-:B------:R-:W-:Y:S01]  /*38d0*/  FFMA.FTZ R63, R63, R0.reuse, -R34.reuse ;  /* 0x000000003f3f7223 */ /* 0x180fe20000010822 */
[-CC-:B------:R-:W-:Y:S01]  /*38e0*/  FFMA.FTZ R81, R81, R0.reuse, -R34.reuse ;  /* 0x0000000051517223 */ /* 0x180fe20000010822 */
[-CC-:B------:R-:W-:Y:S01]  /*38f0*/  FFMA.FTZ R3, R3, R0.reuse, -R34.reuse ;  /* 0x0000000003037223 */ /* 0x180fe20000010822 */
[----:B------:R-:W-:Y:S01]  /*3900*/  FADD.FTZ R50, R20, R29 ;  /* 0x0000001d14327221 */ /* 0x000fe20000010000 */
[----:B------:R-:W-:Y:S01]  /*3910*/  FFMA.FTZ R34, R85, R0, -R34 ;  /* 0x0000000055227223 */ /* 0x000fe20000010822 */
[----:B------:R-:W1:Y:S01]  /*3920*/  MUFU.EX2 R176, R33 ;  /* 0x0000002100b07308 */ /* 0x000e620000000800 */
[C---:B----4-:R-:W-:Y:S01]  /*3930*/  FADD.FTZ R48, R182.reuse, R5 ;  /* 0x00000005b6307221 */ /* 0x050fe20000010000 */
        /* <DEDUP_REMOVED lines=9> */
[----:B------:R-:W-:Y:S01]  /*39d0*/  F2FP.F16.F32.PACK_AB R177, R12, R177 ;  /* 0x000000b10cb1723e */ /* 0x000fe200000000ff */
[----:B------:R-:W-:Y:S01]  /*39e0*/  FADD.FTZ R50, R26, R29 ;  /* 0x0000001d1a327221 */ /* 0x000fe20000010000 */
[----:B------:R-:W-:Y:S01]  /*39f0*/  F2FP.F16.F32.PACK_AB R179, R14, R179 ;  /* 0x000000b30eb3723e */ /* 0x000fe200000000ff */
[----:B------:R-:W2:Y:S01]  /*3a00*/  MUFU.EX2 R178, R37 ;  /* 0x0000002500b27308 */ /* 0x000ea20000000800 */
[----:B-1----:R-:W-:Y:S01]  /*3a10*/  FADD.FTZ R48, R176, R5 ;  /* 0x00000005b0307221 */ /* 0x002fe20000010000 */
[----:B------:R-:W-:Y:S01]  /*3a20*/  FADD.FTZ R29, R171, R50 ;  /* 0x00000032ab1d7221 */ /* 0x000fe20000010000 */
[----:B------:R-:W-:-:S02]  /*3a30*/  F2FP.F16.F32.PACK_AB R173, R20, R173 ;  /* 0x000000ad14ad723e */ /* 0x000fc400000000ff */
[----:B------:R-:W-:Y:S02]  /*3a40*/  F2FP.F16.F32.PACK_AB R175, R24, R175 ;  /* 0x000000af18af723e */ /* 0x000fe400000000ff */
[----:B------:R-:W-:Y:S01]  /*3a50*/  F2FP.F16.F32.PACK_AB R169, R26, R169 ;  /* 0x000000a91aa9723e */ /* 0x000fe200000000ff */
[----:B------:R-:W1:Y:S01]  /*3a60*/  MUFU.EX2 R21, R21 ;  /* 0x0000001500157308 */ /* 0x000e620000000800 */
[----:B---3--:R-:W-:Y:S01]  /*3a70*/  FADD.FTZ R5, R15, R48 ;  /* 0x000000300f057221 */ /* 0x008fe20000010000 */
[----:B------:R-:W-:Y:S02]  /*3a80*/  F2FP.F16.F32.PACK_AB R171, R28, R171 ;  /* 0x000000ab1cab723e */ /* 0x000fe400000000ff */
[----:B------:R-:W-:Y:S02]  /*3a90*/  F2FP.F16.F32.PACK_AB R180, R25, R180 ;  /* 0x000000b419b4723e */ /* 0x000fe400000000ff */
[----:B------:R-:W-:Y:S02]  /*3aa0*/  F2FP.F16.F32.PACK_AB R176, R176, R13 ;  /* 0x0000000db0b0723e */ /* 0x000fe400000000ff */
[----:B------:R-:W0:Y:S01]  /*3ab0*/  MUFU.EX2 R172, R41 ;  /* 0x0000002900ac7308 */ /* 0x000e220000000800 */
[C---:B--2---:R-:W-:Y:S01]  /*3ac0*/  FADD.FTZ R48, R178.reuse, R5 ;  /* 0x00000005b2307221 */ /* 0x044fe20000010000 */
[----:B------:R-:W-:-:S06]  /*3ad0*/  F2FP.F16.F32.PACK_AB R178, R178, R15 ;  /* 0x0000000fb2b2723e */ /* 0x000fcc00000000ff */
[----:B------:R-:W2:Y:S01]  /*3ae0*/  MUFU.EX2 R27, R27 ;  /* 0x0000001b001b7308 */ /* 0x000ea20000000800 */
[----:B-1----:R-:W-:Y:S01]  /*3af0*/  FADD.FTZ R5, R21, R48 ;  /* 0x0000003015057221 */ /* 0x002fe20000010000 */
[----:B------:R-:W-:-:S04]  /*3b00*/  FADD.FTZ R48, R28, R29 ;  /* 0x0000001d1c307221 */ /* 0x000fc80000010000 */
[----:B------:R-:W-:Y:S01]  /*3b10*/  FADD.FTZ R29, R165, R48 ;  /* 0x00000030a51d7221 */ /* 0x000fe20000010000 */
[----:B------:R-:W-:Y:S01]  /*3b20*/  F2FP.F16.F32.PACK_AB R165, R30, R165 ;  /* 0x000000a51ea5723e */ /* 0x000fe200000000ff */
[----:B------:R-:W1:Y:S01]  /*3b30*/  MUFU.EX2 R174, R45 ;  /* 0x0000002d00ae7308 */ /* 0x000e620000000800 */
[----:B0-----:R-:W-:Y:S01]  /*3b40*/  FADD.FTZ R2, R172, R5 ;  /* 0x00000005ac027221 */ /* 0x001fe20000010000 */
[----:B------:R-:W-:Y:S01]  /*3b50*/  FADD.FTZ R48, R30, R29 ;  /* 0x0000001d1e307221 */ /* 0x000fe20000010000 */
[----:B------:R-:W-:-:S03]  /*3b60*/  F2FP.F16.F32.PACK_AB R172, R172, R21 ;  /* 0x00000015acac723e */ /* 0x000fc600000000ff */
[----:B------:R-:W-:Y:S01]  /*3b70*/  FADD.FTZ R29, R167, R48 ;  /* 0x00000030a71d7221 */ /* 0x000fe20000010000 */
[C---:B------:R-:W-:Y:S01]  /*3b80*/  F2FP.F16.F32.PACK_AB R167, R32.reuse, R167 ;  /* 0x000000a720a7723e */ /* 0x040fe200000000ff */
[----:B------:R-:W0:Y:S01]  /*3b90*/  MUFU.EX2 R31, R31 ;  /* 0x0000001f001f7308 */ /* 0x000e220000000800 */
        /* <DEDUP_REMOVED lines=11> */
[----:B0-----:R-:W-:Y:S01]  /*3c50*/  FADD.FTZ R5, R31, R2 ;  /* 0x000000021f057221 */ /* 0x001fe20000010000 */
[----:B------:R-:W-:-:S04]  /*3c60*/  FADD.FTZ R6, R40, R29 ;  /* 0x0000001d28067221 */ /* 0x000fc80000010000 */
[----:B------:R-:W-:Y:S01]  /*3c70*/  FADD.FTZ R29, R115, R6 ;  /* 0x00000006731d7221 */ /* 0x000fe20000010000 */
[----:B------:R-:W-:Y:S01]  /*3c80*/  IMAD.MOV.U32 R115, RZ, RZ, R151 ;  /* 0x000000ffff737224 */ /* 0x000fe200078e0097 */
[----:B------:R-:W0:Y:S01]  /*3c90*/  MUFU.EX2 R170, R53 ;  /* 0x0000003500aa7308 */ /* 0x000e220000000800 */
[----:B--2---:R-:W-:Y:S01]  /*3ca0*/  FADD.FTZ R2, R168, R5 ;  /* 0x00000005a8027221 */ /* 0x004fe20000010000 */
[----:B------:R-:W-:Y:S01]  /*3cb0*/  FADD.FTZ R6, R42, R29 ;  /* 0x0000001d2a067221 */ /* 0x000fe20000010000 */
[----:B------:R-:W-:-:S03]  /*3cc0*/  F2FP.F16.F32.PACK_AB R168, R168, R31 ;  /* 0x0000001fa8a8723e */ /* 0x000fc600000000ff */
[----:B------:R-:W-:Y:S01]  /*3cd0*/  FADD.FTZ R29, R117, R6 ;  /* 0x00000006751d7221 */ /* 0x000fe20000010000 */
[----:B------:R-:W-:Y:S01]  /*3ce0*/  IMAD.MOV.U32 R117, RZ, RZ, R151 ;  /* 0x000000ffff757224 */ /* 0x000fe200078e0097 */
[----:B------:R-:W2:Y:S01]  /*3cf0*/  MUFU.EX2 R39, R39 ;  /* 0x0000002700277308 */ /* 0x000ea20000000800 */
[----:B-1----:R-:W-:Y:S01]  /*3d00*/  FADD.FTZ R5, R35, R2 ;  /* 0x0000000223057221 */ /* 0x002fe20000010000 */
[----:B------:R-:W-:-:S04]  /*3d10*/  FADD.FTZ R6, R44, R29 ;  /* 0x0000001d2c067221 */ /* 0x000fc80000010000 */
[----:B------:R-:W-:Y:S01]  /*3d20*/  FADD.FTZ R29, R119, R6 ;  /* 0x00000006771d7221 */ /* 0x000fe20000010000 */
[----:B------:R-:W-:Y:S01]  /*3d30*/  IMAD.MOV.U32 R119, RZ, RZ, R151 ;  /* 0x000000ffff777224 */ /* 0x000fe200078e0097 */
[----:B------:R-:W1:Y:S01]  /*3d40*/  MUFU.EX2 R164, R57 ;  /* 0x0000003900a47308 */ /* 0x000e620000000800 */
[----:B0-----:R-:W-:Y:S01]  /*3d50*/  FADD.FTZ R2, R170, R5 ;  /* 0x00000005aa027221 */ /* 0x001fe20000010000 */
[----:B------:R-:W-:Y:S01]  /*3d60*/  FADD.FTZ R6, R46, R29 ;  /* 0x0000001d2e067221 */ /* 0x000fe20000010000 */
[----:B------:R-:W-:-:S05]  /*3d70*/  F2FP.F16.F32.PACK_AB R170, R170, R35 ;  /* 0x00000023aaaa723e */ /* 0x000fca00000000ff */
[----:B------:R-:W0:Y:S01]  /*3d80*/  MUFU.EX2 R43, R43 ;  /* 0x0000002b002b7308 */ /* 0x000e220000000800 */
[----:B--2---:R-:W-:-:S07]  /*3d90*/  FADD.FTZ R5, R39, R2 ;  /* 0x0000000227057221 */ /* 0x004fce0000010000 */
[----:B------:R-:W2:Y:S01]  /*3da0*/  MUFU.EX2 R166, R61 ;  /* 0x0000003d00a67308 */ /* 0x000ea20000000800 */
[C---:B-1----:R-:W-:Y:S01]  /*3db0*/  FADD.FTZ R2, R164.reuse, R5 ;  /* 0x00000005a4027221 */ /* 0x042fe20000010000 */
[----:B------:R-:W-:-:S06]  /*3dc0*/  F2FP.F16.F32.PACK_AB R164, R164, R39 ;  /* 0x00000027a4a4723e */ /* 0x000fcc00000000ff */
[----:B------:R-:W1:Y:S01]  /*3dd0*/  MUFU.EX2 R47, R47 ;  /* 0x0000002f002f7308 */ /* 0x000e620000000800 */
[----:B0-----:R-:W-:-:S07]  /*3de0*/  FADD.FTZ R5, R43, R2 ;  /* 0x000000022b057221 */ /* 0x001fce0000010000 */
        /* <DEDUP_REMOVED lines=31> */
[----:B--2---:R-:W-:Y:S01]  /*3fe0*/  FADD.FTZ R11, R3, R2 ;  /* 0x00000002030b7221 */ /* 0x004fe20000010000 */
[----:B------:R-:W-:Y:S01]  /*3ff0*/  IMAD.MOV.U32 R2, RZ, RZ, 0x3f800000 ;  /* 0x3f800000ff027424 */ /* 0x000fe200078e00ff */
[C---:B-1----:R-:W-:Y:S01]  /*4000*/  F2FP.F16.F32.PACK_AB R155, R38.reuse, R121 ;  /* 0x00000079269b723e */ /* 0x042fe200000000ff */
[----:B------:R-:W-:Y:S01]  /*4010*/  FADD.FTZ R5, R38, R29 ;  /* 0x0000001d26057221 */ /* 0x000fe20000010000 */
[----:B------:R-:W-:Y:S01]  /*4020*/  IMAD.MOV.U32 R121, RZ, RZ, R151 ;  /* 0x000000ffff797224 */ /* 0x000fe200078e0097 */
[C---:B0-----:R-:W-:Y:S01]  /*4030*/  F2FP.F16.F32.PACK_AB R154, R34.reuse, R3 ;  /* 0x00000003229a723e */ /* 0x041fe200000000ff */
        /* <DEDUP_REMOVED lines=40> */
.L_x_2012:
[----:B------:R-:W-:-:S04]  /*42c0*/  UIADD3 UR7, UR6, 0x1, URZ ;  /* 0x0000000106077890 */ /* 0x000fc8000fffe03f */
[----:B------:R-:W-:-:S04]  /*42d0*/  UISETP.NE.AND UP0, UPT, UR7, 0x2, UPT ;  /* 0x000000020700788c */ /* 0x000fc8000bf05270 */
[----:B------:R-:W-:Y:S02]  /*42e0*/  USEL UR37, URZ, 0x1, UP0 ;  /* 0x000000013f257887 */ /* 0x000fe40008000000 */
[----:B------:R-:W-:Y:S02]  /*42f0*/  USEL UR36, UR7, URZ, UP0 ;  /* 0x0000003f07247287 */ /* 0x000fe40008000000 */
[----:B------:R-:W-:Y:S01]  /*4300*/  ULOP3.LUT UR37, UR5, UR37, URZ, 0x3c, !UPT ;  /* 0x0000002505257292 */ /* 0x000fe2000f8e3c3f */
[----:B------:R-:W-:Y:S11]  /*4310*/  @!P0 BRA `(.L_x_2004) ;  /* 0x0000000000048947 */ /* 0x000ff60003800000 */
[----:B------:R-:W-:Y:S01]  /*4320*/  BPT.TRAP 0x1 ;  /* 0x000000040000795c */ /* 0x000fe20000300000 */
.L_x_2004:
[----:B------:R-:W-:Y:S01]  /*4330*/  ULEA UR7, UR36, UR38, 0x3 ;  /* 0x0000002624077291 */ /* 0x000fe2000f8e183f */
[----:B------:R-:W-:-:S05]  /*4340*/  IMAD.U32 R0, RZ, RZ, UR37 ;  /* 0x00000025ff007e24 */ /* 0x000fca000f8e00ff */
[----:B------:R-:W-:-:S04]  /*4350*/  SHF.L.U32 R0, R0, 0x1f, RZ ;  /* 0x0000001f00007819 */ /* 0x000fc800000006ff */
[----:B------:R0:W1:Y:S01]  /*4360*/  SYNCS.PHASECHK.TRANS64.TRYWAIT P2, [UR7+0x34830], R0 ;  /* 0x03483000ff0075a7 */ /* 0x0000620008040147 */
[----:B------:R-:W-:Y:S05]  /*4370*/  @!P0 BRA `(.L_x_2005) ;  /* 0x0000000000048947 */ /* 0x000fea0003800000 */
[----:B------:R-:W-:Y:S01]  /*4380*/  BPT.TRAP 0x1 ;  /* 0x000000040000795c */ /* 0x000fe20000300000 */
.L_x_2005:
[----:B-1----:R-:W-:Y:S05]  /*4390*/  @P2 BRA `(.L_x_2006) ;  /* 0x0000000000082947 */ /* 0x002fea0003800000 */
[----:B------:R-:W1:Y:S02]  /*43a0*/  SYNCS.PHASECHK.TRANS64.TRYWAIT P2, [UR7+0x34830], R0 ;  /* 0x03483000ff0075a7 */ /* 0x000e640008040147 */
[----:B-1----:R-:W-:Y:S05]  /*43b0*/  @!P2 BRA `(.L_x_2007) ;  /* 0x000000cc008ca947 */ /* 0x002fea0003800000 */
.L_x_2006:
        /* <DEDUP_REMOVED lines=141> */
.L_x_2008:
[----:B------:R-:W-:Y:S01]  /*4c90*/  ULEA UR10, UR6, UR38, 0x3 ;  /* 0x00000026060a7291 */ /* 0x000fe2000f8e183f */
[----:B01----:R-:W-:-:S05]  /*4ca0*/  IMAD.U32 R0, RZ, RZ, UR5 ;  /* 0x00000005ff007e24 */ /* 0x003fca000f8e00ff */
[----:B------:R-:W-:-:S04]  /*4cb0*/  SHF.L.U32 R0, R0, 0x1f, RZ ;  /* 0x0000001f00007819 */ /* 0x000fc800000006ff */
[----:B------:R0:W1:Y:S01]  /*4cc0*/  SYNCS.PHASECHK.TRANS64.TRYWAIT P2, [UR10+0x34850], R0 ;  /* 0x03485000ff0075a7 */ /* 0x000062000804014a */
[----:B------:R-:W-:Y:S05]  /*4cd0*/  @!P0 BRA `(.L_x_2009) ;  /* 0x0000000000048947 */ /* 0x000fea0003800000 */
[----:B------:R-:W-:Y:S01]  /*4ce0*/  BPT.TRAP 0x1 ;  /* 0x000000040000795c */ /* 0x000fe20000300000 */
.L_x_2009:
[----:B-1----:R-:W-:Y:S05]  /*4cf0*/  @P2 BRA `(.L_x_2010) ;  /* 0x0000000000082947 */ /* 0x002fea0003800000 */
[----:B------:R-:W1:Y:S02]  /*4d00*/  SYNCS.PHASECHK.TRANS64.TRYWAIT P2, [UR10+0x34850], R0 ;  /* 0x03485000ff0075a7 */ /* 0x000e64000804014a */
[----:B-1----:R-:W-:Y:S05]  /*4d10*/  @!P2 BRA `(.L_x_2011) ;  /* 0x000000c4004ca947 */ /* 0x002fea0003800000 */
.L_x_2010:
[----:B------:R-:W-:Y:S01]  /*4d20*/  UIADD3 UR5, UR38, 0x400, URZ ;  /* 0x0000040026057890 */ /* 0x000fe2000fffe03f */
[----:B------:R-:W-:Y:S01]  /*4d30*/  WARPGROUP.ARRIVE ;  /* 0x00000000000079c5 */ /* 0x000fe20000000000 */
[----:B------:R-:W-:Y:S01]  /*4d40*/  UMOV UR15, 0x40000040 ;  /* 0x40000040000f7882 */ /* 0x000fe20000000000 */
[----:B------:R-:W-:Y:S01]  /*4d50*/  R2UR UR18, R16 ;  /* 0x00000000101272ca */ /* 0x000fe200000e0000 */
[----:B------:R-:W-:Y:S02]  /*4d60*/  USHF.R.U32.HI UR5, URZ, 0x4, UR5 ;  /* 0x000000043f057899 */ /* 0x000fe40008011605 */
[----:B------:R-:W-:Y:S02]  /*4d70*/  UISETP.GT.AND UP0, UPT, UR4, UR11, UPT ;  /* 0x0000000b0400728c */ /* 0x000fe4000bf04270 */
[----:B------:R-:W-:-:S04]  /*4d80*/  ULOP3.LUT UR5, UR5, 0x3fff, URZ, 0xc0, !UPT ;  /* 0x00003fff05057892 */ /* 0x000fc8000f8ec03f */
[----:B------:R-:W-:-:S04]  /*4d90*/  ULOP3.LUT UR5, UR5, 0x4000000, URZ, 0xfc, !UPT ;  /* 0x0400000005057892 */ /* 0x000fc8000f8efc3f */
[----:B------:R-:W-:-:S03]  /*4da0*/  ULEA UR5, UR6, UR5, 0xb ;  /* 0x0000000506057291 */ /* 0x000fc6000f8e583f */
[----:B------:R-:W-:Y:S02]  /*4db0*/  UMOV UR6, 0xffffff80 ;  /* 0xffffff8000067882 */ /* 0x000fe40000000000 */
[----:B------:R-:W-:Y:S02]  /*4dc0*/  UIMAD UR6, UR4, UR6, 0x1 ;  /* 0x00000001040674a4 */ /* 0x000fe4000f8e0206 */
[----:B------:R-:W-:Y:S01]  /*4dd0*/  UMOV UR14, UR5 ;  /* 0x00000005000e7c82 */ /* 0x000fe20008000000 */
[----:B------:R-:W-:Y:S01]  /*4de0*/  UIADD3 UR4, UR4, -0x1, URZ ;  /* 0xffffffff04047890 */ /* 0x000fe2000fffe03f */
[----:B------:R-:W-:Y:S01]  /*4df0*/  HGMMA.64x128x16.F32 R88, R180, gdesc[UR12].tnspB, R88, gsb0 ;  /* 0x41e0000cb4587df0 */ /* 0x000fe20008000858 */
[----:B------:R-:W-:Y:S01]  /*4e00*/  UIADD3 UR14, UR5, 0x80, URZ ;  /* 0x00000080050e7890 */ /* 0x000fe2000fffe03f */
[----:B------:R-:W-:Y:S01]  /*4e10*/  UMOV UR15, 0x40000040 ;  /* 0x40000040000f7882 */ /* 0x000fe20000000000 */
[----:B------:R-:W-:-:S04]  /*4e20*/  ULEA UR6, UR18, UR6, 0x7 ;  /* 0x0000000612067291 */ /* 0x000fc8000f8e383f */
[----:B------:R-:W-:-:S06]  /*4e30*/  UIADD3 UR6, -UR60, UR6, UR61 ;  /* 0x000000063c067290 */ /* 0x000fcc000fffe13d */
[----:B-1----:R-:W-:Y:S01]  /*4e40*/  IMAD.U32 R3, RZ, RZ, UR6 ;  /* 0x00000006ff037e24 */ /* 0x002fe2000f8e00ff */
[----:B------:R-:W-:-:S03]  /*4e50*/  UMOV UR6, UR36 ;  /* 0x0000002400067c82 */ /* 0x000fc60008000000 */
[----:B------:R-:W-:-:S04]  /*4e60*/  IMAD R12, R22, -0x2, R3 ;  /* 0xfffffffe160c7824 */ /* 0x000fc800078e0203 */
[----:B------:R-:W-:-:S05]  /*4e70*/  IMAD.IADD R12, R23, 0x1, R12 ;  /* 0x00000001170c7824 */ /* 0x000fca00078e020c */
[C---:B------:R-:W-:Y:S02]  /*4e80*/  ISETP.GT.AND P2, PT, R12.reuse, RZ, PT ;  /* 0x000000ff0c00720c */ /* 0x040fe40003f44270 */
[----:B------:R-:W-:Y:S02]  /*4e90*/  ISETP.GT.AND P3, PT, R12, 0x1, PT ;  /* 0x000000010c00780c */ /* 0x000fe40003f64270 */
[----:B------:R-:W-:Y:S02]  /*4ea0*/  FSEL R203, R24, -INF , P2 ;  /* 0xff80000018cb7808 */ /* 0x000fe40001000000 */
[----:B------:R-:W-:Y:S02]  /*4eb0*/  ISETP.GT.AND P2, PT, R12, 0x8, PT ;  /* 0x000000080c00780c */ /* 0x000fe40003f44270 */
[----:B------:R-:W-:Y:S02]  /*4ec0*/  FSEL R207, R25, -INF , P3 ;  /* 0xff80000019cf7808 */ /* 0x000fe40001800000 */
[----:B0-----:R-:W-:-:S02]  /*4ed0*/  FMNMX.FTZ R0, R203, R10, !PT ;  /* 0x0000000acb007209 */ /* 0x001fc40007810000 */
[----:B------:R-:W-:Y:S02]  /*4ee0*/  ISETP.GT.AND P3, PT, R12, 0x9, PT ;  /* 0x000000090c00780c */ /* 0x000fe40003f64270 */
[----:B------:R-:W-:Y:S02]  /*4ef0*/  FSEL R201, R28, -INF , P2 ;  /* 0xff8000001cc97808 */ /* 0x000fe40001000000 */
[----:B------:R-:W-:Y:S02]  /*4f00*/  FMNMX.FTZ R0, R207, R0, !PT ;  /* 0x00000000cf007209 */ /* 0x000fe40007810000 */
[----:B------:R-:W-:Y:S02]  /*4f10*/  ISETP.GT.AND P2, PT, R12, 0x10, PT ;  /* 0x000000100c00780c */ /* 0x000fe40003f44270 */
[----:B------:R-:W-:Y:S02]  /*4f20*/  FSEL R205, R29, -INF , P3 ;  /* 0xff8000001dcd7808 */ /* 0x000fe40001800000 */
[----:B------:R-:W-:-:S02]  /*4f30*/  FMNMX.FTZ R0, R201, R0, !PT ;  /* 0x00000000c9007209 */ /* 0x000fc40007810000 */
[C---:B------:R-:W-:Y:S02]  /*4f40*/  ISETP.GT.AND P3, PT, R12.reuse, 0x11, PT ;  /* 0x000000110c00780c */ /* 0x040fe40003f64270 */
[----:B------:R-:W-:Y:S02]  /*4f50*/  FMNMX.FTZ R0, R205, R0, !PT ;  /* 0x00000000cd007209 */ /* 0x000fe40007810000 */
[----:B------:R-:W-:Y:S02]  /*4f60*/  FSEL R199, R33, -INF , P3 ;  /* 0xff80000021c77808 */ /* 0x000fe40001800000 */
[----:B------:R-:W-:-:S04]  /*4f70*/  ISETP.GT.AND P3, PT, R12, 0x19, PT ;  /* 0x000000190c00780c */ /* 0x000fc80003f64270 */
[----:B------:R-:W-:Y:S02]  /*4f80*/  FSEL R33, R37, -INF , P3 ;  /* 0xff80000025217808 */ /* 0x000fe40001800000 */
[----:B------:R-:W-:Y:S01]  /*4f90*/  ISETP.GT.AND P3, PT, R12, 0x21, PT ;  /* 0x000000210c00780c */ /* 0x000fe20003f64270 */
[----:B------:R-:W-:Y:S02]  /*4fa0*/  WARPGROUP.DEPBAR.LE gsb0, 0x0 ;  /* 0x00008000000079c5 */ /* 0x000fe40000010000 */
[----:B------:R-:W-:Y:S01]  /*4fb0*/  WARPGROUP.ARRIVE ;  /* 0x00000000000079c5 */ /* 0x000fe20000000000 */
[----:B------:R-:W-:Y:S02]  /*4fc0*/  FSEL R183, R32, -INF , P2 ;  /* 0xff80000020b77808 */ /* 0x000fe40001000000 */
[----:B------:R-:W-:Y:S02]  /*4fd0*/  ISETP.GT.AND P2, PT, R12, 0x18, PT ;  /* 0x000000180c00780c */ /* 0x000fe40003f44270 */
[----:B------:R-:W-:Y:S01]  /*4fe0*/  FMNMX.FTZ R0, R183, R0, !PT ;  /* 0x00000000b7007209 */ /* 0x000fe20007810000 */
[----:B------:R-:W-:Y:S01]  /*4ff0*/  HGMMA.64x128x16.F32 R88, R176, gdesc[UR12].tnspB, R88, gsb0 ;  /* 0x41e0000cb0587df0 */ /* 0x000fe20008000858 */
[----:B------:R-:W-:Y:S01]  /*5000*/  UIADD3 UR14, UR5, 0x100, URZ ;  /* 0x00000100050e7890 */ /* 0x000fe2000fffe03f */
[----:B------:R-:W-:Y:S01]  /*5010*/  FSEL R197, R36, -INF , P2 ;  /* 0xff80000024c57808 */ /* 0x000fe20001000000 */
[----:B------:R-:W-:Y:S01]  /*5020*/  UMOV UR15, 0x40000040 ;  /* 0x40000040000f7882 */ /* 0x000fe20000000000 */
[----:B------:R-:W-:-:S02]  /*5030*/  FMNMX.FTZ R0, R199, R0, !PT ;  /* 0x00000000c7007209 */ /* 0x000fc40007810000 */
[----:B------:R-:W-:Y:S02]  /*5040*/  ISETP.GT.AND P2, PT, R12, 0x20, PT ;  /* 0x000000200c00780c */ /* 0x000fe40003f44270 */
[----:B------:R-:W-:Y:S02]  /*5050*/  FMNMX.FTZ R0, R197, R0, !PT ;  /* 0x00000000c5007209 */ /* 0x000fe40007810000 */
[----:B------:R-:W-:Y:S02]  /*5060*/  FSEL R195, R40, -INF , P2 ;  /* 0xff80000028c37808 */ /* 0x000fe40001000000 */
[----:B------:R-:W-:Y:S02]  /*5070*/  FMNMX.FTZ R0, R33, R0, !PT ;  /* 0x0000000021007209 */ /* 0x000fe40007810000 */
[----:B------:R-:W-:Y:S02]  /*5080*/  ISETP.GT.AND P2, PT, R12, 0x28, PT ;  /* 0x000000280c00780c */ /* 0x000fe40003f44270 */
[----:B------:R-:W-:-:S02]  /*5090*/  FSEL R181, R41, -INF , P3 ;  /* 0xff80000029b57808 */ /* 0x000fc40001800000 */
[----:B------:R-:W-:Y:S02]  /*50a0*/  FMNMX.FTZ R0, R195, R0, !PT ;  /* 0x00000000c3007209 */ /* 0x000fe40007810000 */
[----:B------:R-:W-:Y:S02]  /*50b0*/  ISETP.GT.AND P3, PT, R12, 0x29, PT ;  /* 0x000000290c00780c */ /* 0x000fe40003f64270 */
[----:B------:R-:W-:Y:S01]  /*50c0*/  FMNMX.FTZ R0, R181, R0, !PT ;  /* 0x00000000b5007209 */ /* 0x000fe20007810000 */
[----:B------:R-:W-:Y:S02]  /*50d0*/  WARPGROUP.DEPBAR.LE gsb0, 0x0 ;  /* 0x00008000000079c5 */ /* 0x000fe40000010000 */
[----:B------:R-:W-:Y:S01]  /*50e0*/  WARPGROUP.ARRIVE ;  /* 0x00000000000079c5 */ /* 0x000fe20000000000 */
[----:B------:R-:W-:Y:S02]  /*50f0*/  FSEL R179, R44, -INF , P2 ;  /* 0xff8000002cb37808 */ /* 0x000fe40001000000 */
[----:B------:R-:W-:-:S02]  /*5100*/  ISETP.GT.AND P2, PT, R12, 0x30, PT ;  /* 0x000000300c00780c */ /* 0x000fc40003f44270 */
[----:B------:R-:W-:Y:S01]  /*5110*/  FSEL R177, R45, -INF , P3 ;  /* 0xff8000002db17808 */ /* 0x000fe20001800000 */
[----:B------:R-:W-:Y:S01]  /*5120*/  HGMMA.64x128x16.F32 R88, R172, gdesc[UR12].tnspB, R88, gsb0 ;  /* 0x41e0000cac587df0 */ /* 0x000fe20008000858 */
[----:B------:R-:W-:Y:S01]  /*5130*/  UIADD3 UR14, UR5, 0x180, URZ ;  /* 0x00000180050e7890 */ /* 0x000fe2000fffe03f */
[----:B------:R-:W-:Y:S01]  /*5140*/  FMNMX.FTZ R0, R179, R0, !PT ;  /* 0x00000000b3007209 */ /* 0x000fe20007810000 */
[----:B------:R-:W-:Y:S01]  /*5150*/  UMOV UR15, 0x40000040 ;  /* 0x40000040000f7882 */ /* 0x000fe20000000000 */
[----:B------:R-:W-:Y:S02]  /*5160*/  ISETP.GT.AND P3, PT, R12, 0x31, PT ;  /* 0x000000310c00780c */ /* 0x000fe40003f64270 */
[----:B------:R-:W-:Y:S01]  /*5170*/  FMNMX.FTZ R0, R177, R0, !PT ;  /* 0x00000000b1007209 */ /* 0x000fe20007810000 */
[----:B------:R-:W-:Y:S02]  /*5180*/  WARPGROUP.DEPBAR.LE gsb0, 0x0 ;  /* 0x00008000000079c5 */ /* 0x000fe40000010000 */
[----:B------:R-:W-:Y:S01]  /*5190*/  WARPGROUP.ARRIVE ;  /* 0x00000000000079c5 */ /* 0x000fe20000000000 */
[----:B------:R-:W-:-:S02]  /*51a0*/  FSEL R175, R48, -INF , P2 ;  /* 0xff80000030af7808 */ /* 0x000fc40001000000 */
[C---:B------:R-:W-:Y:S02]  /*51b0*/  ISETP.GT.AND P2, PT, R12.reuse, 0x38, PT ;  /* 0x000000380c00780c */ /* 0x040fe40003f44270 */
[----:B------:R-:W-:Y:S01]  /*51c0*/  FSEL R173, R49, -INF , P3 ;  /* 0xff80000031ad7808 */ /* 0x000fe20001800000 */
[----:B------:R-:W-:Y:S01]  /*51d0*/  HGMMA.64x128x16.F32 R88, R168, gdesc[UR12].tnspB, R88, gsb0 ;  /* 0x41e0000ca8587df0 */ /* 0x000fe20008000858 */
[----:B------:R-:W-:Y:S01]  /*51e0*/  FMNMX.FTZ R0, R175, R0, !PT ;  /* 0x00000000af007209 */ /* 0x000fe20007810000 */
[----:B------:R-:W-:Y:S01]  /*51f0*/  UIADD3 UR14, UR5, 0x200, URZ ;  /* 0x00000200050e7890 */ /* 0x000fe2000fffe03f */
[----:B------:R-:W-:Y:S01]  /*5200*/  ISETP.GT.AND P3, PT, R12, 0x39, PT ;  /* 0x000000390c00780c */ /* 0x000fe20003f64270 */
[----:B------:R-:W-:Y:S01]  /*5210*/  UMOV UR15, 0x40000040 ;  /* 0x40000040000f7882 */ /* 0x000fe20000000000 */
[----:B------:R-:W-:Y:S02]  /*5220*/  FSEL R45, R52, -INF , P2 ;  /* 0xff800000342d7808 */ /* 0x000fe40001000000 */
[----:B------:R-:W-:-:S02]  /*5230*/  FMNMX.FTZ R0, R173, R0, !PT ;  /* 0x00000000ad007209 */ /* 0x000fc40007810000 */
[C---:B------:R-:W-:Y:S02]  /*5240*/  ISETP.GT.AND P2, PT, R12.reuse, 0x40, PT ;  /* 0x000000400c00780c */ /* 0x040fe40003f44270 */
[----:B------:R-:W-:Y:S02]  /*5250*/  FSEL R53, R53, -INF , P3 ;  /* 0xff80000035357808 */ /* 0x000fe40001800000 */
[----:B------:R-:W-:Y:S02]  /*5260*/  FMNMX.FTZ R0, R45, R0, !PT ;  /* 0x000000002d007209 */ /* 0x000fe40007810000 */
[----:B------:R-:W-:Y:S02]  /*5270*/  ISETP.GT.AND P3, PT, R12, 0x41, PT ;  /* 0x000000410c00780c */ /* 0x000fe40003f64270 */
        /* <DEDUP_REMOVED lines=41> */
[C---:B------:R-:W-:Y:S01]  /*5510*/  ISETP.GT.AND P3, PT, R12.reuse, 0x79, PT ;  /* 0x000000790c00780c */ /* 0x040fe20003f64270 */
[----:B------:R-:W-:Y:S01]  /*5520*/  VIADD R12, R12, 0x8 ;  /* 0x000000080c0c7836 */ /* 0x000fe20000000000 */
[----:B------:R-:W-:Y:S02]  /*5530*/  FSEL R37, R84, -INF , P2 ;  /* 0xff80000054257808 */ /* 0x000fe40001000000 */
[----:B------:R-:W-:-:S02]  /*5540*/  FMNMX.FTZ R0, R81, R0, !PT ;  /* 0x0000000051007209 */ /* 0x000fc40007810000 */
[----:B------:R-:W-:Y:S02]  /*5550*/  FSEL R85, R85, -INF , P3 ;  /* 0xff80000055557808 */ /* 0x000fe40001800000 */
[----:B------:R-:W-:Y:S02]  /*5560*/  FMNMX.FTZ R0, R37, R0, !PT ;  /* 0x0000000025007209 */ /* 0x000fe40007810000 */
[C---:B------:R-:W-:Y:S02]  /*5570*/  ISETP.GT.AND P5, PT, R12.reuse, RZ, PT ;  /* 0x000000ff0c00720c */ /* 0x040fe40003fa4270 */
[----:B------:R-:W-:Y:S02]  /*5580*/  FMNMX.FTZ R14, R85, R0, !PT ;  /* 0x00000000550e7209 */ /* 0x000fe40007810000 */
[----:B------:R-:W0:Y:S01]  /*5590*/  LDC R0, c[0x0][0x988] ;  /* 0x00026200ff007b82 */ /* 0x000e220000000800 */
[----:B------:R-:W-:Y:S02]  /*55a0*/  ISETP.GT.AND P6, PT, R12, 0x1, PT ;  /* 0x000000010c00780c */ /* 0x000fe40003fc4270 */
[----:B------:R-:W1:Y:S01]  /*55b0*/  SHFL.BFLY PT, R29, R14, 0x2, 0x1f ;  /* 0x0c401f000e1d7f89 */ /* 0x000e6200000e0000 */
[----:B------:R-:W-:-:S02]  /*55c0*/  FSEL R26, R26, -INF , P5 ;  /* 0xff8000001a1a7808 */ /* 0x000fc40002800000 */
[C---:B------:R-:W-:Y:S02]  /*55d0*/  ISETP.GT.AND P3, PT, R12.reuse, 0x8, PT ;  /* 0x000000080c00780c */ /* 0x040fe40003f64270 */
[----:B------:R-:W-:Y:S02]  /*55e0*/  ISETP.GT.AND P4, PT, R12, 0x9, PT ;  /* 0x000000090c00780c */ /* 0x000fe40003f84270 */
[----:B------:R-:W-:Y:S02]  /*55f0*/  FSEL R49, R30, -INF , P3 ;  /* 0xff8000001e317808 */ /* 0x000fe40001800000 */
[C---:B------:R-:W-:Y:S02]  /*5600*/  ISETP.GT.AND P5, PT, R12.reuse, 0x10, PT ;  /* 0x000000100c00780c */ /* 0x040fe40003fa4270 */
[----:B------:R-:W-:Y:S02]  /*5610*/  ISETP.GT.AND P3, PT, R12, 0x18, PT ;  /* 0x000000180c00780c */ /* 0x000fe40003f64270 */
[----:B-1----:R-:W-:Y:S01]  /*5620*/  FMNMX.FTZ R20, R14, R29, !PT ;  /* 0x0000001d0e147209 */ /* 0x002fe20007810000 */
[----:B------:R-:W-:-:S02]  /*5630*/  WARPGROUP.DEPBAR.LE gsb0, 0x0 ;  /* 0x00008000000079c5 */ /* 0x000fc40000010000 */
[----:B------:R-:W-:Y:S02]  /*5640*/  WARPGROUP.ARRIVE ;  /* 0x00000000000079c5 */ /* 0x000fe40000000000 */
[----:B------:R-:W1:Y:S01]  /*5650*/  SHFL.BFLY PT, R29, R20, 0x1, 0x1f ;  /* 0x0c201f00141d7f89 */ /* 0x000e6200000e0000 */
[----:B------:R-:W-:Y:S02]  /*5660*/  FMNMX.FTZ R14, R26, R11, !PT ;  /* 0x0000000b1a0e7209 */ /* 0x000fe40007810000 */
[----:B------:R-:W-:Y:S01]  /*5670*/  FSEL R169, R34, -INF , P5 ;  /* 0xff80000022a97808 */ /* 0x000fe20002800000 */
[----:B------:R-:W-:Y:S01]  /*5680*/  HGMMA.64x128x16.F32 R88, R164, gdesc[UR12].tnspB, R88, gsb0 ;  /* 0x41e0000ca4587df0 */ /* 0x000fe20008000858 */
[----:B------:R-:W-:Y:S01]  /*5690*/  UIADD3 UR14, UR5, 0x280, URZ ;  /* 0x00000280050e7890 */ /* 0x000fe2000fffe03f */
[----:B------:R-:W-:Y:S01]  /*56a0*/  ISETP.GT.AND P5, PT, R12, 0x20, PT ;  /* 0x000000200c00780c */ /* 0x000fe20003fa4270 */
[----:B------:R-:W-:Y:S01]  /*56b0*/  UMOV UR15, 0x40000040 ;  /* 0x40000040000f7882 */ /* 0x000fe20000000000 */
[----:B-1----:R-:W-:-:S04]  /*56c0*/  FMNMX.FTZ R4, R20, R29, !PT ;  /* 0x0000001d14047209 */ /* 0x002fc80007810000 */
[C---:B------:R-:W-:Y:S01]  /*56d0*/  FSETP.NEU.FTZ.AND P2, PT, R4.reuse, -INF , PT ;  /* 0xff8000000400780b */ /* 0x040fe20003f5d000 */
[----:B0-----:R-:W-:-:S05]  /*56e0*/  FMUL.FTZ R2, R4, R0 ;  /* 0x0000000004027220 */ /* 0x001fca0000410000 */
[----:B------:R-:W-:-:S05]  /*56f0*/  FSEL R2, R2, RZ, P2 ;  /* 0x000000ff02027208 */ /* 0x000fca0001000000 */
        /* <DEDUP_REMOVED lines=26> */
[-CC-:B------:R-:W-:Y:S01]  /*58a0*/  FFMA.FTZ R25, R81, R0.reuse, -R2.reuse ;  /* 0x0000000051197223 */ /* 0x180fe20000010802 */
[----:B------:R-:W-:Y:S01]  /*58b0*/  ISETP.GT.AND P5, PT, R12, 0x60, PT ;  /* 0x000000600c00780c */ /* 0x000fe20003fa4270 */
[----:B------:R-:W-:Y:S01]  /*58c0*/  MUFU.EX2 R29, R29 ;  /* 0x0000001d001d7308 */ /* 0x000fe20000000800 */
[----:B------:R-:W-:Y:S01]  /*58d0*/  FFMA.FTZ R37, R85, R0, -R2 ;  /* 0x0000000055257223 */ /* 0x000fe20000010802 */
[----:B------:R-:W-:-:S04]  /*58e0*/  IMAD.U32 R50, RZ, RZ, UR10 ;  /* 0x0000000aff327e24 */ /* 0x000fc8000f8e00ff */
[----:B------:R-:W-:Y:S02]  /*58f0*/  @!P1 VIADD R50, R50, 0x34860 ;  /* 0x0003486032329836 */ /* 0x000fe40000000000 */
[----:B------:R-:W-:Y:S03]  /*5900*/  MUFU.EX2 R182, R182 ;  /* 0x000000b600b67308 */ /* 0x000fe60000000800 */
[----:B------:R-:W-:-:S05]  /*5910*/  @!P1 PRMT R50, RZ, 0x654, R50 ;  /* 0x00000654ff329816 */ /* 0x000fca0000000032 */
        /* <DEDUP_REMOVED lines=11> */
[-CC-:B------:R-:W-:Y:S01]  /*59d0*/  FFMA.FTZ R166, R3, R0.reuse, -R2.reuse ;  /* 0x0000000003a67223 */ /* 0x180fe20000010802 */
[----:B------:R-:W-:Y:S01]  /*59e0*/  FSEL R167, R31, -INF , P4 ;  /* 0xff8000001fa77808 */ /* 0x000fe20002000000 */
[--C-:B------:R-:W-:Y:S01]  /*59f0*/  FFMA.FTZ R31, R199, R0, -R2.reuse ;  /* 0x00000000c71f7223 */ /* 0x100fe20000010802 */
[----:B------:R-:W-:Y:S01]  /*5a00*/  FMNMX.FTZ R14, R165, R14, !PT ;  /* 0x0000000ea50e7209 */ /* 0x000fe20007810000 */
[----:B------:R-:W-:Y:S01]  /*5a10*/  HGMMA.64x128x16.F32 R88, R160, gdesc[UR12].tnspB, R88, gsb0 ;  /* 0x41e0000ca0587df0 */ /* 0x000fe20008000858 */
[C---:B------:R-:W-:Y:S01]  /*5a20*/  ISETP.GT.AND P6, PT, R12.reuse, 0x11, PT ;  /* 0x000000110c00780c */ /* 0x040fe20003fc4270 */
[----:B------:R-:W-:Y:S01]  /*5a30*/  UIADD3 UR14, UR5, 0x300, URZ ;  /* 0x00000300050e7890 */ /* 0x000fe2000fffe03f */
[----:B------:R-:W-:Y:S01]  /*5a40*/  FMNMX.FTZ R14, R49, R14, !PT ;  /* 0x0000000e310e7209 */ /* 0x000fe20007810000 */
[----:B------:R0:W-:Y:S01]  /*5a50*/  MUFU.EX2 R27, R205 ;  /* 0x000000cd001b7308 */ /* 0x0001e20000000800 */
[----:B------:R-:W-:Y:S01]  /*5a60*/  FSEL R171, R35, -INF , P6 ;  /* 0xff80000023ab7808 */ /* 0x000fe20003000000 */
[--C-:B------:R-:W-:Y:S01]  /*5a70*/  FFMA.FTZ R35, R181, R0, -R2.reuse ;  /* 0x00000000b5237223 */ /* 0x100fe20000010802 */
[----:B------:R-:W-:Y:S01]  /*5a80*/  FMNMX.FTZ R14, R167, R14, !PT ;  /* 0x0000000ea70e7209 */ /* 0x000fe20007810000 */
[----:B------:R-:W-:Y:S01]  /*5a90*/  UMOV UR15, 0x40000040 ;  /* 0x40000040000f7882 */ /* 0x000fe20000000000 */
[C---:B------:R-:W-:Y:S01]  /*5aa0*/  ISETP.GT.AND P4, PT, R12.reuse, 0x19, PT ;  /* 0x000000190c00780c */ /* 0x040fe20003f84270 */
[--C-:B------:R-:W-:Y:S01]  /*5ab0*/  FFMA.FTZ R164, R41, R0, -R2.reuse ;  /* 0x0000000029a47223 */ /* 0x100fe20000010802 */
[----:B------:R-:W-:Y:S01]  /*5ac0*/  FMNMX.FTZ R14, R169, R14, !PT ;  /* 0x0000000ea90e7209 */ /* 0x000fe20007810000 */
[-CC-:B------:R-:W-:Y:S01]  /*5ad0*/  FFMA.FTZ R41, R57, R0.reuse, -R2.reuse ;  /* 0x0000000039297223 */ /* 0x180fe20000010802 */
[----:B------:R-:W-:Y:S01]  /*5ae0*/  FSEL R39, R39, -INF , P4 ;  /* 0xff80000027277808 */ /* 0x000fe20002000000 */
[--C-:B------:R-:W-:Y:S01]  /*5af0*/  FFMA.FTZ R57, R61, R0, -R2.reuse ;  /* 0x000000003d397223 */ /* 0x100fe20000010802 */
[----:B------:R-:W-:Y:S01]  /*5b00*/  FMNMX.FTZ R14, R171, R14, !PT ;  /* 0x0000000eab0e7209 */ /* 0x000fe20007810000 */
[----:B------:R-:W-:Y:S01]  /*5b10*/  FFMA.FTZ R61, R65, R0, -R2 ;  /* 0x00000000413d7223 */ /* 0x000fe20000010802 */
[----:B------:R-:W-:Y:S01]  /*5b20*/  ISETP.GT.AND P6, PT, R12, 0x21, PT ;  /* 0x000000210c00780c */ /* 0x000fe20003fc4270 */
[----:B------:R-:W-:Y:S01]  /*5b30*/  MUFU.EX2 R31, R31 ;  /* 0x0000001f001f7308 */ /* 0x000fe20000000800 */
[----:B------:R-:W-:-:S02]  /*5b40*/  FMNMX.FTZ R14, R183, R14, !PT ;  /* 0x0000000eb70e7209 */ /* 0x000fc40007810000 */
[----:B------:R-:W-:Y:S01]  /*5b50*/  FSEL R199, R43, -INF , P6 ;  /* 0xff8000002bc77808 */ /* 0x000fe20003000000 */
[----:B------:R-:W-:Y:S01]  /*5b60*/  FFMA.FTZ R43, R177, R0, -R2 ;  /* 0x00000000b12b7223 */ /* 0x000fe20000010802 */
[----:B------:R-:W-:Y:S02]  /*5b70*/  FMNMX.FTZ R14, R39, R14, !PT ;  /* 0x0000000e270e7209 */ /* 0x000fe40007810000 */
[----:B------:R-:W-:Y:S01]  /*5b80*/  ISETP.GT.AND P4, PT, R12, 0x29, PT ;  /* 0x000000290c00780c */ /* 0x000fe20003f84270 */
[----:B------:R-:W-:Y:S01]  /*5b90*/  MUFU.EX2 R35, R35 ;  /* 0x0000002300237308 */ /* 0x000fe20000000800 */
[----:B------:R-:W-:Y:S02]  /*5ba0*/  FMNMX.FTZ R14, R197, R14, !PT ;  /* 0x0000000ec50e7209 */ /* 0x000fe40007810000 */
[----:B------:R-:W-:Y:S02]  /*5bb0*/  FSEL R47, R47, -INF , P4 ;  /* 0xff8000002f2f7808 */ /* 0x000fe40002000000 */
[----:B------:R-:W-:-:S02]  /*5bc0*/  FMNMX.FTZ R14, R199, R14, !PT ;  /* 0x0000000ec70e7209 */ /* 0x000fc40007810000 */
[C---:B------:R-:W-:Y:S01]  /*5bd0*/  ISETP.GT.AND P6, PT, R12.reuse, 0x31, PT ;  /* 0x000000310c00780c */ /* 0x040fe20003fc4270 */
[----:B------:R-:W-:Y:S01]  /*5be0*/  MUFU.EX2 R43, R43 ;  /* 0x0000002b002b7308 */ /* 0x000fe20000000800 */
[----:B------:R-:W-:Y:S02]  /*5bf0*/  FMNMX.FTZ R14, R201, R14, !PT ;  /* 0x0000000ec90e7209 */ /* 0x000fe40007810000 */
[----:B------:R-:W-:Y:S02]  /*5c00*/  FSEL R51, R51, -INF , P6 ;  /* 0xff80000033337808 */ /* 0x000fe40003000000 */
[----:B------:R-:W-:Y:S02]  /*5c10*/  FMNMX.FTZ R14, R47, R14, !PT ;  /* 0x0000000e2f0e7209 */ /* 0x000fe40007810000 */
[----:B------:R-:W-:Y:S01]  /*5c20*/  ISETP.GT.AND P4, PT, R12, 0x39, PT ;  /* 0x000000390c00780c */ /* 0x000fe20003f84270 */
[----:B------:R-:W-:Y:S01]  /*5c30*/  MUFU.EX2 R164, R164 ;  /* 0x000000a400a47308 */ /* 0x000fe20000000800 */
[----:B------:R-:W-:-:S02]  /*5c40*/  FMNMX.FTZ R14, R195, R14, !PT ;  /* 0x0000000ec30e7209 */ /* 0x000fc40007810000 */
[----:B------:R-:W-:Y:S02]  /*5c50*/  FSEL R181, R54, -INF , P3 ;  /* 0xff80000036b57808 */ /* 0x000fe40001800000 */
[----:B------:R-:W-:Y:S02]  /*5c60*/  FMNMX.FTZ R14, R51, R14, !PT ;  /* 0x0000000e330e7209 */ /* 0x000fe40007810000 */
[----:B------:R-:W-:Y:S01]  /*5c70*/  FSEL R203, R55, -INF , P4 ;  /* 0xff80000037cb7808 */ /* 0x000fe20002000000 */
[----:B------:R-:W-:Y:S01]  /*5c80*/  FFMA.FTZ R55, R173, R0, -R2 ;  /* 0x00000000ad377223 */ /* 0x000fe20000010802 */
[----:B------:R-:W-:Y:S01]  /*5c90*/  FMNMX.FTZ R14, R181, R14, !PT ;  /* 0x0000000eb50e7209 */ /* 0x000fe20007810000 */
[----:B------:R-:W-:Y:S01]  /*5ca0*/  MUFU.EX2 R41, R41 ;  /* 0x0000002900297308 */ /* 0x000fe20000000800 */
[----:B------:R-:W-:Y:S02]  /*5cb0*/  ISETP.GT.AND P6, PT, R12, 0x41, PT ;  /* 0x000000410c00780c */ /* 0x000fe40003fc4270 */
[----:B------:R-:W-:-:S02]  /*5cc0*/  FMNMX.FTZ R14, R203, R14, !PT ;  /* 0x0000000ecb0e7209 */ /* 0x000fc40007810000 */
[C---:B------:R-:W-:Y:S02]  /*5cd0*/  ISETP.GT.AND P3, PT, R12.reuse, 0x48, PT ;  /* 0x000000480c00780c */ /* 0x040fe40003f64270 */
        /* <DEDUP_REMOVED lines=20> */
[----:B------:R-:W-:Y:S01]  /*5e20*/  FMNMX.FTZ R14, R173, R14, !PT ;  /* 0x0000000ead0e7209 */ /* 0x000fe20007810000 */
[----:B------:R-:W-:Y:S01]  /*5e30*/  MUFU.EX2 R20, R20 ;  /* 0x0000001400147308 */ /* 0x000fe20000000800 */
[----:B------:R-:W-:-:S02]  /*5e40*/  ISETP.GT.AND P6, PT, R12, 0x61, PT ;  /* 0x000000610c00780c */ /* 0x000fc40003fc4270 */
[----:B0-----:R-:W-:Y:S02]  /*5e50*/  FSEL R205, R74, -INF , P5 ;  /* 0xff8000004acd7808 */ /* 0x001fe40002800000 */
[----:B------:R-:W-:Y:S02]  /*5e60*/  FMNMX.FTZ R14, R71, R14, !PT ;  /* 0x0000000e470e7209 */ /* 0x000fe40007810000 */
[C---:B------:R-:W-:Y:S01]  /*5e70*/  ISETP.GT.AND P3, PT, R12.reuse, 0x68, PT ;  /* 0x000000680c00780c */ /* 0x040fe20003f64270 */
[----:B------:R-:W-:Y:S01]  /*5e80*/  MUFU.EX2 R25, R25 ;  /* 0x0000001900197308 */ /* 0x000fe20000000800 */
[----:B------:R-:W-:Y:S02]  /*5e90*/  FSEL R75, R75, -INF , P6 ;  /* 0xff8000004b4b7808 */ /* 0x000fe40003000000 */
[----:B------:R-:W-:Y:S02]  /*5ea0*/  FMNMX.FTZ R14, R205, R14, !PT ;  /* 0x0000000ecd0e7209 */ /* 0x000fe40007810000 */
[----:B------:R-:W-:-:S02]  /*5eb0*/  ISETP.GT.AND P4, PT, R12, 0x69, PT ;  /* 0x000000690c00780c */ /* 0x000fc40003f84270 */
[----:B------:R-:W-:Y:S01]  /*5ec0*/  FSEL R53, R78, -INF , P3 ;  /* 0xff8000004e357808 */ /* 0x000fe20001800000 */
[----:B------:R-:W-:Y:S01]  /*5ed0*/  MUFU.EX2 R37, R37 ;  /* 0x0000002500257308 */ /* 0x000fe20000000800 */
[----:B------:R-:W-:Y:S02]  /*5ee0*/  FMNMX.FTZ R14, R75, R14, !PT ;  /* 0x0000000e4b0e7209 */ /* 0x000fe40007810000 */
[C---:B------:R-:W-:Y:S02]  /*5ef0*/  ISETP.GT.AND P5, PT, R12.reuse, 0x70, PT ;  /* 0x000000700c00780c */ /* 0x040fe40003fa4270 */
[----:B------:R-:W-:Y:S02]  /*5f00*/  FSEL R79, R79, -INF , P4 ;  /* 0xff8000004f4f7808 */ /* 0x000fe40002000000 */
[----:B------:R-:W-:Y:S02]  /*5f10*/  FMNMX.FTZ R14, R53, R14, !PT ;  /* 0x0000000e350e7209 */ /* 0x000fe40007810000 */
[----:B------:R-:W-:-:S02]  /*5f20*/  ISETP.GT.AND P6, PT, R12, 0x71, PT ;  /* 0x000000710c00780c */ /* 0x000fc40003fc4270 */
[----:B------:R-:W-:Y:S02]  /*5f30*/  FSEL R207, R82, -INF , P5 ;  /* 0xff80000052cf7808 */ /* 0x000fe40002800000 */
        /* <DEDUP_REMOVED lines=8> */
[----:B------:R-:W-:-:S03]  /*5fc0*/  FSEL R87, R87, -INF , P4 ;  /* 0xff80000057577808 */ /* 0x000fc60002000000 */
[----:B------:R-:W-:Y:S01]  /*5fd0*/  MUFU.EX2 R12, R12 ;  /* 0x0000000c000c7308 */ /* 0x000fe20000000800 */
[----:B------:R-:W-:Y:S02]  /*5fe0*/  WARPGROUP.DEPBAR.LE gsb0, 0x0 ;  /* 0x00008000000079c5 */ /* 0x000fe40000010000 */
        /* <DEDUP_REMOVED lines=12> */
[----:B------:R-:W0:Y:S02]  /*60b0*/  SHFL.BFLY PT, R3, R14, 0x2, 0x1f ;  /* 0x0c401f000e037f89 */ /* 0x000e2400000e0000 */
[----:B------:R-:W-:Y:S08]  /*60c0*/  MUFU.EX2 R162, R162 ;  /* 0x000000a200a27308 */ /* 0x000ff00000000800 */
[----:B------:R-:W-:Y:S08]  /*60d0*/  MUFU.EX2 R13, R13 ;  /* 0x0000000d000d7308 */ /* 0x000ff00000000800 */
[----:B------:R-:W-:Y:S01]  /*60e0*/  MUFU.EX2 R15, R15 ;  /* 0x0000000f000f7308 */ /* 0x000fe20000000800 */
[----:B0-----:R-:W-:Y:S01]  /*60f0*/  FMNMX.FTZ R3, R14, R3, !PT ;  /* 0x000000030e037209 */ /* 0x001fe20007810000 */
[-CC-:B------:R-:W-:Y:S01]  /*6100*/  FFMA.FTZ R14, R21, R0.reuse, -R2.reuse ;  /* 0x00000000150e7223 */ /* 0x180fe20000010802 */
[----:B------:R-:W-:-:S03]  /*6110*/  FFMA.FTZ R21, R77, R0, -R2 ;  /* 0x000000004d157223 */ /* 0x000fc60000010802 */
[----:B------:R-:W0:Y:S02]  /*6120*/  SHFL.BFLY PT, R24, R3, 0x1, 0x1f ;  /* 0x0c201f0003187f89 */ /* 0x000e2400000e0000 */
[----:B------:R-:W-:Y:S08]  /*6130*/  MUFU.EX2 R14, R14 ;  /* 0x0000000e000e7308 */ /* 0x000ff00000000800 */
[----:B------:R-:W-:Y:S01]  /*6140*/  MUFU.EX2 R21, R21 ;  /* 0x0000001500157308 */ /* 0x000fe20000000800 */
[----:B0-----:R-:W-:-:S02]  /*6150*/  FMNMX.FTZ R7, R3, R24, !PT ;  /* 0x0000001803077209 */ /* 0x001fc40007810000 */
        /* <DEDUP_REMOVED lines=12> */
[----:B------:R-:W1:Y:S01]  /*6220*/  MUFU.EX2 R3, R3 ;  /* 0x0000000300037308 */ /* 0x000e620000000800 */
[-C--:B------:R-:W-:Y:S01]  /*6230*/  FMUL.FTZ R11, R11, R0.reuse ;  /* 0x000000000b0b7220 */ /* 0x080fe20000410000 */
[-CC-:B------:R-:W-:Y:S01]  /*6240*/  FFMA.FTZ R10, R165, R0.reuse, -R30.reuse ;  /* 0x00000000a50a7223 */ /* 0x180fe2000001081e */
[-CC-:B------:R-:W-:Y:S01]  /*6250*/  FFMA.FTZ R26, R49, R0.reuse, -R30.reuse ;  /* 0x00000000311a7223 */ /* 0x180fe2000001081e */
[-CC-:B------:R-:W-:Y:S01]  /*6260*/  FFMA.FTZ R49, R167, R0.reuse, -R30.reuse ;  /* 0x00000000a7317223 */ /* 0x180fe2000001081e */
[-CC-:B0-----:R-:W-:Y:S01]  /*6270*/  FFMA.FTZ R28, R169, R0.reuse, -R30.reuse ;  /* 0x00000000a91c7223 */ /* 0x181fe2000001081e */
        /* <DEDUP_REMOVED lines=10> */
[----:B------:R-:W0:Y:S01]  /*6320*/  MUFU.EX2 R2, R11 ;  /* 0x0000000b00027308 */ /* 0x000e220000000800 */
[----:B-1----:R-:W-:Y:S01]  /*6330*/  FFMA.FTZ R6, R3, R6, R180 ;  /* 0x0000000603067223 */ /* 0x002fe200000100b4 */
[-CC-:B------:R-:W-:Y:S01]  /*6340*/  FFMA.FTZ R40, R203, R0.reuse, -R30.reuse ;  /* 0x00000000cb287223 */ /* 0x180fe2000001081e */
[-CC-:B------:R-:W-:Y:S01]  /*6350*/  FFMA.FTZ R165, R179, R0.reuse, -R30.reuse ;  /* 0x00000000b3a57223 */ /* 0x180fe2000001081e */
[-C--:B------:R-:W-:Y:S01]  /*6360*/  FFMA.FTZ R42, R59, R0.reuse, -R30 ;  /* 0x000000003b2a7223 */ /* 0x080fe2000001081e */
[----:B------:R-:W-:Y:S01]  /*6370*/  FADD.FTZ R51, R29, R6 ;  /* 0x000000061d337221 */ /* 0x000fe20000010000 */
[-CC-:B------:R-:W-:Y:S01]  /*6380*/  FFMA.FTZ R167, R177, R0.reuse, -R30.reuse ;  /* 0x00000000b1a77223 */ /* 0x180fe2000001081e */
[-CC-:B------:R-:W-:Y:S01]  /*6390*/  FFMA.FTZ R44, R63, R0.reuse, -R30.reuse ;  /* 0x000000003f2c7223 */ /* 0x180fe2000001081e */
[----:B------:R-:W1:Y:S01]  /*63a0*/  MUFU.EX2 R10, R10 ;  /* 0x0000000a000a7308 */ /* 0x000e620000000800 */
[----:B------:R-:W-:Y:S01]  /*63b0*/  FADD.FTZ R6, R182, R51 ;  /* 0x00000033b6067221 */ /* 0x000fe20000010000 */
[-CC-:B------:R-:W-:Y:S01]  /*63c0*/  FFMA.FTZ R173, R173, R0.reuse, -R30.reuse ;  /* 0x00000000adad7223 */ /* 0x180fe2000001081e */
[-CC-:B------:R-:W-:Y:S01]  /*63d0*/  FFMA.FTZ R71, R71, R0.reuse, -R30.reuse ;  /* 0x0000000047477223 */ /* 0x180fe2000001081e */
[----:B------:R-:W-:Y:S01]  /*63e0*/  FFMA.FTZ R205, R205, R0, -R30 ;  /* 0x00000000cdcd7223 */ /* 0x000fe2000001081e */
[C---:B------:R-:W-:Y:S01]  /*63f0*/  FADD.FTZ R51, R27.reuse, R6 ;  /* 0x000000061b337221 */ /* 0x040fe20000010000 */
[----:B------:R-:W-:Y:S01]  /*6400*/  F2FP.F16.F32.PACK_AB R182, R27, R182 ;  /* 0x000000b61bb6723e */ /* 0x000fe200000000ff */
[-CC-:B------:R-:W-:Y:S01]  /*6410*/  FFMA.FTZ R75, R75, R0.reuse, -R30.reuse ;  /* 0x000000004b4b7223 */ /* 0x180fe2000001081e */
[----:B------:R-:W2:Y:S01]  /*6420*/  MUFU.EX2 R26, R26 ;  /* 0x0000001a001a7308 */ /* 0x000ea20000000800 */
[----:B------:R-:W-:Y:S01]  /*6430*/  FADD.FTZ R6, R176, R51 ;  /* 0x00000033b0067221 */ /* 0x000fe20000010000 */
[----:B0-----:R-:W-:Y:S01]  /*6440*/  FFMA.FTZ R5, R2, R5, R65 ;  /* 0x0000000502057223 */ /* 0x001fe20000010041 */
[-CC-:B------:R-:W-:Y:S01]  /*6450*/  FFMA.FTZ R53, R53, R0.reuse, -R30.reuse ;  /* 0x0000000035357223 */ /* 0x180fe2000001081e */
[-C--:B------:R-:W-:Y:S01]  /*6460*/  FFMA.FTZ R79, R79, R0.reuse, -R30 ;  /* 0x000000004f4f7223 */ /* 0x080fe2000001081e */
[----:B------:R-:W-:Y:S01]  /*6470*/  FADD.FTZ R51, R31, R6 ;  /* 0x000000061f337221 */ /* 0x000fe20000010000 */
[-CC-:B------:R-:W-:Y:S01]  /*6480*/  FFMA.FTZ R207, R207, R0.reuse, -R30.reuse ;  /* 0x00000000cfcf7223 */ /* 0x180fe2000001081e */
[-CC-:B------:R-:W-:Y:S01]  /*6490*/  FFMA.FTZ R83, R83, R0.reuse, -R30.reuse ;  /* 0x0000000053537223 */ /* 0x180fe2000001081e */
[----:B------:R-:W0:Y:S01]  /*64a0*/  MUFU.EX2 R49, R49 ;  /* 0x0000003100317308 */ /* 0x000e220000000800 */
[----:B------:R-:W-:Y:S01]  /*64b0*/  FADD.FTZ R6, R178, R51 ;  /* 0x00000033b2067221 */ /* 0x000fe20000010000 */
[C---:B-1----:R-:W-:Y:S01]  /*64c0*/  FADD.FTZ R11, R10.reuse, R5 ;  /* 0x000000050a0b7221 */ /* 0x042fe20000010000 */
[----:B------:R-:W-:Y:S01]  /*64d0*/  FFMA.FTZ R161, R161, R0, -R30 ;  /* 0x00000000a1a17223 */ /* 0x000fe2000001081e */
[----:B------:R-:W-:Y:S01]  /*64e0*/  F2FP.F16.F32.PACK_AB R181, R10, R65 ;  /* 0x000000410ab5723e */ /* 0x000fe200000000ff */
[----:B------:R-:W-:Y:S01]  /*64f0*/  FADD.FTZ R51, R33, R6 ;  /* 0x0000000621337221 */ /* 0x000fe20000010000 */
[----:B------:R-:W-:Y:S01]  /*6500*/  IMAD.U32 R6, RZ, RZ, UR7 ;  /* 0x00000007ff067e24 */ /* 0x000fe2000f8e00ff */
[----:B------:R-:W-:Y:S01]  /*6510*/  F2FP.F16.F32.PACK_AB R180, R29, R180 ;  /* 0x000000b41db4723e */ /* 0x000fe200000000ff */
[----:B------:R-:W1:Y:S01]  /*6520*/  MUFU.EX2 R28, R28 ;  /* 0x0000001c001c7308 */ /* 0x000e620000000800 */
[----:B------:R-:W-:Y:S01]  /*6530*/  FADD.FTZ R46, R172, R51 ;  /* 0x00000033ac2e7221 */ /* 0x000fe20000010000 */
[----:B------:R-:W-:-:S02]  /*6540*/  @!P1 VIADD R5, R6, 0x34840 ;  /* 0x0003484006059836 */ /* 0x000fc40000000000 */
[----:B--2---:R-:W-:Y:S01]  /*6550*/  FADD.FTZ R6, R26, R11 ;  /* 0x0000000b1a067221 */ /* 0x004fe20000010000 */
[----:B------:R-:W-:Y:S01]  /*6560*/  F2FP.F16.F32.PACK_AB R176, R31, R176 ;  /* 0x000000b01fb0723e */ /* 0x000fe200000000ff */
[----:B------:R-:W-:Y:S01]  /*6570*/  FADD.FTZ R51, R35, R46 ;  /* 0x0000002e23337221 */ /* 0x000fe20000010000 */
[----:B------:R-:W-:Y:S01]  /*6580*/  F2FP.F16.F32.PACK_AB R178, R33, R178 ;  /* 0x000000b221b2723e */ /* 0x000fe200000000ff */
[----:B------:R-:W2:Y:S01]  /*6590*/  MUFU.EX2 R69, R69 ;  /* 0x0000004500457308 */ /* 0x000ea20000000800 */
[----:B0-----:R-:W-:Y:S01]  /*65a0*/  FADD.FTZ R11, R49, R6 ;  /* 0x00000006310b7221 */ /* 0x001fe20000010000 */
[----:B------:R-:W-:Y:S01]  /*65b0*/  FADD.FTZ R46, R174, R51 ;  /* 0x00000033ae2e7221 */ /* 0x000fe20000010000 */
[----:B------:R-:W-:Y:S02]  /*65c0*/  @!P1 PRMT R5, RZ, 0x654, R5 ;  /* 0x00000654ff059816 */ /* 0x000fe40000000005 */
[----:B------:R-:W-:Y:S01]  /*65d0*/  F2FP.F16.F32.PACK_AB R172, R35, R172 ;  /* 0x000000ac23ac723e */ /* 0x000fe200000000ff */
[----:B------:R-:W-:Y:S01]  /*65e0*/  FADD.FTZ R51, R43, R46 ;  /* 0x0000002e2b337221 */ /* 0x000fe20000010000 */
[----:B------:R-:W-:Y:S01]  /*65f0*/  FFMA.FTZ R46, R67, R0, -R30 ;  /* 0x00000000432e7223 */ /* 0x000fe2000001081e */
[----:B------:R-:W-:-:S02]  /*6600*/  WARPGROUP.DEPBAR.LE gsb0, 0x0 ;  /* 0x00008000000079c5 */ /* 0x000fc40000010000 */
[----:B------:R-:W-:Y:S01]  /*6610*/  WARPGROUP.ARRIVE ;  /* 0x00000000000079c5 */ /* 0x000fe20000000000 */
[----:B------:R-:W0:Y:S01]  /*6620*/  MUFU.EX2 R32, R32 ;  /* 0x0000002000207308 */ /* 0x000e220000000800 */
[----:B-1----:R-:W-:Y:S01]  /*6630*/  FADD.FTZ R6, R28, R11 ;  /* 0x0000000b1c067221 */ /* 0x002fe20000010000 */
[----:B------:R-:W-:Y:S01]  /*6640*/  FADD.FTZ R48, R168, R51 ;  /* 0x00000033a8307221 */ /* 0x000fe20000010000 */
[----:B------:R-:W-:Y:S02]  /*6650*/  F2FP.F16.F32.PACK_AB R174, R43, R174 ;  /* 0x000000ae2bae723e */ /* 0x000fe400000000ff */
[----:B------:R-:W-:Y:S01]  /*6660*/  HGMMA.64x128x16.F32 R88, R152, gdesc[UR12].tnspB, R88, gsb0 ;  /* 0x41e0000c98587df0 */ /* 0x000fe20008000858 */
[----:B--2---:R-:W-:Y:S01]  /*6670*/  FADD.FTZ R11, R69, R6 ;  /* 0x00000006450b7221 */ /* 0x004fe20000010000 */
[C---:B------:R-:W-:Y:S01]  /*6680*/  FADD.FTZ R51, R55.reuse, R48 ;  /* 0x0000003037337221 */ /* 0x040fe20000010000 */
[----:B------:R-:W1:Y:S01]  /*6690*/  MUFU.EX2 R39, R39 ;  /* 0x0000002700277308 */ /* 0x000e620000000800 */
[----:B------:R-:W-:-:S02]  /*66a0*/  F2FP.F16.F32.PACK_AB R168, R55, R168 ;  /* 0x000000a837a8723e */ /* 0x000fc400000000ff */
[----:B------:R-:W-:Y:S01]  /*66b0*/  FADD.FTZ R48, R170, R51 ;  /* 0x00000033aa307221 */ /* 0x000fe20000010000 */
[----:B------:R-:W-:Y:S02]  /*66c0*/  F2FP.F16.F32.PACK_AB R170, R45, R170 ;  /* 0x000000aa2daa723e */ /* 0x000fe400000000ff */
[----:B------:R-:W-:Y:S01]  /*66d0*/  F2FP.F16.F32.PACK_AB R156, R15, R12 ;  /* 0x0000000c0f9c723e */ /* 0x000fe200000000ff */
[----:B------:R-:W-:Y:S01]  /*66e0*/  FADD.FTZ R51, R45, R48 ;  /* 0x000000302d337221 */ /* 0x000fe20000010000 */
[----:B------:R-:W2:Y:S01]  /*66f0*/  MUFU.EX2 R34, R34 ;  /* 0x0000002200227308 */ /* 0x000ea20000000800 */
[----:B0-----:R-:W-:Y:S01]  /*6700*/  FADD.FTZ R6, R32, R11 ;  /* 0x0000000b20067221 */ /* 0x001fe20000010000 */
[----:B------:R-:W-:Y:S01]  /*6710*/  F2FP.F16.F32.PACK_AB R158, R21, R14 ;  /* 0x0000000e159e723e */ /* 0x000fe200000000ff */
[----:B------:R-:W-:Y:S01]  /*6720*/  FADD.FTZ R48, R164, R51 ;  /* 0x00000033a4307221 */ /* 0x000fe20000010000 */
[----:B------:R-:W-:Y:S02]  /*6730*/  F2FP.F16.F32.PACK_AB R164, R41, R164 ;  /* 0x000000a429a4723e */ /* 0x000fe400000000ff */
[----:B------:R-:W-:-:S02]  /*6740*/  F2FP.F16.F32.PACK_AB R183, R49, R26 ;  /* 0x0000001a31b7723e */ /* 0x000fc400000000ff */
[----:B------:R-:W0:Y:S01]  /*6750*/  MUFU.EX2 R73, R73 ;  /* 0x0000004900497308 */ /* 0x000e220000000800 */
[----:B-1----:R-:W-:Y:S01]  /*6760*/  FADD.FTZ R11, R39, R6 ;  /* 0x00000006270b7221 */ /* 0x002fe20000010000 */
[----:B------:R-:W-:Y:S02]  /*6770*/  F2FP.F16.F32.PACK_AB R177, R69, R28 ;  /* 0x0000001c45b1723e */ /* 0x000fe400000000ff */
[----:B------:R-:W-:-:S04]  /*6780*/  F2FP.F16.F32.PACK_AB R179, R39, R32 ;  /* 0x0000002027b3723e */ /* 0x000fc800000000ff */
[----:B------:R-:W1:Y:S01]  /*6790*/  MUFU.EX2 R36, R36 ;  /* 0x0000002400247308 */ /* 0x000e620000000800 */
[----:B--2---:R-:W-:-:S07]  /*67a0*/  FADD.FTZ R6, R34, R11 ;  /* 0x0000000b22067221 */ /* 0x004fce0000010000 */
[----:B------:R-:W2:Y:S01]  /*67b0*/  MUFU.EX2 R47, R47 ;  /* 0x0000002f002f7308 */ /* 0x000ea20000000800 */
[----:B0-----:R-:W-:-:S07]  /*67c0*/  FADD.FTZ R11, R73, R6 ;  /* 0x00000006490b7221 */ /* 0x001fce0000010000 */
[----:B------:R-:W0:Y:S01]  /*67d0*/  MUFU.EX2 R169, R169 ;  /* 0x000000a900a97308 */ /* 0x000e220000000800 */
[----:B-1----:R-:W-:Y:S01]  /*67e0*/  FADD.FTZ R6, R36, R11 ;  /* 0x0000000b24067221 */ /* 0x002fe20000010000 */
[----:B------:R-:W-:-:S04]  /*67f0*/  FADD.FTZ R11, R41, R48 ;  /* 0x00000030290b7221 */ /* 0x000fc80000010000 */
[----:B------:R-:W-:Y:S01]  /*6800*/  FADD.FTZ R48, R166, R11 ;  /* 0x0000000ba6307221 */ /* 0x000fe20000010000 */
[----:B------:R-:W-:Y:S01]  /*6810*/  F2FP.F16.F32.PACK_AB R166, R57, R166 ;  /* 0x000000a639a6723e */ /* 0x000fe200000000ff */
[----:B------:R-:W1:Y:S01]  /*6820*/  MUFU.EX2 R38, R38 ;  /* 0x0000002600267308 */ /* 0x000e620000000800 */
[----:B--2---:R-:W-:Y:S01]  /*6830*/  FADD.FTZ R6, R47, R6 ;  /* 0x000000062f067221 */ /* 0x004fe20000010000 */
[----:B------:R-:W-:-:S04]  /*6840*/  FADD.FTZ R51, R57, R48 ;  /* 0x0000003039337221 */ /* 0x000fc80000010000 */
[----:B------:R-:W-:Y:S01]  /*6850*/  FADD.FTZ R48, R160, R51 ;  /* 0x00000033a0307221 */ /* 0x000fe20000010000 */
[----:B------:R-:W-:Y:S01]  /*6860*/  F2FP.F16.F32.PACK_AB R160, R61, R160 ;  /* 0x000000a03da0723e */ /* 0x000fe200000000ff */
[----:B------:R-:W2:Y:S01]  /*6870*/  MUFU.EX2 R171, R171 ;  /* 0x000000ab00ab7308 */ /* 0x000ea20000000800 */
[----:B0-----:R-:W-:Y:S01]  /*6880*/  FADD.FTZ R11, R169, R6 ;  /* 0x00000006a90b7221 */ /* 0x001fe20000010000 */
[----:B------:R-:W-:-:S04]  /*6890*/  FADD.FTZ R51, R61, R48 ;  /* 0x000000303d337221 */ /* 0x000fc80000010000 */
[----:B------:R-:W-:Y:S01]  /*68a0*/  FADD.FTZ R48, R162, R51 ;  /* 0x00000033a2307221 */ /* 0x000fe20000010000 */
[C---:B------:R-:W-:Y:S01]  /*68b0*/  F2FP.F16.F32.PACK_AB R162, R13.reuse, R162 ;  /* 0x000000a20da2723e */ /* 0x040fe200000000ff */
[----:B------:R-:W0:Y:S01]  /*68c0*/  MUFU.EX2 R40, R40 ;  /* 0x0000002800287308 */ /* 0x000e220000000800 */
[C---:B-1----:R-:W-:Y:S01]  /*68d0*/  FADD.FTZ R6, R38.reuse, R11 ;  /* 0x0000000b26067221 */ /* 0x042fe20000010000 */
[----:B------:R-:W-:Y:S01]  /*68e0*/  FADD.FTZ R27, R13, R48 ;  /* 0x000000300d1b7221 */ /* 0x000fe20000010000 */
[----:B------:R-:W-:-:S03]  /*68f0*/  F2FP.F16.F32.PACK_AB R169, R38, R169 ;  /* 0x000000a926a9723e */ /* 0x000fc600000000ff */
[----:B------:R-:W-:Y:S02]  /*6900*/  FADD.FTZ R48, R12, R27 ;  /* 0x0000001b0c307221 */ /* 0x000fe40000010000 */
[----:B------:R-:W1:Y:S01]  /*6910*/  MUFU.EX2 R165, R165 ;  /* 0x000000a500a57308 */ /* 0x000e620000000800 */
[----:B--2---:R-:W-:Y:S01]  /*6920*/  FADD.FTZ R11, R171, R6 ;  /* 0x00000006ab0b7221 */ /* 0x004fe20000010000 */
[----:B------:R-:W-:-:S04]  /*6930*/  FADD.FTZ R27, R15, R48 ;  /* 0x000000300f1b7221 */ /* 0x000fc80000010000 */
[----:B------:R-:W-:Y:S02]  /*6940*/  FADD.FTZ R48, R14, R27 ;  /* 0x0000001b0e307221 */ /* 0x000fe40000010000 */
[----:B------:R-:W2:Y:S01]  /*6950*/  MUFU.EX2 R42, R42 ;  /* 0x0000002a002a7308 */ /* 0x000ea20000000800 */
[C---:B0-----:R-:W-:Y:S01]  /*6960*/  FADD.FTZ R6, R40.reuse, R11 ;  /* 0x0000000b28067221 */ /* 0x041fe20000010000 */
[----:B------:R-:W-:Y:S01]  /*6970*/  FADD.FTZ R27, R21, R48 ;  /* 0x00000030151b7221 */ /* 0x000fe20000010000 */
[----:B------:R-:W-:-:S05]  /*6980*/  F2FP.F16.F32.PACK_AB R171, R40, R171 ;  /* 0x000000ab28ab723e */ /* 0x000fca00000000ff */
[----:B------:R-:W0:Y:S01]  /*6990*/  MUFU.EX2 R167, R167 ;  /* 0x000000a700a77308 */ /* 0x000e220000000800 */
[----:B-1----:R-:W-:-:S07]  /*69a0*/  FADD.FTZ R11, R165, R6 ;  /* 0x00000006a50b7221 */ /* 0x002fce0000010000 */
[----:B------:R-:W1:Y:S01]  /*69b0*/  MUFU.EX2 R44, R44 ;  /* 0x0000002c002c7308 */ /* 0x000e620000000800 */
[C---:B--2---:R-:W-:Y:S01]  /*69c0*/  FADD.FTZ R6, R42.reuse, R11 ;  /* 0x0000000b2a067221 */ /* 0x044fe20000010000 */
[----:B------:R-:W-:-:S06]  /*69d0*/  F2FP.F16.F32.PACK_AB R165, R42, R165 ;  /* 0x000000a52aa5723e */ /* 0x000fcc00000000ff */
[----:B------:R-:W-:Y:S01]  /*69e0*/  MUFU.EX2 R46, R46 ;  /* 0x0000002e002e7308 */ /* 0x000fe20000000800 */
[----:B0-----:R-:W-:-:S07]  /*69f0*/  FADD.FTZ R11, R167, R6 ;  /* 0x00000006a70b7221 */ /* 0x001fce0000010000 */
[----:B------:R-:W-:Y:S01]  /*6a00*/  MUFU.EX2 R71, R71 ;  /* 0x0000004700477308 */ /* 0x000fe20000000800 */
[C---:B-1----:R-:W-:Y:S01]  /*6a10*/  FADD.FTZ R6, R44.reuse, R11 ;  /* 0x0000000b2c067221 */ /* 0x042fe20000010000 */
[----:B------:R-:W-:-:S06]  /*6a20*/  F2FP.F16.F32.PACK_AB R167, R44, R167 ;  /* 0x000000a72ca7723e */ /* 0x000fcc00000000ff */
[----:B------:R-:W-:Y:S08]  /*6a30*/  MUFU.EX2 R52, R205 ;  /* 0x000000cd00347308 */ /* 0x000ff00000000800 */
[----:B------:R-:W0:Y:S08]  /*6a40*/  MUFU.EX2 R75, R75 ;  /* 0x0000004b004b7308 */ /* 0x000e300000000800 */
[----:B------:R-:W-:Y:S01]  /*6a50*/  MUFU.EX2 R54, R53 ;  /* 0x0000003500367308 */ /* 0x000fe20000000800 */
[----:B------:R-:W-:-:S02]  /*6a60*/  WARPGROUP.DEPBAR.LE gsb0, 0x0 ;  /* 0x00008000000079c5 */ /* 0x000fc40000010000 */
[----:B------:R1:W-:Y:S01]  /*6a70*/  @!P1 SYNCS.ARRIVE.TRANS64.RED.A1T0 RZ, [R5+URZ], RZ ;  /* 0x000000ff05ff99a7 */ /* 0x0003e2000810043f */
[----:B------:R-:W-:-:S04]  /*6a80*/  F2FP.F16.F32.PACK_AB R152, R25, R20 ;  /* 0x000000141998723e */ /* 0x000fc800000000ff */
[----:B------:R-:W2:Y:S01]  /*6a90*/  MUFU.EX2 R79, R79 ;  /* 0x0000004f004f7308 */ /* 0x000ea20000000800 */
[----:B------:R-:W-:Y:S02]  /*6aa0*/  F2FP.F16.F32.PACK_AB R154, R37, R24 ;  /* 0x00000018259a723e */ /* 0x000fe400000000ff */
[----:B0-----:R-:W-:Y:S01]  /*6ab0*/  F2FP.F16.F32.PACK_AB R157, R75, R52 ;  /* 0x000000344b9d723e */ /* 0x001fe200000000ff */
[-CC-:B-1----:R-:W-:Y:S01]  /*6ac0*/  FFMA.FTZ R5, R175, R0.reuse, -R30.reuse ;  /* 0x00000000af057223 */ /* 0x182fe2000001081e */
[----:B------:R0:W-:Y:S01]  /*6ad0*/  @!P1 SYNCS.ARRIVE.TRANS64.RED.A1T0 RZ, [R50+URZ], RZ ;  /* 0x000000ff32ff99a7 */ /* 0x0001e2000810043f */
[----:B------:R-:W-:Y:S02]  /*6ae0*/  FFMA.FTZ R30, R87, R0, -R30 ;  /* 0x00000000571e7223 */ /* 0x000fe4000001081e */
[----:B------:R-:W-:Y:S01]  /*6af0*/  MUFU.EX2 R48, R207 ;  /* 0x000000cf00307308 */ /* 0x000fe20000000800 */
[----:B------:R-:W-:-:S07]  /*6b00*/  F2FP.F16.F32.PACK_AB R175, R47, R36 ;  /* 0x000000242faf723e */ /* 0x000fce00000000ff */
[----:B------:R-:W1:Y:S01]  /*6b10*/  MUFU.EX2 R5, R5 ;  /* 0x0000000500057308 */ /* 0x000e620000000800 */
[----:B--2---:R-:W-:-:S07]  /*6b20*/  F2FP.F16.F32.PACK_AB R159, R79, R54 ;  /* 0x000000364f9f723e */ /* 0x004fce00000000ff */
[----:B0-----:R0:W2:Y:S08]  /*6b30*/  MUFU.EX2 R50, R173 ;  /* 0x000000ad00327308 */ /* 0x0010b00000000800 */
[----:B------:R-:W3:Y:S01]  /*6b40*/  MUFU.EX2 R83, R83 ;  /* 0x0000005300537308 */ /* 0x000ee20000000800 */
[----:B-1----:R-:W-:Y:S01]  /*6b50*/  FADD.FTZ R11, R5, R6 ;  /* 0x00000006050b7221 */ /* 0x002fe20000010000 */
[----:B------:R-:W-:Y:S01]  /*6b60*/  FADD.FTZ R6, R20, R27 ;  /* 0x0000001b14067221 */ /* 0x000fe20000010000 */
[----:B0-----:R-:W-:-:S02]  /*6b70*/  F2FP.F16.F32.PACK_AB R173, R73, R34 ;  /* 0x0000002249ad723e */ /* 0x001fc400000000ff */
[----:B------:R-:W-:Y:S01]  /*6b80*/  FADD.FTZ R11, R46, R11 ;  /* 0x0000000b2e0b7221 */ /* 0x000fe20000010000 */
[----:B------:R-:W-:Y:S02]  /*6b90*/  FADD.FTZ R13, R25, R6 ;  /* 0x00000006190d7221 */ /* 0x000fe40000010000 */
[----:B------:R0:W-:Y:S01]  /*6ba0*/  MUFU.EX2 R10, R161 ;  /* 0x000000a1000a7308 */ /* 0x0001e20000000800 */
[----:B--2---:R-:W-:Y:S01]  /*6bb0*/  FADD.FTZ R11, R50, R11 ;  /* 0x0000000b320b7221 */ /* 0x004fe20000010000 */
[----:B------:R-:W-:Y:S01]  /*6bc0*/  FADD.FTZ R6, R24, R13 ;  /* 0x0000000d18067221 */ /* 0x000fe20000010000 */
[C---:B------:R-:W-:Y:S02]  /*6bd0*/  F2FP.F16.F32.PACK_AB R163, R71.reuse, R50 ;  /* 0x0000003247a3723e */ /* 0x040fe400000000ff */
[----:B------:R-:W-:Y:S01]  /*6be0*/  FADD.FTZ R11, R71, R11 ;  /* 0x0000000b470b7221 */ /* 0x000fe20000010000 */
[----:B------:R-:W-:Y:S02]  /*6bf0*/  FADD.FTZ R6, R37, R6 ;  /* 0x0000000625067221 */ /* 0x000fe40000010000 */
[----:B------:R-:W1:Y:S01]  /*6c00*/  MUFU.EX2 R30, R30 ;  /* 0x0000001e001e7308 */ /* 0x000e620000000800 */
[----:B------:R-:W-:Y:S01]  /*6c10*/  FADD.FTZ R11, R52, R11 ;  /* 0x0000000b340b7221 */ /* 0x000fe20000010000 */
[----:B0-----:R-:W-:-:S02]  /*6c20*/  F2FP.F16.F32.PACK_AB R161, R46, R5 ;  /* 0x000000052ea1723e */ /* 0x001fc400000000ff */
[----:B---3--:R-:W-:Y:S01]  /*6c30*/  F2FP.F16.F32.PACK_AB R153, R83, R48 ;  /* 0x000000305399723e */ /* 0x008fe200000000ff */
[----:B------:R-:W-:-:S04]  /*6c40*/  FADD.FTZ R11, R75, R11 ;  /* 0x0000000b4b0b7221 */ /* 0x000fc80000010000 */
[----:B------:R-:W-:-:S04]  /*6c50*/  FADD.FTZ R11, R54, R11 ;  /* 0x0000000b360b7221 */ /* 0x000fc80000010000 */
[----:B------:R-:W-:-:S04]  /*6c60*/  FADD.FTZ R11, R79, R11 ;  /* 0x0000000b4f0b7221 */ /* 0x000fc80000010000 */
[----:B------:R-:W-:Y:S01]  /*6c70*/  FADD.FTZ R11, R48, R11 ;  /* 0x0000000b300b7221 */ /* 0x000fe20000010000 */
[----:B-1----:R-:W-:-:S03]  /*6c80*/  F2FP.F16.F32.PACK_AB R155, R30, R10 ;  /* 0x0000000a1e9b723e */ /* 0x002fc600000000ff */
[----:B------:R-:W-:-:S04]  /*6c90*/  FADD.FTZ R11, R83, R11 ;  /* 0x0000000b530b7221 */ /* 0x000fc80000010000 */
[----:B------:R-:W-:Y:S01]  /*6ca0*/  FADD.FTZ R11, R10, R11 ;  /* 0x0000000b0a0b7221 */ /* 0x000fe20000010000 */
[----:B------:R-:W-:-:S03]  /*6cb0*/  IMAD.MOV.U32 R10, RZ, RZ, R4 ;  /* 0x000000ffff0a7224 */ /* 0x000fc600078e0004 */
[----:B------:R-:W-:Y:S01]  /*6cc0*/  FADD.FTZ R5, R30, R11 ;  /* 0x0000000b1e057221 */ /* 0x000fe20000010000 */
[----:B------:R-:W-:Y:S01]  /*6cd0*/  IMAD.MOV.U32 R11, RZ, RZ, R7 ;  /* 0x000000ffff0b7224 */ /* 0x000fe200078e0007 */
[----:B------:R-:W-:Y:S06]  /*6ce0*/  @P2 BRA `(.L_x_2012) ;  /* 0xffffffd400742947 */ /* 0x000fec000383ffff */
.L_x_2003:
[----:B------:R-:W-:-:S13]  /*6cf0*/  ISETP.LE.AND P2, PT, RZ, UR4, PT ;  /* 0x00000004ff007c0c */ /* 0x000fda000bf43270 */
[----:B------:R-:W-:Y:S05]  /*6d00*/  @!P2 BRA `(.L_x_2013) ;  /* 0x000000200068a947 */ /* 0x000fea0003800000 */
[----:B------:R-:W-:Y:S01]  /*6d10*/  IMAD.MOV.U32 R10, RZ, RZ, R7 ;  /* 0x000000ffff0a7224 */ /* 0x000fe200078e0007 */
[----:B------:R-:W-:Y:S01]  /*6d20*/  UMOV UR5, UR37 ;  /* 0x0000002500057c82 */ /* 0x000fe20008000000 */
[----:B------:R-:W-:Y:S01]  /*6d30*/  IMAD.MOV.U32 R11, RZ, RZ, R4 ;  /* 0x000000ffff0b7224 */ /* 0x000fe200078e0004 */
[----:B------:R-:W-:-:S06]  /*6d40*/  UMOV UR6, UR36 ;  /* 0x0000002400067c82 */ /* 0x000fcc0008000000 */
.L_x_2022:
[----:B------:R-:W-:-:S04]  /*6d50*/  UIADD3 UR10, UR6, 0x1, URZ ;  /* 0x00000001060a7890 */ /* 0x000fc8000fffe03f */
[----:B------:R-:W-:-:S04]  /*6d60*/  UISETP.NE.AND UP0, UPT, UR10, 0x2, UPT ;  /* 0x000000020a00788c */ /* 0x000fc8000bf05270 */
[----:B------:R-:W-:Y:S02]  /*6d70*/  USEL UR10, UR10, URZ, UP0 ;  /* 0x0000003f0a0a7287 */ /* 0x000fe40008000000 */
[----:B------:R-:W-:-:S04]  /*6d80*/  USEL UR37, URZ, 0x1, UP0 ;  /* 0x000000013f257887 */ /* 0x000fc80008000000 */
[----:B------:R-:W-:Y:S01]  /*6d90*/  ULOP3.LUT UR37, UR5, UR37, URZ, 0x3c, !UPT ;  /* 0x0000002505257292 */ /* 0x000fe2000f8e3c3f */
[----:B------:R-:W-:Y:S01]  /*6da0*/  UMOV UR36, UR10 ;  /* 0x0000000a00247c82 */ /* 0x000fe20008000000 */
[----:B------:R-:W-:Y:S10]  /*6db0*/  @!P0 BRA `(.L_x_2014) ;  /* 0x0000000000048947 */ /* 0x000ff40003800000 */
[----:B------:R-:W-:Y:S01]  /*6dc0*/  BPT.TRAP 0x1 ;  /* 0x000000040000795c */ /* 0x000fe20000300000 */
.L_x_2014:
[----:B------:R-:W-:Y:S01]  /*6dd0*/  ULEA UR7, UR36, UR38, 0x3 ;  /* 0x0000002624077291 */ /* 0x000fe2000f8e183f */
[----:B------:R-:W-:-:S05]  /*6de0*/  IMAD.U32 R0, RZ, RZ, UR37 ;  /* 0x00000025ff007e24 */ /* 0x000fca000f8e00ff */
[----:B------:R-:W-:-:S04]  /*6df0*/  SHF.L.U32 R0, R0, 0x1f, RZ ;  /* 0x0000001f00007819 */ /* 0x000fc800000006ff */
[----:B------:R0:W1:Y:S01]  /*6e00*/  SYNCS.PHASECHK.TRANS64.TRYWAIT P2, [UR7+0x34830], R0 ;  /* 0x03483000ff0075a7 */ /* 0x0000620008040147 */
[----:B------:R-:W-:Y:S05]  /*6e10*/  @!P0 BRA `(.L_x_2015) ;  /* 0x0000000000048947 */ /* 0x000fea0003800000 */
[----:B------:R-:W-:Y:S01]  /*6e20*/  BPT.TRAP 0x1 ;  /* 0x000000040000795c */ /* 0x000fe20000300000 */
.L_x_2015:
[----:B-1----:R-:W-:Y:S05]  /*6e30*/  @P2 BRA `(.L_x_2016) ;  /* 0x0000000000082947 */ /* 0x002fea0003800000 */
[----:B------:R-:W1:Y:S02]  /*6e40*/  SYNCS.PHASECHK.TRANS64.TRYWAIT P2, [UR7+0x34830], R0 ;  /* 0x03483000ff0075a7 */ /* 0x000e640008040147 */
[----:B-1----:R-:W-:Y:S05]  /*6e50*/  @!P2 BRA `(.L_x_2017) ;  /* 0x000000a40014a947 */ /* 0x002fea0003800000 */
.L_x_2016:
        /* <DEDUP_REMOVED lines=141> */
.L_x_2018:
[----:B------:R-:W-:Y:S01]  /*7730*/  ULEA UR11, UR6, UR38, 0x3 ;  /* 0x00000026060b7291 */ /* 0x000fe2000f8e183f */
[----:B01----:R-:W-:-:S05]  /*7740*/  IMAD.U32 R0, RZ, RZ, UR5 ;  /* 0x00000005ff007e24 */ /* 0x003fca000f8e00ff */
[----:B------:R-:W-:-:S04]  /*7750*/  SHF.L.U32 R0, R0, 0x1f, RZ ;  /* 0x0000001f00007819 */ /* 0x000fc800000006ff */
[----:B------:R0:W1:Y:S01]  /*7760*/  SYNCS.PHASECHK.TRANS64.TRYWAIT P2, [UR11+0x34850], R0 ;  /* 0x03485000ff0075a7 */ /* 0x000062000804014b */
[----:B------:R-:W-:Y:S05]  /*7770*/  @!P0 BRA `(.L_x_2019) ;  /* 0x0000000000048947 */ /* 0x000fea0003800000 */
[----:B------:R-:W-:Y:S01]  /*7780*/  BPT.TRAP 0x1 ;  /* 0x000000040000795c */ /* 0x000fe20000300000 */
.L_x_2019:
[----:B-1----:R-:W-:Y:S05]  /*7790*/  @P2 BRA `(.L_x_2020) ;  /* 0x0000000000082947 */ /* 0x002fea0003800000 */
[----:B------:R-:W1:Y:S02]  /*77a0*/  SYNCS.PHASECHK.TRANS64.TRYWAIT P2, [UR11+0x34850], R0 ;  /* 0x03485000ff0075a7 */ /* 0x000e64000804014b */
[----:B-1----:R-:W-:Y:S05]  /*77b0*/  @!P2 BRA `(.L_x_2021) ;  /* 0x0000009800d4a947 */ /* 0x002fea0003800000 */
.L_x_2020:
[----:B------:R-:W-:Y:S01]  /*77c0*/  UIADD3 UR5, UR38, 0x400, URZ ;  /* 0x0000040026057890 */ /* 0x000fe2000fffe03f */
[----:B------:R-:W-:Y:S01]  /*77d0*/  WARPGROUP.ARRIVE ;  /* 0x00000000000079c5 */ /* 0x000fe20000000000 */
[----:B------:R-:W-:Y:S01]  /*77e0*/  UMOV UR7, 0x40000040 ;  /* 0x4000004000077882 */ /* 0x000fe20000000000 */
[----:B01----:R-:W-:Y:S01]  /*77f0*/  FMNMX.FTZ R0, R24, R11, !PT ;  /* 0x0000000b18007209 */ /* 0x003fe20007810000 */
        /* <DEDUP_REMOVED lines=8> */
[----:B------:R-:W-:-:S04]  /*7880*/  FMNMX.FTZ R0, R32, R3, !PT ;  /* 0x0000000320007209 */ /* 0x000fc80007810000 */
        /* <DEDUP_REMOVED lines=31> */
[----:B------:R-:W0:Y:S03]  /*7a80*/  LDC R0, c[0x0][0x988] ;  /* 0x00026200ff007b82 */ /* 0x000e260000000800 */
[----:B------:R-:W1:Y:S02]  /*7a90*/  SHFL.BFLY PT, R3, R2, 0x2, 0x1f ;  /* 0x0c401f0002037f89 */ /* 0x000e6400000e0000 */
[----:B-1----:R-:W-:Y:S02]  /*7aa0*/  FMNMX.FTZ R7, R2, R3, !PT ;  /* 0x0000000302077209 */ /* 0x002fe40007810000 */
[----:B------:R-:W-:-:S03]  /*7ab0*/  FMNMX.FTZ R2, R26, R10, !PT ;  /* 0x0000000a1a027209 */ /* 0x000fc60007810000 */
[----:B------:R-:W1:Y:S01]  /*7ac0*/  SHFL.BFLY PT, R4, R7, 0x1, 0x1f ;  /* 0x0c201f0007047f89 */ /* 0x000e6200000e0000 */
[----:B------:R-:W-:Y:S02]  /*7ad0*/  WARPGROUP.DEPBAR.LE gsb0, 0x0 ;  /* 0x00008000000079c5 */ /* 0x000fe40000010000 */
[----:B------:R-:W-:-:S06]  /*7ae0*/  WARPGROUP.ARRIVE ;  /* 0x00000000000079c5 */ /* 0x000fcc0000000000 */
[----:B------:R-:W-:Y:S01]  /*7af0*/  HGMMA.64x128x16.F32 R88, R176, gdesc[UR4].tnspB, R88, gsb0 ;  /* 0x41e00004b0587df0 */ /* 0x000fe20008000858 */
[----:B------:R-:W-:Y:S01]  /*7b00*/  UIADD3 UR6, UR5, 0x100, URZ ;  /* 0x0000010005067890 */ /* 0x000fe2000fffe03f */
[----:B------:R-:W-:Y:S01]  /*7b10*/  UMOV UR7, 0x40000040 ;  /* 0x4000004000077882 */ /* 0x000fe20000000000 */
[----:B-1----:R-:W-:Y:S02]  /*7b20*/  FMNMX.FTZ R4, R7, R4, !PT ;  /* 0x0000000407047209 */ /* 0x002fe40007810000 */
[----:B------:R-:W-:-:S03]  /*7b30*/  FMNMX.FTZ R7, R27, R2, !PT ;  /* 0x000000021b077209 */ /* 0x000fc60007810000 */
[----:B------:R-:W-:Y:S01]  /*7b40*/  FADD.FTZ R3, -R4, R11 ;  /* 0x0000000b04037221 */ /* 0x000fe20000010100 */
[----:B------:R-:W-:-:S03]  /*7b50*/  FMNMX.FTZ R2, R30, R7, !PT ;  /* 0x000000071e027209 */ /* 0x000fc60007810000 */
[----:B0-----:R-:W-:Y:S01]  /*7b60*/  FMUL.FTZ R3, R3, R0 ;  /* 0x0000000003037220 */ /* 0x001fe20000410000 */
        /* <DEDUP_REMOVED lines=30> */
[----:B------:R-:W0:Y:S01]  /*7d50*/  SHFL.BFLY PT, R7, R2, 0x2, 0x1f ;  /* 0x0c401f0002077f89 */ /* 0x000e2200000e0000 */
        /* <DEDUP_REMOVED lines=16> */
[----:B0-----:R-:W-:Y:S01]  /*7e60*/  FMNMX.FTZ R24, R2, R7, !PT ;  /* 0x0000000702187209 */ /* 0x001fe20007810000 */
[----:B------:R-:W-:Y:S01]  /*7e70*/  UMOV UR7, 0x40000040 ;  /* 0x4000004000077882 */ /* 0x000fe20000000000 */
[-CC-:B------:R-:W-:Y:S01]  /*7e80*/  FFMA.FTZ R11, R25, R0.reuse, -R169.reuse ;  /* 0x00000000190b7223 */ /* 0x180fe200000108a9 */
[-CC-:B------:R-:W-:Y:S01]  /*7e90*/  FFMA.FTZ R25, R41, R0.reuse, -R169.reuse ;  /* 0x0000000029197223 */ /* 0x180fe200000108a9 */
[-CC-:B------:R-:W-:Y:S01]  /*7ea0*/  FFMA.FTZ R41, R57, R0.reuse, -R169.reuse ;  /* 0x0000000039297223 */ /* 0x180fe200000108a9 */
[----:B------:R-:W0:Y:S01]  /*7eb0*/  SHFL.BFLY PT, R7, R24, 0x1, 0x1f ;  /* 0x0c201f0018077f89 */ /* 0x000e2200000e0000 */
[-CC-:B------:R-:W-:Y:S01]  /*7ec0*/  FFMA.FTZ R57, R73, R0.reuse, -R169.reuse ;  /* 0x0000000049397223 */ /* 0x180fe200000108a9 */
[----:B------:R-:W1:Y:S01]  /*7ed0*/  MUFU.EX2 R180, R180 ;  /* 0x000000b400b47308 */ /* 0x000e620000000800 */
        /* <DEDUP_REMOVED lines=14> */
[--C-:B------:R-:W-:Y:S01]  /*7fc0*/  FFMA.FTZ R53, R69, R0, -R169.reuse ;  /* 0x0000000045357223 */ /* 0x100fe200000108a9 */
[----:B------:R-:W-:Y:S01]  /*7fd0*/  MUFU.EX2 R182, R182 ;  /* 0x000000b600b67308 */ /* 0x000fe20000000800 */
[----:B-1----:R-:W-:Y:S01]  /*7fe0*/  FFMA.FTZ R6, R3, R6, R180 ;  /* 0x0000000603067223 */ /* 0x002fe200000100b4 */
[-CC-:B------:R-:W-:Y:S01]  /*7ff0*/  FFMA.FTZ R168, R48, R0.reuse, -R169.reuse ;  /* 0x0000000030a87223 */ /* 0x180fe200000108a9 */
[-CC-:B------:R-:W-:Y:S01]  /*8000*/  FFMA.FTZ R170, R52, R0.reuse, -R169.reuse ;  /* 0x0000000034aa7223 */ /* 0x180fe200000108a9 */
[-CC-:B------:R-:W-:Y:S01]  /*8010*/  FFMA.FTZ R12, R72, R0.reuse, -R169.reuse ;  /* 0x00000000480c7223 */ /* 0x180fe200000108a9 */
[-CC-:B------:R-:W-:Y:S01]  /*8020*/  FFMA.FTZ R14, R76, R0.reuse, -R169.reuse ;  /* 0x000000004c0e7223 */ /* 0x180fe200000108a9 */
[----:B0-----:R-:W-:Y:S01]  /*8030*/  FMNMX.FTZ R7, R24, R7, !PT ;  /* 0x0000000718077209 */ /* 0x001fe20007810000 */
[-CC-:B------:R-:W-:Y:S01]  /*8040*/  FFMA.FTZ R61, R77, R0.reuse, -R169.reuse ;  /* 0x000000004d3d7223 */ /* 0x180fe200000108a9 */
[----:B------:R-:W-:Y:S01]  /*8050*/  MUFU.EX2 R13, R13 ;  /* 0x0000000d000d7308 */ /* 0x000fe20000000800 */
[-CC-:B------:R-:W-:Y:S01]  /*8060*/  FFMA.FTZ R16, R80, R0.reuse, -R169.reuse ;  /* 0x0000000050107223 */ /* 0x180fe200000108a9 */
[-CC-:B------:R-:W-:Y:S01]  /*8070*/  FFMA.FTZ R65, R81, R0.reuse, -R169.reuse ;  /* 0x0000000051417223 */ /* 0x180fe200000108a9 */
[----:B------:R-:W-:Y:S01]  /*8080*/  FADD.FTZ R73, -R7, R10 ;  /* 0x0000000a07497221 */ /* 0x000fe20000010100 */
[-CC-:B------:R-:W-:Y:S01]  /*8090*/  FFMA.FTZ R20, R84, R0.reuse, -R169.reuse ;  /* 0x0000000054147223 */ /* 0x180fe200000108a9 */
[----:B------:R-:W-:Y:S01]  /*80a0*/  FFMA.FTZ R69, R85, R0, -R169 ;  /* 0x0000000055457223 */ /* 0x000fe200000108a9 */
[----:B--2---:R-:W-:Y:S01]  /*80b0*/  F2FP.F16.F32.PACK_AB R180, R11, R180 ;  /* 0x000000b40bb4723e */ /* 0x004fe200000000ff */
[-C--:B------:R-:W-:Y:S01]  /*80c0*/  FMUL.FTZ R2, R73, R0.reuse ;  /* 0x0000000049027220 */ /* 0x080fe20000410000 */
[-C--:B------:R-:W-:Y:S01]  /*80d0*/  FMUL.FTZ R73, R7, R0.reuse ;  /* 0x0000000007497220 */ /* 0x080fe20000410000 */
[----:B------:R-:W-:Y:S03]  /*80e0*/  MUFU.EX2 R176, R176 ;  /* 0x000000b000b07308 */ /* 0x000fe60000000800 */
[-CC-:B------:R-:W-:Y:S01]  /*80f0*/  FFMA.FTZ R10, R27, R0.reuse, -R73.reuse ;  /* 0x000000001b0a7223 */ /* 0x180fe20000010849 */
[----:B------:R-:W-:Y:S01]  /*8100*/  FFMA.FTZ R181, R26, R0, -R73 ;  /* 0x000000001ab57223 */ /* 0x000fe20000010849 */
[----:B------:R-:W-:-:S02]  /*8110*/  IMAD.U32 R27, RZ, RZ, UR10 ;  /* 0x0000000aff1b7e24 */ /* 0x000fc4000f8e00ff */
[-CC-:B------:R-:W-:Y:S01]  /*8120*/  FFMA.FTZ R183, R30, R0.reuse, -R73.reuse ;  /* 0x000000001eb77223 */ /* 0x180fe20000010849 */
[-CC-:B------:R-:W-:Y:S01]  /*8130*/  FFMA.FTZ R28, R31, R0.reuse, -R73.reuse ;  /* 0x000000001f1c7223 */ /* 0x180fe20000010849 */
[----:B------:R-:W-:Y:S01]  /*8140*/  MUFU.EX2 R2, R2 ;  /* 0x0000000200027308 */ /* 0x000fe20000000800 */
[-CC-:B------:R-:W-:Y:S01]  /*8150*/  FFMA.FTZ R177, R34, R0.reuse, -R73.reuse ;  /* 0x0000000022b17223 */ /* 0x180fe20000010849 */
[----:B------:R-:W-:Y:S01]  /*8160*/  @!P1 LEA R27, R27, UR38, 0x3 ;  /* 0x000000261b1b9c11 */ /* 0x000fe2000f8e18ff */
[----:B------:R-:W-:Y:S02]  /*8170*/  IMAD.U32 R31, RZ, RZ, UR11 ;  /* 0x0000000bff1f7e24 */ /* 0x000fe4000f8e00ff */
[-CC-:B------:R-:W-:Y:S01]  /*8180*/  FFMA.FTZ R36, R35, R0.reuse, -R73.reuse ;  /* 0x0000000023247223 */ /* 0x180fe20000010849 */
[-CC-:B------:R-:W-:Y:S01]  /*8190*/  FFMA.FTZ R179, R38, R0.reuse, -R73.reuse ;  /* 0x0000000026b37223 */ /* 0x180fe20000010849 */
[-CC-:B------:R-:W-:Y:S01]  /*81a0*/  FFMA.FTZ R32, R39, R0.reuse, -R73.reuse ;  /* 0x0000000027207223 */ /* 0x180fe20000010849 */
[----:B------:R-:W-:Y:S01]  /*81b0*/  @!P1 VIADD R27, R27, 0x34840 ;  /* 0x000348401b1b9836 */ /* 0x000fe20000000000 */
[----:B------:R-:W0:Y:S01]  /*81c0*/  MUFU.EX2 R181, R181 ;  /* 0x000000b500b57308 */ /* 0x000e220000000800 */
[-CC-:B------:R-:W-:Y:S01]  /*81d0*/  FFMA.FTZ R173, R42, R0.reuse, -R73.reuse ;  /* 0x000000002aad7223 */ /* 0x180fe20000010849 */
[-CC-:B------:R-:W-:Y:S01]  /*81e0*/  FFMA.FTZ R34, R43, R0.reuse, -R73.reuse ;  /* 0x000000002b227223 */ /* 0x180fe20000010849 */
[-C--:B------:R-:W-:Y:S01]  /*81f0*/  FFMA.FTZ R175, R46, R0.reuse, -R73 ;  /* 0x000000002eaf7223 */ /* 0x080fe20000010849 */
[----:B------:R-:W-:Y:S01]  /*8200*/  @!P1 PRMT R27, RZ, 0x654, R27 ;  /* 0x00000654ff1b9816 */ /* 0x000fe2000000001b */
[-CC-:B------:R-:W-:Y:S01]  /*8210*/  FFMA.FTZ R30, R47, R0.reuse, -R73.reuse ;  /* 0x000000002f1e7223 */ /* 0x180fe20000010849 */
[-CC-:B------:R-:W-:Y:S01]  /*8220*/  FFMA.FTZ R24, R51, R0.reuse, -R73.reuse ;  /* 0x0000000033187223 */ /* 0x180fe20000010849 */
        /* <DEDUP_REMOVED lines=8> */
[-C--:B------:R-:W-:Y:S01]  /*82b0*/  FFMA.FTZ R71, R71, R0.reuse, -R73 ;  /* 0x0000000047477223 */ /* 0x080fe20000010849 */
[----:B------:R-:W-:Y:S01]  /*82c0*/  MUFU.EX2 R183, R183 ;  /* 0x000000b700b77308 */ /* 0x000fe20000000800 */
[----:B0-----:R-:W-:Y:S01]  /*82d0*/  FFMA.FTZ R5, R2, R5, R181 ;  /* 0x0000000502057223 */ /* 0x001fe200000100b5 */
[-CC-:B------:R-:W-:Y:S01]  /*82e0*/  FFMA.FTZ R74, R74, R0.reuse, -R73.reuse ;  /* 0x000000004a4a7223 */ /* 0x180fe20000010849 */
[-CC-:B------:R-:W-:Y:S01]  /*82f0*/  FFMA.FTZ R75, R75, R0.reuse, -R73.reuse ;  /* 0x000000004b4b7223 */ /* 0x180fe20000010849 */
[-CC-:B------:R-:W-:Y:S01]  /*8300*/  FFMA.FTZ R78, R78, R0.reuse, -R73.reuse ;  /* 0x000000004e4e7223 */ /* 0x180fe20000010849 */
[-CC-:B------:R-:W-:Y:S01]  /*8310*/  FFMA.FTZ R79, R79, R0.reuse, -R73.reuse ;  /* 0x000000004f4f7223 */ /* 0x180fe20000010849 */
[-CC-:B------:R-:W-:Y:S01]  /*8320*/  FFMA.FTZ R82, R82, R0.reuse, -R73.reuse ;  /* 0x0000000052527223 */ /* 0x180fe20000010849 */
[-CC-:B------:R-:W-:Y:S01]  /*8330*/  FFMA.FTZ R83, R83, R0.reuse, -R73.reuse ;  /* 0x0000000053537223 */ /* 0x180fe20000010849 */
[----:B------:R-:W-:Y:S01]  /*8340*/  MUFU.EX2 R28, R28 ;  /* 0x0000001c001c7308 */ /* 0x000fe20000000800 */
[----:B-1----:R-:W-:Y:S01]  /*8350*/  F2FP.F16.F32.PACK_AB R181, R10, R181 ;  /* 0x000000b50ab5723e */ /* 0x002fe200000000ff */
[----:B------:R-:W-:-:S06]  /*8360*/  FFMA.FTZ R86, R86, R0, -R73 ;  /* 0x0000000056567223 */ /* 0x000fcc0000010849 */
        /* <DEDUP_REMOVED lines=9> */
[----:B------:R-:W-:-:S04]  /*8400*/  FFMA.FTZ R164, R56, R0, -R169 ;  /* 0x0000000038a47223 */ /* 0x000fc800000108a9 */
[----:B------:R-:W-:Y:S01]  /*8410*/  MUFU.EX2 R172, R172 ;  /* 0x000000ac00ac7308 */ /* 0x000fe20000000800 */
[-C--:B------:R-:W-:Y:S01]  /*8420*/  FFMA.FTZ R166, R60, R0.reuse, -R169 ;  /* 0x000000003ca67223 */ /* 0x080fe200000108a9 */
[-CC-:B------:R-:W-:Y:S01]  /*8430*/  FFMA.FTZ R165, R58, R0.reuse, -R73.reuse ;  /* 0x000000003aa57223 */ /* 0x180fe20000010849 */
[----:B------:R-:W-:Y:S01]  /*8440*/  FFMA.FTZ R167, R62, R0, -R73 ;  /* 0x000000003ea77223 */ /* 0x000fe20000010849 */
[----:B------:R-:W-:Y:S01]  /*8450*/  HGMMA.64x128x16.F32 R88, R160, gdesc[UR4].tnspB, R88, gsb0 ;  /* 0x41e00004a0587df0 */ /* 0x000fe20008000858 */
[----:B------:R-:W-:Y:S01]  /*8460*/  UIADD3 UR6, UR5, 0x300, URZ ;  /* 0x0000030005067890 */ /* 0x000fe2000fffe03f */
[----:B------:R-:W-:Y:S02]  /*8470*/  UMOV UR7, 0x40000040 ;  /* 0x4000004000077882 */ /* 0x000fe40000000000 */
        /* <DEDUP_REMOVED lines=22> */
[-CC-:B------:R-:W-:Y:S02]  /*85e0*/  FFMA.FTZ R169, R50, R0.reuse, -R73.reuse ;  /* 0x0000000032a97223 */ /* 0x180fe40000010849 */
[----:B------:R-:W-:Y:S01]  /*85f0*/  MUFU.EX2 R166, R166 ;  /* 0x000000a600a67308 */ /* 0x000fe20000000800 */
[----:B------:R-:W-:Y:S01]  /*8600*/  FFMA.FTZ R73, R87, R0, -R73 ;  /* 0x0000000057497223 */ /* 0x000fe20000010849 */
[----:B------:R-:W-:Y:S01]  /*8610*/  HGMMA.64x128x16.F32 R88, R156, gdesc[UR4].tnspB, R88, gsb0 ;  /* 0x41e000049c587df0 */ /* 0x000fe20008000858 */
[----:B------:R-:W-:Y:S01]  /*8620*/  UIADD3 UR6, UR5, 0x380, URZ ;  /* 0x0000038005067890 */ /* 0x000fe2000fffe03f */
[----:B------:R-:W-:Y:S02]  /*8630*/  UMOV UR7, 0x40000040 ;  /* 0x4000004000077882 */ /* 0x000fe40000000000 */
[----:B------:R-:W-:-:S02]  /*8640*/  UMOV UR5, UR37 ;  /* 0x0000002500057c82 */ /* 0x000fc40008000000 */
        /* <DEDUP_REMOVED lines=13> */
[----:B------:R-:W0:Y:S08]  /*8720*/  MUFU.EX2 R57, R57 ;  /* 0x0000003900397308 */ /* 0x000e300000000800 */
[----:B------:R-:W-:Y:S08]  /*8730*/  MUFU.EX2 R75, R75 ;  /* 0x0000004b004b7308 */ /* 0x000ff00000000800 */
[----:B------:R-:W-:Y:S08]  /*8740*/  MUFU.EX2 R14, R14 ;  /* 0x0000000e000e7308 */ /* 0x000ff00000000800 */
[----:B------:R-:W1:Y:S01]  /*8750*/  MUFU.EX2 R61, R61 ;  /* 0x0000003d003d7308 */ /* 0x000e620000000800 */
[----:B------:R-:W-:-:S02]  /*8760*/  WARPGROUP.DEPBAR.LE gsb0, 0x0 ;  /* 0x00008000000079c5 */ /* 0x000fc40000010000 */
[----:B------:R-:W-:-:S05]  /*8770*/  WARPGROUP.ARRIVE ;  /* 0x00000000000079c5 */ /* 0x000fca0000000000 */
[----:B------:R-:W-:Y:S01]  /*8780*/  MUFU.EX2 R157, R74 ;  /* 0x0000004a009d7308 */ /* 0x000fe20000000800 */
[----:B0-----:R-:W-:Y:S01]  /*8790*/  F2FP.F16.F32.PACK_AB R156, R57, R12 ;  /* 0x0000000c399c723e */ /* 0x001fe200000000ff */
[----:B------:R-:W-:Y:S01]  /*87a0*/  HGMMA.64x128x16.F32 R88, R152, gdesc[UR4].tnspB, R88, gsb0 ;  /* 0x41e0000498587df0 */ /* 0x000fe20008000858 */
[----:B------:R-:W-:Y:S01]  /*87b0*/  UIADD3 UR6, UR4, -0x1, URZ ;  /* 0xffffffff04067890 */ /* 0x000fe2000fffe03f */
[----:B-1----:R-:W-:-:S04]  /*87c0*/  F2FP.F16.F32.PACK_AB R158, R61, R14 ;  /* 0x0000000e3d9e723e */ /* 0x002fc800000000ff */
[----:B------:R-:W-:Y:S02]  /*87d0*/  MUFU.EX2 R159, R78 ;  /* 0x0000004e009f7308 */ /* 0x000fe40000000800 */
[----:B------:R-:W-:Y:S01]  /*87e0*/  UMOV UR4, UR6 ;  /* 0x0000000600047c82 */ /* 0x000fe20008000000 */
[----:B------:R-:W-:-:S05]  /*87f0*/  UMOV UR6, UR36 ;  /* 0x0000002400067c82 */ /* 0x000fca0008000000 */
[----:B------:R-:W-:Y:S08]  /*8800*/  MUFU.EX2 R79, R79 ;  /* 0x0000004f004f7308 */ /* 0x000ff00000000800 */
[----:B------:R-:W-:Y:S08]  /*8810*/  MUFU.EX2 R16, R16 ;  /* 0x0000001000107308 */ /* 0x000ff00000000800 */
[----:B------:R-:W0:Y:S08]  /*8820*/  MUFU.EX2 R65, R65 ;  /* 0x0000004100417308 */ /* 0x000e300000000800 */
[----:B------:R-:W-:Y:S08]  /*8830*/  MUFU.EX2 R83, R83 ;  /* 0x0000005300537308 */ /* 0x000ff00000000800 */
[----:B------:R-:W-:Y:S08]  /*8840*/  MUFU.EX2 R20, R20 ;  /* 0x0000001400147308 */ /* 0x000ff00000000800 */
[----:B------:R-:W1:Y:S01]  /*8850*/  MUFU.EX2 R69, R69 ;  /* 0x0000004500457308 */ /* 0x000e620000000800 */
[----:B------:R-:W-:-:S02]  /*8860*/  WARPGROUP.DEPBAR.LE gsb0, 0x0 ;  /* 0x00008000000079c5 */ /* 0x000fc40000010000 */
[----:B------:R2:W-:Y:S05]  /*8870*/  @!P1 SYNCS.ARRIVE.TRANS64.RED.A1T0 RZ, [R27+URZ], RZ ;  /* 0x000000ff1bff99a7 */ /* 0x0005ea000810043f */
[----:B------:R-:W3:Y:S01]  /*8880*/  MUFU.EX2 R153, R82 ;  /* 0x0000005200997308 */ /* 0x000ee20000000800 */
[----:B0-----:R-:W-:Y:S02]  /*8890*/  F2FP.F16.F32.PACK_AB R152, R65, R16 ;  /* 0x000000104198723e */ /* 0x001fe400000000ff */
[----:B-1----:R-:W-:Y:S01]  /*88a0*/  F2FP.F16.F32.PACK_AB R154, R69, R20 ;  /* 0x00000014459a723e */ /* 0x002fe200000000ff */
[----:B--2---:R-:W-:-:S04]  /*88b0*/  @!P1 VIADD R27, R31, 0x34860 ;  /* 0x000348601f1b9836 */ /* 0x004fc80000000000 */
[----:B------:R-:W0:Y:S01]  /*88c0*/  MUFU.EX2 R155, R86 ;  /* 0x00000056009b7308 */ /* 0x000e220000000800 */
[----:B------:R-:W-:Y:S01]  /*88d0*/  @!P1 PRMT R31, RZ, 0x654, R27 ;  /* 0x00000654ff1f9816 */ /* 0x000fe2000000001b */
[----:B------:R-:W-:Y:S01]  /*88e0*/  FADD.FTZ R27, R11, R6 ;  /* 0x000000060b1b7221 */ /* 0x000fe20000010000 */
[----:B------:R-:W-:Y:S02]  /*88f0*/  FADD.FTZ R6, R10, R5 ;  /* 0x000000050a067221 */ /* 0x000fe40000010000 */
[----:B------:R1:W-:Y:S01]  /*8900*/  @!P1 SYNCS.ARRIVE.TRANS64.RED.A1T0 RZ, [R31+URZ], RZ ;  /* 0x000000ff1fff99a7 */ /* 0x0003e2000810043f */
        /* <DEDUP_REMOVED lines=69> */
[----:B------:R-:W2:Y:S01]  /*8d60*/  MUFU.EX2 R12, R73 ;  /* 0x00000049000c7308 */ /* 0x000ea20000000800 */
        /* <DEDUP_REMOVED lines=9> */
[----:B---3--:R-:W-:Y:S01]  /*8e00*/  FADD.FTZ R6, R153, R6 ;  /* 0x0000000699067221 */ /* 0x008fe20000010000 */
[----:B------:R-:W-:Y:S02]  /*8e10*/  F2FP.F16.F32.PACK_AB R153, R83, R153 ;  /* 0x000000995399723e */ /* 0x000fe400000000ff */
[----:B------:R-:W-:Y:S01]  /*8e20*/  FADD.FTZ R5, R65, R10 ;  /* 0x0000000a41057221 */ /* 0x000fe20000010000 */
[----:B------:R-:W-:-:S03]  /*8e30*/  FADD.FTZ R6, R83, R6 ;  /* 0x0000000653067221 */ /* 0x000fc60000010000 */
[----:B------:R-:W-:Y:S01]  /*8e40*/  FADD.FTZ R10, R20, R5 ;  /* 0x00000005140a7221 */ /* 0x000fe20000010000 */
[----:B0-----:R-:W-:Y:S01]  /*8e50*/  FADD.FTZ R5, R155, R6 ;  /* 0x000000069b057221 */ /* 0x001fe20000010000 */
[C---:B--2---:R-:W-:Y:S02]  /*8e60*/  F2FP.F16.F32.PACK_AB R155, R12.reuse, R155 ;  /* 0x0000009b0c9b723e */ /* 0x044fe400000000ff */
[----:B------:R-:W-:Y:S01]  /*8e70*/  FADD.FTZ R6, R69, R10 ;  /* 0x0000000a45067221 */ /* 0x000fe20000010000 */
[----:B------:R-:W-:Y:S01]  /*8e80*/  FADD.FTZ R5, R12, R5 ;  /* 0x000000050c057221 */ /* 0x000fe20000010000 */
[----:B------:R-:W-:Y:S01]  /*8e90*/  IMAD.MOV.U32 R10, RZ, RZ, R7 ;  /* 0x000000ffff0a7224 */ /* 0x000fe200078e0007 */
[----:B-1----:R-:W-:Y:S06]  /*8ea0*/  @P2 BRA `(.L_x_2022) ;  /* 0xffffffdc00a82947 */ /* 0x002fec000383ffff */
.L_x_2013:
        /* <DEDUP_REMOVED lines=67> */
.L_x_2023:
[----:B------:R-:W-:Y:S01]  /*92e0*/  ULEA UR5, UR36, UR38, 0x3 ;  /* 0x0000002624057291 */ /* 0x000fe2000f8e183f */
[----:B------:R-:W-:-:S05]  /*92f0*/  IMAD.U32 R2, RZ, RZ, UR37 ;  /* 0x00000025ff027e24 */ /* 0x000fca000f8e00ff */
[----:B------:R-:W-:-:S04]  /*9300*/  SHF.L.U32 R2, R2, 0x1f, RZ ;  /* 0x0000001f02027819 */ /* 0x000fc800000006ff */
[----:B------:R0:W1:Y:S01]  /*9310*/  SYNCS.PHASECHK.TRANS64.TRYWAIT P2, [UR5+0x34850], R2 ;  /* 0x03485002ff0075a7 */ /* 0x0000620008040145 */
[----:B------:R-:W-:Y:S05]  /*9320*/  @!P0 BRA `(.L_x_2024) ;  /* 0x0000000000048947 */ /* 0x000fea0003800000 */
[----:B------:R-:W-:Y:S01]  /*9330*/  BPT.TRAP 0x1 ;  /* 0x000000040000795c */ /* 0x000fe20000300000 */
.L_x_2024:
[----:B-1----:R-:W-:Y:S05]  /*9340*/  @P2 BRA `(.L_x_2025) ;  /* 0x0000000000082947 */ /* 0x002fea0003800000 */
[----:B------:R-:W1:Y:S02]  /*9350*/  SYNCS.PHASECHK.TRANS64.TRYWAIT P0, [UR5+0x34850], R2 ;  /* 0x03485002ff0075a7 */ /* 0x000e640008000145 */
[----:B-1----:R-:W-:Y:S05]  /*9360*/  @!P0 BRA `(.L_x_2026) ;  /* 0x0000008000008947 */ /* 0x002fea0003800000 */
.L_x_2025:
[----:B------:R-:W-:Y:S01]  /*9370*/  UIADD3 UR38, UR38, 0x400, URZ ;  /* 0x0000040026267890 */ /* 0x000fe2000fffe03f */
[----:B------:R-:W-:Y:S01]  /*9380*/  WARPGROUP.ARRIVE ;  /* 0x00000000000079c5 */ /* 0x000fe20000000000 */
[----:B------:R-:W-:Y:S01]  /*9390*/  UMOV UR7, 0x40000040 ;  /* 0x4000004000077882 */ /* 0x000fe20000000000 */
[----:B-1----:R-:W1:Y:S01]  /*93a0*/  SHFL.BFLY PT, R3, R6, 0x2, 0x1f ;  /* 0x0c401f0006037f89 */ /* 0x002e6200000e0000 */
[----:B------:R-:W-:Y:S01]  /*93b0*/  USHF.R.U32.HI UR38, URZ, 0x4, UR38 ;  /* 0x000000043f267899 */ /* 0x000fe20008011626 */
[----:B------:R-:W-:Y:S01]  /*93c0*/  IMAD.MOV.U32 R11, RZ, RZ, RZ ;  /* 0x000000ffff0b7224 */ /* 0x000fe200078e00ff */
[----:B------:R-:W-:Y:S01]  /*93d0*/  R2UR UR8, R188 ;  /* 0x00000000bc0872ca */ /* 0x000fe200000e0000 */
[----:B0-----:R-:W0:Y:S01]  /*93e0*/  SHFL.BFLY PT, R2, R5, 0x2, 0x1f ;  /* 0x0c401f0005027f89 */ /* 0x001e2200000e0000 */
        /* <DEDUP_REMOVED lines=9> */
[----:B-1----:R-:W-:Y:S01]  /*9480*/  FADD.FTZ R3, R3, R6 ;  /* 0x0000000603037221 */ /* 0x002fe20000010000 */
[----:B------:R-:W-:Y:S01]  /*9490*/  UMOV UR7, 0x40000040 ;  /* 0x4000004000077882 */ /* 0x000fe20000000000 */
[----:B------:R-:W-:-:S02]  /*94a0*/  IMAD.U32 R188, RZ, RZ, UR8 ;  /* 0x00000008ffbc7e24 */ /* 0x000fc4000f8e00ff */
[----:B0-----:R-:W-:Y:S01]  /*94b0*/  FADD.FTZ R8, R2, R5 ;  /* 0x0000000502087221 */ /* 0x001fe20000010000 */
[----:B------:R-:W-:Y:S01]  /*94c0*/  IMAD.MOV.U32 R5, RZ, RZ, RZ ;  /* 0x000000ffff057224 */ /* 0x000fe200078e00ff */
[----:B------:R-:W0:Y:S01]  /*94d0*/  SHFL.BFLY PT, R2, R3, 0x1, 0x1f ;  /* 0x0c201f0003027f89 */ /* 0x000e2200000e0000 */
[----:B------:R-:W-:-:S03]  /*94e0*/  USEL UR36, UR36, URZ, UP0 ;  /* 0x0000003f24247287 */ /* 0x000fc60008000000 */
[----:B------:R-:W1:Y:S01]  /*94f0*/  SHFL.BFLY PT, R9, R8, 0x1, 0x1f ;  /* 0x0c201f0008097f89 */ /* 0x000e6200000e0000 */
[----:B0-----:R-:W-:Y:S01]  /*9500*/  FADD.FTZ R12, R3, R2 ;  /* 0x00000002030c7221 */ /* 0x001fe20000010000 */
[----:B------:R-:W-:Y:S02]  /*9510*/  IMAD.MOV.U32 R2, RZ, RZ, -0x800000 ;  /* 0xff800000ff027424 */ /* 0x000fe400078e00ff */
[----:B------:R-:W-:Y:S02]  /*9520*/  IMAD.MOV.U32 R3, RZ, RZ, -0x800000 ;  /* 0xff800000ff037424 */ /* 0x000fe400078e00ff */
[----:B-1----:R-:W-:Y:S01]  /*9530*/  FADD.FTZ R13, R8, R9 ;  /* 0x00000009080d7221 */ /* 0x002fe20000010000 */
[----:B------:R-:W-:Y:S01]  /*9540*/  FSETP.NE.FTZ.AND P0, PT, R12, RZ, PT ;  /* 0x000000ff0c00720b */ /* 0x000fe20003f15000 */
[----:B------:R-:W-:-:S03]  /*9550*/  IMAD.U32 R8, RZ, RZ, UR5 ;  /* 0x00000005ff087e24 */ /* 0x000fc6000f8e00ff */
[----:B------:R-:W-:-:S09]  /*9560*/  FSETP.NE.FTZ.AND P2, PT, R13, RZ, PT ;  /* 0x000000ff0d00720b */ /* 0x000fd20003f55000 */
[C---:B------:R-:W-:Y:S01]  /*9570*/  @P0 FMUL.FTZ R9, R0.reuse, 0.69314718246459960938 ;  /* 0x3f31721800090820 */ /* 0x040fe20000410000 */
[----:B------:R-:W0:Y:S03]  /*9580*/  @P0 MUFU.LG2 R10, R12 ;  /* 0x0000000c000a0308 */ /* 0x000e260000000c00 */
[----:B------:R-:W-:Y:S01]  /*9590*/  @P2 FMUL.FTZ R15, R0, 0.69314718246459960938 ;  /* 0x3f317218000f2820 */ /* 0x000fe20000410000 */
[----:B------:R-:W-:-:S04]  /*95a0*/  @!P1 VIADD R0, R8, 0x34860 ;  /* 0x0003486008009836 */ /* 0x000fc80000000000 */
[----:B------:R-:W1:Y:S01]  /*95b0*/  @P2 MUFU.LG2 R6, R13 ;  /* 0x0000000d00062308 */ /* 0x000e620000000c00 */
[----:B------:R-:W-:-:S07]  /*95c0*/  @!P1 PRMT R0, RZ, 0x654, R0 ;  /* 0x00000654ff009816 */ /* 0x000fce0000000000 */
        /* <DEDUP_REMOVED lines=45> */
[-C--:B--2---:R-:W-:Y:S01]  /*98a0*/  FMUL.FTZ R89, R32, R5.reuse ;  /* 0x0000000520597220 */ /* 0x084fe20000410000 */
[----:B------:R-:W-:Y:S01]  /*98b0*/  FMUL.FTZ R88, R33, R5 ;  /* 0x0000000521587220 */ /* 0x000fe20000410000 */
[-C--:B0-----:R-:W-:Y:S01]  /*98c0*/  FMUL.FTZ R8, R30, R11.reuse ;  /* 0x0000000b1e087220 */ /* 0x081fe20000410000 */
        /* <DEDUP_REMOVED lines=60> */
[----:B-1----:R-:W-:-:S07]  /*9c90*/  FMUL.FTZ R87, R87, R11 ;  /* 0x0000000b57577220 */ /* 0x002fce0000410000 */
.L_x_1996:
[----:B------:R-:W0:Y:S01]  /*9ca0*/  S2R R5, SR_CgaCtaId ;  /* 0x0000000000057919 */ /* 0x000e220000008800 */
[----:B------:R-:W-:Y:S01]  /*9cb0*/  MOV R0, 0x400 ;  /* 0x0000040000007802 */ /* 0x000fe20000000f00 */
[----:B------:R-:W-:Y:S01]  /*9cc0*/  BSSY B0, `(.L_x_2027) ;  /* 0x0000218000007945 */ /* 0x000fe20003800000 */
[----:B------:R-:W-:Y:S02]  /*9cd0*/  BAR.SYNC.DEFER_BLOCKING 0x5, 0x120 ;  /* 0x0144800000007b1d */ /* 0x000fe40000010000 */
[----:B0-----:R-:W-:-:S05]  /*9ce0*/  LEA R0, R5, R0, 0x18 ;  /* 0x0000000005007211 */ /* 0x001fca00078ec0ff */
[----:B------:R-:W0:Y:S02]  /*9cf0*/  LDS.128 R44, [R0+0x348d0] ;  /* 0x0348d000002c7984 */ /* 0x000e240000000c00 */
[----:B0-----:R-:W-:Y:S02]  /*9d00*/  R2UR UR4, R45 ;  /* 0x000000002d0472ca */ /* 0x001fe400000e0000 */
[----:B------:R-:W-:-:S11]  /*9d10*/  R2UR UR5, R46 ;  /* 0x000000002e0572ca */ /* 0x000fd600000e0000 */
[----:B------:R-:W-:Y:S01]  /*9d20*/  IMAD.U32 R16, RZ, RZ, UR4 ;  /* 0x00000004ff107e24 */ /* 0x000fe2000f8e00ff */
[----:B------:R-:W-:Y:S06]  /*9d30*/  BAR.ARV 0x4, 0x120 ;  /* 0x0104800000007b1d */ /* 0x000fec0000002000 */
[----:B------:R-:W-:Y:S05]  /*9d40*/  @P0 BRA `(.L_x_2028) ;  /* 0x0000001400400947 */ /* 0x000fea0003800000 */
[----:B------:R-:W0:Y:S01]  /*9d50*/  S2R R5, SR_SWINHI ;  /* 0x0000000000057919 */ /* 0x000e220000002f00 */
[----:B------:R-:W-:Y:S01]  /*9d60*/  F2FP.F16.F32.PACK_AB R7, R7, R8 ;  /* 0x000000080707723e */ /* 0x000fe200000000ff */
[----:B------:R-:W-:Y:S01]  /*9d70*/  ULDC.64 UR8, c[0x0][0xbe0] ;  /* 0x0002f80000087ab9 */ /* 0x000fe20000000a00 */
[----:B------:R-:W-:Y:S01]  /*9d80*/  F2FP.F16.F32.PACK_AB R6, R6, R91 ;  /* 0x0000005b0606723e */ /* 0x000fe200000000ff */
[----:B------:R-:W-:Y:S01]  /*9d90*/  UISETP.NE.U32.AND UP0, UPT, UR8, URZ, UPT ;  /* 0x0000003f0800728c */ /* 0x000fe2000bf05070 */
[----:B------:R-:W-:Y:S01]  /*9da0*/  R2UR UR6, R186 ;  /* 0x00000000ba0672ca */ /* 0x000fe200000e0000 */
[----:B------:R-:W-:Y:S01]  /*9db0*/  ULDC.64 UR12, c[0x0][0x208] ;  /* 0x00008200000c7ab9 */ /* 0x000fe20000000a00 */
[----:B------:R-:W-:Y:S01]  /*9dc0*/  R2UR UR4, R184 ;  /* 0x00000000b80472ca */ /* 0x000fe200000e0000 */
[----:B------:R-:W-:Y:S01]  /*9dd0*/  UISETP.NE.AND.EX UP0, UPT, UR9, URZ, UPT, UP0 ;  /* 0x0000003f0900728c */ /* 0x000fe2000bf05300 */
[----:B------:R-:W-:Y:S02]  /*9de0*/  F2FP.F16.F32.PACK_AB R64, R65, R64 ;  /* 0x000000404140723e */ /* 0x000fe400000000ff */
[----:B------:R-:W-:-:S02]  /*9df0*/  F2FP.F16.F32.PACK_AB R65, R67, R66 ;  /* 0x000000424341723e */ /* 0x000fc400000000ff */
[----:B------:R-:W-:Y:S02]  /*9e00*/  F2FP.F16.F32.PACK_AB R72, R73, R72 ;  /* 0x000000484948723e */ /* 0x000fe400000000ff */
[----:B------:R-:W-:Y:S02]  /*9e10*/  F2FP.F16.F32.PACK_AB R66, R69, R68 ;  /* 0x000000444542723e */ /* 0x000fe400000000ff */
[----:B------:R-:W-:Y:S02]  /*9e20*/  F2FP.F16.F32.PACK_AB R67, R71, R70 ;  /* 0x000000464743723e */ /* 0x000fe400000000ff */
[----:B------:R-:W-:Y:S01]  /*9e30*/  F2FP.F16.F32.PACK_AB R73, R75, R74 ;  /* 0x0000004a4b49723e */ /* 0x000fe200000000ff */
[----:B------:R-:W-:Y:S01]  /*9e40*/  USHF.L.U64.HI UR11, UR4, 0x2, UR6 ;  /* 0x00000002040b7899 */ /* 0x000fe20008010206 */
[----:B------:R-:W-:Y:S01]  /*9e50*/  F2FP.F16.F32.PACK_AB R80, R81, R80 ;  /* 0x000000505150723e */ /* 0x000fe200000000ff */
[----:B------:R-:W-:Y:S01]  /*9e60*/  USHF.L.U32 UR10, UR4, 0x2, URZ ;  /* 0x00000002040a7899 */ /* 0x000fe2000800063f */
[----:B------:R-:W-:Y:S01]  /*9e70*/  F2FP.F16.F32.PACK_AB R74, R77, R76 ;  /* 0x0000004c4d4a723e */ /* 0x000fe200000000ff */
[----:B------:R-:W-:Y:S01]  /*9e80*/  ULDC.64 UR6, c[0x0][0xbd8] ;  /* 0x0002f60000067ab9 */ /* 0x000fe20000000a00 */
[----:B------:R-:W-:Y:S01]  /*9e90*/  F2FP.F16.F32.PACK_AB R75, R79, R78 ;  /* 0x0000004e4f4b723e */ /* 0x000fe200000000ff */
[----:B------:R-:W-:Y:S01]  /*9ea0*/  UISETP.NE.U32.AND UP1, UPT, UR6, URZ, UPT ;  /* 0x0000003f0600728c */ /* 0x000fe2000bf25070 */
[----:B------:R-:W-:Y:S01]  /*9eb0*/  F2FP.F16.F32.PACK_AB R81, R83, R82 ;  /* 0x000000525351723e */ /* 0x000fe200000000ff */
[----:B------:R-:W-:Y:S01]  /*9ec0*/  UIADD3 UR4, UP2, UR10, UR6, URZ ;  /* 0x000000060a047290 */ /* 0x000fe2000ff5e03f */
[----:B------:R-:W-:Y:S01]  /*9ed0*/  F2FP.F16.F32.PACK_AB R82, R85, R84 ;  /* 0x000000545552723e */ /* 0x000fe200000000ff */
[----:B------:R-:W-:Y:S01]  /*9ee0*/  UISETP.NE.AND.EX UP1, UPT, UR7, URZ, UPT, UP1 ;  /* 0x0000003f0700728c */ /* 0x000fe2000bf25310 */
[----:B------:R-:W-:Y:S01]  /*9ef0*/  F2FP.F16.F32.PACK_AB R83, R87, R86 ;  /* 0x000000565753723e */ /* 0x000fe200000000ff */
[----:B------:R-:W-:Y:S01]  /*9f00*/  @UP0 UIADD3 UR6, UP3, UR10, UR8, URZ ;  /* 0x000000080a060290 */ /* 0x000fe2000ff7e03f */
[----:B------:R-:W-:-:S02]  /*9f10*/  MOV R20, R0 ;  /* 0x0000000000147202 */ /* 0x000fc40000000f00 */
[----:B0-----:R-:W-:Y:S01]  /*9f20*/  MOV R21, R5 ;  /* 0x0000000500157202 */ /* 0x001fe20000000f00 */
[----:B------:R-:W-:Y:S02]  /*9f30*/  UIADD3.X UR8, UR11, UR7, URZ, UP2, !UPT ;  /* 0x000000070b087290 */ /* 0x000fe400097fe43f */
[----:B------:R-:W-:Y:S01]  /*9f40*/  @UP0 UIADD3.X UR7, UR11, UR9, URZ, UP3, !UPT ;  /* 0x000000090b070290 */ /* 0x000fe20009ffe43f */
[----:B------:R-:W-:-:S03]  /*9f50*/  IMAD.WIDE R4, R191, 0x2, R20 ;  /* 0x00000002bf047825 */ /* 0x000fc600078e0214 */
[C---:B------:R-:W-:Y:S02]  /*9f60*/  IADD3 R45, P6, R4.reuse, 0x20, RZ ;  /* 0x00000020042d7810 */ /* 0x040fe40007fde0ff */
[C---:B------:R-:W-:Y:S02]  /*9f70*/  LOP3.LUT R9, R4.reuse, 0x380, RZ, 0xc0, !PT ;  /* 0x0000038004097812 */ /* 0x040fe400078ec0ff */
[----:B------:R-:W-:Y:S01]  /*9f80*/  IADD3 R99, P4, R4, 0x60, RZ ;  /* 0x0000006004637810 */ /* 0x000fe20007f9e0ff */
[--C-:B------:R-:W-:Y:S01]  /*9f90*/  IMAD.X R29, RZ, RZ, R5.reuse, P6 ;  /* 0x000000ffff1d7224 */ /* 0x100fe200030e0605 */
[----:B------:R-:W-:Y:S02]  /*9fa0*/  LOP3.LUT R10, R45, 0x380, RZ, 0xc0, !PT ;  /* 0x000003802d0a7812 */ /* 0x000fe400078ec0ff */
[----:B------:R-:W-:Y:S01]  /*9fb0*/  SHF.R.U64 R9, R9, 0x3, RZ ;  /* 0x0000000309097819 */ /* 0x000fe200000012ff */
[----:B------:R-:W-:Y:S01]  /*9fc0*/  IMAD.X R11, RZ, RZ, R5, P4 ;  /* 0x000000ffff0b7224 */ /* 0x000fe200020e0605 */
[----:B------:R-:W-:-:S02]  /*9fd0*/  LOP3.LUT R44, R99, 0x380, RZ, 0xc0, !PT ;  /* 0x00000380632c7812 */ /* 0x000fc400078ec0ff */
[C---:B------:R-:W-:Y:S02]  /*9fe0*/  IADD3 R97, P5, R4.reuse, 0x40, RZ ;  /* 0x0000004004617810 */ /* 0x040fe40007fbe0ff */
[C---:B------:R-:W-:Y:S02]  /*9ff0*/  IADD3 R101, P3, R4.reuse, 0x4000, RZ ;  /* 0x0000400004657810 */ /* 0x040fe40007f7e0ff */
[C---:B------:R-:W-:Y:S01]  /*a000*/  IADD3 R103, P2, R4.reuse, 0x4020, RZ ;  /* 0x0000402004677810 */ /* 0x040fe20007f5e0ff */
[--C-:B------:R-:W-:Y:S01]  /*a010*/  IMAD.X R27, RZ, RZ, R5.reuse, P5 ;  /* 0x000000ffff1b7224 */ /* 0x100fe200028e0605 */
[C---:B------:R-:W-:Y:S01]  /*a020*/  IADD3 R105, P1, R4.reuse, 0x4040, RZ ;  /* 0x0000404004697810 */ /* 0x040fe20007f3e0ff */
[--C-:B------:R-:W-:Y:S01]  /*a030*/  IMAD.X R25, RZ, RZ, R5.reuse, P3 ;  /* 0x000000ffff197224 */ /* 0x100fe200018e0605 */
[----:B------:R-:W-:Y:S01]  /*a040*/  BAR.SYNC.DEFER_BLOCKING 0x1, 0x100 ;  /* 0x0044000000007b1d */ /* 0x000fe20000010000 */
[----:B------:R-:W-:Y:S02]  /*a050*/  IADD3 R107, P0, R4, 0x4060, RZ ;  /* 0x00004060046b7810 */ /* 0x000fe40007f1e0ff */
[----:B------:R-:W-:Y:S01]  /*a060*/  SHF.R.U64 R10, R10, 0x3, RZ ;  /* 0x000000030a0a7819 */ /* 0x000fe200000012ff */
[--C-:B------:R-:W-:Y:S01]  /*a070*/  IMAD.X R15, RZ, RZ, R5.reuse, P1 ;  /* 0x000000ffff0f7224 */ /* 0x100fe200008e0605 */
[----:B------:R-:W-:Y:S01]  /*a080*/  LOP3.LUT R4, R9, R4, RZ, 0x3c, !PT ;  /* 0x0000000409047212 */ /* 0x000fe200078e3cff */
[--C-:B------:R-:W-:Y:S01]  /*a090*/  IMAD.X R9, RZ, RZ, R5.reuse, P2 ;  /* 0x000000ffff097224 */ /* 0x100fe200010e0605 */
[----:B------:R-:W-:Y:S01]  /*a0a0*/  SHF.R.U64 R44, R44, 0x3, RZ ;  /* 0x000000032c2c7819 */ /* 0x000fe200000012ff */
[----:B------:R-:W-:Y:S01]  /*a0b0*/  IMAD.X R13, RZ, RZ, R5, P0 ;  /* 0x000000ffff0d7224 */ /* 0x000fe200000e0605 */
[----:B------:R-:W-:-:S02]  /*a0c0*/  LOP3.LUT R28, R10, R45, RZ, 0x3c, !PT ;  /* 0x0000002d0a1c7212 */ /* 0x000fc400078e3cff */
[----:B------:R-:W-:Y:S02]  /*a0d0*/  MOV R45, R4 ;  /* 0x00000004002d7202 */ /* 0x000fe40000000f00 */
[----:B------:R-:W-:Y:S02]  /*a0e0*/  LOP3.LUT R24, R97, 0x380, RZ, 0xc0, !PT ;  /* 0x0000038061187812 */ /* 0x000fe400078ec0ff */
[----:B------:R-:W-:Y:S02]  /*a0f0*/  F2FP.F16.F32.PACK_AB R5, R12, R93 ;  /* 0x0000005d0c05723e */ /* 0x000fe400000000ff */
[----:B------:R-:W-:Y:S02]  /*a100*/  LOP3.LUT R10, R44, R99, RZ, 0x3c, !PT ;  /* 0x000000632c0a7212 */ /* 0x000fe400078e3cff */
[----:B------:R-:W-:Y:S02]  /*a110*/  LOP3.LUT R12, R103, 0x380, RZ, 0xc0, !PT ;  /* 0x00000380670c7812 */ /* 0x000fe400078ec0ff */
[----:B------:R-:W-:-:S02]  /*a120*/  LOP3.LUT R44, R107, 0x380, RZ, 0xc0, !PT ;  /* 0x000003806b2c7812 */ /* 0x000fc400078ec0ff */
[----:B------:R-:W-:Y:S02]  /*a130*/  SHF.R.U64 R24, R24, 0x3, RZ ;  /* 0x0000000318187819 */ /* 0x000fe400000012ff */
[----:B------:R-:W-:Y:S02]  /*a140*/  LOP3.LUT R46, R101, 0x380, RZ, 0xc0, !PT ;  /* 0x00000380652e7812 */ /* 0x000fe400078ec0ff */
[----:B------:R-:W-:Y:S02]  /*a150*/  F2FP.F16.F32.PACK_AB R4, R14, R95 ;  /* 0x0000005f0e04723e */ /* 0x000fe400000000ff */
[----:B------:R-:W-:Y:S02]  /*a160*/  SHF.R.U64 R12, R12, 0x3, RZ ;  /* 0x000000030c0c7819 */ /* 0x000fe400000012ff */
[----:B------:R-:W-:Y:S01]  /*a170*/  LOP3.LUT R14, R105, 0x380, RZ, 0xc0, !PT ;  /* 0x00000380690e7812 */ /* 0x000fe200078ec0ff */
[----:B------:R0:W-:Y:S01]  /*a180*/  STSM.16.M88.4 [R45], R4 ;  /* 0x000000042d007844 */ /* 0x0001e20000000200 */
[----:B------:R-:W-:-:S02]  /*a190*/  SHF.R.U64 R44, R44, 0x3, RZ ;  /* 0x000000032c2c7819 */ /* 0x000fc400000012ff */
[----:B------:R-:W-:Y:S02]  /*a1a0*/  LOP3.LUT R26, R24, R97, RZ, 0x3c, !PT ;  /* 0x00000061181a7212 */ /* 0x000fe400078e3cff */
[----:B------:R-:W-:Y:S02]  /*a1b0*/  SHF.R.U64 R46, R46, 0x3, RZ ;  /* 0x000000032e2e7819 */ /* 0x000fe400000012ff */
[----:B------:R-:W-:Y:S02]  /*a1c0*/  LOP3.LUT R8, R12, R103, RZ, 0x3c, !PT ;  /* 0x000000670c087212 */ /* 0x000fe400078e3cff */
[----:B------:R-:W-:Y:S02]  /*a1d0*/  SHF.R.U64 R14, R14, 0x3, RZ ;  /* 0x000000030e0e7819 */ /* 0x000fe400000012ff */
[----:B------:R-:W-:Y:S02]  /*a1e0*/  LOP3.LUT R12, R44, R107, RZ, 0x3c, !PT ;  /* 0x0000006b2c0c7212 */ /* 0x000fe400078e3cff */
[----:B------:R-:W-:-:S02]  /*a1f0*/  MOV R44, R28 ;  /* 0x0000001c002c7202 */ /* 0x000fc40000000f00 */
[----:B------:R-:W-:Y:S02]  /*a200*/  MOV R29, R26 ;  /* 0x0000001a001d7202 */ /* 0x000fe40000000f00 */
[----:B------:R-:W-:Y:S02]  /*a210*/  LOP3.LUT R24, R46, R101, RZ, 0x3c, !PT ;  /* 0x000000652e187212 */ /* 0x000fe400078e3cff */
[----:B------:R-:W-:Y:S02]  /*a220*/  MOV R28, R10 ;  /* 0x0000000a001c7202 */ /* 0x000fe40000000f00 */
[----:B------:R-:W-:Y:S02]  /*a230*/  MOV R26, R8 ;  /* 0x00000008001a7202 */ /* 0x000fe40000000f00 */
[----:B------:R-:W-:Y:S02]  /*a240*/  LOP3.LUT R14, R14, R105, RZ, 0x3c, !PT ;  /* 0x000000690e0e7212 */ /* 0x000fe400078e3cff */
[----:B------:R-:W-:-:S02]  /*a250*/  F2FP.F16.F32.PACK_AB R8, R88, R89 ;  /* 0x000000595808723e */ /* 0x000fc400000000ff */
[----:B------:R-:W-:Y:S02]  /*a260*/  F2FP.F16.F32.PACK_AB R9, R35, R34 ;  /* 0x000000222309723e */ /* 0x000fe400000000ff */
[----:B------:R-:W-:Y:S02]  /*a270*/  F2FP.F16.F32.PACK_AB R10, R37, R36 ;  /* 0x00000024250a723e */ /* 0x000fe400000000ff */
[----:B------:R-:W-:Y:S02]  /*a280*/  F2FP.F16.F32.PACK_AB R11, R39, R38 ;  /* 0x00000026270b723e */ /* 0x000fe400000000ff */
[----:B------:R-:W-:Y:S02]  /*a290*/  MOV R27, R24 ;  /* 0x00000018001b7202 */ /* 0x000fe40000000f00 */
[----:B------:R-:W-:Y:S01]  /*a2a0*/  MOV R25, R14 ;  /* 0x0000000e00197202 */ /* 0x000fe20000000f00 */
[----:B------:R1:W-:Y:S01]  /*a2b0*/  STSM.16.M88.4 [R44], R8 ;  /* 0x000000082c007844 */ /* 0x0003e20000000200 */
[----:B------:R-:W-:-:S02]  /*a2c0*/  MOV R24, R12 ;  /* 0x0000000c00187202 */ /* 0x000fc40000000f00 */
[----:B0-----:R-:W-:Y:S02]  /*a2d0*/  F2FP.F16.F32.PACK_AB R4, R41, R40 ;  /* 0x000000282904723e */ /* 0x001fe400000000ff */
        /* <DEDUP_REMOVED lines=8> */
[----:B-1----:R-:W-:Y:S02]  /*a360*/  F2FP.F16.F32.PACK_AB R8, R57, R56 ;  /* 0x000000383908723e */ /* 0x002fe400000000ff */
[----:B------:R-:W-:Y:S01]  /*a370*/  F2FP.F16.F32.PACK_AB R9, R59, R58 ;  /* 0x0000003a3b09723e */ /* 0x000fe200000000ff */
[----:B------:R-:W-:Y:S01]  /*a380*/  STSM.16.M88.4 [R28], R12 ;  /* 0x0000000c1c007844 */ /* 0x000fe20000000200 */
[----:B------:R-:W-:Y:S02]  /*a390*/  F2FP.F16.F32.PACK_AB R10, R61, R60 ;  /* 0x0000003c3d0a723e */ /* 0x000fe400000000ff */
[----:B------:R-:W-:Y:S02]  /*a3a0*/  F2FP.F16.F32.PACK_AB R11, R63, R62 ;  /* 0x0000003e3f0b723e */ /* 0x000fe400000000ff */
[----:B------:R-:W-:-:S02]  /*a3b0*/  PLOP3.LUT P0, PT, PT, PT, UP1, 0x80, 0x0 ;  /* 0x000000000000781c */ /* 0x000fc40003f0f018 */
[----:B------:R-:W-:Y:S01]  /*a3c0*/  PLOP3.LUT P2, PT, PT, PT, UP0, 0x80, 0x0 ;  /* 0x000000000000781c */ /* 0x000fe20003f4f008 */
[----:B------:R1:W-:Y:S01]  /*a3d0*/  STSM.16.M88.4 [R27], R8 ;  /* 0x000000081b007844 */ /* 0x0003e20000000200 */
[----:B0-----:R-:W-:Y:S02]  /*a3e0*/  IMAD.U32 R4, RZ, RZ, UR4 ;  /* 0x00000004ff047e24 */ /* 0x001fe4000f8e00ff */
[----:B------:R-:W-:Y:S01]  /*a3f0*/  IMAD.U32 R5, RZ, RZ, UR8 ;  /* 0x00000008ff057e24 */ /* 0x000fe2000f8e00ff */
[----:B------:R0:W-:Y:S04]  /*a400*/  STSM.16.M88.4 [R26], R64 ;  /* 0x000000401a007844 */ /* 0x0001e80000000200 */
[----:B------:R0:W-:Y:S04]  /*a410*/  STSM.16.M88.4 [R25], R72 ;  /* 0x0000004819007844 */ /* 0x0001e80000000200 */
[----:B------:R0:W-:Y:S01]  /*a420*/  STSM.16.M88.4 [R24], R80 ;  /* 0x0000005018007844 */ /* 0x0001e20000000200 */
[----:B------:R-:W-:Y:S01]  /*a430*/  BAR.SYNC.DEFER_BLOCKING 0x1, 0x100 ;  /* 0x0044000000007b1d */ /* 0x000fe20000010000 */
[----:B------:R-:W-:-:S02]  /*a440*/  IMAD.U32 R6, RZ, RZ, UR6 ;  /* 0x00000006ff067e24 */ /* 0x000fc4000f8e00ff */
[----:B------:R-:W-:-:S03]  /*a450*/  IMAD.U32 R7, RZ, RZ, UR7 ;  /* 0x00000007ff077e24 */ /* 0x000fc6000f8e00ff */
[----:B-1----:R-:W2:Y:S04]  /*a460*/  @P0 LDG.E R8, desc[UR12][R4.64] ;  /* 0x0000000c04080981 */ /* 0x002ea8000c1e1900 */
[----:B------:R-:W3:Y:S01]  /*a470*/  @P2 LDG.E R6, desc[UR12][R6.64] ;  /* 0x0000000c06062981 */ /* 0x000ee2000c1e1900 */
[----:B------:R-:W-:Y:S01]  /*a480*/  IMAD R9, R18, 0x40, R17 ;  /* 0x0000004012097824 */ /* 0x000fe200078e0211 */
[----:B------:R-:W-:Y:S01]  /*a490*/  UMOV UR4, URZ ;  /* 0x0000003f00047c82 */ /* 0x000fe20008000000 */
[----:B------:R-:W-:Y:S02]  /*a4a0*/  ULDC UR10, c[0x0][0xa88] ;  /* 0x0002a200000a7ab9 */ /* 0x000fe40000000800 */
[----:B------:R-:W-:-:S03]  /*a4b0*/  IMAD.WIDE R20, R9, 0x2, R20 ;  /* 0x0000000209147825 */ /* 0x000fc600078e0214 */
[----:B------:R-:W-:Y:S02]  /*a4c0*/  IADD3 R29, P1, R20, 0x1000, RZ ;  /* 0x00001000141d7810 */ /* 0x000fe40007f3e0ff */
[----:B--2---:R-:W-:Y:S02]  /*a4d0*/  @P0 R2UR UR4, R8 ;  /* 0x00000000080402ca */ /* 0x004fe400000e0000 */
[----:B---3--:R-:W-:Y:S01]  /*a4e0*/  @P2 R2UR UR10, R6 ;  /* 0x00000000060a22ca */ /* 0x008fe200000e0000 */
[----:B0-----:R-:W-:-:S14]  /*a4f0*/  @P2 BRA `(.L_x_2029) ;  /* 0x00000000001c2947 */ /* 0x001fdc0003800000 */
[----:B------:R-:W-:Y:S05]  /*a500*/  @!P0 BRA `(.L_x_2029) ;  /* 0x0000000000188947 */ /* 0x000fea0003800000 */
[----:B------:R-:W-:Y:S02]  /*a510*/  ULDC.64 UR6, c[0x0][0x208] ;  /* 0x0000820000067ab9 */ /* 0x000fe40000000a00 */
[----:B------:R-:W2:Y:S04]  /*a520*/  LDG.E R7, desc[UR6][R4.64] ;  /* 0x0000000604077981 */ /* 0x000ea8000c1e1900 */
[----:B------:R-:W3:Y:S01]  /*a530*/  LDG.E R6, desc[UR6][R4.64+0x4] ;  /* 0x0000040604067981 */ /* 0x000ee2000c1e1900 */
[----:B--2---:R-:W-:Y:S02]  /*a540*/  R2UR UR6, R7 ;  /* 0x00000000070672ca */ /* 0x004fe400000e0000 */
[----:B---3--:R-:W-:-:S13]  /*a550*/  R2UR UR10, R6 ;  /* 0x00000000060a72ca */ /* 0x008fda00000e0000 */
[----:B------:R-:W-:-:S12]  /*a560*/  UIADD3 UR10, -UR6, UR10, URZ ;  /* 0x0000000a060a7290 */ /* 0x000fd8000fffe13f */
.L_x_2029:
[----:B------:R-:W-:Y:S01]  /*a570*/  R2UR UR18, R185 ;  /* 0x00000000b91272ca */ /* 0x000fe200000e0000 */
[----:B------:R-:W-:Y:S01]  /*a580*/  ULDC.64 UR12, c[0x0][0xb70] ;  /* 0x0002dc00000c7ab9 */ /* 0x000fe20000000a00 */
[----:B------:R-:W-:Y:S01]  /*a590*/  R2UR UR16, R186 ;  /* 0x00000000ba1072ca */ /* 0x000fe200000e0000 */
[----:B------:R-:W-:Y:S01]  /*a5a0*/  USHF.R.S32.HI UR9, URZ, 0x1f, UR4 ;  /* 0x0000001f3f097899 */ /* 0x000fe20008011404 */
[----:B------:R-:W-:Y:S01]  /*a5b0*/  R2UR UR15, R184 ;  /* 0x00000000b80f72ca */ /* 0x000fe200000e0000 */
[----:B------:R-:W-:Y:S01]  /*a5c0*/  UMOV UR8, UR4 ;  /* 0x0000000400087c82 */ /* 0x000fe20008000000 */
[----:B------:R-:W-:Y:S01]  /*a5d0*/  R2UR UR17, R187 ;  /* 0x00000000bb1172ca */ /* 0x000fe200000e0000 */
[----:B------:R-:W-:Y:S01]  /*a5e0*/  ULDC.64 UR20, c[0x0][0x208] ;  /* 0x0000820000147ab9 */ /* 0x000fe20000000a00 */
[C---:B------:R-:W-:Y:S02]  /*a5f0*/  IADD3 R13, P2, R20.reuse, 0x2000, RZ ;  /* 0x00002000140d7810 */ /* 0x040fe40007f5e0ff */
[----:B------:R-:W-:-:S02]  /*a600*/  IADD3 R7, P6, R20, 0x3000, RZ ;  /* 0x0000300014077810 */ /* 0x000fc40007fde0ff */
[----:B------:R-:W-:Y:S01]  /*a610*/  LOP3.LUT R12, R13, 0x380, RZ, 0xc0, !PT ;  /* 0x000003800d0c7812 */ /* 0x000fe200078ec0ff */
[----:B------:R-:W-:Y:S01]  /*a620*/  USHF.R.S32.HI UR14, URZ, 0x1f, UR18 ;  /* 0x0000001f3f0e7899 */ /* 0x000fe20008011412 */
[----:B------:R-:W-:Y:S01]  /*a630*/  LOP3.LUT R4, R7, 0x380, RZ, 0xc0, !PT ;  /* 0x0000038007047812 */ /* 0x000fe200078ec0ff */
[----:B------:R-:W-:Y:S01]  /*a640*/  USEL UR16, UR16, URZ, !UP1 ;  /* 0x0000003f10107287 */ /* 0x000fe2000c800000 */
[----:B------:R-:W-:Y:S01]  /*a650*/  LOP3.LUT R28, R29, 0x380, RZ, 0xc0, !PT ;  /* 0x000003801d1c7812 */ /* 0x000fe200078ec0ff */
[----:B------:R-:W-:Y:S01]  /*a660*/  UIMAD UR11, UR14, UR12, URZ ;  /* 0x0000000c0e0b72a4 */ /* 0x000fe2000f8e023f */
[----:B------:R-:W-:Y:S01]  /*a670*/  SHF.R.U64 R12, R12, 0x3, RZ ;  /* 0x000000030c0c7819 */ /* 0x000fe200000012ff */
[----:B------:R-:W-:Y:S01]  /*a680*/  UIMAD.WIDE.U32 UR6, UR18, UR12, UR8 ;  /* 0x0000000c120672a5 */ /* 0x000fe2000f8e0008 */
[----:B------:R-:W-:Y:S01]  /*a690*/  IMAD.U32 R8, RZ, RZ, UR17 ;  /* 0x00000011ff087e24 */ /* 0x000fe2000f8e00ff */
[----:B------:R-:W-:Y:S01]  /*a6a0*/  UIMAD UR11, UR18, UR13, UR11 ;  /* 0x0000000d120b72a4 */ /* 0x000fe2000f8e020b */
[----:B------:R-:W-:Y:S01]  /*a6b0*/  SHF.R.U64 R4, R4, 0x3, RZ ;  /* 0x0000000304047819 */ /* 0x000fe200000012ff */
[----:B------:R-:W-:Y:S01]  /*a6c0*/  USEL UR15, UR15, URZ, !UP1 ;  /* 0x0000003f0f0f7287 */ /* 0x000fe2000c800000 */
[----:B------:R-:W-:Y:S01]  /*a6d0*/  IMAD R8, R8, 0x80, R23 ;  /* 0x0000008008087824 */ /* 0x000fe200078e0217 */
[----:B------:R-:W-:Y:S01]  /*a6e0*/  ULDC.64 UR12, c[0x0][0xb78] ;  /* 0x0002de00000c7ab9 */ /* 0x000fe20000000a00 */
[----:B------:R-:W-:Y:S01]  /*a6f0*/  UIADD3 UR7, UR7, UR11, URZ ;  /* 0x0000000b07077290 */ /* 0x000fe2000fffe03f */
[----:B------:R-:W-:Y:S01]  /*a700*/  SHF.R.U64 R28, R28, 0x3, RZ ;  /* 0x000000031c1c7819 */ /* 0x000fe200000012ff */
[----:B------:R-:W-:Y:S01]  /*a710*/  UIMAD UR8, UR16, UR12, URZ ;  /* 0x0000000c100872a4 */ /* 0x000fe2000f8e023f */
[----:B------:R-:W-:Y:S01]  /*a720*/  SHF.R.S32.HI R5, RZ, 0x1f, R8 ;  /* 0x0000001fff057819 */ /* 0x000fe20000011408 */
[----:B------:R-:W-:Y:S01]  /*a730*/  UIMAD.WIDE.U32 UR6, UR15, UR12, UR6 ;  /* 0x0000000c0f0672a5 */ /* 0x000fe2000f8e0006 */
[----:B------:R-:W-:Y:S01]  /*a740*/  LOP3.LUT R12, R12, R13, RZ, 0x3c, !PT ;  /* 0x0000000d0c0c7212 */ /* 0x000fe200078e3cff */
[----:B------:R-:W-:Y:S01]  /*a750*/  UIMAD UR8, UR15, UR13, UR8 ;  /* 0x0000000d0f0872a4 */ /* 0x000fe2000f8e0208 */
[----:B------:R-:W-:Y:S01]  /*a760*/  IADD3 R37, P5, R20, 0x4000, RZ ;  /* 0x0000400014257810 */ /* 0x000fe20007fbe0ff */
[----:B------:R-:W-:Y:S01]  /*a770*/  IMAD.X R13, RZ, RZ, R21, P2 ;  /* 0x000000ffff0d7224 */ /* 0x000fe200010e0615 */
[----:B------:R-:W-:Y:S01]  /*a780*/  LOP3.LUT R4, R4, R7, RZ, 0x3c, !PT ;  /* 0x0000000704047212 */ /* 0x000fe200078e3cff */
[----:B------:R-:W-:Y:S01]  /*a790*/  ULDC.64 UR12, c[0x0][0xaa0] ;  /* 0x0002a800000c7ab9 */ /* 0x000fe20000000a00 */
[----:B------:R-:W-:Y:S01]  /*a7a0*/  IADD3 R6, P0, R8, UR6, RZ ;  /* 0x0000000608067c10 */ /* 0x000fe2000ff1e0ff */
[----:B------:R-:W-:Y:S01]  /*a7b0*/  IMAD.U32 R10, RZ, RZ, UR8 ;  /* 0x00000008ff0a7e24 */ /* 0x000fe2000f8e00ff */
[----:B------:R-:W-:-:S02]  /*a7c0*/  IADD3 R41, P4, R20, 0x5000, RZ ;  /* 0x0000500014297810 */ /* 0x000fc40007f9e0ff */
[----:B------:R-:W-:Y:S02]  /*a7d0*/  IADD3 R25, P3, R20, 0x6000, RZ ;  /* 0x0000600014197810 */ /* 0x000fe40007f7e0ff */
[----:B------:R-:W-:Y:S01]  /*a7e0*/  IADD3.X R5, R5, UR7, R10, P0, !PT ;  /* 0x0000000705057c10 */ /* 0x000fe200087fe40a */
[----:B------:R-:W-:Y:S01]  /*a7f0*/  ULDC.64 UR6, c[0x0][0xb40] ;  /* 0x0002d00000067ab9 */ /* 0x000fe20000000a00 */
[----:B------:R-:W-:Y:S01]  /*a800*/  LOP3.LUT R28, R28, R29, RZ, 0x3c, !PT ;  /* 0x0000001d1c1c7212 */ /* 0x000fe200078e3cff */
[----:B------:R-:W-:Y:S01]  /*a810*/  IMAD.X R29, RZ, RZ, R21, P1 ;  /* 0x000000ffff1d7224 */ /* 0x000fe200008e0615 */
[----:B------:R-:W-:Y:S02]  /*a820*/  LEA R48, P0, R6, UR6, 0x2 ;  /* 0x0000000606307c11 */ /* 0x000fe4000f8010ff */
[----:B------:R-:W-:Y:S02]  /*a830*/  IADD3 R7, P2, R20, 0x7000, RZ ;  /* 0x0000700014077810 */ /* 0x000fe40007f5e0ff */
[----:B------:R-:W-:Y:S01]  /*a840*/  LEA.HI.X R49, R6, UR7, R5, 0x2, P0 ;  /* 0x0000000706317c11 */ /* 0x000fe200080f1405 */
[----:B------:R-:W-:Y:S01]  /*a850*/  VIADD R5, R8, 0x8 ;  /* 0x0000000808057836 */ /* 0x000fe20000000000 */
[----:B------:R-:W-:-:S02]  /*a860*/  LOP3.LUT P0, RZ, R189, 0x3, RZ, 0xc0, !PT ;  /* 0x00000003bdff7812 */ /* 0x000fc4000780c0ff */
[----:B------:R-:W-:Y:S02]  /*a870*/  LOP3.LUT R36, R37, 0x380, RZ, 0xc0, !PT ;  /* 0x0000038025247812 */ /* 0x000fe400078ec0ff */
[----:B------:R-:W-:Y:S02]  /*a880*/  ISETP.GE.OR P1, PT, R8, UR10, P0 ;  /* 0x0000000a08007c0c */ /* 0x000fe40008726670 */
[----:B------:R-:W-:Y:S02]  /*a890*/  LOP3.LUT R40, R41, 0x380, RZ, 0xc0, !PT ;  /* 0x0000038029287812 */ /* 0x000fe400078ec0ff */
[----:B------:R-:W-:Y:S02]  /*a8a0*/  LOP3.LUT R24, R25, 0x380, RZ, 0xc0, !PT ;  /* 0x0000038019187812 */ /* 0x000fe400078ec0ff */
[----:B------:R-:W-:Y:S02]  /*a8b0*/  LOP3.LUT R9, R20, 0x380, RZ, 0xc0, !PT ;  /* 0x0000038014097812 */ /* 0x000fe400078ec0ff */
[----:B------:R-:W-:Y:S01]  /*a8c0*/  ISETP.GE.OR P0, PT, R5, UR10, P0 ;  /* 0x0000000a05007c0c */ /* 0x000fe20008706670 */
[----:B------:R-:W-:Y:S01]  /*a8d0*/  IMAD.X R5, RZ, RZ, R21, P6 ;  /* 0x000000ffff057224 */ /* 0x000fe200030e0615 */
[----:B------:R-:W-:-:S02]  /*a8e0*/  LOP3.LUT R6, R7, 0x380, RZ, 0xc0, !PT ;  /* 0x0000038007067812 */ /* 0x000fc400078ec0ff */
[----:B------:R-:W-:Y:S01]  /*a8f0*/  SHF.R.U64 R36, R36, 0x3, RZ ;  /* 0x0000000324247819 */ /* 0x000fe200000012ff */
[----:B------:R-:W-:Y:S01]  /*a900*/  UIMAD UR6, UR9, UR12, URZ ;  /* 0x0000000c090672a4 */ /* 0x000fe2000f8e023f */
[----:B------:R-:W-:Y:S01]  /*a910*/  SHF.R.U64 R40, R40, 0x3, RZ ;  /* 0x0000000328287819 */ /* 0x000fe200000012ff */
[----:B------:R0:W-:Y:S01]  /*a920*/  @!P1 STG.E desc[UR20][R48.64], R3 ;  /* 0x0000000330009986 */ /* 0x0001e2000c101914 */
[----:B------:R-:W-:Y:S01]  /*a930*/  SHF.R.U64 R24, R24, 0x3, RZ ;  /* 0x0000000318187819 */ /* 0x000fe200000012ff */
[----:B------:R-:W-:Y:S01]  /*a940*/  IMAD.MOV.U32 R44, RZ, RZ, R17 ;  /* 0x000000ffff2c7224 */ /* 0x000fe200078e0011 */
[----:B------:R-:W-:Y:S01]  /*a950*/  SHF.R.U64 R9, R9, 0x3, RZ ;  /* 0x0000000309097819 */ /* 0x000fe200000012ff */
[----:B------:R-:W-:Y:S01]  /*a960*/  ULDC.64 UR8, c[0x0][0xae0] ;  /* 0x0002b80000087ab9 */ /* 0x000fe20000000a00 */
        /* <DEDUP_REMOVED lines=11> */
[----:B0-----:R-:W-:Y:S01]  /*aa20*/  IMAD.U32 R3, RZ, RZ, UR12 ;  /* 0x0000000cff037e24 */ /* 0x001fe2000f8e00ff */
[----:B------:R-:W-:Y:S01]  /*aa30*/  SHF.R.S32.HI R45, RZ, 0x1f, R17 ;  /* 0x0000001fff2d7819 */ /* 0x000fe20000011411 */
[----:B------:R0:W5:Y:S01]  /*aa40*/  LD.E.128 R32, desc[UR20][R20.64] ;  /* 0x0000001414207980 */ /* 0x000162000c101d00 */
[----:B------:R-:W-:-:S03]  /*aa50*/  UIMAD UR6, UR4, UR13, UR6 ;  /* 0x0000000d040672a4 */ /* 0x000fc6000f8e0206 */
[----:B------:R-:W5:Y:S01]  /*aa60*/  LD.E.128 R28, desc[UR20][R28.64] ;  /* 0x000000141c1c7980 */ /* 0x000f62000c101d00 */
[----:B-1----:R-:W-:-:S03]  /*aa70*/  IMAD.WIDE.U32 R2, R3, UR4, R44 ;  /* 0x0000000403027c25 */ /* 0x002fc6000f8e002c */
[----:B------:R-:W5:Y:S04]  /*aa80*/  LD.E.128 R12, desc[UR20][R12.64] ;  /* 0x000000140c0c7980 */ /* 0x000f68000c101d00 */
[----:B------:R-:W5:Y:S04]  /*aa90*/  LD.E.128 R4, desc[UR20][R4.64] ;  /* 0x0000001404047980 */ /* 0x000f68000c101d00 */
[----:B------:R-:W5:Y:S04]  /*aaa0*/  LD.E.128 R36, desc[UR20][R36.64] ;  /* 0x0000001424247980 */ /* 0x000f68000c101d00 */
[----:B------:R-:W5:Y:S04]  /*aab0*/  LD.E.128 R40, desc[UR20][R40.64] ;  /* 0x0000001428287980 */ /* 0x000f68000c101d00 */
[----:B------:R-:W5:Y:S04]  /*aac0*/  LD.E.128 R24, desc[UR20][R24.64] ;  /* 0x0000001418187980 */ /* 0x000f68000c101d00 */
[----:B------:R-:W5:Y:S01]  /*aad0*/  LD.E.128 R8, desc[UR20][R8.64] ;  /* 0x0000001408087980 */ /* 0x000f62000c101d00 */
[----:B------:R-:W-:Y:S01]  /*aae0*/  UIMAD UR4, UR14, UR8, URZ ;  /* 0x000000080e0472a4 */ /* 0x000fe2000f8e023f */
[----:B------:R-:W-:Y:S01]  /*aaf0*/  VIADD R3, R3, UR6 ;  /* 0x0000000603037c36 */ /* 0x000fe20008000000 */
[----:B------:R-:W-:Y:S01]  /*ab00*/  UIMAD UR10, UR17, -0x80, UR10 ;  /* 0xffffff80110a78a4 */ /* 0x000fe2000f8e020a */
        /* <DEDUP_REMOVED lines=8> */
[----:B------:R-:W-:Y:S01]  /*ab90*/  VIADD R0, R0, 0x34820 ;  /* 0x0003482000007836 */ /* 0x000fe20000000000 */
[----:B------:R-:W-:Y:S01]  /*aba0*/  ULDC.64 UR6, c[0x0][0xae8] ;  /* 0x0002ba0000067ab9 */ /* 0x000fe20000000a00 */
[----:B------:R-:W-:Y:S01]  /*abb0*/  IMAD.WIDE.U32 R2, R19, UR18, R2 ;  /* 0x0000001213027c25 */ /* 0x000fe2000f8e0002 */
[C---:B------:R-:W-:Y:S01]  /*abc0*/  ISETP.GE.AND P2, PT, R18.reuse, UR10, PT ;  /* 0x0000000a12007c0c */ /* 0x040fe2000bf46270 */
[----:B------:R-:W-:Y:S01]  /*abd0*/  BSSY B1, `(.L_x_2030) ;  /* 0x0000024000017945 */ /* 0x000fe20003800000 */
[----:B------:R-:W-:Y:S01]  /*abe0*/  PRMT R0, RZ, 0x654, R0 ;  /* 0x00000654ff007816 */ /* 0x000fe20000000000 */
[----:B------:R-:W-:Y:S01]  /*abf0*/  VIADD R3, R3, UR4 ;  /* 0x0000000403037c36 */ /* 0x000fe20008000000 */
[----:B------:R-:W-:Y:S01]  /*ac00*/  UIMAD UR4, UR16, UR6, URZ ;  /* 0x00000006100472a4 */ /* 0x000fe2000f8e023f */
[----:B------:R-:W-:-:S02]  /*ac10*/  VIADD R19, R18, 0x20 ;  /* 0x0000002012137836 */ /* 0x000fc40000000000 */
[----:B------:R-:W-:Y:S01]  /*ac20*/  IMAD.U32 R45, RZ, RZ, UR6 ;  /* 0x00000006ff2d7e24 */ /* 0x000fe2000f8e00ff */
[----:B------:R-:W-:Y:S01]  /*ac30*/  UIMAD UR4, UR15, UR7, UR4 ;  /* 0x000000070f0472a4 */ /* 0x000fe2000f8e0204 */
[C---:B0-----:R-:W-:Y:S01]  /*ac40*/  VIADD R21, R18.reuse, 0x60 ;  /* 0x0000006012157836 */ /* 0x041fe20000000000 */
[----:B------:R-:W-:Y:S01]  /*ac50*/  ISETP.GE.AND P4, PT, R19, UR10, PT ;  /* 0x0000000a13007c0c */ /* 0x000fe2000bf86270 */
[----:B------:R-:W-:Y:S01]  /*ac60*/  IMAD.WIDE.U32 R44, R45, UR15, R2 ;  /* 0x0000000f2d2c7c25 */ /* 0x000fe2000f8e0002 */
[--C-:B------:R-:W-:Y:S02]  /*ac70*/  SHF.R.S32.HI R19, RZ, 0x1f, R18.reuse ;  /* 0x0000001fff137819 */ /* 0x100fe40000011412 */
[----:B------:R-:W-:Y:S01]  /*ac80*/  ISETP.GE.AND P1, PT, R21, UR10, PT ;  /* 0x0000000a15007c0c */ /* 0x000fe2000bf26270 */
[----:B------:R-:W-:Y:S02]  /*ac90*/  VIADD R20, R18, 0x40 ;  /* 0x0000004012147836 */ /* 0x000fe40000000000 */
[----:B------:R-:W-:Y:S01]  /*aca0*/  IMAD.U32 R21, RZ, RZ, UR17 ;  /* 0x00000011ff157e24 */ /* 0x000fe2000f8e00ff */
[----:B-1----:R0:W-:Y:S01]  /*acb0*/  SYNCS.ARRIVE.TRANS64.RED.A1T0 RZ, [R0+URZ], RZ ;  /* 0x000000ff00ff79a7 */ /* 0x0021e2000810043f */
[----:B------:R-:W-:Y:S01]  /*acc0*/  VIADD R51, R45, UR4 ;  /* 0x000000042d337c36 */ /* 0x000fe20008000000 */
[----:B------:R-:W-:Y:S01]  /*acd0*/  ISETP.GE.AND P0, PT, R20, UR10, PT ;  /* 0x0000000a14007c0c */ /* 0x000fe2000bf06270 */
[----:B------:R-:W-:Y:S01]  /*ace0*/  IMAD.WIDE R20, R21, 0x80, R18 ;  /* 0x0000008015147825 */ /* 0x000fe200078e0212 */
[----:B------:R-:W-:Y:S11]  /*acf0*/  @P2 BRA `(.L_x_2031) ;  /* 0x0000000000442947 */ /* 0x000ff60003800000 */
[----:B------:R-:W-:Y:S01]  /*ad00*/  ULDC.64 UR6, c[0x0][0xad8] ;  /* 0x0002b60000067ab9 */ /* 0x000fe20000000a00 */
[----:B0-----:R-:W-:Y:S01]  /*ad10*/  VIADD R0, R17, 0x40 ;  /* 0x0000004011007836 */ /* 0x001fe20000000000 */
        /* <DEDUP_REMOVED lines=15> */
.L_x_2031:
[----:B------:R-:W-:Y:S05]  /*ae10*/  BSYNC B1 ;  /* 0x0000000000017941 */ /* 0x000fea0003800000 */
.L_x_2030:
[----:B------:R-:W-:Y:S04]  /*ae20*/  BSSY B1, `(.L_x_2032) ;  /* 0x0000015000017945 */ /* 0x000fe80003800000 */
[----:B------:R-:W-:Y:S05]  /*ae30*/  @P4 BRA `(.L_x_2033) ;  /* 0x00000000004c4947 */ /* 0x000fea0003800000 */
[----:B-1---5:R-:W-:Y:S01]  /*ae40*/  IADD3 R33, P2, R20, 0x20, RZ ;  /* 0x0000002014217810 */ /* 0x022fe20007f5e0ff */
[----:B------:R-:W-:Y:S01]  /*ae50*/  ULDC.64 UR6, c[0x0][0xad8] ;  /* 0x0002b60000067ab9 */ /* 0x000fe20000000a00 */
[----:B------:R-:W-:Y:S01]  /*ae60*/  IMAD.MOV.U32 R2, RZ, RZ, R44 ;  /* 0x000000ffff027224 */ /* 0x000fe200078e002c */
[----:B------:R-:W-:Y:S01]  /*ae70*/  ULDC UR4, c[0x0][0xa8c] ;  /* 0x0002a30000047ab9 */ /* 0x000fe20000000800 */
[----:B------:R-:W-:Y:S01]  /*ae80*/  IMAD.MOV.U32 R3, RZ, RZ, R51 ;  /* 0x000000ffff037224 */ /* 0x000fe200078e0033 */
[C---:B------:R-:W-:Y:S01]  /*ae90*/  ISETP.GE.AND P3, PT, R17.reuse, UR4, PT ;  /* 0x0000000411007c0c */ /* 0x040fe2000bf66270 */
[----:B0-----:R-:W-:Y:S01]  /*aea0*/  IMAD.X R0, RZ, RZ, R21, P2 ;  /* 0x000000ffff007224 */ /* 0x001fe200010e0615 */
        /* <DEDUP_REMOVED lines=12> */
.L_x_2033:
[----:B------:R-:W-:Y:S05]  /*af70*/  BSYNC B1 ;  /* 0x0000000000017941 */ /* 0x000fea0003800000 */
.L_x_2032:
[----:B------:R-:W-:Y:S04]  /*af80*/  BSSY B1, `(.L_x_2034) ;  /* 0x0000015000017945 */ /* 0x000fe80003800000 */
[----:B------:R-:W-:Y:S05]  /*af90*/  @P0 BRA `(.L_x_2035) ;  /* 0x00000000004c0947 */ /* 0x000fea0003800000 */
[----:B--2--5:R-:W-:Y:S01]  /*afa0*/  IADD3 R29, P0, R20, 0x40, RZ ;  /* 0x00000040141d7810 */ /* 0x024fe20007f1e0ff */
        /* <DEDUP_REMOVED lines=18> */
.L_x_2035:
[----:B------:R-:W-:Y:S05]  /*b0d0*/  BSYNC B1 ;  /* 0x0000000000017941 */ /* 0x000fea0003800000 */
.L_x_2034:
[----:B------:R-:W-:Y:S05]  /*b0e0*/  @P1 BRA `(.L_x_2036) ;  /* 0x0000000c00541947 */ /* 0x000fea0003800000 */
[----:B---3-5:R-:W-:Y:S01]  /*b0f0*/  IADD3 R13, P0, R20, 0x60, RZ ;  /* 0x00000060140d7810 */ /* 0x028fe20007f1e0ff */
[----:B------:R-:W-:Y:S01]  /*b100*/  ULDC.64 UR6, c[0x0][0xad8] ;  /* 0x0002b60000067ab9 */ /* 0x000fe20000000a00 */
[----:B------:R-:W-:Y:S01]  /*b110*/  IMAD.MOV.U32 R2, RZ, RZ, R44 ;  /* 0x000000ffff027224 */ /* 0x000fe200078e002c */
[----:B------:R-:W-:Y:S01]  /*b120*/  ULDC UR4, c[0x0][0xa8c] ;  /* 0x0002a30000047ab9 */ /* 0x000fe20000000800 */
[----:B------:R-:W-:Y:S01]  /*b130*/  IMAD.MOV.U32 R3, RZ, RZ, R51 ;  /* 0x000000ffff037224 */ /* 0x000fe200078e0033 */
[----:B------:R-:W-:Y:S01]  /*b140*/  ISETP.GE.AND P1, PT, R17, UR4, PT ;  /* 0x0000000411007c0c */ /* 0x000fe2000bf26270 */
[----:B------:R-:W-:Y:S01]  /*b150*/  IMAD.X R20, RZ, RZ, R21, P0 ;  /* 0x000000ffff147224 */ /* 0x000fe200000e0615 */
[----:B------:R-:W-:Y:S01]  /*b160*/  ULDC.64 UR8, c[0x0][0x208] ;  /* 0x0000820000087ab9 */ /* 0x000fe20000000a00 */
[----:B------:R-:W-:-:S04]  /*b170*/  IMAD.WIDE.U32 R2, R13, UR6, R2 ;  /* 0x000000060d027c25 */ /* 0x000fc8000f8e0002 */
[----:B------:R-:W-:Y:S02]  /*b180*/  IMAD R20, R20, UR6, RZ ;  /* 0x0000000614147c24 */ /* 0x000fe4000f8e02ff */
[----:B0-----:R-:W-:Y:S02]  /*b190*/  VIADD R0, R17, 0x40 ;  /* 0x0000004011007836 */ /* 0x001fe40000000000 */
        /* <DEDUP_REMOVED lines=11> */
.L_x_2028:
[----:B------:R-:W-:Y:S01]  /*b250*/  R2UR UR8, R186 ;  /* 0x00000000ba0872ca */ /* 0x000fe200000e0000 */
[----:B------:R-:W-:Y:S01]  /*b260*/  ULDC.64 UR6, c[0x0][0xbe0] ;  /* 0x0002f80000067ab9 */ /* 0x000fe20000000a00 */
[----:B------:R-:W-:Y:S01]  /*b270*/  R2UR UR4, R184 ;  /* 0x00000000b80472ca */ /* 0x000fe200000e0000 */
[----:B------:R-:W-:Y:S01]  /*b280*/  UISETP.NE.U32.AND UP0, UPT, UR6, URZ, UPT ;  /* 0x0000003f0600728c */ /* 0x000fe2000bf05070 */
[----:B------:R-:W-:-:S03]  /*b290*/  ULDC.64 UR12, c[0x0][0x208] ;  /* 0x00008200000c7ab9 */ /* 0x000fc60000000a00 */
[----:B------:R-:W-:-:S06]  /*b2a0*/  UISETP.NE.AND.EX UP1, UPT, UR7, URZ, UPT, UP0 ;  /* 0x0000003f0700728c */ /* 0x000fcc000bf25300 */
[----:B------:R-:W-:Y:S02]  /*b2b0*/  PLOP3.LUT P2, PT, PT, PT, UP1, 0x80, 0x0 ;  /* 0x000000000000781c */ /* 0x000fe40003f4f018 */
[----:B------:R-:W-:Y:S02]  /*b2c0*/  USHF.L.U64.HI UR10, UR4, 0x2, UR8 ;  /* 0x00000002040a7899 */ /* 0x000fe40008010208 */
[----:B------:R-:W-:Y:S01]  /*b2d0*/  USHF.L.U32 UR4, UR4, 0x2, URZ ;  /* 0x0000000204047899 */ /* 0x000fe2000800063f */
[----:B------:R-:W-:-:S03]  /*b2e0*/  ULDC.64 UR8, c[0x0][0xbd8] ;  /* 0x0002f60000087ab9 */ /* 0x000fc60000000a00 */
[----:B------:R-:W-:Y:S02]  /*b2f0*/  @UP1 UIADD3 UR6, UP2, UR4, UR6, URZ ;  /* 0x0000000604061290 */ /* 0x000fe4000ff5e03f */
[----:B------:R-:W-:Y:S02]  /*b300*/  UISETP.NE.U32.AND UP0, UPT, UR8, URZ, UPT ;  /* 0x0000003f0800728c */ /* 0x000fe4000bf05070 */
[----:B------:R-:W-:Y:S02]  /*b310*/  @UP1 UIADD3.X UR7, UR10, UR7, URZ, UP2, !UPT ;  /* 0x000000070a071290 */ /* 0x000fe400097fe43f */
[----:B------:R-:W-:Y:S01]  /*b320*/  IMAD.U32 R4, RZ, RZ, UR6 ;  /* 0x00000006ff047e24 */ /* 0x000fe2000f8e00ff */
[----:B------:R-:W-:Y:S02]  /*b330*/  UISETP.NE.AND.EX UP0, UPT, UR9, URZ, UPT, UP0 ;  /* 0x0000003f0900728c */ /* 0x000fe4000bf05300 */
[----:B------:R-:W-:Y:S01]  /*b340*/  UIADD3 UR4, UP1, UR4, UR8, URZ ;  /* 0x0000000804047290 */ /* 0x000fe2000ff3e03f */
[----:B------:R-:W-:-:S03]  /*b350*/  IMAD.U32 R5, RZ, RZ, UR7 ;  /* 0x00000007ff057e24 */ /* 0x000fc6000f8e00ff */
[----:B------:R-:W-:Y:S01]  /*b360*/  PLOP3.LUT P1, PT, PT, PT, UP0, 0x80, 0x0 ;  /* 0x000000000000781c */ /* 0x000fe20003f2f008 */
[----:B------:R-:W-:Y:S01]  /*b370*/  UIADD3.X UR6, UR10, UR9, URZ, UP1, !UPT ;  /* 0x000000090a067290 */ /* 0x000fe20008ffe43f */
[----:B------:R-:W2:Y:S01]  /*b380*/  @P2 LDG.E R4, desc[UR12][R4.64] ;  /* 0x0000000c04042981 */ /* 0x000ea2000c1e1900 */
[----:B------:R-:W-:Y:S02]  /*b390*/  IMAD.MOV.U32 R7, RZ, RZ, RZ ;  /* 0x000000ffff077224 */ /* 0x000fe400078e00ff */
[----:B------:R-:W-:Y:S02]  /*b3a0*/  IMAD.U32 R2, RZ, RZ, UR4 ;  /* 0x00000004ff027e24 */ /* 0x000fe4000f8e00ff */
[----:B------:R-:W-:Y:S01]  /*b3b0*/  IMAD.U32 R3, RZ, RZ, UR6 ;  /* 0x00000006ff037e24 */ /* 0x000fe2000f8e00ff */
[----:B------:R-:W-:Y:S01]  /*b3c0*/  ULDC UR4, c[0x0][0xa88] ;  /* 0x0002a20000047ab9 */ /* 0x000fe20000000800 */
[----:B------:R-:W-:-:S04]  /*b3d0*/  ISETP.GT.AND P0, PT, R193, 0x7f, PT ;  /* 0x0000007fc100780c */ /* 0x000fc80003f04270 */
[----:B------:R0:W5:Y:S01]  /*b3e0*/  @P1 LDG.E R7, desc[UR12][R2.64] ;  /* 0x0000000c02071981 */ /* 0x000162000c1e1900 */
[----:B--2---:R-:W-:Y:S01]  /*b3f0*/  @P2 R2UR UR4, R4 ;  /* 0x00000000040422ca */ /* 0x004fe200000e0000 */
        /* <DEDUP_REMOVED lines=8> */
.L_x_2037:
[----:B------:R-:W-:Y:S01]  /*b480*/  R2UR UR8, R185 ;  /* 0x00000000b90872ca */ /* 0x000fe200000e0000 */
[----:B------:R-:W-:Y:S01]  /*b490*/  BSSY B1, `(.L_x_2038) ;  /* 0x0000025000017945 */ /* 0x000fe20003800000 */
[----:B------:R-:W-:Y:S02]  /*b4a0*/  R2UR UR7, R184 ;  /* 0x00000000b80772ca */ /* 0x000fe400000e0000 */
[----:B------:R-:W-:Y:S02]  /*b4b0*/  R2UR UR6, R186 ;  /* 0x00000000ba0672ca */ /* 0x000fe400000e0000 */
[----:B------:R-:W-:Y:S02]  /*b4c0*/  SHF.R.S32.HI R8, RZ, 0x1f, R17 ;  /* 0x0000001fff087819 */ /* 0x000fe40000011411 */
[----:B-----5:R-:W-:-:S05]  /*b4d0*/  SHF.R.S32.HI R6, RZ, 0x1f, R7 ;  /* 0x0000001fff067819 */ /* 0x020fca0000011407 */
[----:B------:R-:W-:Y:S02]  /*b4e0*/  USHF.R.S32.HI UR8, URZ, 0x1f, UR8 ;  /* 0x0000001f3f087899 */ /* 0x000fe40008011408 */
[----:B------:R-:W-:Y:S02]  /*b4f0*/  USEL UR9, UR7, URZ, !UP0 ;  /* 0x0000003f07097287 */ /* 0x000fe4000c000000 */
[----:B------:R-:W-:Y:S01]  /*b500*/  USEL UR10, UR6, URZ, !UP0 ;  /* 0x0000003f060a7287 */ /* 0x000fe2000c000000 */
[----:B------:R-:W-:Y:S11]  /*b510*/  @P0 BRA `(.L_x_2039) ;  /* 0x0000000000700947 */ /* 0x000ff60003800000 */
[----:B------:R-:W0:Y:S01]  /*b520*/  S2R R2, SR_TID.X ;  /* 0x0000000000027919 */ /* 0x000e220000002100 */
[----:B------:R-:W-:-:S13]  /*b530*/  R2UR UR6, R187 ;  /* 0x00000000bb0672ca */ /* 0x000fda00000e0000 */
[----:B------:R-:W-:-:S04]  /*b540*/  IMAD.U32 R0, RZ, RZ, UR6 ;  /* 0x00000006ff007e24 */ /* 0x000fc8000f8e00ff */
[----:B0-----:R-:W-:-:S04]  /*b550*/  IMAD R0, R0, 0x80, R2 ;  /* 0x0000008000007824 */ /* 0x001fc800078e0202 */
[----:B------:R-:W-:-:S05]  /*b560*/  VIADD R0, R0, 0xffffff80 ;  /* 0xffffff8000007836 */ /* 0x000fca0000000000 */
[----:B------:R-:W-:-:S13]  /*b570*/  ISETP.GE.AND P0, PT, R0, UR4, PT ;  /* 0x0000000400007c0c */ /* 0x000fda000bf06270 */
[----:B------:R-:W-:Y:S05]  /*b580*/  @P0 BRA `(.L_x_2039) ;  /* 0x0000000000540947 */ /* 0x000fea0003800000 */
[----:B------:R-:W-:Y:S01]  /*b590*/  R2UR UR7, R185 ;  /* 0x00000000b90772ca */ /* 0x000fe200000e0000 */
[----:B------:R-:W-:Y:S01]  /*b5a0*/  ULDC.64 UR12, c[0x0][0xb70] ;  /* 0x0002dc00000c7ab9 */ /* 0x000fe20000000a00 */
[C---:B------:R-:W-:Y:S01]  /*b5b0*/  IADD3 R2, P0, R0.reuse, R7, RZ ;  /* 0x0000000700027210 */ /* 0x040fe20007f1e0ff */
        /* <DEDUP_REMOVED lines=18> */
.L_x_2039:
[----:B------:R-:W-:Y:S05]  /*b6e0*/  BSYNC B1 ;  /* 0x0000000000017941 */ /* 0x000fea0003800000 */
.L_x_2038:
[----:B------:R-:W-:Y:S01]  /*b6f0*/  R2UR UR11, R187 ;  /* 0x00000000bb0b72ca */ /* 0x000fe200000e0000 */
[----:B------:R-:W-:Y:S01]  /*b700*/  ULDC.64 UR6, c[0x0][0xaa0] ;  /* 0x0002a80000067ab9 */ /* 0x000fe20000000a00 */
[----:B------:R-:W-:Y:S01]  /*b710*/  R2UR UR14, R185 ;  /* 0x00000000b90e72ca */ /* 0x000fe200000e0000 */
[----:B------:R-:W-:Y:S01]  /*b720*/  IMAD.MOV.U32 R2, RZ, RZ, R17 ;  /* 0x000000ffff027224 */ /* 0x000fe200078e0011 */
[----:B------:R-:W-:Y:S01]  /*b730*/  ULDC.64 UR12, c[0x0][0xae0] ;  /* 0x0002b800000c7ab9 */ /* 0x000fe20000000a00 */
[----:B0-----:R-:W-:Y:S01]  /*b740*/  IMAD.MOV.U32 R3, RZ, RZ, R8 ;  /* 0x000000ffff037224 */ /* 0x001fe200078e0008 */
[----:B------:R-:W-:Y:S01]  /*b750*/  BSSY B1, `(.L_x_2040) ;  /* 0x000002e000017945 */ /* 0x000fe20003800000 */
[----:B------:R-:W-:Y:S02]  /*b760*/  IMAD R0, R6, UR6, RZ ;  /* 0x0000000606007c24 */ /* 0x000fe4000f8e02ff */
[----:B------:R-:W-:Y:S01]  /*b770*/  IMAD.WIDE.U32 R2, R7, UR6, R2 ;  /* 0x0000000607027c25 */ /* 0x000fe2000f8e0002 */
[----:B------:R-:W-:-:S03]  /*b780*/  UIMAD UR6, UR8, UR12, URZ ;  /* 0x0000000c080672a4 */ /* 0x000fc6000f8e023f */
[----:B------:R-:W-:Y:S01]  /*b790*/  IMAD R7, R7, UR7, R0 ;  /* 0x0000000707077c24 */ /* 0x000fe2000f8e0200 */
[----:B------:R-:W-:Y:S01]  /*b7a0*/  UIMAD UR7, UR11, -0x80, UR4 ;  /* 0xffffff800b0778a4 */ /* 0x000fe2000f8e0204 */
[----:B------:R-:W-:Y:S01]  /*b7b0*/  IMAD.U32 R5, RZ, RZ, UR12 ;  /* 0x0000000cff057e24 */ /* 0x000fe2000f8e00ff */
[----:B------:R-:W-:Y:S01]  /*b7c0*/  UIMAD UR6, UR14, UR13, UR6 ;  /* 0x0000000d0e0672a4 */ /* 0x000fe2000f8e0206 */
[----:B------:R-:W-:Y:S01]  /*b7d0*/  IMAD.IADD R3, R3, 0x1, R7 ;  /* 0x0000000103037824 */ /* 0x000fe200078e0207 */
[----:B------:R-:W-:Y:S01]  /*b7e0*/  SHF.R.S32.HI R7, RZ, 0x1f, R18 ;  /* 0x0000001fff077819 */ /* 0x000fe20000011412 */
[----:B------:R-:W-:Y:S01]  /*b7f0*/  ULDC.64 UR12, c[0x0][0xae8] ;  /* 0x0002ba00000c7ab9 */ /* 0x000fe20000000a00 */
[----:B------:R-:W-:Y:S01]  /*b800*/  ISETP.GE.AND P2, PT, R18, UR7, PT ;  /* 0x0000000712007c0c */ /* 0x000fe2000bf46270 */
[----:B------:R-:W-:Y:S01]  /*b810*/  IMAD.WIDE.U32 R2, R5, UR14, R2 ;  /* 0x0000000e05027c25 */ /* 0x000fe2000f8e0002 */
[----:B------:R-:W-:-:S03]  /*b820*/  UIMAD UR4, UR10, UR12, URZ ;  /* 0x0000000c0a0472a4 */ /* 0x000fc6000f8e023f */
[C---:B------:R-:W-:Y:S01]  /*b830*/  VIADD R4, R18.reuse, 0x60 ;  /* 0x0000006012047836 */ /* 0x040fe20000000000 */
[----:B------:R-:W-:Y:S01]  /*b840*/  UIMAD UR4, UR9, UR13, UR4 ;  /* 0x0000000d090472a4 */ /* 0x000fe2000f8e0204 */
[----:B------:R-:W-:Y:S02]  /*b850*/  VIADD R0, R18, 0x20 ;  /* 0x0000002012007836 */ /* 0x000fe40000000000 */
[----:B------:R-:W-:Y:S01]  /*b860*/  VIADD R3, R3, UR6 ;  /* 0x0000000603037c36 */ /* 0x000fe20008000000 */
[----:B------:R-:W-:Y:S01]  /*b870*/  ISETP.GE.AND P0, PT, R4, UR7, PT ;  /* 0x0000000704007c0c */ /* 0x000fe2000bf06270 */
[----:B------:R-:W-:Y:S01]  /*b880*/  IMAD.U32 R5, RZ, RZ, UR12 ;  /* 0x0000000cff057e24 */ /* 0x000fe2000f8e00ff */
[----:B------:R-:W-:Y:S01]  /*b890*/  ISETP.GE.AND P3, PT, R0, UR7, PT ;  /* 0x0000000700007c0c */ /* 0x000fe2000bf66270 */
[----:B------:R-:W-:Y:S02]  /*b8a0*/  VIADD R0, R18, 0x40 ;  /* 0x0000004012007836 */ /* 0x000fe40000000000 */
[----:B------:R-:W-:-:S03]  /*b8b0*/  IMAD.WIDE.U32 R4, R5, UR9, R2 ;  /* 0x0000000905047c25 */ /* 0x000fc6000f8e0002 */
[----:B------:R-:W-:Y:S01]  /*b8c0*/  ISETP.GE.AND P1, PT, R0, UR7, PT ;  /* 0x0000000700007c0c */ /* 0x000fe2000bf26270 */
[----:B------:R-:W-:Y:S02]  /*b8d0*/  IMAD.U32 R9, RZ, RZ, UR11 ;  /* 0x0000000bff097e24 */ /* 0x000fe4000f8e00ff */
[----:B------:R-:W-:Y:S02]  /*b8e0*/  IMAD.MOV.U32 R6, RZ, RZ, R18 ;  /* 0x000000ffff067224 */ /* 0x000fe400078e0012 */
[----:B------:R-:W-:Y:S02]  /*b8f0*/  VIADD R11, R5, UR4 ;  /* 0x00000004050b7c36 */ /* 0x000fe40008000000 */
[----:B------:R-:W-:Y:S01]  /*b900*/  IMAD.WIDE R6, R9, 0x80, R6 ;  /* 0x0000008009067825 */ /* 0x000fe200078e0206 */
[----:B------:R-:W-:Y:S06]  /*b910*/  @P2 BRA `(.L_x_2041) ;  /* 0x0000000000442947 */ /* 0x000fec0003800000 */
        /* <DEDUP_REMOVED lines=17> */
.L_x_2041:
[----:B------:R-:W-:Y:S05]  /*ba30*/  BSYNC B1 ;  /* 0x0000000000017941 */ /* 0x000fea0003800000 */
.L_x_2040:
        /* <DEDUP_REMOVED lines=21> */
.L_x_2043:
[----:B------:R-:W-:Y:S05]  /*bb90*/  BSYNC B1 ;  /* 0x0000000000017941 */ /* 0x000fea0003800000 */
.L_x_2042:
[----:B------:R-:W-:Y:S04]  /*bba0*/  BSSY B1, `(.L_x_2044) ;  /* 0x0000015000017945 */ /* 0x000fe80003800000 */
[----:B------:R-:W-:Y:S05]  /*bbb0*/  @P1 BRA `(.L_x_2045) ;  /* 0x00000000004c1947 */ /* 0x000fea0003800000 */
[----:B01----:R-:W-:Y:S01]  /*bbc0*/  IADD3 R9, P1, R6, 0x40, RZ ;  /* 0x0000004006097810 */ /* 0x003fe20007f3e0ff */
        /* <DEDUP_REMOVED lines=18> */
.L_x_2045:
[----:B------:R-:W-:Y:S05]  /*bcf0*/  BSYNC B1 ;  /* 0x0000000000017941 */ /* 0x000fea0003800000 */
.L_x_2044:
        /* <DEDUP_REMOVED lines=20> */
.L_x_2036:
[----:B------:R-:W-:Y:S05]  /*be40*/  BSYNC B0 ;  /* 0x0000000000007941 */ /* 0x000fea0003800000 */
.L_x_2027:
[----:B------:R-:W-:Y:S02]  /*be50*/  ULDC UR4, c[0x0][0xc14] ;  /* 0x0003050000047ab9 */ /* 0x000fe40000000800 */
[----:B------:R-:W-:-:S13]  /*be60*/  ISETP.GE.AND P0, PT, R47, UR4, PT ;  /* 0x000000042f007c0c */ /* 0x000fda000bf06270 */
[----:B------:R-:W-:Y:S05]  /*be70*/  @!P0 BRA `(.L_x_2046) ;  /* 0xffffff4c00d08947 */ /* 0x000fea000383ffff */
[----:B------:R-:W-:Y:S05]  /*be80*/  EXIT ;  /* 0x000000000000794d */ /* 0x000fea0003800000 */
.L_x_1991:
        /* <DEDUP_REMOVED lines=38> */
[----:B-1----:R-:W-:Y:S01]  /*c0f0*/  SEL R3, R6, RZ, P0 ;  /* 0x000000ff06037207 */ /* 0x002fe20000000000 */
[----:B------:R-:W-:Y:S01]  /*c100*/  IMAD.MOV.U32 R6, RZ, RZ, RZ ;  /* 0x000000ffff067224 */ /* 0x000fe200078e00ff */
        /* <DEDUP_REMOVED lines=22> */
.L_x_2051:
[----:B------:R-:W-:Y:S02]  /*c270*/  VIADD R6, R6, 0x1f ;  /* 0x0000001f06067836 */ /* 0x000fe40000000000 */
[----:B------:R-:W-:-:S03]  /*c280*/  IMAD.U32 R19, RZ, RZ, UR7 ;  /* 0x00000007ff137e24 */ /* 0x000fc6000f8e00ff */
[----:B------:R-:W-:-:S13]  /*c290*/  ISETP.GE.AND P0, PT, R6, UR5, PT ;  /* 0x0000000506007c0c */ /* 0x000fda000bf06270 */
[----:B------:R-:W-:Y:S05]  /*c2a0*/  @P0 BRA `(.L_x_2048) ;  /* 0x0000000400cc0947 */ /* 0x000fea0003800000 */
[----:B------:R-:W0:Y:S01]  /*c2b0*/  S2R R2, SR_TID.X ;  /* 0x0000000000027919 */ /* 0x000e220000002100 */
        /* <DEDUP_REMOVED lines=11> */
.L_x_2050:
[----:B------:R-:W-:Y:S05]  /*c370*/  BSYNC B0 ;  /* 0x0000000000007941 */ /* 0x000fea0003800000 */
.L_x_2049:
        /* <DEDUP_REMOVED lines=25> */
.L_x_2047:
        /* <DEDUP_REMOVED lines=21> */
.L_x_2052:
[----:B-1----:R-:W-:Y:S01]  /*c660*/  IMAD.MOV R2, RZ, RZ, -R3 ;  /* 0x000000ffff027224 */ /* 0x002fe200078e0a03 */
[----:B--2---:R-:W-:Y:S01]  /*c670*/  IABS R4, R6 ;  /* 0x0000000600047213 */ /* 0x004fe20000000000 */
[----:B---3--:R-:W-:Y:S02]  /*c680*/  IMAD R16, R16, UR4, R7 ;  /* 0x0000000410107c24 */ /* 0x008fe4000f8e0207 */
[----:B------:R-:W-:Y:S02]  /*c690*/  IMAD R5, R2, R11, RZ ;  /* 0x0000000b02057224 */ /* 0x000fe400078e02ff */
[----:B------:R-:W-:Y:S02]  /*c6a0*/  IMAD.MOV.U32 R2, RZ, RZ, RZ ;  /* 0x000000ffff027224 */ /* 0x000fe400078e00ff */
[----:B------:R-:W-:Y:S02]  /*c6b0*/  IMAD.MOV R4, RZ, RZ, -R4 ;  /* 0x000000ffff047224 */ /* 0x000fe400078e0a04 */
[----:B------:R-:W-:Y:S01]  /*c6c0*/  IMAD.HI.U32 R2, R3, R5, R2 ;  /* 0x0000000503027227 */ /* 0x000fe200078e0002 */
[----:B------:R-:W-:-:S04]  /*c6d0*/  IADD3 R5, -R16, UR6, RZ ;  /* 0x0000000610057c10 */ /* 0x000fc8000fffe1ff */
        /* <DEDUP_REMOVED lines=18> */
[----:B------:R-:W-:-:S03]  /*c800*/  IMAD.IADD R4, R5, 0x1, R4 ;  /* 0x0000000105047824 */ /* 0x000fc600078e0204 */
[----:B------:R-:W-:-:S04]  /*c810*/  IABS R7, R8 ;  /* 0x0000000800077213 */ /* 0x000fc80000000000 */
[----:B------:R-:W1:Y:S08]  /*c820*/  I2F.RP R10, R7 ;  /* 0x00000007000a7306 */ /* 0x000e700000209400 */
[----:B-1----:R-:W1:Y:S02]  /*c830*/  MUFU.RCP R10, R10 ;  /* 0x0000000a000a7308 */ /* 0x002e640000001000 */
[----:B-1----:R-:W-:-:S06]  /*c840*/  VIADD R2, R10, 0xffffffe ;  /* 0x0ffffffe0a027836 */ /* 0x002fcc0000000000 */
[----:B------:R1:W2:Y:S02]  /*c850*/  F2I.FTZ.U32.TRUNC.NTZ R3, R2 ;  /* 0x0000000200037305 */ /* 0x0002a4000021f000 */
[----:B-1----:R-:W-:Y:S02]  /*c860*/  IMAD.MOV.U32 R2, RZ, RZ, RZ ;  /* 0x000000ffff027224 */ /* 0x002fe400078e00ff */
[----:B--2---:R-:W-:-:S04]  /*c870*/  IMAD.MOV R6, RZ, RZ, -R3 ;  /* 0x000000ffff067224 */ /* 0x004fc800078e0a03 */
        /* <DEDUP_REMOVED lines=22> */
.L_x_2048:
[----:B------:R-:W-:Y:S02]  /*c9e0*/  IMAD.MOV.U32 R17, RZ, RZ, RZ ;  /* 0x000000ffff117224 */ /* 0x000fe400078e00ff */
[----:B------:R-:W-:Y:S02]  /*c9f0*/  IMAD.U32 R16, RZ, RZ, UR6 ;  /* 0x00000006ff107e24 */ /* 0x000fe4000f8e00ff */
[----:B------:R-:W-:-:S07]  /*ca00*/  IMAD.MOV.U32 R18, RZ, RZ, RZ ;  /* 0x000000ffff127224 */ /* 0x000fce00078e00ff */
.L_x_2053:
[----:B------:R-:W1:Y:S01]  /*ca10*/  S2R R2, SR_TID.X ;  /* 0x0000000000027919 */ /* 0x000e620000002100 */
[----:B------:R-:W-:Y:S01]  /*ca20*/  STL [R1+0x20], RZ ;  /* 0x000020ff01007387 */ /* 0x000fe20000100800 */
        /* <DEDUP_REMOVED lines=10> */
[----:B------:R1:W-:Y:S03]  /*cad0*/  STL [R1], RZ ;  /* 0x000000ff01007387 */ /* 0x0003e60000100800 */
[----:B------:R-:W-:Y:S05]  /*cae0*/  @P0 BRA `(.L_x_2054) ;  /* 0x0000004000980947 */ /* 0x000fea0003800000 */
[----:B-1----:R-:W-:Y:S01]  /*caf0*/  IMAD.MOV.U32 R0, RZ, RZ, 0x1 ;  /* 0x00000001ff007424 */ /* 0x002fe200078e00ff */
[----:B------:R1:W-:Y:S01]  /*cb00*/  STL [R1], RZ ;  /* 0x000000ff01007387 */ /* 0x0003e20000100800 */
[----:B------:R-:W-:Y:S01]  /*cb10*/  ULDC UR38, c[0x0][0xc] ;  /* 0x0000030000267ab9 */ /* 0x000fe20000000800 */
[----:B------:R-:W-:Y:S02]  /*cb20*/  ULDC.64 UR36, c[0x0][0x198] ;  /* 0x0000660000247ab9 */ /* 0x000fe40000000a00 */
[----:B------:R1:W-:Y:S04]  /*cb30*/  STL [R1+0x8], R0 ;  /* 0x0000080001007387 */ /* 0x0003e80000100800 */
[----:B------:R1:W-:Y:S02]  /*cb40*/  STL [R1+0x20], RZ ;  /* 0x000020ff01007387 */ /* 0x0003e40000100800 */
.L_x_2121:
[----:B--2---:R-:W2:Y:S01]  /*cb50*/  LDC.64 R2, c[0x0][0xc60] ;  /* 0x00031800ff027b82 */ /* 0x004ea20000000a00 */
[----:B------:R-:W-:Y:S01]  /*cb60*/  ULDC.64 UR4, c[0x0][0x208] ;  /* 0x0000820000047ab9 */ /* 0x000fe20000000a00 */
[----:B--2---:R-:W-:-:S05]  /*cb70*/  IMAD.WIDE R2, R19, 0x4, R2 ;  /* 0x0000000413027825 */ /* 0x004fca00078e0202 */
[----:B------:R-:W2:Y:S01]  /*cb80*/  LDG.E R5, desc[UR4][R2.64] ;  /* 0x0000000402057981 */ /* 0x000ea2000c1e1900 */
[----:B------:R-:W-:Y:S05]  /*cb90*/  YIELD ;  /* 0x0000000000007946 */ /* 0x000fea0003800000 */
[----:B------:R-:W-:Y:S01]  /*cba0*/  ULDC.64 UR4, c[0x0][0xa28] ;  /* 0x00028a0000047ab9 */ /* 0x000fe20000000a00 */
[----:B-1----:R-:W-:Y:S01]  /*cbb0*/  IMAD.MOV.U32 R0, RZ, RZ, RZ ;  /* 0x000000ffff007224 */ /* 0x002fe200078e00ff */
[----:B------:R-:W-:Y:S01]  /*cbc0*/  ISETP.NE.U32.AND P0, PT, RZ, UR4, PT ;  /* 0x00000004ff007c0c */ /* 0x000fe2000bf05070 */
[----:B------:R-:W-:Y:S01]  /*cbd0*/  ULDC.64 UR8, c[0x0][0x208] ;  /* 0x0000820000087ab9 */ /* 0x000fe20000000a00 */
[----:B------:R-:W-:Y:S01]  /*cbe0*/  IMAD.MOV.U32 R6, RZ, RZ, RZ ;  /* 0x000000ffff067224 */ /* 0x000fe200078e00ff */
[----:B------:R-:W-:Y:S01]  /*cbf0*/  ULDC.64 UR6, c[0x0][0xa08] ;  /* 0x0002820000067ab9 */ /* 0x000fe20000000a00 */
[----:B------:R-:W-:-:S02]  /*cc00*/  ISETP.NE.AND.EX P0, PT, RZ, UR5, PT, P0 ;  /* 0x00000005ff007c0c */ /* 0x000fc4000bf05300 */
[----:B--2---:R-:W-:Y:S01]  /*cc10*/  SHF.R.S32.HI R4, RZ, 0x1f, R5 ;  /* 0x0000001fff047819 */ /* 0x004fe20000011405 */
[----:B------:R-:W-:-:S10]  /*cc20*/  IMAD.SHL.U32 R11, R5, 0x4, RZ ;  /* 0x00000004050b7824 */ /* 0x000fd400078e00ff */
[C---:B------:R-:W-:Y:S01]  /*cc30*/  @P0 LEA R2, P1, R5.reuse, UR4, 0x2 ;  /* 0x0000000405020c11 */ /* 0x040fe2000f8210ff */
[----:B------:R1:W-:Y:S03]  /*cc40*/  STL [R1+0x10], R5 ;  /* 0x0000100501007387 */ /* 0x0003e60000100800 */
[C-C-:B------:R-:W-:Y:S01]  /*cc50*/  @P0 LEA.HI.X R3, R5.reuse, UR5, R4.reuse, 0x2, P1 ;  /* 0x0000000505030c11 */ /* 0x140fe200088f1404 */
[----:B------:R-:W-:Y:S02]  /*cc60*/  ULDC.64 UR4, c[0x0][0xa18] ;  /* 0x0002860000047ab9 */ /* 0x000fe40000000a00 */
[----:B------:R-:W-:Y:S02]  /*cc70*/  ISETP.NE.U32.AND P1, PT, RZ, UR4, PT ;  /* 0x00000004ff007c0c */ /* 0x000fe4000bf25070 */
[----:B------:R2:W5:Y:S01]  /*cc80*/  @P0 LDG.E R0, desc[UR8][R2.64] ;  /* 0x0000000802000981 */ /* 0x000562000c1e1900 */
[----:B------:R-:W-:-:S02]  /*cc90*/  SHF.L.U64.HI R10, R5, 0x2, R4 ;  /* 0x00000002050a7819 */ /* 0x000fc40000010204 */
[----:B------:R-:W-:Y:S01]  /*cca0*/  ISETP.NE.AND.EX P1, PT, RZ, UR5, PT, P1 ;  /* 0x00000005ff007c0c */ /* 0x000fe2000bf25310 */
[----:B------:R-:W-:Y:S04]  /*ccb0*/  STL [R1+0x18], R11 ;  /* 0x0000180b01007387 */ /* 0x000fe80000100800 */
[----:B------:R-:W-:Y:S08]  /*ccc0*/  STL [R1+0x1c], R10 ;  /* 0x00001c0a01007387 */ /* 0x000ff00000100800 */
[----:B------:R-:W-:-:S04]  /*ccd0*/  @P1 IADD3 R8, P0, R11, UR4, RZ ;  /* 0x000000040b081c10 */ /* 0x000fc8000ff1e0ff */
[C---:B------:R-:W-:Y:S01]  /*cce0*/  @P1 IADD3.X R9, R10.reuse, UR5, RZ, P0, !PT ;  /* 0x000000050a091c10 */ /* 0x040fe200087fe4ff */
[----:B------:R-:W-:Y:S02]  /*ccf0*/  ULDC.64 UR4, c[0x0][0xa00] ;  /* 0x0002800000047ab9 */ /* 0x000fe40000000a00 */
[----:B------:R-:W-:Y:S02]  /*cd00*/  ISETP.NE.U32.AND P2, PT, RZ, UR4, PT ;  /* 0x00000004ff007c0c */ /* 0x000fe4000bf45070 */
[C---:B--2---:R-:W-:Y:S02]  /*cd10*/  IADD3 R2, P0, R11.reuse, UR4, RZ ;  /* 0x000000040b027c10 */ /* 0x044fe4000ff1e0ff */
[----:B------:R-:W-:Y:S02]  /*cd20*/  ISETP.NE.AND.EX P2, PT, RZ, UR5, PT, P2 ;  /* 0x00000005ff007c0c */ /* 0x000fe4000bf45320 */
[----:B------:R-:W-:Y:S01]  /*cd30*/  IADD3.X R3, R10, UR5, RZ, P0, !PT ;  /* 0x000000050a037c10 */ /* 0x000fe200087fe4ff */
[----:B------:R-:W-:Y:S01]  /*cd40*/  ULDC UR4, c[0x0][0x288] ;  /* 0x0000a20000047ab9 */ /* 0x000fe20000000800 */
[----:B------:R-:W-:-:S04]  /*cd50*/  IADD3 R4, P0, R11, UR6, RZ ;  /* 0x000000060b047c10 */ /* 0x000fc8000ff1e0ff */
[----:B-1----:R-:W-:-:S05]  /*cd60*/  IADD3.X R5, R10, UR7, RZ, P0, !PT ;  /* 0x000000070a057c10 */ /* 0x002fca00087fe4ff */
[----:B------:R-:W2:Y:S01]  /*cd70*/  @P2 LDG.E R6, desc[UR8][R2.64] ;  /* 0x0000000802062981 */ /* 0x000ea2000c1e1900 */
[----:B------:R-:W-:-:S04]  /*cd80*/  ISETP.NE.U32.AND P0, PT, RZ, UR6, PT ;  /* 0x00000006ff007c0c */ /* 0x000fc8000bf05070 */
[----:B------:R-:W-:Y:S01]  /*cd90*/  ISETP.NE.AND.EX P0, PT, RZ, UR7, PT, P0 ;  /* 0x00000007ff007c0c */ /* 0x000fe2000bf05300 */
[----:B--2---:R1:W-:Y:S02]  /*cda0*/  STL [R1+0x24], R6 ;  /* 0x0000240601007387 */ /* 0x0043e40000100800 */
[----:B-1----:R-:W-:Y:S01]  /*cdb0*/  IMAD.U32 R6, RZ, RZ, UR4 ;  /* 0x00000004ff067e24 */ /* 0x002fe2000f8e00ff */
[----:B------:R-:W-:Y:S02]  /*cdc0*/  ULDC.64 UR4, c[0x0][0x3f8] ;  /* 0x0000fe0000047ab9 */ /* 0x000fe40000000a00 */
[----:B------:R-:W-:-:S03]  /*cdd0*/  UISETP.NE.U32.AND UP0, UPT, UR4, URZ, UPT ;  /* 0x0000003f0400728c */ /* 0x000fc6000bf05070 */
[----:B------:R-:W-:Y:S01]  /*cde0*/  ULDC UR4, c[0x0][0x404] ;  /* 0x0001010000047ab9 */ /* 0x000fe20000000800 */
[----:B------:R-:W-:Y:S01]  /*cdf0*/  UISETP.NE.AND.EX UP0, UPT, UR5, URZ, UPT, UP0 ;  /* 0x0000003f0500728c */ /* 0x000fe2000bf05300 */
[----:B------:R1:W5:Y:S02]  /*ce00*/  @P1 LDG.E R6, desc[UR8][R8.64] ;  /* 0x0000000808061981 */ /* 0x000364000c1e1900 */
[----:B------:R-:W-:Y:S01]  /*ce10*/  ULDC UR5, c[0x0][0x2e0] ;  /* 0x0000b80000057ab9 */ /* 0x000fe20000000800 */
[----:B------:R-:W-:-:S04]  /*ce20*/  USEL UR4, UR4, 0x1, UP0 ;  /* 0x0000000104047887 */ /* 0x000fc80008000000 */
[----:B------:R-:W-:-:S06]  /*ce30*/  UIMAD UR4, UR4, UR5, URZ ;  /* 0x00000005040472a4 */ /* 0x000fcc000f8e023f */
[----:B------:R-:W-:Y:S01]  /*ce40*/  IMAD.U32 R7, RZ, RZ, UR4 ;  /* 0x00000004ff077e24 */ /* 0x000fe2000f8e00ff */
[----:B-1----:R-:W-:Y:S06]  /*ce50*/  @P1 BRA `(.L_x_2055) ;  /* 0x0000000000141947 */ /* 0x002fec0003800000 */
[----:B------:R-:W-:Y:S05]  /*ce60*/  @!P2 BRA `(.L_x_2055) ;  /* 0x000000000010a947 */ /* 0x000fea0003800000 */
[----:B------:R-:W-:Y:S02]  /*ce70*/  ULDC.64 UR4, c[0x0][0x208] ;  /* 0x0000820000047ab9 */ /* 0x000fe40000000a00 */
[----:B-----5:R-:W2:Y:S04]  /*ce80*/  LDG.E R6, desc[UR4][R2.64] ;  /* 0x0000000402067981 */ /* 0x020ea8000c1e1900 */
[----:B------:R-:W2:Y:S02]  /*ce90*/  LDG.E R9, desc[UR4][R2.64+0x4] ;  /* 0x0000040402097981 */ /* 0x000ea4000c1e1900 */
[----:B--2---:R-:W-:-:S07]  /*cea0*/  IMAD.IADD R6, R9, 0x1, -R6 ;  /* 0x0000000109067824 */ /* 0x004fce00078e0a06 */
.L_x_2055:
[----:B------:R-:W-:Y:S01]  /*ceb0*/  IMAD.MOV.U32 R3, RZ, RZ, RZ ;  /* 0x000000ffff037224 */ /* 0x000fe200078e00ff */
[----:B------:R-:W-:-:S05]  /*cec0*/  ULDC.64 UR4, c[0x0][0x208] ;  /* 0x0000820000047ab9 */ /* 0x000fca0000000a00 */
[----:B------:R-:W2:Y:S01]  /*ced0*/  @P0 LDG.E R3, desc[UR4][R4.64] ;  /* 0x0000000404030981 */ /* 0x000ea2000c1e1900 */
[----:B------:R-:W-:Y:S02]  /*cee0*/  ULDC.64 UR4, c[0x0][0xa20] ;  /* 0x0002880000047ab9 */ /* 0x000fe40000000a00 */
[----:B------:R-:W-:-:S04]  /*cef0*/  ISETP.NE.U32.AND P1, PT, RZ, UR4, PT ;  /* 0x00000004ff007c0c */ /* 0x000fc8000bf25070 */
[----:B------:R-:W-:Y:S01]  /*cf00*/  ISETP.NE.AND.EX P1, PT, RZ, UR5, PT, P1 ;  /* 0x00000005ff007c0c */ /* 0x000fe2000bf25310 */
[----:B--2--5:R-:W-:-:S05]  /*cf10*/  IMAD.IADD R2, R3, 0x1, R0 ;  /* 0x0000000103027824 */ /* 0x024fca00078e0200 */
[----:B------:R1:W-:Y:S07]  /*cf20*/  STL [R1+0x4], R2 ;  /* 0x0000040201007387 */ /* 0x0003ee0000100800 */
[----:B------:R-:W-:Y:S05]  /*cf30*/  @!P1 BRA `(.L_x_2056) ;  /* 0x0000000000149947 */ /* 0x000fea0003800000 */
[----:B-1----:R-:W-:Y:S01]  /*cf40*/  IADD3 R2, P0, R11, UR4, RZ ;  /* 0x000000040b027c10 */ /* 0x002fe2000ff1e0ff */
[----:B------:R-:W-:-:S03]  /*cf50*/  ULDC.64 UR6, c[0x0][0x208] ;  /* 0x0000820000067ab9 */ /* 0x000fc60000000a00 */
[----:B------:R-:W-:-:S05]  /*cf60*/  IADD3.X R3, R10, UR5, RZ, P0, !PT ;  /* 0x000000050a037c10 */ /* 0x000fca00087fe4ff */
[----:B------:R1:W5:Y:S01]  /*cf70*/  LDG.E R7, desc[UR6][R2.64] ;  /* 0x0000000602077981 */ /* 0x000362000c1e1900 */
[----:B------:R-:W-:Y:S05]  /*cf80*/  BRA `(.L_x_2057) ;  /* 0x0000000000147947 */ /* 0x000fea0003800000 */
.L_x_2056:
[----:B------:R-:W-:Y:S05]  /*cf90*/  @!P0 BRA `(.L_x_2057) ;  /* 0x0000000000108947 */ /* 0x000fea0003800000 */
[----:B------:R-:W-:Y:S02]  /*cfa0*/  ULDC.64 UR4, c[0x0][0x208] ;  /* 0x0000820000047ab9 */ /* 0x000fe40000000a00 */
[----:B------:R-:W2:Y:S04]  /*cfb0*/  LDG.E R7, desc[UR4][R4.64] ;  /* 0x0000000404077981 */ /* 0x000ea8000c1e1900 */
[----:B-1----:R-:W2:Y:S02]  /*cfc0*/  LDG.E R2, desc[UR4][R4.64+0x4] ;  /* 0x0000040404027981 */ /* 0x002ea4000c1e1900 */
[----:B--2---:R-:W-:-:S07]  /*cfd0*/  IMAD.IADD R7, R2, 0x1, -R7 ;  /* 0x0000000102077824 */ /* 0x004fce00078e0a07 */
.L_x_2057:
[----:B-----5:R-:W-:Y:S01]  /*cfe0*/  IMAD.IADD R7, R7, 0x1, -R0 ;  /* 0x0000000107077824 */ /* 0x020fe200078e0a00 */
[----:B------:R-:W-:Y:S01]  /*cff0*/  LEA R0, R17, 0xff, 0x7 ;  /* 0x000000ff11007811 */ /* 0x000fe200078e38ff */
[----:B------:R-:W-:Y:S03]  /*d000*/  BSSY B6, `(.L_x_2058) ;  /* 0x0000310000067945 */ /* 0x000fe60003800000 */
[C---:B------:R-:W-:Y:S01]  /*d010*/  IADD3 R6, R7.reuse, R0, -R6 ;  /* 0x0000000007067210 */ /* 0x040fe20007ffe806 */
[----:B------:R-:W-:-:S03]  /*d020*/  VIADD R7, R7, 0x7f ;  /* 0x0000007f07077836 */ /* 0x000fc60000000000 */
[----:B-1----:R-:W-:Y:S02]  /*d030*/  SHF.R.S32.HI R3, RZ, 0x1f, R6 ;  /* 0x0000001fff037819 */ /* 0x002fe40000011406 */
[----:B------:R-:W-:Y:S02]  /*d040*/  SHF.R.S32.HI R0, RZ, 0x1f, R7 ;  /* 0x0000001fff007819 */ /* 0x000fe40000011407 */
[----:B------:R-:W-:Y:S02]  /*d050*/  LEA.HI R3, R3, R6, RZ, 0x7 ;  /* 0x0000000603037211 */ /* 0x000fe400078f38ff */
[----:B------:R-:W-:Y:S02]  /*d060*/  LEA.HI R0, R0, R7, RZ, 0x7 ;  /* 0x0000000700007211 */ /* 0x000fe400078f38ff */
[----:B------:R-:W-:Y:S02]  /*d070*/  SHF.R.S32.HI R3, RZ, 0x7, R3 ;  /* 0x00000007ff037819 */ /* 0x000fe40000011403 */
[----:B------:R-:W-:-:S04]  /*d080*/  SHF.R.S32.HI R0, RZ, 0x7, R0 ;  /* 0x00000007ff007819 */ /* 0x000fc80000011400 */
[----:B------:R-:W-:-:S04]  /*d090*/  VIMNMX R2, R0, R3, PT ;  /* 0x0000000300027248 */ /* 0x000fc80003fe0100 */
[----:B------:R-:W-:Y:S01]  /*d0a0*/  ISETP.GT.AND P0, PT, R2, RZ, PT ;  /* 0x000000ff0200720c */ /* 0x000fe20003f04270 */
[----:B------:R1:W-:-:S12]  /*d0b0*/  STL [R1+0x14], R2 ;  /* 0x0000140201007387 */ /* 0x0003d80000100800 */
[----:B-1----:R-:W-:Y:S05]  /*d0c0*/  @P0 BRA `(.L_x_2059) ;  /* 0x0000000000480947 */ /* 0x002fea0003800000 */
[----:B------:R-:W1:Y:S02]  /*d0d0*/  S2R R2, SR_TID.X ;  /* 0x0000000000027919 */ /* 0x000e640000002100 */
        /* <DEDUP_REMOVED lines=17> */
.L_x_2059:
[----:B------:R-:W1:Y:S01]  /*d1f0*/  S2R R3, SR_CgaCtaId ;  /* 0x0000000000037919 */ /* 0x000e620000008800 */
[----:B------:R-:W-:-:S04]  /*d200*/  MOV R0, 0x400 ;  /* 0x0000040000007802 */ /* 0x000fc80000000f00 */
[----:B-1----:R-:W-:-:S05]  /*d210*/  LEA R2, R3, R0, 0x18 ;  /* 0x0000000003027211 */ /* 0x002fca00078ec0ff */
[----:B------:R1:W-:Y:S01]  /*d220*/  STL [R1+0xc], R2 ;  /* 0x00000c0201007387 */ /* 0x0003e20000100800 */
[----:B------:R-:W-:-:S05]  /*d230*/  VIADD R0, R2, 0x1c400 ;  /* 0x0001c40002007836 */ /* 0x000fca0000000000 */
[----:B------:R-:W-:-:S13]  /*d240*/  LOP3.LUT P0, RZ, R0, 0x3ff, RZ, 0xc0, !PT ;  /* 0x000003ff00ff7812 */ /* 0x000fda000780c0ff */
[----:B-1----:R-:W-:Y:S05]  /*d250*/  @!P0 BRA `(.L_x_2061) ;  /* 0x0000000000408947 */ /* 0x002fea0003800000 */
        /* <DEDUP_REMOVED lines=16> */
.L_x_2061:
        /* <DEDUP_REMOVED lines=17> */
[----:B01----:R-:W-:-:S07]  /*d470*/  IMAD.MOV.U32 R13, RZ, RZ, RZ ;  /* 0x000000ffff0d7224 */ /* 0x003fce00078e00ff */
[----:B------:R-:W-:-:S07]  /*d480*/  LEPC R20, `(.L_x_2063) ;  /* 0x000000001014794e */ /* 0x000fce0000000000 */
[----:B--2---:R-:W-:Y:S05]  /*d490*/  CALL.ABS.NOINC R2 ;  /* 0x0000000002007343 */ /* 0x004fea0003c00000 */
.L_x_2063:
        /* <DEDUP_REMOVED lines=16> */
.L_x_2062:
        /* <DEDUP_REMOVED lines=18> */
[----:B------:R-:W1:Y:S01]  /*d6c0*/  LDC R0, c[0x0][0x428] ;  /* 0x00010a00ff007b82 */ /* 0x000e620000000800 */
[----:B----4-:R-:W-:-:S06]  /*d6d0*/  IMAD.MOV.U32 R4, RZ, RZ, R7 ;  /* 0x000000ffff047224 */ /* 0x010fcc00078e0007 */
[----:B------:R2:W5:Y:S01]  /*d6e0*/  @P0 LDG.E R4, desc[UR6][R2.64] ;  /* 0x0000000602040981 */ /* 0x000562000c1e1900 */
[----:B------:R-:W-:Y:S01]  /*d6f0*/  IMAD R17, R17, 0x80, R8 ;  /* 0x0000008011117824 */ /* 0x000fe200078e0208 */
[----:B------:R-:W-:Y:S02]  /*d700*/  PLOP3.LUT P1, PT, P6, PT, PT, 0x8, 0x0 ;  /* 0x000000000000781c */ /* 0x000fe4000372e170 */
[----:B-1----:R-:W-:Y:S01]  /*d710*/  ISETP.NE.AND P0, PT, R0, 0x1, PT ;  /* 0x000000010000780c */ /* 0x002fe20003f05270 */
[----:B------:R-:W-:-:S12]  /*d720*/  IMAD.MOV.U32 R0, RZ, RZ, R18 ;  /* 0x000000ffff007224 */ /* 0x000fd800078e0012 */
[----:B------:R-:W1:Y:S08]  /*d730*/  @P0 LDC R5, c[0x0][0x42c] ;  /* 0x00010b00ff050b82 */ /* 0x000e700000000800 */
[----:B------:R-:W3:Y:S01]  /*d740*/  @P0 LDC R6, c[0x0][0x430] ;  /* 0x00010c00ff060b82 */ /* 0x000ee20000000800 */
[----:B-1----:R-:W-:-:S05]  /*d750*/  @P0 IMAD.HI.U32 R5, R18, R5, RZ ;  /* 0x0000000512050227 */ /* 0x002fca00078e00ff */
[----:B---3--:R-:W-:Y:S02]  /*d760*/  @P0 SHF.R.U32.HI R0, RZ, R6, R5 ;  /* 0x00000006ff000219 */ /* 0x008fe40000011605 */
[----:B------:R-:W-:-:S04]  /*d770*/  ISETP.NE.U32.AND P0, PT, RZ, UR4, PT ;  /* 0x00000004ff007c0c */ /* 0x000fc8000bf05070 */
[----:B------:R-:W-:-:S04]  /*d780*/  ISETP.NE.AND.EX P0, PT, RZ, UR5, PT, P0 ;  /* 0x00000005ff007c0c */ /* 0x000fc8000bf05300 */
[----:B--2---:R-:W-:-:S09]  /*d790*/  SEL R7, R7, RZ, !P0 ;  /* 0x000000ff07077207 */ /* 0x004fd20004000000 */
.L_x_2064:
        /* <DEDUP_REMOVED lines=16> */
.L_x_2065:
        /* <DEDUP_REMOVED lines=15> */
.L_x_2066:
        /* <DEDUP_REMOVED lines=18> */
.L_x_2137:
[----:B------:R-:W-:Y:S01]  /*dab0*/  UMOV UR4, 0xffffffff ;  /* 0xffffffff00047882 */ /* 0x000fe20000000000 */
[----:B0-----:R-:W-:Y:S02]  /*dac0*/  SHF.R.S32.HI R13, RZ, 0x1f, R4 ;  /* 0x0000001fff0d7819 */ /* 0x001fe40000011404 */
[----:B------:R-:W-:Y:S05]  /*dad0*/  BRA.DIV UR4, `(.L_x_2068) ;  /* 0x0000003a04707947 */ /* 0x000fea000b800000 */
[----:B------:R-:W-:-:S13]  /*dae0*/  ELECT P6, URZ, PT ;  /* 0x00000000003f782f */ /* 0x000fda00038c0000 */
.L_x_2140:
[----:B------:R-:W-:Y:S05]  /*daf0*/  @!P6 BRA `(.L_x_2069) ;  /* 0x00000004002ce947 */ /* 0x000fea0003800000 */
[----:B------:R-:W-:-:S04]  /*db00*/  ISETP.NE.U32.AND P0, PT, R2, RZ, PT ;  /* 0x000000ff0200720c */ /* 0x000fc80003f05070 */
[----:B------:R-:W-:-:S13]  /*db10*/  ISETP.NE.AND.EX P0, PT, R3, RZ, PT, P0 ;  /* 0x000000ff0300720c */ /* 0x000fda0003f05300 */
[----:B------:R-:W-:Y:S05]  /*db20*/  @!P0 BRA `(.L_x_2070) ;  /* 0x00000000004c8947 */ /* 0x000fea0003800000 */
[----:B------:R-:W0:Y:S01]  /*db30*/  LDC R10, c[0x0][0x41c] ;  /* 0x00010700ff0a7b82 */ /* 0x000e220000000800 */
[----:B------:R-:W-:Y:S01]  /*db40*/  IMAD.MOV.U32 R6, RZ, RZ, R5 ;  /* 0x000000ffff067224 */ /* 0x000fe200078e0005 */
[----:B------:R-:W-:Y:S01]  /*db50*/  ULDC.64 UR4, c[0x0][0x408] ;  /* 0x0001020000047ab9 */ /* 0x000fe20000000a00 */
[----:B------:R-:W-:Y:S01]  /*db60*/  ULDC.64 UR6, c[0x0][0x208] ;  /* 0x0000820000067ab9 */ /* 0x000fe20000000a00 */
[----:B0-----:R-:W-:-:S13]  /*db70*/  ISETP.NE.AND P0, PT, R10, 0x1, PT ;  /* 0x000000010a00780c */ /* 0x001fda0003f05270 */
[----:B------:R-:W0:Y:S02]  /*db80*/  @P0 LDC.64 R8, c[0x0][0x420] ;  /* 0x00010800ff080b82 */ /* 0x000e240000000a00 */
[----:B0-----:R-:W-:-:S05]  /*db90*/  @P0 IMAD.HI.U32 R8, R5, R8, RZ ;  /* 0x0000000805080227 */ /* 0x001fca00078e00ff */
[----:B------:R-:W-:-:S04]  /*dba0*/  @P0 SHF.R.U32.HI R6, RZ, R9, R8 ;  /* 0x00000009ff060219 */ /* 0x000fc80000011608 */
[--C-:B------:R-:W-:Y:S01]  /*dbb0*/  SHF.R.S32.HI R9, RZ, 0x1f, R6.reuse ;  /* 0x0000001fff097819 */ /* 0x100fe20000011406 */
[----:B------:R-:W-:-:S04]  /*dbc0*/  IMAD.MOV R8, RZ, RZ, -R6 ;  /* 0x000000ffff087224 */ /* 0x000fc800078e0a06 */
[----:B------:R-:W-:Y:S02]  /*dbd0*/  IMAD R5, R10, R8, R5 ;  /* 0x000000080a057224 */ /* 0x000fe400078e0205 */
[----:B------:R-:W-:-:S04]  /*dbe0*/  IMAD R8, R13, UR4, RZ ;  /* 0x000000040d087c24 */ /* 0x000fc8000f8e02ff */
[----:B------:R-:W-:Y:S02]  /*dbf0*/  IMAD R10, R4, UR5, R8 ;  /* 0x00000005040a7c24 */ /* 0x000fe4000f8e0208 */
[----:B------:R-:W-:-:S04]  /*dc00*/  IMAD.MOV.U32 R8, RZ, RZ, R6 ;  /* 0x000000ffff087224 */ /* 0x000fc800078e0006 */
[----:B------:R-:W-:-:S04]  /*dc10*/  IMAD.WIDE.U32 R8, R4, UR4, R8 ;  /* 0x0000000404087c25 */ /* 0x000fc8000f8e0008 */
[----:B------:R-:W-:Y:S01]  /*dc20*/  IMAD.IADD R6, R9, 0x1, R10 ;  /* 0x0000000109067824 */ /* 0x000fe200078e020a */
[----:B------:R-:W-:-:S04]  /*dc30*/  LEA R10, P0, R8, R2, 0x2 ;  /* 0x00000002080a7211 */ /* 0x000fc800078010ff */
[----:B------:R-:W-:-:S05]  /*dc40*/  LEA.HI.X R11, R8, R3, R6, 0x2, P0 ;  /* 0x00000003080b7211 */ /* 0x000fca00000f1406 */
[----:B------:R0:W5:Y:S04]  /*dc50*/  LDG.E R6, desc[UR6][R10.64] ;  /* 0x000000060a067981 */ /* 0x000168000c1e1900 */
.L_x_2070:
        /* <DEDUP_REMOVED lines=9> */
.L_x_2141:
        /* <DEDUP_REMOVED lines=11> */
.L_x_2072:
        /* <DEDUP_REMOVED lines=18> */
[----:B------:R-:W-:-:S04]  /*dec0*/  ULEA UR11, UR11, UR5, 0x7 ;  /* 0x000000050b0b7291 */ /* 0x000fc8000f8e383f */
        /* <DEDUP_REMOVED lines=14> */
.L_x_2069:
[----:B------:R-:W2:Y:S01]  /*dfb0*/  LDL.LU R11, [R1+0x20] ;  /* 0x00002000010b7983 */ /* 0x000ea20000300800 */
[----:B------:R-:W-:Y:S01]  /*dfc0*/  MOV R9, 0x400 ;  /* 0x0000040000097802 */ /* 0x000fe20000000f00 */
[----:B------:R-:W-:Y:S05]  /*dfd0*/  WARPSYNC.ALL ;  /* 0x0000000000007948 */ /* 0x000fea0003800000 */
[----:B------:R-:W0:Y:S01]  /*dfe0*/  S2R R10, SR_CgaCtaId ;  /* 0x00000000000a7919 */ /* 0x000e220000008800 */
[----:B------:R-:W-:-:S13]  /*dff0*/  ELECT P0, URZ, PT ;  /* 0x00000000003f782f */ /* 0x000fda0003800000 */
[----:B------:R-:W-:Y:S01]  /*e000*/  @P0 R2UR UR13, R7 ;  /* 0x00000000070d02ca */ /* 0x000fe200000e0000 */
[----:B------:R-:W-:Y:S01]  /*e010*/  UIADD3 UR4, UP0, UR36, 0x270, URZ ;  /* 0x0000027024047890 */ /* 0x000fe2000ff1e03f */
[C---:B------:R-:W-:Y:S01]  /*e020*/  @P0 R2UR UR12, R18.reuse ;  /* 0x00000000120c02ca */ /* 0x040fe200000e0000 */
[----:B------:R-:W-:Y:S01]  /*e030*/  UMOV UR6, 0x0 ;  /* 0x0000000000067882 */ /* 0x000fe20000000000 */
[----:B------:R-:W-:Y:S01]  /*e040*/  @P0 R2UR UR11, R17 ;  /* 0x00000000110b02ca */ /* 0x000fe200000e0000 */
        /* <DEDUP_REMOVED lines=37> */
.L_x_2142:
[----:B------:R-:W-:Y:S05]  /*e2a0*/  BSYNC B0 ;  /* 0x0000000000007941 */ /* 0x000fea0003800000 */
.L_x_2073:
[----:B0-----:R-:W2:Y:S01]  /*e2b0*/  LDL R8, [R1+0x14] ;  /* 0x0000140001087983 */ /* 0x001ea20000100800 */
[----:B------:R-:W-:Y:S01]  /*e2c0*/  BSSY B0, `(.L_x_2075) ;  /* 0x0000195000007945 */ /* 0x000fe20003800000 */
[----:B--2---:R-:W-:-:S13]  /*e2d0*/  ISETP.GE.AND P0, PT, R8, 0x2, PT ;  /* 0x000000020800780c */ /* 0x004fda0003f06270 */
[----:B------:R-:W-:Y:S05]  /*e2e0*/  @!P0 BRA `(.L_x_2076) ;  /* 0x0000001800488947 */ /* 0x000fea0003800000 */
[C---:B------:R-:W-:Y:S01]  /*e2f0*/  LOP3.LUT R7, R8.reuse, 0x1, RZ, 0xc0, !PT ;  /* 0x0000000108077812 */ /* 0x040fe200078ec0ff */
[----:B------:R-:W-:Y:S01]  /*e300*/  VIADD R10, R8, 0xfffffffe ;  /* 0xfffffffe080a7836 */ /* 0x000fe20000000000 */
[----:B------:R-:W-:Y:S02]  /*e310*/  BSSY B1, `(.L_x_2077) ;  /* 0x000008d000017945 */ /* 0x000fe40003800000 */
[----:B------:R-:W-:Y:S01]  /*e320*/  ISETP.NE.U32.AND P0, PT, R7, 0x1, PT ;  /* 0x000000010700780c */ /* 0x000fe20003f05070 */
[----:B------:R-:W-:-:S12]  /*e330*/  IMAD.MOV.U32 R7, RZ, RZ, R10 ;  /* 0x000000ffff077224 */ /* 0x000fd800078e000a */
[----:B------:R-:W-:Y:S05]  /*e340*/  @!P0 BRA `(.L_x_2078) ;  /* 0x0000000800248947 */ /* 0x000fea0003800000 */
        /* <DEDUP_REMOVED lines=10> */
[----:B------:R-:W-:Y:S02]  /*e3f0*/  IMAD.MOV.U32 R8, RZ, RZ, R6 ;  /* 0x000000ffff087224 */ /* 0x000fe400078e0006 */
[----:B------:R-:W-:Y:S01]  /*e400*/  IMAD.MOV.U32 R7, RZ, RZ, R10 ;  /* 0x000000ffff077224 */ /* 0x000fe200078e000a */
        /* <DEDUP_REMOVED lines=9> */
[----:B------:R-:W-:Y:S01]  /*e4a0*/  @P0 SHF.R.U32.HI R7, RZ, R9, R8 ;  /* 0x00000009ff070219 */ /* 0x000fe20000011608 */
[----:B------:R-:W-:-:S03]  /*e4b0*/  IMAD R8, R13, UR4, RZ ;  /* 0x000000040d087c24 */ /* 0x000fc6000f8e02ff */
[--C-:B------:R-:W-:Y:S01]  /*e4c0*/  SHF.R.S32.HI R9, RZ, 0x1f, R7.reuse ;  /* 0x0000001fff097819 */ /* 0x100fe20000011407 */
[C---:B------:R-:W-:Y:S02]  /*e4d0*/  IMAD R14, R4.reuse, UR5, R8 ;  /* 0x00000005040e7c24 */ /* 0x040fe4000f8e0208 */
[--C-:B------:R-:W-:Y:S02]  /*e4e0*/  IMAD.MOV.U32 R8, RZ, RZ, R7.reuse ;  /* 0x000000ffff087224 */ /* 0x100fe400078e0007 */
[----:B------:R-:W-:Y:S02]  /*e4f0*/  IMAD.MOV R7, RZ, RZ, -R7 ;  /* 0x000000ffff077224 */ /* 0x000fe400078e0a07 */
[----:B------:R-:W-:-:S04]  /*e500*/  IMAD.WIDE.U32 R8, R4, UR4, R8 ;  /* 0x0000000404087c25 */ /* 0x000fc8000f8e0008 */
[----:B------:R-:W-:Y:S01]  /*e510*/  IMAD.IADD R14, R14, 0x1, R9 ;  /* 0x000000010e0e7824 */ /* 0x000fe200078e0209 */
[----:B------:R-:W-:Y:S01]  /*e520*/  LEA R2, P0, R8, R2, 0x2 ;  /* 0x0000000208027211 */ /* 0x000fe200078010ff */
[----:B------:R-:W-:-:S03]  /*e530*/  IMAD R7, R15, R7, R10 ;  /* 0x000000070f077224 */ /* 0x000fc600078e020a */
[----:B------:R-:W-:-:S05]  /*e540*/  LEA.HI.X R3, R8, R3, R14, 0x2, P0 ;  /* 0x0000000308037211 */ /* 0x000fca00000f140e */
[----:B------:R0:W5:Y:S04]  /*e550*/  LDG.E R8, desc[UR6][R2.64] ;  /* 0x0000000602087981 */ /* 0x000168000c1e1900 */
.L_x_2081:
[----:B0-----:R-:W0:Y:S01]  /*e560*/  S2R R3, SR_CgaCtaId ;  /* 0x0000000000037919 */ /* 0x001e220000008800 */
[----:B------:R-:W-:-:S04]  /*e570*/  MOV R2, 0x400 ;  /* 0x0000040000027802 */ /* 0x000fc80000000f00 */
[----:B0-----:R-:W-:Y:S02]  /*e580*/  LEA R2, R3, R2, 0x18 ;  /* 0x0000000203027211 */ /* 0x001fe400078ec0ff */
[----:B------:R-:W-:-:S03]  /*e590*/  SHF.L.U32 R3, R12, 0x1f, RZ ;  /* 0x0000001f0c037819 */ /* 0x000fc600000006ff */
[----:B------:R-:W-:-:S04]  /*e5a0*/  IMAD R2, R11, 0x8, R2 ;  /* 0x000000080b027824 */ /* 0x000fc800078e0202 */
[----:B------:R-:W0:Y:S02]  /*e5b0*/  SYNCS.PHASECHK.TRANS64.TRYWAIT P0, [R2+URZ+0x34840], R3 ;  /* 0x03484003020075a7 */ /* 0x000e24000800017f */
[----:B0-----:R-:W-:Y:S05]  /*e5c0*/  @!P0 BRA `(.L_x_2082) ;  /* 0x0000003000088947 */ /* 0x001fea0003800000 */
.L_x_2143:
        /* <DEDUP_REMOVED lines=11> */
.L_x_2083:
        /* <DEDUP_REMOVED lines=37> */
.L_x_2144:
        /* <DEDUP_REMOVED lines=13> */
.L_x_2085:
        /* <DEDUP_REMOVED lines=31> */
.L_x_2080:
[----:B------:R-:W-:Y:S05]  /*eb90*/  BSYNC B2 ;  /* 0x0000000000027941 */ /* 0x000fea0003800000 */
.L_x_2079:
[----:B------:R-:W2:Y:S04]  /*eba0*/  LDL.LU R2, [R1+0x14] ;  /* 0x0000140001027983 */ /* 0x000ea80000300800 */
[----:B------:R0:W-:Y:S04]  /*ebb0*/  STL [R1], R11 ;  /* 0x0000000b01007387 */ /* 0x0001e80000100800 */
[----:B------:R0:W-:Y:S02]  /*ebc0*/  STL [R1+0x8], R12 ;  /* 0x0000080c01007387 */ /* 0x0001e40000100800 */
[----:B0-2---:R-:W-:-:S07]  /*ebd0*/  VIADD R7, R2, 0xfffffffd ;  /* 0xfffffffd02077836 */ /* 0x005fce0000000000 */
.L_x_2078:
[----:B------:R-:W-:Y:S05]  /*ebe0*/  BSYNC B1 ;  /* 0x0000000000017941 */ /* 0x000fea0003800000 */
.L_x_2077:
[----:B------:R-:W-:-:S13]  /*ebf0*/  ISETP.NE.AND P0, PT, R10, RZ, PT ;  /* 0x000000ff0a00720c */ /* 0x000fda0003f05270 */
[----:B------:R-:W-:Y:S05]  /*ec00*/  @!P0 BRA `(.L_x_2076) ;  /* 0x0000001000008947 */ /* 0x000fea0003800000 */
[----:B------:R-:W-:-:S07]  /*ec10*/  IMAD.MOV.U32 R10, RZ, RZ, R6 ;  /* 0x000000ffff0a7224 */ /* 0x000fce00078e0006 */
.L_x_2100:
        /* <DEDUP_REMOVED lines=33> */
.L_x_2088:
[----:B------:R-:W1:Y:S01]  /*ee30*/  S2R R3, SR_CgaCtaId ;  /* 0x0000000000037919 */ /* 0x000e620000008800 */
[----:B------:R-:W-:-:S04]  /*ee40*/  MOV R2, 0x400 ;  /* 0x0000040000027802 */ /* 0x000fc80000000f00 */
[----:B-1----:R-:W-:Y:S02]  /*ee50*/  LEA R2, R3, R2, 0x18 ;  /* 0x0000000203027211 */ /* 0x002fe400078ec0ff */
[----:B------:R-:W-:-:S03]  /*ee60*/  SHF.L.U32 R3, R9, 0x1f, RZ ;  /* 0x0000001f09037819 */ /* 0x000fc600000006ff */
[----:B------:R-:W-:-:S04]  /*ee70*/  IMAD R2, R8, 0x8, R2 ;  /* 0x0000000808027824 */ /* 0x000fc800078e0202 */
[----:B------:R-:W1:Y:S02]  /*ee80*/  SYNCS.PHASECHK.TRANS64.TRYWAIT P0, [R2+URZ+0x34840], R3 ;  /* 0x03484003020075a7 */ /* 0x000e64000800017f */
[----:B-1----:R-:W-:Y:S05]  /*ee90*/  @!P0 BRA `(.L_x_2089) ;  /* 0x0000002400fc8947 */ /* 0x002fea0003800000 */
.L_x_2145:
        /* <DEDUP_REMOVED lines=11> */
.L_x_2090:
        /* <DEDUP_REMOVED lines=37> */
.L_x_2146:
        /* <DEDUP_REMOVED lines=8> */
.L_x_2092:
        /* <DEDUP_REMOVED lines=19> */
[----:B------:R-:W-:-:S04]  /*f350*/  ULEA UR11, UR11, UR5, 0x7 ;  /* 0x000000050b0b7291 */ /* 0x000fc8000f8e383f */
        /* <DEDUP_REMOVED lines=9> */
.L_x_2087:
[----:B------:R-:W-:Y:S05]  /*f3f0*/  BSYNC B1 ;  /* 0x0000000000017941 */ /* 0x000fea0003800000 */
.L_x_2086:
        /* <DEDUP_REMOVED lines=32> */
.L_x_2095:
[----:B------:R-:W2:Y:S01]  /*f600*/  S2R R3, SR_CgaCtaId ;  /* 0x0000000000037919 */ /* 0x000ea20000008800 */
[----:B------:R-:W-:-:S04]  /*f610*/  MOV R2, 0x400 ;  /* 0x0000040000027802 */ /* 0x000fc80000000f00 */
[----:B--2---:R-:W-:Y:S02]  /*f620*/  LEA R2, R3, R2, 0x18 ;  /* 0x0000000203027211 */ /* 0x004fe400078ec0ff */
[----:B------:R-:W-:-:S03]  /*f630*/  SHF.L.U32 R3, R14, 0x1f, RZ ;  /* 0x0000001f0e037819 */ /* 0x000fc600000006ff */
[----:B------:R-:W-:-:S04]  /*f640*/  IMAD R2, R15, 0x8, R2 ;  /* 0x000000080f027824 */ /* 0x000fc800078e0202 */
[----:B------:R-:W2:Y:S02]  /*f650*/  SYNCS.PHASECHK.TRANS64.TRYWAIT P0, [R2+URZ+0x34840], R3 ;  /* 0x03484003020075a7 */ /* 0x000ea4000800017f */
[----:B--2---:R-:W-:Y:S05]  /*f660*/  @!P0 BRA `(.L_x_2096) ;  /* 0x0000002000308947 */ /* 0x004fea0003800000 */
.L_x_2147:
        /* <DEDUP_REMOVED lines=11> */
.L_x_2097:
        /* <DEDUP_REMOVED lines=38> */
.L_x_2148:
        /* <DEDUP_REMOVED lines=8> */
.L_x_2099:
        /* <DEDUP_REMOVED lines=21> */
[----:B------:R-:W-:Y:S02]  /*fb50*/  ULEA UR11, UR11, UR5, 0x7 ;  /* 0x000000050b0b7291 */ /* 0x000fe4000f8e383f */
[----:B------:R-:W-:-:S09]  /*fb60*/  UIADD3.X UR5, URZ, UR37, URZ, UP0, !UPT ;  /* 0x000000253f057290 */ /* 0x000fd200087fe43f */
[----:B------:R0:W-:Y:S02]  /*fb70*/  UTMALDG.4D [UR8], [UR4], desc[UR6] ;  /* 0x00000608040075b4 */ /* 0x0001e40008019000 */
[----:B0-----:R-:W-:Y:S01]  /*fb80*/  UMOV UR8, UR14 ;  /* 0x0000000e00087c82 */ /* 0x001fe20008000000 */
[----:B------:R-:W-:Y:S02]  /*fb90*/  UMOV UR10, UR15 ;  /* 0x0000000f000a7c82 */ /* 0x000fe40008000000 */
[----:B------:R1:W-:Y:S02]  /*fba0*/  UTMALDG.4D [UR8], [UR4], desc[UR6] ;  /* 0x00000608040075b4 */ /* 0x0003e40008019000 */
[----:B-1----:R-:W-:Y:S01]  /*fbb0*/  NOP ;  /* 0x0000000000007918 */ /* 0x002fe20000000000 */
.L_x_2094:
[----:B------:R-:W-:Y:S05]  /*fbc0*/  BSYNC B1 ;  /* 0x0000000000017941 */ /* 0x000fea0003800000 */
.L_x_2093:
[C---:B------:R-:W-:Y:S01]  /*fbd0*/  ISETP.GT.AND P0, PT, R7.reuse, 0x1, PT ;  /* 0x000000010700780c */ /* 0x040fe20003f04270 */
[----:B------:R-:W-:-:S04]  /*fbe0*/  VIADD R2, R7, 0xfffffffe ;  /* 0xfffffffe07027836 */ /* 0x000fc80000000000 */
[----:B------:R-:W-:-:S08]  /*fbf0*/  IMAD.MOV.U32 R7, RZ, RZ, R2 ;  /* 0x000000ffff077224 */ /* 0x000fd000078e0002 */
[----:B------:R-:W-:Y:S05]  /*fc00*/  @P0 BRA `(.L_x_2100) ;  /* 0xfffffff000040947 */ /* 0x000fea000383ffff */
.L_x_2076:
[----:B------:R-:W-:Y:S05]  /*fc10*/  BSYNC B0 ;  /* 0x0000000000007941 */ /* 0x000fea0003800000 */
.L_x_2075:
        /* <DEDUP_REMOVED lines=18> */
.L_x_2102:
[----:B------:R-:W-:Y:S05]  /*fd40*/  BSYNC B0 ;  /* 0x0000000000007941 */ /* 0x000fea0003800000 */
.L_x_2101:
        /* <DEDUP_REMOVED lines=11> */
.L_x_2149:
        /* <DEDUP_REMOVED lines=11> */
.L_x_2106:
[----:B------:R-:W2:Y:S01]  /*feb0*/  LDL.LU R8, [R1+0x4] ;  /* 0x0000040001087983 */ /* 0x000ea20000300800 */
[----:B------:R-:W-:-:S03]  /*fec0*/  MOV R4, 0x400 ;  /* 0x0000040000047802 */ /* 0x000fc60000000f00 */
[----:B-1----:R-:W3:Y:S01]  /*fed0*/  LDL R2, [R1] ;  /* 0x0000000001027983 */ /* 0x002ee20000100800 */
        /* <DEDUP_REMOVED lines=11> */
[----:B--2---:R-:W-:Y:S01]  /*ff90*/  R2UR UR5, R8 ;  /* 0x00000000080572ca */ /* 0x004fe200000e0000 */
[----:B---3--:R-:W-:-:S05]  /*ffa0*/  IMAD R2, R2, 0x8000, R4 ;  /* 0x0000800002027824 */ /* 0x008fca00078e0204 */
[----:B------:R-:W-:-:S07]  /*ffb0*/  R2UR UR6, R2 ;  /* 0x00000000020672ca */ /* 0x000fce00000e0000 */
[----:B------:R-:W-:Y:S02]  /*ffc0*/  ULEA UR11, UR11, UR5, 0x7 ;  /* 0x000000050b0b7291 */ /* 0x000fe4000f8e383f */
[----:B------:R-:W-:-:S04]  /*ffd0*/  UIADD3.X UR5, URZ, UR37, URZ, UP0, !UPT ;  /* 0x000000253f057290 */ /* 0x000fc800087fe43f */
        /* <DEDUP_REMOVED lines=8> */
.L_x_2104:
[----:B------:R-:W-:Y:S05]  /*10060*/  BSYNC B0 ;  /* 0x0000000000007941 */ /* 0x000fea0003800000 */
.L_x_2103:
        /* <DEDUP_REMOVED lines=9> */
.L_x_2060:
[----:B------:R-:W-:Y:S05]  /*10100*/  BSYNC B6 ;  /* 0x0000000000067941 */ /* 0x000fea0003800000 */
.L_x_2058:
[----:B------:R-:W-:-:S03]  /*10110*/  UMOV UR4, 0xffffffff ;  /* 0xffffffff00047882 */ /* 0x000fc60000000000 */
[----:B------:R-:W-:Y:S05]  /*10120*/  BRA.DIV UR4, `(.L_x_2107) ;  /* 0x0000001604bc7947 */ /* 0x000fea000b800000 */
[----:B------:R2:W3:Y:S04]  /*10130*/  SHFL.IDX PT, R4, R16, RZ, 0x1f ;  /* 0x00001fff10047589 */ /* 0x0004e800000e0000 */
[----:B------:R-:W4:Y:S02]  /*10140*/  SHFL.IDX PT, R16, R16, 0x1, 0x1f ;  /* 0x00201f0010107f89 */ /* 0x000f2400000e0000 */
.L_x_2153:
        /* <DEDUP_REMOVED lines=14> */
.L_x_2109:
[----:B------:R-:W-:Y:S05]  /*10230*/  BSYNC B0 ;  /* 0x0000000000007941 */ /* 0x000fea0003800000 */
.L_x_2108:
        /* <DEDUP_REMOVED lines=23> */
.L_x_2161:
[----:B------:R-:W-:Y:S02]  /*103b0*/  ULDC UR4, c[0x0][0xc10] ;  /* 0x0003040000047ab9 */ /* 0x000fe40000000800 */
[----:B------:R-:W-:-:S04]  /*103c0*/  IMAD.U32 R5, RZ, RZ, UR4 ;  /* 0x00000004ff057e24 */ /* 0x000fc8000f8e00ff */
[----:B-1----:R-:W-:-:S04]  /*103d0*/  IMAD R3, R14, R5, RZ ;  /* 0x000000050e037224 */ /* 0x002fc800078e02ff */
[----:B--2-4-:R-:W-:-:S05]  /*103e0*/  IMAD.IADD R16, R16, 0x1, R3 ;  /* 0x0000000110107824 */ /* 0x014fca00078e0203 */
[----:B---3--:R-:W-:-:S13]  /*103f0*/  ISETP.GT.AND P0, PT, R16, R4, PT ;  /* 0x000000041000720c */ /* 0x008fda0003f04270 */
[----:B------:R-:W-:Y:S05]  /*10400*/  @P0 BRA `(.L_x_2111) ;  /* 0x0000000000b80947 */ /* 0x000fea0003800000 */
[----:B------:R-:W1:Y:S02]  /*10410*/  LDC R0, c[0x0][0xc14] ;  /* 0x00030500ff007b82 */ /* 0x000e640000000800 */
.L_x_2116:
        /* <DEDUP_REMOVED lines=13> */
[----:B0-----:R-:W-:-:S05]  /*104f0*/  IMAD.WIDE R2, R5, 0x4, R2 ;  /* 0x0000000405027825 */ /* 0x001fca00078e0202 */
[----:B------:R0:W5:Y:S02]  /*10500*/  LDG.E R17, desc[UR4][R2.64] ;  /* 0x0000000402117981 */ /* 0x000164000c1e1900 */
.L_x_2114:
[----:B------:R-:W-:Y:S05]  /*10510*/  BSYNC B0 ;  /* 0x0000000000007941 */ /* 0x000fea0003800000 */
.L_x_2113:
        /* <DEDUP_REMOVED lines=23> */
.L_x_2169:
[----:B------:R-:W-:Y:S02]  /*10690*/  ULDC UR4, c[0x0][0xc10] ;  /* 0x0003040000047ab9 */ /* 0x000fe40000000800 */
[----:B------:R-:W-:-:S04]  /*106a0*/  IMAD.U32 R5, RZ, RZ, UR4 ;  /* 0x00000004ff057e24 */ /* 0x000fc8000f8e00ff */
[----:B-1----:R-:W-:-:S04]  /*106b0*/  IMAD R3, R14, R5, RZ ;  /* 0x000000050e037224 */ /* 0x002fc800078e02ff */
[----:B------:R-:W-:-:S05]  /*106c0*/  IMAD.IADD R16, R3, 0x1, R16 ;  /* 0x0000000103107824 */ /* 0x000fca00078e0210 */
[----:B------:R-:W-:-:S13]  /*106d0*/  ISETP.GT.AND P0, PT, R16, R4, PT ;  /* 0x000000041000720c */ /* 0x000fda0003f04270 */
[----:B------:R-:W-:Y:S05]  /*106e0*/  @!P0 BRA `(.L_x_2116) ;  /* 0xfffffffc004c8947 */ /* 0x000fea000383ffff */
.L_x_2111:
        /* <DEDUP_REMOVED lines=8> */
.L_x_2173:
[----:B------:R-:W-:Y:S01]  /*10770*/  ISETP.NE.AND P0, PT, R3, RZ, PT ;  /* 0x000000ff0300720c */ /* 0x000fe20003f05270 */
[----:B------:R-:W-:-:S12]  /*10780*/  IMAD.MOV.U32 R7, RZ, RZ, RZ ;  /* 0x000000ffff077224 */ /* 0x000fd800078e00ff */
[----:B------:R-:W-:Y:S05]  /*10790*/  @!P0 BRA `(.L_x_2118) ;  /* 0x0000000000108947 */ /* 0x000fea0003800000 */
[----:B------:R-:W-:Y:S01]  /*107a0*/  UMOV UR4, 0xffffffff ;  /* 0xffffffff00047882 */ /* 0x000fe20000000000 */
[----:B------:R-:W-:Y:S02]  /*107b0*/  VIADD R12, R6, 0xffffffff ;  /* 0xffffffff060c7836 */ /* 0x000fe40000000000 */
[----:B------:R-:W-:Y:S05]  /*107c0*/  BRA.DIV UR4, `(.L_x_2119) ;  /* 0x0000001a04487947 */ /* 0x000fea000b800000 */
[----:B------:R3:W4:Y:S02]  /*107d0*/  SHFL.IDX PT, R7, R2, R12, 0x1f ;  /* 0x00001f0c02077589 */ /* 0x00072400000e0000 */
.L_x_2118:
[----:B0--3--:R-:W0:Y:S01]  /*107e0*/  LDC.64 R2, c[0x0][0xc68] ;  /* 0x00031a00ff027b82 */ /* 0x009e220000000a00 */
[----:B------:R-:W-:Y:S01]  /*107f0*/  IMAD.IADD R19, R6, 0x1, R19 ;  /* 0x0000000106137824 */ /* 0x000fe200078e0213 */
[----:B------:R-:W-:-:S03]  /*10800*/  ULDC.64 UR4, c[0x0][0x208] ;  /* 0x0000820000047ab9 */ /* 0x000fc60000000a00 */
        /* <DEDUP_REMOVED lines=65> */
.L_x_2112:
[----:B------:R-:W-:Y:S01]  /*10c20*/  UMOV UR4, URZ ;  /* 0x0000003f00047c82 */ /* 0x000fe20008000000 */
[----:B------:R-:W-:Y:S01]  /*10c30*/  UMOV UR5, URZ ;  /* 0x0000003f00057c82 */ /* 0x000fe20008000000 */
[----:B------:R-:W-:Y:S01]  /*10c40*/  ULDC UR6, c[0x0][0xc14] ;  /* 0x0003050000067ab9 */ /* 0x000fe20000000800 */
[----:B------:R-:W-:Y:S02]  /*10c50*/  IMAD.MOV.U32 R16, RZ, RZ, R4 ;  /* 0x000000ffff107224 */ /* 0x000fe400078e0004 */
[----:B------:R-:W-:Y:S02]  /*10c60*/  IMAD.U32 R17, RZ, RZ, UR4 ;  /* 0x00000004ff117e24 */ /* 0x000fe4000f8e00ff */
[----:B------:R-:W-:Y:S02]  /*10c70*/  IMAD.U32 R18, RZ, RZ, UR5 ;  /* 0x00000005ff127e24 */ /* 0x000fe4000f8e00ff */
[----:B------:R-:W-:-:S07]  /*10c80*/  IMAD.U32 R19, RZ, RZ, UR6 ;  /* 0x00000006ff137e24 */ /* 0x000fce000f8e00ff */
.L_x_2120:
        /* <DEDUP_REMOVED lines=12> */
.L_x_2054:
        /* <DEDUP_REMOVED lines=12> */
.L_x_2176:
[----:B------:R-:W-:Y:S05]  /*10e10*/  BSYNC B0 ;  /* 0x0000000000007941 */ /* 0x000fea0003800000 */
.L_x_2122:
[----:B------:R-:W-:-:S03]  /*10e20*/  UMOV UR4, 0xffffffff ;  /* 0xffffffff00047882 */ /* 0x000fc60000000000 */
[----:B------:R-:W-:Y:S05]  /*10e30*/  BRA.DIV UR4, `(.L_x_2124) ;  /* 0x0000001204e87947 */ /* 0x000fea000b800000 */
[----:B------:R-:W2:Y:S02]  /*10e40*/  S2R R2, SR_TID.X ;  /* 0x0000000000027919 */ /* 0x000ea40000002100 */
[----:B--2---:R-:W-:-:S04]  /*10e50*/  SHF.R.U32.HI R2, RZ, 0x5, R2 ;  /* 0x00000005ff027819 */ /* 0x004fc80000011602 */
[----:B------:R-:W-:-:S05]  /*10e60*/  LOP3.LUT R2, R2, 0x3, RZ, 0xc0, !PT ;  /* 0x0000000302027812 */ /* 0x000fca00078ec0ff */
[----:B------:R2:W3:Y:S02]  /*10e70*/  SHFL.IDX PT, R14, R2, RZ, 0x1f ;  /* 0x00001fff020e7589 */ /* 0x0004e400000e0000 */
.L_x_2179:
[----:B---3--:R-:W-:Y:S01]  /*10e80*/  ISETP.NE.AND P0, PT, R14, RZ, PT ;  /* 0x000000ff0e00720c */ /* 0x008fe20003f05270 */
[----:B------:R-:W-:-:S12]  /*10e90*/  BSSY B0, `(.L_x_2125) ;  /* 0x0000029000007945 */ /* 0x000fd80003800000 */
[----:B------:R-:W-:Y:S05]  /*10ea0*/  @P0 BRA `(.L_x_2126) ;  /* 0x00000000009c0947 */ /* 0x000fea0003800000 */
[----:B------:R-:W-:-:S03]  /*10eb0*/  UMOV UR4, 0xffffffff ;  /* 0xffffffff00047882 */ /* 0x000fc60000000000 */
[----:B------:R-:W-:Y:S05]  /*10ec0*/  BRA.DIV UR4, `(.L_x_2127) ;  /* 0x0000001204f87947 */ /* 0x000fea000b800000 */
[----:B------:R-:W-:-:S13]  /*10ed0*/  ELECT P6, URZ, PT ;  /* 0x00000000003f782f */ /* 0x000fda00038c0000 */
.L_x_2182:
        /* <DEDUP_REMOVED lines=8> */
.L_x_2128:
        /* <DEDUP_REMOVED lines=14> */
.L_x_2183:
[----:B------:R-:W2:Y:S02]  /*11040*/  SYNCS.PHASECHK.TRANS64.TRYWAIT P0, [R7+URZ], R2 ;  /* 0x00000002070075a7 */ /* 0x000ea4000800017f */
[----:B--2---:R-:W-:Y:S05]  /*11050*/  @!P0 BRA `(.L_x_2130) ;  /* 0x0000001000c88947 */ /* 0x004fea0003800000 */
.L_x_2184:
[----:B------:R-:W-:Y:S05]  /*11060*/  @!P2 BRA `(.L_x_2131) ;  /* 0x000000000004a947 */ /* 0x000fea0003800000 */
[----:B------:R-:W-:Y:S01]  /*11070*/  BPT.TRAP 0x1 ;  /* 0x000000040000795c */ /* 0x000fe20000300000 */
.L_x_2131:
[----:B------:R-:W3:Y:S01]  /*11080*/  LDL.LU R4, [R1] ;  /* 0x0000000001047983 */ /* 0x000ee20000300800 */
[----:B------:R-:W-:-:S04]  /*11090*/  VIADD R0, R0, 0x34860 ;  /* 0x0003486000007836 */ /* 0x000fc80000000000 */
[----:B---3--:R-:W-:-:S04]  /*110a0*/  IMAD R4, R4, 0x8, R0 ;  /* 0x0000000804047824 */ /* 0x008fc800078e0200 */
[----:B------:R-:W3:Y:S02]  /*110b0*/  SYNCS.PHASECHK.TRANS64.TRYWAIT P0, [R4+URZ], R5 ;  /* 0x00000005040075a7 */ /* 0x000ee4000800017f */
[----:B---3--:R-:W-:Y:S05]  /*110c0*/  @!P0 BRA `(.L_x_2132) ;  /* 0x0000001000c08947 */ /* 0x008fea0003800000 */
.L_x_2185:
[----:B------:R-:W-:-:S07]  /*110d0*/  IMAD R3, R3, 0x8, R0 ;  /* 0x0000000803037824 */ /* 0x000fce00078e0200 */
.L_x_2133:
[----:B----4-:R4:W0:Y:S02]  /*110e0*/  SYNCS.PHASECHK.TRANS64.TRYWAIT P0, [R3+URZ], R2 ;  /* 0x00000002030075a7 */ /* 0x010824000800017f */
[----:B0-----:R-:W-:Y:S05]  /*110f0*/  @!P0 NANOSLEEP.SYNCS 0x989680 ;  /* 0x009896800000895d */ /* 0x001fea0003900000 */
[----:B------:R-:W0:Y:S02]  /*11100*/  @!P0 SYNCS.PHASECHK.TRANS64 P0, [R3+URZ], R2 ;  /* 0x00000002030085a7 */ /* 0x000e24000800007f */
[----:B0-----:R-:W-:Y:S05]  /*11110*/  @!P0 BRA `(.L_x_2133) ;  /* 0xfffffffc00f08947 */ /* 0x001fea000383ffff */
.L_x_2126:
[----:B------:R-:W-:Y:S05]  /*11120*/  BSYNC B0 ;  /* 0x0000000000007941 */ /* 0x000fea0003800000 */
.L_x_2125:
[----:B------:R-:W-:Y:S05]  /*11130*/  EXIT ;  /* 0x000000000000794d */ /* 0x000fea0003800000 */
.L_x_1998:
[----:B0-----:R-:W-:-:S04]  /*11140*/  IMAD.U32 R3, RZ, RZ, UR38 ;  /* 0x00000026ff037e24 */ /* 0x001fc8000f8e00ff */
[----:B------:R0:W1:Y:S03]  /*11150*/  SYNCS.PHASECHK.TRANS64.TRYWAIT P1, [R3+URZ+0x34800], R0 ;  /* 0x03480000030075a7 */ /* 0x000066000802017f */
[----:B-1----:R-:W-:Y:S05]  /*11160*/  @!P1 NANOSLEEP.SYNCS 0x989680 ;  /* 0x009896800000995d */ /* 0x002fea0003900000 */
[----:B------:R-:W1:Y:S02]  /*11170*/  @!P1 SYNCS.PHASECHK.TRANS64 P1, [R3+URZ+0x34800], R0 ;  /* 0x03480000030095a7 */ /* 0x000e64000802007f */
[----:B-1----:R-:W-:Y:S05]  /*11180*/  @!P1 BRA `(.L_x_1998) ;  /* 0xfffffffc00ec9947 */ /* 0x002fea000383ffff */
[----:B------:R-:W-:Y:S05]  /*11190*/  BRA `(.L_x_2134) ;  /* 0xffffff0400dc7947 */ /* 0x000fea000383ffff */
.L_x_2002:
[----:B-1----:R1:W2:Y:S02]  /*111a0*/  SYNCS.PHASECHK.TRANS64.TRYWAIT P2, [R2+URZ+0x34830], R3 ;  /* 0x03483003020075a7 */ /* 0x0022a4000804017f */
[----:B--2---:R-:W-:Y:S05]  /*111b0*/  @!P2 NANOSLEEP.SYNCS 0x989680 ;  /* 0x009896800000a95d */ /* 0x004fea0003900000 */
[----:B------:R-:W2:Y:S02]  /*111c0*/  @!P2 SYNCS.PHASECHK.TRANS64 P2, [R2+URZ+0x34830], R3 ;  /* 0x034830030200a5a7 */ /* 0x000ea4000804007f */
[----:B--2---:R-:W-:Y:S05]  /*111d0*/  @!P2 BRA `(.L_x_2002) ;  /* 0xfffffffc00f0a947 */ /* 0x004fea000383ffff */
[----:B------:R-:W-:Y:S05]  /*111e0*/  BRA `(.L_x_2001) ;  /* 0xffffff0800047947 */ /* 0x000fea000383ffff */
.L_x_2007:
[----:B-1----:R-:W-:-:S04]  /*111f0*/  IMAD.U32 R7, RZ, RZ, UR7 ;  /* 0x00000007ff077e24 */ /* 0x002fc8000f8e00ff */
[----:B------:R1:W2:Y:S03]  /*11200*/  SYNCS.PHASECHK.TRANS64.TRYWAIT P2, [R7+URZ+0x34830], R0 ;  /* 0x03483000070075a7 */ /* 0x0002a6000804017f */
[----:B--2---:R-:W-:Y:S05]  /*11210*/  @!P2 NANOSLEEP.SYNCS 0x989680 ;  /* 0x009896800000a95d */ /* 0x004fea0003900000 */
[----:B------:R-:W2:Y:S02]  /*11220*/  @!P2 SYNCS.PHASECHK.TRANS64 P2, [R7+URZ+0x34830], R0 ;  /* 0x034830000700a5a7 */ /* 0x000ea4000804007f */
[----:B--2---:R-:W-:Y:S05]  /*11230*/  @!P2 BRA `(.L_x_2007) ;  /* 0xfffffffc00eca947 */ /* 0x004fea000383ffff */
[----:B------:R-:W-:Y:S05]  /*11240*/  BRA `(.L_x_2006) ;  /* 0xffffff30005c7947 */ /* 0x000fea000383ffff */
.L_x_2011:
[----:B-1----:R-:W-:-:S04]  /*11250*/  IMAD.U32 R3, RZ, RZ, UR10 ;  /* 0x0000000aff037e24 */ /* 0x002fc8000f8e00ff */
[----:B------:R1:W2:Y:S03]  /*11260*/  SYNCS.PHASECHK.TRANS64.TRYWAIT P2, [R3+URZ+0x34850], R0 ;  /* 0x03485000030075a7 */ /* 0x0002a6000804017f */
[----:B--2---:R-:W-:Y:S05]  /*11270*/  @!P2 NANOSLEEP.SYNCS 0x989680 ;  /* 0x009896800000a95d */ /* 0x004fea0003900000 */
[----:B------:R-:W2:Y:S02]  /*11280*/  @!P2 SYNCS.PHASECHK.TRANS64 P2, [R3+URZ+0x34850], R0 ;  /* 0x034850000300a5a7 */ /* 0x000ea4000804007f */
[----:B--2---:R-:W-:Y:S05]  /*11290*/  @!P2 BRA `(.L_x_2011) ;  /* 0xfffffffc00eca947 */ /* 0x004fea000383ffff */
[----:B------:R-:W-:Y:S05]  /*112a0*/  BRA `(.L_x_2010) ;  /* 0xffffff38009c7947 */ /* 0x000fea000383ffff */
.L_x_2017:
[----:B-1----:R-:W-:-:S04]  /*112b0*/  IMAD.U32 R7, RZ, RZ, UR7 ;  /* 0x00000007ff077e24 */ /* 0x002fc8000f8e00ff */
[----:B------:R1:W2:Y:S03]  /*112c0*/  SYNCS.PHASECHK.TRANS64.TRYWAIT P2, [R7+URZ+0x34830], R0 ;  /* 0x03483000070075a7 */ /* 0x0002a6000804017f */
[----:B--2---:R-:W-:Y:S05]  /*112d0*/  @!P2 NANOSLEEP.SYNCS 0x989680 ;  /* 0x009896800000a95d */ /* 0x004fea0003900000 */
[----:B------:R-:W2:Y:S02]  /*112e0*/  @!P2 SYNCS.PHASECHK.TRANS64 P2, [R7+URZ+0x34830], R0 ;  /* 0x034830000700a5a7 */ /* 0x000ea4000804007f */
[----:B--2---:R-:W-:Y:S05]  /*112f0*/  @!P2 BRA `(.L_x_2017) ;  /* 0xfffffffc00eca947 */ /* 0x004fea000383ffff */
[----:B------:R-:W-:Y:S05]  /*11300*/  BRA `(.L_x_2016) ;  /* 0xffffff5800d47947 */ /* 0x000fea000383ffff */
.L_x_2021:
[----:B-1----:R-:W-:-:S04]  /*11310*/  IMAD.U32 R3, RZ, RZ, UR11 ;  /* 0x0000000bff037e24 */ /* 0x002fc8000f8e00ff */
[----:B------:R1:W2:Y:S03]  /*11320*/  SYNCS.PHASECHK.TRANS64.TRYWAIT P2, [R3+URZ+0x34850], R0 ;  /* 0x03485000030075a7 */ /* 0x0002a6000804017f */
[----:B--2---:R-:W-:Y:S05]  /*11330*/  @!P2 NANOSLEEP.SYNCS 0x989680 ;  /* 0x009896800000a95d */ /* 0x004fea0003900000 */
[----:B------:R-:W2:Y:S02]  /*11340*/  @!P2 SYNCS.PHASECHK.TRANS64 P2, [R3+URZ+0x34850], R0 ;  /* 0x034850000300a5a7 */ /* 0x000ea4000804007f */
[----:B--2---:R-:W-:Y:S05]  /*11350*/  @!P2 BRA `(.L_x_2021) ;  /* 0xfffffffc00eca947 */ /* 0x004fea000383ffff */
[----:B------:R-:W-:Y:S05]  /*11360*/  BRA `(.L_x_2020) ;  /* 0xffffff6400147947 */ /* 0x000fea000383ffff */
.L_x_2026:
[----:B-1----:R-:W-:-:S04]  /*11370*/  IMAD.U32 R3, RZ, RZ, UR5 ;  /* 0x00000005ff037e24 */ /* 0x002fc8000f8e00ff */
[----:B------:R1:W2:Y:S03]  /*11380*/  SYNCS.PHASECHK.TRANS64.TRYWAIT P0, [R3+URZ+0x34850], R2 ;  /* 0x03485002030075a7 */ /* 0x0002a6000800017f */
[----:B--2---:R-:W-:Y:S05]  /*11390*/  @!P0 NANOSLEEP.SYNCS 0x989680 ;  /* 0x009896800000895d */ /* 0x004fea0003900000 */
[----:B------:R-:W2:Y:S02]  /*113a0*/  @!P0 SYNCS.PHASECHK.TRANS64 P0, [R3+URZ+0x34850], R2 ;  /* 0x03485002030085a7 */ /* 0x000ea4000800007f */
[----:B--2---:R-:W-:Y:S05]  /*113b0*/  @!P0 BRA `(.L_x_2026) ;  /* 0xfffffffc00ec8947 */ /* 0x004fea000383ffff */
[----:B------:R-:W-:Y:S05]  /*113c0*/  BRA `(.L_x_2025) ;  /* 0xffffff7c00e87947 */ /* 0x000fea000383ffff */
.L_x_2067:
[----:B------:R-:W1:Y:S01]  /*113d0*/  S2R R8, SR_TID.X ;  /* 0x0000000000087919 */ /* 0x000e620000002100 */
[----:B------:R-:W-:Y:S01]  /*113e0*/  BSSY B0, `(.L_x_2135) ;  /* 0x000000a000007945 */ /* 0x000fe20003800000 */
[----:B------:R-:W-:Y:S02]  /*113f0*/  IMAD.MOV.U32 R12, RZ, RZ, RZ ;  /* 0x000000ffff0c7224 */ /* 0x000fe400078e00ff */
[----:B------:R-:W-:Y:S02]  /*11400*/  IMAD.MOV.U32 R11, RZ, RZ, 0x1f ;  /* 0x0000001fff0b7424 */ /* 0x000fe400078e00ff */
[----:B------:R-:W-:Y:S01]  /*11410*/  IMAD.MOV.U32 R15, RZ, RZ, -0x1 ;  /* 0xffffffffff0f7424 */ /* 0x000fe200078e00ff */
[----:B-1----:R-:W-:-:S04]  /*11420*/  SHF.R.U32.HI R8, RZ, 0x5, R8 ;  /* 0x00000005ff087819 */ /* 0x002fc80000011608 */
[----:B------:R-:W-:-:S05]  /*11430*/  LOP3.LUT R8, R8, 0x3, RZ, 0xc0, !PT ;  /* 0x0000000308087812 */ /* 0x000fca00078ec0ff */
[----:B0-----:R-:W-:-:S07]  /*11440*/  IMAD.MOV.U32 R13, RZ, RZ, R8 ;  /* 0x000000ffff0d7224 */ /* 0x001fce00078e0008 */
[----:B------:R-:W-:Y:S05]  /*11450*/  WARPSYNC.COLLECTIVE R15, `(.L_x_2136) ;  /* 0x000000000f087348 */ /* 0x000fea0003c00000 */
[----:B------:R0:W1:Y:S02]  /*11460*/  SHFL.IDX P6, R14, R13, R12, R11 ;  /* 0x0000000c0d0e7389 */ /* 0x00006400000c000b */
[----:B01----:R-:W-:Y:S01]  /*11470*/  ENDCOLLECTIVE ;  /* 0x000000000000791b */ /* 0x003fe20003800000 */
.L_x_2136:
[----:B------:R-:W-:Y:S05]  /*11480*/  BSYNC B0 ;  /* 0x0000000000007941 */ /* 0x000fea0003800000 */
.L_x_2135:
[----:B------:R-:W-:Y:S05]  /*11490*/  BRA `(.L_x_2137) ;  /* 0xffffffc400847947 */ /* 0x000fea000383ffff */
.L_x_2068:
[----:B------:R-:W-:Y:S01]  /*114a0*/  BSSY B0, `(.L_x_2138) ;  /* 0x0000006000007945 */ /* 0x000fe20003800000 */
[----:B------:R-:W-:-:S07]  /*114b0*/  IMAD.MOV.U32 R15, RZ, RZ, -0x1 ;  /* 0xffffffffff0f7424 */ /* 0x000fce00078e00ff */
[----:B------:R-:W-:Y:S05]  /*114c0*/  WARPSYNC.COLLECTIVE R15, `(.L_x_2139) ;  /* 0x000000000f0c7348 */ /* 0x000fea0003c00000 */
[----:B------:R-:W-:Y:S02]  /*114d0*/  ELECT P6, UR62, PT ;  /* 0x00000000003e782f */ /* 0x000fe400038c0000 */
[----:B------:R-:W-:Y:S01]  /*114e0*/  MOV R14, UR62 ;  /* 0x0000003e000e7c02 */ /* 0x000fe20008000f00 */
[----:B------:R-:W-:Y:S10]  /*114f0*/  ENDCOLLECTIVE ;  /* 0x000000000000791b */ /* 0x000ff40003800000 */
.L_x_2139:
[----:B------:R-:W-:Y:S05]  /*11500*/  BSYNC B0 ;  /* 0x0000000000007941 */ /* 0x000fea0003800000 */
.L_x_2138:
[----:B------:R-:W-:Y:S05]  /*11510*/  BRA `(.L_x_2140) ;  /* 0xffffffc400747947 */ /* 0x000fea000383ffff */
.L_x_2071:
[----:B0-----:R0:W1:Y:S02]  /*11520*/  SYNCS.PHASECHK.TRANS64.TRYWAIT P0, [R8+URZ+0x34840], R9 ;  /* 0x03484009080075a7 */ /* 0x001064000800017f */
[----:B-1----:R-:W-:Y:S05]  /*11530*/  @!P0 NANOSLEEP.SYNCS 0x989680 ;  /* 0x009896800000895d */ /* 0x002fea0003900000 */
[----:B------:R-:W1:Y:S02]  /*11540*/  @!P0 SYNCS.PHASECHK.TRANS64 P0, [R8+URZ+0x34840], R9 ;  /* 0x03484009080085a7 */ /* 0x000e64000800007f */
[----:B-1----:R-:W-:Y:S05]  /*11550*/  @!P0 BRA `(.L_x_2071) ;  /* 0xfffffffc00f08947 */ /* 0x002fea000383ffff */
[----:B------:R-:W-:Y:S05]  /*11560*/  BRA `(.L_x_2141) ;  /* 0xffffffc400e07947 */ /* 0x000fea000383ffff */
.L_x_2074:
        /* <DEDUP_REMOVED lines=8> */
.L_x_2082:
[----:B0-----:R0:W1:Y:S02]  /*115f0*/  SYNCS.PHASECHK.TRANS64.TRYWAIT P0, [R2+URZ+0x34840], R3 ;  /* 0x03484003020075a7 */ /* 0x001064000800017f */
[----:B-1----:R-:W-:Y:S05]  /*11600*/  @!P0 NANOSLEEP.SYNCS 0x989680 ;  /* 0x009896800000895d */ /* 0x002fea0003900000 */
[----:B------:R-:W1:Y:S02]  /*11610*/  @!P0 SYNCS.PHASECHK.TRANS64 P0, [R2+URZ+0x34840], R3 ;  /* 0x03484003020085a7 */ /* 0x000e64000800007f */
[----:B-1----:R-:W-:Y:S05]  /*11620*/  @!P0 BRA `(.L_x_2082) ;  /* 0xfffffffc00f08947 */ /* 0x002fea000383ffff */
[----:B------:R-:W-:Y:S05]  /*11630*/  BRA `(.L_x_2143) ;  /* 0xffffffcc00e47947 */ /* 0x000fea000383ffff */
.L_x_2084:
[----:B0-----:R0:W1:Y:S02]  /*11640*/  SYNCS.PHASECHK.TRANS64.TRYWAIT P0, [R3+URZ+0x60], R2 ;  /* 0x00006002030075a7 */ /* 0x001064000800017f */
[----:B-1----:R-:W-:Y:S05]  /*11650*/  @!P0 NANOSLEEP.SYNCS 0x989680 ;  /* 0x009896800000895d */ /* 0x002fea0003900000 */
[----:B------:R-:W1:Y:S02]  /*11660*/  @!P0 SYNCS.PHASECHK.TRANS64 P0, [R3+URZ+0x60], R2 ;  /* 0x00006002030085a7 */ /* 0x000e64000800007f */
[----:B-1----:R-:W-:Y:S05]  /*11670*/  @!P0 BRA `(.L_x_2084) ;  /* 0xfffffffc00f08947 */ /* 0x002fea000383ffff */
[----:B------:R-:W-:Y:S05]  /*11680*/  BRA `(.L_x_2144) ;  /* 0xffffffd000907947 */ /* 0x000fea000383ffff */
.L_x_2089:
[----:B-1----:R1:W2:Y:S02]  /*11690*/  SYNCS.PHASECHK.TRANS64.TRYWAIT P0, [R2+URZ+0x34840], R3 ;  /* 0x03484003020075a7 */ /* 0x0022a4000800017f */
[----:B--2---:R-:W-:Y:S05]  /*116a0*/  @!P0 NANOSLEEP.SYNCS 0x989680 ;  /* 0x009896800000895d */ /* 0x004fea0003900000 */
[----:B------:R-:W2:Y:S02]  /*116b0*/  @!P0 SYNCS.PHASECHK.TRANS64 P0, [R2+URZ+0x34840], R3 ;  /* 0x03484003020085a7 */ /* 0x000ea4000800007f */
[----:B--2---:R-:W-:Y:S05]  /*116c0*/  @!P0 BRA `(.L_x_2089) ;  /* 0xfffffffc00f08947 */ /* 0x004fea000383ffff */
[----:B------:R-:W-:Y:S05]  /*116d0*/  BRA `(.L_x_2145) ;  /* 0xffffffd400f07947 */ /* 0x000fea000383ffff */
.L_x_2091:
[----:B0-----:R0:W1:Y:S02]  /*116e0*/  SYNCS.PHASECHK.TRANS64.TRYWAIT P1, [R3+URZ+0x60], R2 ;  /* 0x00006002030075a7 */ /* 0x001064000802017f */
[----:B-1----:R-:W-:Y:S05]  /*116f0*/  @!P1 NANOSLEEP.SYNCS 0x989680 ;  /* 0x009896800000995d */ /* 0x002fea0003900000 */
[----:B------:R-:W1:Y:S02]  /*11700*/  @!P1 SYNCS.PHASECHK.TRANS64 P1, [R3+URZ+0x60], R2 ;  /* 0x00006002030095a7 */ /* 0x000e64000802007f */
[----:B-1----:R-:W-:Y:S05]  /*11710*/  @!P1 BRA `(.L_x_2091) ;  /* 0xfffffffc00f09947 */ /* 0x002fea000383ffff */
[----:B------:R-:W-:Y:S05]  /*11720*/  BRA `(.L_x_2146) ;  /* 0xffffffd8009c7947 */ /* 0x000fea000383ffff */
.L_x_2096:
[----:B--2---:R2:W3:Y:S02]  /*11730*/  SYNCS.PHASECHK.TRANS64.TRYWAIT P0, [R2+URZ+0x34840], R3 ;  /* 0x03484003020075a7 */ /* 0x0044e4000800017f */
[----:B---3--:R-:W-:Y:S05]  /*11740*/  @!P0 NANOSLEEP.SYNCS 0x989680 ;  /* 0x009896800000895d */ /* 0x008fea0003900000 */
[----:B------:R-:W3:Y:S02]  /*11750*/  @!P0 SYNCS.PHASECHK.TRANS64 P0, [R2+URZ+0x34840], R3 ;  /* 0x03484003020085a7 */ /* 0x000ee4000800007f */
[----:B---3--:R-:W-:Y:S05]  /*11760*/  @!P0 BRA `(.L_x_2096) ;  /* 0xfffffffc00f08947 */ /* 0x008fea000383ffff */
[----:B------:R-:W-:Y:S05]  /*11770*/  BRA `(.L_x_2147) ;  /* 0xffffffdc00bc7947 */ /* 0x000fea000383ffff */
.L_x_2098:
[----:B0-----:R0:W1:Y:S02]  /*11780*/  SYNCS.PHASECHK.TRANS64.TRYWAIT P1, [R2+URZ+0x60], R9 ;  /* 0x00006009020075a7 */ /* 0x001064000802017f */
[----:B-1----:R-:W-:Y:S05]  /*11790*/  @!P1 NANOSLEEP.SYNCS 0x989680 ;  /* 0x009896800000995d */ /* 0x002fea0003900000 */
[----:B------:R-:W1:Y:S02]  /*117a0*/  @!P1 SYNCS.PHASECHK.TRANS64 P1, [R2+URZ+0x60], R9 ;  /* 0x00006009020095a7 */ /* 0x000e64000802007f */
[----:B-1----:R-:W-:Y:S05]  /*117b0*/  @!P1 BRA `(.L_x_2098) ;  /* 0xfffffffc00f09947 */ /* 0x002fea000383ffff */
[----:B------:R-:W-:Y:S05]  /*117c0*/  BRA `(.L_x_2148) ;  /* 0xffffffe0006c7947 */ /* 0x000fea000383ffff */
.L_x_2105:
[----:B-1----:R1:W2:Y:S02]  /*117d0*/  SYNCS.PHASECHK.TRANS64.TRYWAIT P0, [R3+URZ+0x34860], R2 ;  /* 0x03486002030075a7 */ /* 0x0022a4000800017f */
[----:B--2---:R-:W-:Y:S05]  /*117e0*/  @!P0 NANOSLEEP.SYNCS 0x989680 ;  /* 0x009896800000895d */ /* 0x004fea0003900000 */
[----:B------:R-:W2:Y:S02]  /*117f0*/  @!P0 SYNCS.PHASECHK.TRANS64 P0, [R3+URZ+0x34860], R2 ;  /* 0x03486002030085a7 */ /* 0x000ea4000800007f */
[----:B--2---:R-:W-:Y:S05]  /*11800*/  @!P0 BRA `(.L_x_2105) ;  /* 0xfffffffc00f08947 */ /* 0x004fea000383ffff */
[----:B------:R-:W-:Y:S05]  /*11810*/  BRA `(.L_x_2149) ;  /* 0xffffffe400787947 */ /* 0x000fea000383ffff */
.L_x_2107:
        /* <DEDUP_REMOVED lines=8> */
.L_x_2151:
[----:B------:R-:W-:Y:S05]  /*118a0*/  BSYNC B0 ;  /* 0x0000000000007941 */ /* 0x000fea0003800000 */
.L_x_2150:
        /* <DEDUP_REMOVED lines=8> */
.L_x_2152:
[----:B------:R-:W-:Y:S01]  /*11930*/  IMAD.MOV.U32 R16, RZ, RZ, R14 ;  /* 0x000000ffff107224 */ /* 0x000fe200078e000e */
[----:B------:R-:W-:Y:S06]  /*11940*/  BRA `(.L_x_2153) ;  /* 0xffffffe800007947 */ /* 0x000fec000383ffff */
.L_x_2110:
[----:B------:R-:W-:Y:S01]  /*11950*/  BSSY B0, `(.L_x_2154) ;  /* 0x0000008000007945 */ /* 0x000fe20003800000 */
[----:B0----5:R-:W-:Y:S02]  /*11960*/  IMAD.MOV.U32 R13, RZ, RZ, R17 ;  /* 0x000000ffff0d7224 */ /* 0x021fe400078e0011 */
[----:B------:R-:W-:Y:S02]  /*11970*/  IMAD.MOV.U32 R12, RZ, RZ, 0x1 ;  /* 0x00000001ff0c7424 */ /* 0x000fe400078e00ff */
[----:B------:R-:W-:Y:S02]  /*11980*/  IMAD.MOV.U32 R11, RZ, RZ, RZ ;  /* 0x000000ffff0b7224 */ /* 0x000fe400078e00ff */
[----:B------:R-:W-:-:S07]  /*11990*/  IMAD.MOV.U32 R15, RZ, RZ, -0x1 ;  /* 0xffffffffff0f7424 */ /* 0x000fce00078e00ff */
[----:B-1234-:R-:W-:Y:S05]  /*119a0*/  WARPSYNC.COLLECTIVE R15, `(.L_x_2155) ;  /* 0x000000000f087348 */ /* 0x01efea0003c00000 */
[----:B------:R0:W0:Y:S02]  /*119b0*/  SHFL.UP P6, R14, R13, R12, R11 ;  /* 0x0400000c0d0e7389 */ /* 0x00002400000c000b */
[----:B01234-:R-:W-:Y:S01]  /*119c0*/  ENDCOLLECTIVE ;  /* 0x000000000000791b */ /* 0x01ffe20003800000 */
.L_x_2155:
[----:B------:R-:W-:Y:S05]  /*119d0*/  BSYNC B0 ;  /* 0x0000000000007941 */ /* 0x000fea0003800000 */
.L_x_2154:
        /* <DEDUP_REMOVED lines=10> */
.L_x_2156:
        /* <DEDUP_REMOVED lines=8> */
.L_x_2157:
        /* <DEDUP_REMOVED lines=8> */
.L_x_2158:
        /* <DEDUP_REMOVED lines=8> */
.L_x_2159:
        /* <DEDUP_REMOVED lines=8> */
.L_x_2160:
[----:B------:R-:W-:Y:S05]  /*11c80*/  BRA `(.L_x_2161) ;  /* 0xffffffe400c87947 */ /* 0x000fea000383ffff */
.L_x_2115:
        /* <DEDUP_REMOVED lines=8> */
.L_x_2163:
[----:B------:R-:W-:Y:S05]  /*11d10*/  BSYNC B0 ;  /* 0x0000000000007941 */ /* 0x000fea0003800000 */
.L_x_2162:
        /* <DEDUP_REMOVED lines=10> */
.L_x_2164:
        /* <DEDUP_REMOVED lines=8> */
.L_x_2165:
        /* <DEDUP_REMOVED lines=8> */
.L_x_2166:
        /* <DEDUP_REMOVED lines=8> */
.L_x_2167:
        /* <DEDUP_REMOVED lines=8> */
.L_x_2168:
[----:B------:R-:W-:Y:S05]  /*11fc0*/  BRA `(.L_x_2169) ;  /* 0xffffffe400b07947 */ /* 0x000fea000383ffff */
.L_x_2117:
[----:B------:R-:W-:Y:S01]  /*11fd0*/  BSSY B0, `(.L_x_2170) ;  /* 0x0000006000007945 */ /* 0x000fe20003800000 */
[----:B------:R-:W-:Y:S01]  /*11fe0*/  PLOP3.LUT P6, PT, P6, PT, PT, 0x8, 0x0 ;  /* 0x000000000000781c */ /* 0x000fe200037ce170 */
[----:B------:R-:W-:-:S12]  /*11ff0*/  IMAD.MOV.U32 R15, RZ, RZ, -0x1 ;  /* 0xffffffffff0f7424 */ /* 0x000fd800078e00ff */
[----:B0-----:R-:W-:Y:S05]  /*12000*/  WARPSYNC.COLLECTIVE R15, `(.L_x_2171) ;  /* 0x000000000f087348 */ /* 0x001fea0003c00000 */
[----:B------:R-:W-:Y:S01]  /*12010*/  VOTE.ANY R14, PT, P6 ;  /* 0x00000000000e7806 */ /* 0x000fe200030e0100 */
[----:B0-----:R-:W-:Y:S06]  /*12020*/  ENDCOLLECTIVE ;  /* 0x000000000000791b */ /* 0x001fec0003800000 */
.L_x_2171:
[----:B------:R-:W-:Y:S05]  /*12030*/  BSYNC B0 ;  /* 0x0000000000007941 */ /* 0x000fea0003800000 */
.L_x_2170:
        /* <DEDUP_REMOVED lines=9> */
.L_x_2172:
[----:B------:R-:W-:Y:S01]  /*120d0*/  IMAD.MOV.U32 R17, RZ, RZ, R14 ;  /* 0x000000ffff117224 */ /* 0x000fe200078e000e */
[----:B------:R-:W-:Y:S06]  /*120e0*/  BRA `(.L_x_2173) ;  /* 0xffffffe400a07947 */ /* 0x000fec000383ffff */
.L_x_2119:
[----:B------:R-:W-:Y:S01]  /*120f0*/  BSSY B0, `(.L_x_2174) ;  /* 0x0000007000007945 */ /* 0x000fe20003800000 */
[----:B------:R-:W-:Y:S02]  /*12100*/  IMAD.MOV.U32 R13, RZ, RZ, R2 ;  /* 0x000000ffff0d7224 */ /* 0x000fe400078e0002 */
[----:B------:R-:W-:Y:S02]  /*12110*/  IMAD.MOV.U32 R11, RZ, RZ, 0x1f ;  /* 0x0000001fff0b7424 */ /* 0x000fe400078e00ff */
[----:B------:R-:W-:-:S07]  /*12120*/  IMAD.MOV.U32 R15, RZ, RZ, -0x1 ;  /* 0xffffffffff0f7424 */ /* 0x000fce00078e00ff */
[----:B012---:R-:W-:Y:S05]  /*12130*/  WARPSYNC.COLLECTIVE R15, `(.L_x_2175) ;  /* 0x000000000f087348 */ /* 0x007fea0003c00000 */
[----:B------:R3:W4:Y:S02]  /*12140*/  SHFL.IDX P6, R14, R13, R12, R11 ;  /* 0x0000000c0d0e7389 */ /* 0x00072400000c000b */
[----:B01234-:R-:W-:Y:S01]  /*12150*/  ENDCOLLECTIVE ;  /* 0x000000000000791b */ /* 0x01ffe20003800000 */
.L_x_2175:
[----:B------:R-:W-:Y:S05]  /*12160*/  BSYNC B0 ;  /* 0x0000000000007941 */ /* 0x000fea0003800000 */
.L_x_2174:
[----:B------:R-:W-:Y:S01]  /*12170*/  IMAD.MOV.U32 R7, RZ, RZ, R14 ;  /* 0x000000ffff077224 */ /* 0x000fe200078e000e */
[----:B------:R-:W-:Y:S06]  /*12180*/  BRA `(.L_x_2118) ;  /* 0xffffffe400947947 */ /* 0x000fec000383ffff */
.L_x_2123:
[----:B-1----:R1:W2:Y:S02]  /*12190*/  SYNCS.PHASECHK.TRANS64.TRYWAIT P0, [R0+URZ+0x34820], R3 ;  /* 0x03482003000075a7 */ /* 0x0022a4000800017f */
[----:B--2---:R-:W-:Y:S05]  /*121a0*/  @!P0 NANOSLEEP.SYNCS 0x989680 ;  /* 0x009896800000895d */ /* 0x004fea0003900000 */
[----:B------:R-:W2:Y:S02]  /*121b0*/  @!P0 SYNCS.PHASECHK.TRANS64 P0, [R0+URZ+0x34820], R3 ;  /* 0x03482003000085a7 */ /* 0x000ea4000800007f */
[----:B--2---:R-:W-:Y:S05]  /*121c0*/  @!P0 BRA `(.L_x_2123) ;  /* 0xfffffffc00f08947 */ /* 0x004fea000383ffff */
[----:B------:R-:W-:Y:S05]  /*121d0*/  BRA `(.L_x_2176) ;  /* 0xffffffec000c7947 */ /* 0x000fea000383ffff */
.L_x_2124:
[----:B------:R-:W2:Y:S01]  /*121e0*/  S2R R2, SR_TID.X ;  /* 0x0000000000027919 */ /* 0x000ea20000002100 */
[----:B------:R-:W-:Y:S01]  /*121f0*/  BSSY B0, `(.L_x_2177) ;  /* 0x000000a000007945 */ /* 0x000fe20003800000 */
[----:B------:R-:W-:Y:S02]  /*12200*/  IMAD.MOV.U32 R12, RZ, RZ, RZ ;  /* 0x000000ffff0c7224 */ /* 0x000fe400078e00ff */
[----:B------:R-:W-:Y:S02]  /*12210*/  IMAD.MOV.U32 R11, RZ, RZ, 0x1f ;  /* 0x0000001fff0b7424 */ /* 0x000fe400078e00ff */
[----:B------:R-:W-:Y:S01]  /*12220*/  IMAD.MOV.U32 R15, RZ, RZ, -0x1 ;  /* 0xffffffffff0f7424 */ /* 0x000fe200078e00ff */
[----:B--2---:R-:W-:-:S04]  /*12230*/  SHF.R.U32.HI R2, RZ, 0x5, R2 ;  /* 0x00000005ff027819 */ /* 0x004fc80000011602 */
[----:B------:R-:W-:-:S05]  /*12240*/  LOP3.LUT R2, R2, 0x3, RZ, 0xc0, !PT ;  /* 0x0000000302027812 */ /* 0x000fca00078ec0ff */
[----:B0-----:R-:W-:-:S07]  /*12250*/  IMAD.MOV.U32 R13, RZ, RZ, R2 ;  /* 0x000000ffff0d7224 */ /* 0x001fce00078e0002 */
[----:B-1----:R-:W-:Y:S05]  /*12260*/  WARPSYNC.COLLECTIVE R15, `(.L_x_2178) ;  /* 0x000000000f087348 */ /* 0x002fea0003c00000 */
[----:B------:R0:W2:Y:S02]  /*12270*/  SHFL.IDX P6, R14, R13, R12, R11 ;  /* 0x0000000c0d0e7389 */ /* 0x0000a400000c000b */
[----:B012---:R-:W-:Y:S01]  /*12280*/  ENDCOLLECTIVE ;  /* 0x000000000000791b */ /* 0x007fe20003800000 */
.L_x_2178:
[----:B------:R-:W-:Y:S05]  /*12290*/  BSYNC B0 ;  /* 0x0000000000007941 */ /* 0x000fea0003800000 */
.L_x_2177:
[----:B------:R-:W-:Y:S05]  /*122a0*/  BRA `(.L_x_2179) ;  /* 0xffffffe800f47947 */ /* 0x000fea000383ffff */
.L_x_2127:
[----:B------:R-:W-:Y:S01]  /*122b0*/  BSSY B1, `(.L_x_2180) ;  /* 0x0000006000017945 */ /* 0x000fe20003800000 */
[----:B------:R-:W-:-:S07]  /*122c0*/  IMAD.MOV.U32 R15, RZ, RZ, -0x1 ;  /* 0xffffffffff0f7424 */ /* 0x000fce00078e00ff */
[----:B012---:R-:W-:Y:S05]  /*122d0*/  WARPSYNC.COLLECTIVE R15, `(.L_x_2181) ;  /* 0x000000000f0c7348 */ /* 0x007fea0003c00000 */
[----:B------:R-:W-:Y:S02]  /*122e0*/  ELECT P6, UR62, PT ;  /* 0x00000000003e782f */ /* 0x000fe400038c0000 */
[----:B------:R-:W-:Y:S01]  /*122f0*/  MOV R14, UR62 ;  /* 0x0000003e000e7c02 */ /* 0x000fe20008000f00 */
[----:B012---:R-:W-:Y:S10]  /*12300*/  ENDCOLLECTIVE ;  /* 0x000000000000791b */ /* 0x007ff40003800000 */
.L_x_2181:
[----:B------:R-:W-:Y:S05]  /*12310*/  BSYNC B1 ;  /* 0x0000000000017941 */ /* 0x000fea0003800000 */
.L_x_2180:
[----:B------:R-:W-:Y:S05]  /*12320*/  BRA `(.L_x_2182) ;  /* 0xffffffe800ec7947 */ /* 0x000fea000383ffff */
.L_x_2129:
[----:B-1----:R1:W2:Y:S02]  /*12330*/  SYNCS.PHASECHK.TRANS64.TRYWAIT P0, [R6+URZ], R5 ;  /* 0x00000005060075a7 */ /* 0x0022a4000800017f */
[----:B--2---:R-:W-:Y:S05]  /*12340*/  @!P0 NANOSLEEP.SYNCS 0x989680 ;  /* 0x009896800000895d */ /* 0x004fea0003900000 */
[----:B------:R-:W2:Y:S02]  /*12350*/  @!P0 SYNCS.PHASECHK.TRANS64 P0, [R6+URZ], R5 ;  /* 0x00000005060085a7 */ /* 0x000ea4000800007f */
[----:B--2---:R-:W-:Y:S05]  /*12360*/  @!P0 BRA `(.L_x_2129) ;  /* 0xfffffffc00f08947 */ /* 0x004fea000383ffff */
[----:B------:R-:W-:Y:S05]  /*12370*/  BRA `(.L_x_2183) ;  /* 0xffffffec00307947 */ /* 0x000fea000383ffff */
.L_x_2130:
[----:B--2---:R2:W3:Y:S02]  /*12380*/  SYNCS.PHASECHK.TRANS64.TRYWAIT P0, [R7+URZ], R2 ;  /* 0x00000002070075a7 */ /* 0x0044e4000800017f */
[----:B---3--:R-:W-:Y:S05]  /*12390*/  @!P0 NANOSLEEP.SYNCS 0x989680 ;  /* 0x009896800000895d */ /* 0x008fea0003900000 */
[----:B------:R-:W3:Y:S02]  /*123a0*/  @!P0 SYNCS.PHASECHK.TRANS64 P0, [R7+URZ], R2 ;  /* 0x00000002070085a7 */ /* 0x000ee4000800007f */
[----:B---3--:R-:W-:Y:S05]  /*123b0*/  @!P0 BRA `(.L_x_2130) ;  /* 0xfffffffc00f08947 */ /* 0x008fea000383ffff */
[----:B------:R-:W-:Y:S05]  /*123c0*/  BRA `(.L_x_2184) ;  /* 0xffffffec00247947 */ /* 0x000fea000383ffff */
.L_x_2132:
[----:B---3--:R3:W4:Y:S02]  /*123d0*/  SYNCS.PHASECHK.TRANS64.TRYWAIT P0, [R4+URZ], R5 ;  /* 0x00000005040075a7 */ /* 0x008724000800017f */
[----:B----4-:R-:W-:Y:S05]  /*123e0*/  @!P0 NANOSLEEP.SYNCS 0x989680 ;  /* 0x009896800000895d */ /* 0x010fea0003900000 */
[----:B------:R-:W4:Y:S02]  /*123f0*/  @!P0 SYNCS.PHASECHK.TRANS64 P0, [R4+URZ], R5 ;  /* 0x00000005040085a7 */ /* 0x000f24000800007f */
[----:B----4-:R-:W-:Y:S05]  /*12400*/  @!P0 BRA `(.L_x_2132) ;  /* 0xfffffffc00f08947 */ /* 0x010fea000383ffff */
[----:B------:R-:W-:Y:S05]  /*12410*/  BRA `(.L_x_2185) ;  /* 0xffffffec002c7947 */ /* 0x000fea000383ffff */
.L_x_2186:
        /* <DEDUP_REMOVED lines=14> */
.L_x_2663:


//--------------------- .text._ZN7cutlass13device_kernelIN5flash11enable_sm90INS1_16FlashAttnFwdSm90INS1_25CollectiveMainloopFwdSm90ILi2EN4cute5tupleIJNS5_1CILi1EEES8_S8_EEENS6_IJNS7_ILi128EEESA_NS7_ILi192EEEEEELi128ENS_6half_tEfNS_4arch4Sm90ELb1ELb0ELb0ELb1ELb0ELb1ELb0ELb1ELb1ELb0ELb0ELb0EEENS1_21CollectiveEpilogueFwdINS6_IJSA_SA_SA_EEES9_SD_SF_Li256ELb1ELb0ELb0ELb0EEENS1_36VarlenDynamicPersistentTileSchedulerILi128ELi128ELi256ELi32ELb0ELb0ELb1ELb1ELb1ELb1EEEEEEEEEvNT_6ParamsE --------------------------
	.section	.text._ZN7cutlass13device_kernelIN5flash11enable_sm90INS1_16FlashAttnFwdSm90INS1_25CollectiveMainloopFwdSm90ILi2EN4cute5tupleIJNS5_1CILi1EEES8_S8_EEENS6_IJNS7_ILi128EEESA_NS7_ILi192EEEEEELi128ENS_6half_tEfNS_4arch4Sm90ELb1ELb0ELb0ELb1ELb0ELb1ELb0ELb1ELb1ELb0ELb0ELb0EEENS1_21CollectiveEpilogueFwdINS6_IJSA_SA_SA_EEES9_SD_SF_Li256ELb1ELb0ELb0ELb0EEENS1_36VarlenDynamicPersistentTileSchedulerILi128ELi128ELi256ELi32ELb0ELb0ELb1ELb1ELb1ELb1EEEEEEEEEvNT_6ParamsE,"ax",@progbits
	.align	128
.text._ZN7cutlass13device_kernelIN5flash11enable_sm90INS1_16FlashAttnFwdSm90INS1_25CollectiveMainloopFwdSm90ILi2EN4cute5tupleIJNS5_1CILi1EEES8_S8_EEENS6_IJNS7_ILi128EEESA_NS7_ILi192EEEEEELi128ENS_6half_tEfNS_4arch4Sm90ELb1ELb0ELb0ELb1ELb0ELb1ELb0ELb1ELb1ELb0ELb0ELb0EEENS1_21CollectiveEpilogueFwdINS6_IJSA_SA_SA_EEES9_SD_SF_Li256ELb1ELb0ELb0ELb0EEENS1_36VarlenDynamicPersistentTileSchedulerILi128ELi128ELi256ELi32ELb0ELb0ELb1ELb1ELb1ELb1EEEEEEEEEvNT_6ParamsE:
        .type           _ZN7cutlass13device_kernelIN5flash11enable_sm90INS1_16FlashAttnFwdSm90INS1_25CollectiveMainloopFwdSm90ILi2EN4cute5tupleIJNS5_1CILi1EEES8_S8_EEENS6_IJNS7_ILi128EEESA_NS7_ILi192EEEEEELi128ENS_6half_tEfNS_4arch4Sm90ELb1ELb0ELb0ELb1ELb0ELb1ELb0ELb1ELb1ELb0ELb0ELb0EEENS1_21CollectiveEpilogueFwdINS6_IJSA_SA_SA_EEES9_SD_SF_Li256ELb1ELb0ELb0ELb0EEENS1_36VarlenDynamicPersistentTileSchedulerILi128ELi128ELi256ELi32ELb0ELb0ELb1ELb1ELb1ELb1EEEEEEEEEvNT_6ParamsE,@function
        .size           _ZN7cutlass13device_kernelIN5flash11enable_sm90INS1_16FlashAttnFwdSm90INS1_25CollectiveMainloopFwdSm90ILi2EN4cute5tupleIJNS5_1CILi1EEES8_S8_EEENS6_IJNS7_ILi128EEESA_NS7_ILi192EEEEEELi128ENS_6half_tEfNS_4arch4Sm90ELb1ELb0ELb0ELb1ELb0ELb1ELb0ELb1ELb1ELb0ELb0ELb0EEENS1_21CollectiveEpilogueFwdINS6_IJSA_SA_SA_EEES9_SD_SF_Li256ELb1ELb0ELb0ELb0EEENS1_36VarlenDynamicPersistentTileSchedulerILi128ELi128ELi256ELi32ELb0ELb0ELb1ELb1ELb1ELb1EEEEEEEEEvNT_6ParamsE,(.L_x_2664 - _ZN7cutlass13device_kernelIN5flash11enable_sm90INS1_16FlashAttnFwdSm90INS1_25CollectiveMainloopFwdSm90ILi2EN4cute5tupleIJNS5_1CILi1EEES8_S8_EEENS6_IJNS7_ILi128EEESA_NS7_ILi192EEEEEELi128ENS_6half_tEfNS_4arch4Sm90ELb1ELb0ELb0ELb1ELb0ELb1ELb0ELb1ELb1ELb0ELb0ELb0EEENS1_21CollectiveEpilogueFwdINS6_IJSA_SA_SA_EEES9_SD_SF_Li256ELb1ELb0ELb0ELb0EEENS1_36VarlenDynamicPersistentTileSchedulerILi128ELi128ELi256ELi32ELb0ELb0ELb1ELb1ELb1ELb1EEEEEEEEEvNT_6ParamsE)
        .other          _ZN7cutlass13device_kernelIN5flash11enable_sm90INS1_16FlashAttnFwdSm90INS1_25CollectiveMainloopFwdSm90ILi2EN4cute5tupleIJNS5_1CILi1EEES8_S8_EEENS6_IJNS7_ILi128EEESA_NS7_ILi192EEEEEELi128ENS_6half_tEfNS_4arch4Sm90ELb1ELb0ELb0ELb1ELb0ELb1ELb0ELb1ELb1ELb0ELb0ELb0EEENS1_21CollectiveEpilogueFwdINS6_IJSA_SA_SA_EEES9_SD_SF_Li256ELb1ELb0ELb0ELb0EEENS1_36VarlenDynamicPersistentTileSchedulerILi128ELi128ELi256ELi32ELb0ELb0ELb1ELb1ELb1ELb1EEEEEEEEEvNT_6ParamsE,@"STO_CUDA_ENTRY STV_DEFAULT"
_ZN7cutlass13device_kernelIN5flash11enable_sm90INS1_16FlashAttnFwdSm90INS1_25CollectiveMainloopFwdSm90ILi2EN4cute5tupleIJNS5_1CILi1EEES8_S8_EEENS6_IJNS7_ILi128EEESA_NS7_ILi192EEEEEELi128ENS_6half_tEfNS_4arch4Sm90ELb1ELb0ELb0ELb1ELb0ELb1ELb0ELb1ELb1ELb0ELb0ELb0EEENS1_21CollectiveEpilogueFwdINS6_IJSA_SA_SA_EEES9_SD_SF_Li256ELb1ELb0ELb0ELb0EEENS1_36VarlenDynamicPersistentTileSchedulerILi128ELi128ELi256ELi32ELb0ELb0ELb1ELb1ELb1ELb1EEEEEEEEEvNT_6ParamsE:
        /* <DEDUP_REMOVED lines=26> */
.L_x_2188:
[----:B------:R-:W-:Y:S05]  /*01a0*/  BSYNC B0 ;  /* 0x0000000000007941 */ /* 0x000fea0003800000 */
.L_x_2187:
        /* <DEDUP_REMOVED lines=40> */
.L_x_2189:
        /* <DEDUP_REMOVED lines=22> */
.L_x_2190:
        /* <DEDUP_REMOVED lines=18> */
.L_x_2191:
        /* <DEDUP_REMOVED lines=22> */
.L_x_2192:
        /* <DEDUP_REMOVED lines=22> */
.L_x_2193:
        /* <DEDUP_REMOVED lines=9> */
.L_x_2196:
        /* <DEDUP_REMOVED lines=9> */
[----:B------:R-:W-:Y:S01]  /*0a90*/  IMAD.U32 R18, RZ, RZ, UR4 ;  /* 0x00000004ff127e24 */ /* 0x000fe2000f8e00ff */
[----:B------:R-:W-:-:S04]  /*0aa0*/  ULDC UR4, c[0x0][0xc14] ;  /* 0x0003050000047ab9 */ /* 0x000fc80000000800 */
[----:B------:R-:W1:Y:S01]  /*0ab0*/  LDS.128 R192, [R18+0x348d0] ;  /* 0x0348d00012c07984 */ /* 0x000e620000000c00 */
[----:B------:R-:W-:Y:S06]  /*0ac0*/  BAR.ARV 0x4, 0x120 ;  /* 0x0104800000007b1d */ /* 0x000fec0000002000 */
[----:B-1----:R-:W-:-:S13]  /*0ad0*/  ISETP.GE.AND P0, PT, R195, UR4, PT ;  /* 0x00000004c3007c0c */ /* 0x002fda000bf06270 */
[----:B------:R-:W-:Y:S05]  /*0ae0*/  @P0 BRA `(.L_x_2197) ;  /* 0x00000214000c0947 */ /* 0x000fea0003800000 */
[----:B------:R-:W2:Y:S01]  /*0af0*/  LDL.LU R11, [R1+0x34] ;  /* 0x00003400010b7983 */ /* 0x000ea20000300800 */
[----:B------:R-:W-:Y:S01]  /*0b00*/  IADD3 R213, R3, -0x80, RZ ;  /* 0xffffff8003d57810 */ /* 0x000fe20007ffe0ff */
[----:B------:R-:W-:Y:S01]  /*0b10*/  VIADD R215, R18, 0x10400 ;  /* 0x0001040012d77836 */ /* 0x000fe20000000000 */
[----:B------:R-:W-:Y:S01]  /*0b20*/  MOV R19, RZ ;  /* 0x000000ff00137202 */ /* 0x000fe20000000f00 */
[----:B------:R-:W-:Y:S01]  /*0b30*/  IMAD.MOV.U32 R209, RZ, RZ, RZ ;  /* 0x000000ffffd17224 */ /* 0x000fe200078e00ff */
[----:B------:R-:W-:Y:S02]  /*0b40*/  SHF.R.S32.HI R0, RZ, 0x1f, R213 ;  /* 0x0000001fff007819 */ /* 0x000fe400000114d5 */
[----:B------:R-:W-:Y:S01]  /*0b50*/  CS2R R188, SRZ ;  /* 0x0000000000bc7805 */ /* 0x000fe2000001ff00 */
[----:B------:R-:W-:Y:S01]  /*0b60*/  IMAD.MOV.U32 R185, RZ, RZ, RZ ;  /* 0x000000ffffb97224 */ /* 0x000fe200078e00ff */
[CC--:B------:R-:W-:Y:S02]  /*0b70*/  LEA.HI R3, R0.reuse, R213.reuse, RZ, 0x7 ;  /* 0x000000d500037211 */ /* 0x0c0fe400078f38ff */
[----:B0-----:R-:W-:-:S02]  /*0b80*/  LEA.HI R2, R0, R213, RZ, 0x4 ;  /* 0x000000d500027211 */ /* 0x001fc400078f20ff */
[----:B------:R-:W-:Y:S02]  /*0b90*/  LOP3.LUT R218, R3, 0xffffff80, RZ, 0xc0, !PT ;  /* 0xffffff8003da7812 */ /* 0x000fe400078ec0ff */
[----:B------:R-:W-:Y:S02]  /*0ba0*/  SHF.R.S32.HI R5, RZ, 0x4, R2 ;  /* 0x00000004ff057819 */ /* 0x000fe40000011402 */
[CC--:B------:R-:W-:Y:S01]  /*0bb0*/  LEA.HI R197, R0.reuse, R213.reuse, RZ, 0x5 ;  /* 0x000000d500c57211 */ /* 0x0c0fe200078f28ff */
[----:B------:R-:W-:Y:S01]  /*0bc0*/  IMAD.IADD R218, R213, 0x1, -R218 ;  /* 0x00000001d5da7824 */ /* 0x000fe200078e0ada */
[CC--:B------:R-:W-:Y:S02]  /*0bd0*/  LEA.HI R202, R0.reuse, R213.reuse, RZ, 0x3 ;  /* 0x000000d500ca7211 */ /* 0x0c0fe400078f18ff */
[----:B------:R-:W-:Y:S02]  /*0be0*/  LEA.HI R10, R0, R213, RZ, 0x2 ;  /* 0x000000d5000a7211 */ /* 0x000fe400078f10ff */
[----:B------:R-:W-:-:S02]  /*0bf0*/  SHF.R.S32.HI R7, RZ, 0x1f, R218 ;  /* 0x0000001fff077819 */ /* 0x000fc400000114da */
[C---:B------:R-:W-:Y:S02]  /*0c00*/  LOP3.LUT R0, R2.reuse, 0x3fffff0, RZ, 0xc0, !PT ;  /* 0x03fffff002007812 */ /* 0x040fe400078ec0ff */
[----:B------:R-:W-:Y:S02]  /*0c10*/  LEA.HI R2, R2, R5, RZ, 0x1 ;  /* 0x0000000502027211 */ /* 0x000fe400078f08ff */
[----:B------:R-:W-:Y:S01]  /*0c20*/  LEA.HI R6, R7, R218, RZ, 0x2 ;  /* 0x000000da07067211 */ /* 0x000fe200078f10ff */
[C---:B------:R-:W-:Y:S01]  /*0c30*/  IMAD.IADD R0, R213.reuse, 0x1, -R0 ;  /* 0x00000001d5007824 */ /* 0x040fe200078e0a00 */
[----:B------:R-:W-:Y:S02]  /*0c40*/  LOP3.LUT R4, R202, 0x1ffffff8, RZ, 0xc0, !PT ;  /* 0x1ffffff8ca047812 */ /* 0x000fe400078ec0ff */
[----:B------:R-:W-:Y:S02]  /*0c50*/  LOP3.LUT R2, R2, 0x1ffffffe, RZ, 0xc0, !PT ;  /* 0x1ffffffe02027812 */ /* 0x000fe400078ec0ff */
[----:B------:R-:W-:Y:S01]  /*0c60*/  SHF.R.S32.HI R8, RZ, 0x2, R6 ;  /* 0x00000002ff087819 */ /* 0x000fe20000011406 */
[----:B------:R-:W-:Y:S01]  /*0c70*/  IMAD.IADD R4, R213, 0x1, -R4 ;  /* 0x00000001d5047824 */ /* 0x000fe200078e0a04 */
[----:B------:R-:W-:Y:S01]  /*0c80*/  SHF.R.S32.HI R9, RZ, 0x1f, R6 ;  /* 0x0000001fff097819 */ /* 0x000fe20000011406 */
[----:B------:R-:W-:Y:S01]  /*0c90*/  IMAD.IADD R2, R5, 0x1, -R2 ;  /* 0x0000000105027824 */ /* 0x000fe200078e0a02 */
[----:B------:R-:W-:Y:S01]  /*0ca0*/  LOP3.LUT R12, R10, 0xfffffffc, RZ, 0xc0, !PT ;  /* 0xfffffffc0a0c7812 */ /* 0x000fe200078ec0ff */
[----:B------:R-:W-:Y:S01]  /*0cb0*/  IMAD.SHL.U32 R200, R4, 0x8, RZ ;  /* 0x0000000804c87824 */ /* 0x000fe200078e00ff */
[----:B------:R-:W-:-:S02]  /*0cc0*/  LEA.HI R9, R9, R8, RZ, 0x3 ;  /* 0x0000000809097211 */ /* 0x000fc400078f18ff */
[----:B------:R-:W-:Y:S02]  /*0cd0*/  IADD3 R213, R213, -R12, RZ ;  /* 0x8000000cd5d57210 */ /* 0x000fe40007ffe0ff */
[--C-:B------:R-:W-:Y:S02]  /*0ce0*/  SHF.R.S32.HI R184, RZ, 0x2, R10.reuse ;  /* 0x00000002ffb87819 */ /* 0x100fe4000001140a */
[----:B------:R-:W-:Y:S01]  /*0cf0*/  SHF.R.S32.HI R5, RZ, 0x1f, R10 ;  /* 0x0000001fff057819 */ /* 0x000fe2000001140a */
[----:B------:R-:W-:Y:S01]  /*0d00*/  IMAD.SHL.U32 R22, R213, 0x8, RZ ;  /* 0x00000008d5167824 */ /* 0x000fe200078e00ff */
[----:B------:R-:W-:Y:S01]  /*0d10*/  LOP3.LUT R9, R9, 0xfffffff8, RZ, 0xc0, !PT ;  /* 0xfffffff809097812 */ /* 0x000fe200078ec0ff */
[----:B------:R-:W-:Y:S01]  /*0d20*/  VIADD R210, R184, 0x40 ;  /* 0x00000040b8d27836 */ /* 0x000fe20000000000 */
[----:B------:R-:W-:Y:S01]  /*0d30*/  LEA.HI R7, R7, R218, RZ, 0x5 ;  /* 0x000000da07077211 */ /* 0x000fe200078f28ff */
[----:B------:R-:W-:Y:S01]  /*0d40*/  VIADD R186, R22, 0x20 ;  /* 0x0000002016ba7836 */ /* 0x000fe20000000000 */
[----:B------:R-:W-:Y:S01]  /*0d50*/  LEA.HI R5, R5, R184, RZ, 0x3 ;  /* 0x000000b805057211 */ /* 0x000fe200078f18ff */
[----:B------:R-:W-:Y:S01]  /*0d60*/  IMAD.IADD R8, R8, 0x1, -R9 ;  /* 0x0000000108087824 */ /* 0x000fe200078e0a09 */
[----:B------:R-:W-:Y:S01]  /*0d70*/  SHF.R.S32.HI R7, RZ, 0x5, R7 ;  /* 0x00000005ff077819 */ /* 0x000fe20000011407 */
[----:B------:R-:W-:Y:S01]  /*0d80*/  IMAD.SHL.U32 R16, R213, 0x4, RZ ;  /* 0x00000004d5107824 */ /* 0x000fe200078e00ff */
[----:B------:R-:W-:-:S02]  /*0d90*/  LOP3.LUT R5, R5, 0xfffffff8, RZ, 0xc0, !PT ;  /* 0xfffffff805057812 */ /* 0x000fc400078ec0ff */
[----:B------:R-:W-:Y:S01]  /*0da0*/  SHF.R.S32.HI R197, RZ, 0x5, R197 ;  /* 0x00000005ffc57819 */ /* 0x000fe200000114c5 */
[----:B------:R-:W-:Y:S01]  /*0db0*/  IMAD R8, R7, 0x10, R8 ;  /* 0x0000001007087824 */ /* 0x000fe200078e0208 */
[----:B------:R-:W-:Y:S01]  /*0dc0*/  IADD3 R187, R22, 0x40, RZ ;  /* 0x0000004016bb7810 */ /* 0x000fe20007ffe0ff */
[----:B------:R-:W-:Y:S01]  /*0dd0*/  IMAD.IADD R217, R184, 0x1, -R5 ;  /* 0x00000001b8d97824 */ /* 0x000fe200078e0a05 */
[----:B------:R-:W-:Y:S01]  /*0de0*/  SHF.R.S32.HI R7, RZ, 0x1f, R210 ;  /* 0x0000001fff077819 */ /* 0x000fe200000114d2 */
[----:B------:R-:W-:Y:S01]  /*0df0*/  IMAD R9, R197, 0x10, R0 ;  /* 0x00000010c5097824 */ /* 0x000fe200078e0200 */
[----:B------:R-:W-:Y:S01]  /*0e00*/  SHF.R.S32.HI R5, RZ, 0x1f, R186 ;  /* 0x0000001fff057819 */ /* 0x000fe200000114ba */
[----:B------:R-:W-:Y:S01]  /*0e10*/  IMAD.SHL.U32 R196, R217, 0x40, RZ ;  /* 0x00000040d9c47824 */ /* 0x000fe200078e00ff */
[----:B------:R-:W-:Y:S02]  /*0e20*/  SHF.L.U32 R191, R210, 0x6, RZ ;  /* 0x00000006d2bf7819 */ /* 0x000fe400000006ff */
[----:B------:R-:W-:-:S02]  /*0e30*/  SHF.R.S32.HI R0, RZ, 0x1f, R187 ;  /* 0x0000001fff007819 */ /* 0x000fc400000114bb */
[----:B------:R-:W-:Y:S02]  /*0e40*/  LEA.HI R7, R7, R210, RZ, 0x3 ;  /* 0x000000d207077211 */ /* 0x000fe400078f18ff */
[CC--:B------:R-:W-:Y:S02]  /*0e50*/  LEA.HI R216, R5.reuse, R186.reuse, RZ, 0x3 ;  /* 0x000000ba05d87211 */ /* 0x0c0fe400078f18ff */
[----:B------:R-:W-:Y:S01]  /*0e60*/  LEA.HI R5, R5, R186, RZ, 0x6 ;  /* 0x000000ba05057211 */ /* 0x000fe200078f30ff */
[----:B------:R-:W-:Y:S01]  /*0e70*/  IMAD.SHL.U32 R7, R7, 0x40, RZ ;  /* 0x0000004007077824 */ /* 0x000fe200078e00ff */
[----:B------:R-:W-:Y:S02]  /*0e80*/  LEA R227, R9, R2, 0x3 ;  /* 0x0000000209e37211 */ /* 0x000fe400078e18ff */
[----:B------:R-:W-:Y:S02]  /*0e90*/  LOP3.LUT R191, R191, 0x1c0, RZ, 0xc0, !PT ;  /* 0x000001c0bfbf7812 */ /* 0x000fe400078ec0ff */
[CC--:B------:R-:W-:Y:S01]  /*0ea0*/  LEA.HI R2, R0.reuse, R187.reuse, RZ, 0x6 ;  /* 0x000000bb00027211 */ /* 0x0c0fe200078f30ff */
[----:B------:R-:W-:Y:S01]  /*0eb0*/  IMAD.SHL.U32 R227, R227, 0x8, RZ ;  /* 0x00000008e3e37824 */ /* 0x000fe200078e00ff */
[----:B------:R-:W-:Y:S01]  /*0ec0*/  LEA.HI R222, R0, R187, RZ, 0x3 ;  /* 0x000000bb00de7211 */ /* 0x000fe200078f18ff */
[----:B------:R-:W-:Y:S01]  /*0ed0*/  IMAD.SHL.U32 R0, R5, 0x80, RZ ;  /* 0x0000008005007824 */ /* 0x000fe200078e00ff */
[----:B------:R-:W-:-:S02]  /*0ee0*/  SHF.R.U32.HI R225, RZ, 0x3, R191 ;  /* 0x00000003ffe17819 */ /* 0x000fc400000116bf */
[----:B------:R-:W-:Y:S02]  /*0ef0*/  LOP3.LUT R196, R196, 0x1c0, RZ, 0xc0, !PT ;  /* 0x000001c0c4c47812 */ /* 0x000fe400078ec0ff */
[----:B------:R-:W-:Y:S02]  /*0f00*/  SHF.L.U32 R2, R2, 0x7, RZ ;  /* 0x0000000702027819 */ /* 0x000fe400000006ff */
[C---:B------:R-:W-:Y:S02]  /*0f10*/  LOP3.LUT R10, R191.reuse, 0x38, R216, 0xf8, !PT ;  /* 0x00000038bf0a7812 */ /* 0x040fe400078ef8d8 */
[----:B------:R-:W-:Y:S02]  /*0f20*/  LOP3.LUT R12, R191, 0x38, R222, 0xf8, !PT ;  /* 0x00000038bf0c7812 */ /* 0x000fe400078ef8de */
[----:B------:R-:W-:Y:S02]  /*0f30*/  SHF.R.S32.HI R226, RZ, 0x7, R3 ;  /* 0x00000007ffe27819 */ /* 0x000fe40000011403 */
[----:B------:R-:W-:-:S02]  /*0f40*/  LOP3.LUT R199, R7, 0xfffffe00, RZ, 0xc0, !PT ;  /* 0xfffffe0007c77812 */ /* 0x000fc400078ec0ff */
[----:B------:R-:W-:Y:S02]  /*0f50*/  SHF.R.U32.HI R198, RZ, 0x3, R196 ;  /* 0x00000003ffc67819 */ /* 0x000fe400000116c4 */
[----:B------:R-:W-:Y:S02]  /*0f60*/  LOP3.LUT R7, R196, 0x38, R222, 0xf8, !PT ;  /* 0x00000038c4077812 */ /* 0x000fe400078ef8de */
[----:B------:R-:W-:Y:S02]  /*0f70*/  LOP3.LUT R0, R0, 0xffffe000, RZ, 0xc0, !PT ;  /* 0xffffe00000007812 */ /* 0x000fe400078ec0ff */
[-C--:B------:R-:W-:Y:S02]  /*0f80*/  LOP3.LUT R9, R10, R225.reuse, RZ, 0x3c, !PT ;  /* 0x000000e10a097212 */ /* 0x080fe400078e3cff */
[----:B------:R-:W-:Y:S02]  /*0f90*/  LOP3.LUT R2, R2, 0xffffe000, RZ, 0xc0, !PT ;  /* 0xffffe00002027812 */ /* 0x000fe400078ec0ff */
[----:B------:R-:W-:-:S02]  /*0fa0*/  LOP3.LUT R12, R12, R225, RZ, 0x3c, !PT ;  /* 0x000000e10c0c7212 */ /* 0x000fc400078e3cff */
[----:B------:R-:W-:Y:S02]  /*0fb0*/  LEA.HI R3, R3, R226, RZ, 0x1 ;  /* 0x000000e203037211 */ /* 0x000fe400078f08ff */
[----:B------:R-:W-:Y:S02]  /*0fc0*/  LOP3.LUT R5, R196, 0x38, R216, 0xf8, !PT ;  /* 0x00000038c4057812 */ /* 0x000fe400078ef8d8 */
[----:B------:R-:W-:Y:S01]  /*0fd0*/  LOP3.LUT R10, R7, R198, RZ, 0x3c, !PT ;  /* 0x000000c6070a7212 */ /* 0x000fe200078e3cff */
[----:B------:R-:W-:Y:S01]  /*0fe0*/  IMAD R7, R197, 0x200, R2 ;  /* 0x00000200c5077824 */ /* 0x000fe200078e0202 */
[--C-:B------:R-:W-:Y:S01]  /*0ff0*/  IADD3 R220, R9, R0, R199.reuse ;  /* 0x0000000009dc7210 */ /* 0x100fe20007ffe0c7 */
[----:B------:R-:W-:Y:S01]  /*1000*/  IMAD R0, R197, 0x200, R0 ;  /* 0x00000200c5007824 */ /* 0x000fe200078e0200 */
[----:B------:R-:W-:Y:S01]  /*1010*/  IADD3 R12, R12, R2, R199 ;  /* 0x000000020c0c7210 */ /* 0x000fe20007ffe0c7 */
[----:B------:R-:W-:Y:S01]  /*1020*/  IMAD.IADD R10, R7, 0x1, R10 ;  /* 0x00000001070a7824 */ /* 0x000fe200078e020a */
[----:B------:R-:W-:-:S02]  /*1030*/  LOP3.LUT R3, R3, 0x3fffffe, RZ, 0xc0, !PT ;  /* 0x03fffffe03037812 */ /* 0x000fc400078ec0ff */
[----:B------:R-:W-:Y:S01]  /*1040*/  LOP3.LUT R5, R5, R198, RZ, 0x3c, !PT ;  /* 0x000000c605057212 */ /* 0x000fe200078e3cff */
[----:B------:R-:W-:Y:S01]  /*1050*/  IMAD R219, R12, 0x2, R215 ;  /* 0x000000020cdb7824 */ /* 0x000fe200078e02d7 */
[----:B------:R-:W-:Y:S01]  /*1060*/  LOP3.LUT R2, R191, 0x38, R22, 0xf8, !PT ;  /* 0x00000038bf027812 */ /* 0x000fe200078ef816 */
[----:B------:R-:W-:Y:S01]  /*1070*/  IMAD.IADD R3, R226, 0x1, -R3 ;  /* 0x00000001e2037824 */ /* 0x000fe200078e0a03 */
[----:B------:R-:W-:Y:S02]  /*1080*/  IADD3 R0, R0, R5, RZ ;  /* 0x0000000500007210 */ /* 0x000fe40007ffe0ff */
[----:B------:R-:W-:Y:S01]  /*1090*/  LOP3.LUT R2, R199, R2, R225, 0xf6, !PT ;  /* 0x00000002c7027212 */ /* 0x000fe200078ef6e1 */
[----:B------:R-:W-:Y:S01]  /*10a0*/  IMAD R204, R3, 0x40, R8 ;  /* 0x0000004003cc7824 */ /* 0x000fe200078e0208 */
[----:B------:R-:W-:Y:S01]  /*10b0*/  LOP3.LUT R201, R6, 0x7ffffffc, RZ, 0xc0, !PT ;  /* 0x7ffffffc06c97812 */ /* 0x000fe200078ec0ff */
[--C-:B------:R-:W-:Y:S01]  /*10c0*/  IMAD R224, R0, 0x2, R215.reuse ;  /* 0x0000000200e07824 */ /* 0x100fe200078e02d7 */
[----:B------:R-:W-:Y:S01]  /*10d0*/  SHF.R.S32.HI R202, RZ, 0x3, R202 ;  /* 0x00000003ffca7819 */ /* 0x000fe200000114ca */
[----:B------:R-:W-:Y:S01]  /*10e0*/  IMAD R223, R2, 0x2, R215 ;  /* 0x0000000202df7824 */ /* 0x000fe200078e02d7 */
[----:B------:R-:W-:-:S02]  /*10f0*/  SHF.R.S32.HI R211, RZ, 0x1f, R184 ;  /* 0x0000001fffd37819 */ /* 0x000fc400000114b8 */
[----:B------:R-:W-:Y:S02]  /*1100*/  IADD3 R201, R218, -R201, RZ ;  /* 0x800000c9dac97210 */ /* 0x000fe40007ffe0ff */
[----:B------:R-:W-:Y:S02]  /*1110*/  SHF.R.S32.HI R216, RZ, 0x3, R216 ;  /* 0x00000003ffd87819 */ /* 0x000fe400000114d8 */
[----:B------:R-:W-:Y:S02]  /*1120*/  SHF.R.S32.HI R222, RZ, 0x3, R222 ;  /* 0x00000003ffde7819 */ /* 0x000fe400000114de */
[-C--:B------:R-:W-:Y:S02]  /*1130*/  LEA R220, R220, R215.reuse, 0x1 ;  /* 0x000000d7dcdc7211 */ /* 0x080fe400078e08ff */
[----:B------:R-:W-:Y:S02]  /*1140*/  LEA R221, R10, R215, 0x1 ;  /* 0x000000d70add7211 */ /* 0x000fe400078e08ff */
[----:B--2---:R-:W-:-:S07]  /*1150*/  LOP3.LUT R190, R11, 0x1, RZ, 0xfc, !PT ;  /* 0x000000010bbe7812 */ /* 0x004fce00078efcff */
.L_x_2433:
[----:B0-----:R-:W0:Y:S01]  /*1160*/  LDC.64 R2, c[0x0][0xc60] ;  /* 0x00031800ff027b82 */ /* 0x001e220000000a00 */
[----:B------:R-:W-:Y:S01]  /*1170*/  ULDC.64 UR4, c[0x0][0xa28] ;  /* 0x00028a0000047ab9 */ /* 0x000fe20000000a00 */
[----:B------:R-:W-:Y:S01]  /*1180*/  ULDC.64 UR8, c[0x0][0xa18] ;  /* 0x0002860000087ab9 */ /* 0x000fe20000000a00 */
[----:B------:R-:W-:Y:S01]  /*1190*/  ULDC.64 UR6, c[0x0][0xa08] ;  /* 0x0002820000067ab9 */ /* 0x000fe20000000a00 */
[----:B0-----:R-:W-:-:S05]  /*11a0*/  IMAD.WIDE R2, R195, 0x4, R2 ;  /* 0x00000004c3027825 */ /* 0x001fca00078e0202 */
[----:B--2---:R-:W2:Y:S01]  /*11b0*/  LDG.E R208, desc[UR56][R2.64] ;  /* 0x0000003802d07981 */ /* 0x004ea2000c1e1900 */
[----:B------:R-:W-:Y:S01]  /*11c0*/  ISETP.NE.U32.AND P2, PT, RZ, UR4, PT ;  /* 0x00000004ff007c0c */ /* 0x000fe2000bf45070 */
[----:B------:R-:W-:Y:S01]  /*11d0*/  IMAD.MOV.U32 R0, RZ, RZ, RZ ;  /* 0x000000ffff007224 */ /* 0x000fe200078e00ff */
[----:B------:R-:W-:Y:S02]  /*11e0*/  ISETP.NE.U32.AND P1, PT, RZ, UR8, PT ;  /* 0x00000008ff007c0c */ /* 0x000fe4000bf25070 */
[----:B------:R-:W-:Y:S02]  /*11f0*/  ISETP.NE.AND.EX P2, PT, RZ, UR5, PT, P2 ;  /* 0x00000005ff007c0c */ /* 0x000fe4000bf45320 */
[----:B------:R-:W-:Y:S02]  /*1200*/  ISETP.NE.AND.EX P1, PT, RZ, UR9, PT, P1 ;  /* 0x00000009ff007c0c */ /* 0x000fe4000bf25310 */
[----:B------:R-:W-:Y:S02]  /*1210*/  ISETP.NE.U32.AND P0, PT, RZ, UR6, PT ;  /* 0x00000006ff007c0c */ /* 0x000fe4000bf05070 */
[----:B-----5:R-:W-:-:S02]  /*1220*/  MOV R26, RZ ;  /* 0x000000ff001a7202 */ /* 0x020fc40000000f00 */
[----:B------:R-:W-:Y:S02]  /*1230*/  ISETP.NE.AND.EX P0, PT, RZ, UR7, PT, P0 ;  /* 0x00000007ff007c0c */ /* 0x000fe4000bf05300 */
[----:B--2---:R-:W-:Y:S01]  /*1240*/  SHF.R.S32.HI R214, RZ, 0x1f, R208 ;  /* 0x0000001fffd67819 */ /* 0x004fe200000114d0 */
[C---:B------:R-:W-:Y:S02]  /*1250*/  IMAD.SHL.U32 R206, R208.reuse, 0x4, RZ ;  /* 0x00000004d0ce7824 */ /* 0x040fe400078e00ff */
[C---:B------:R-:W-:Y:S02]  /*1260*/  @P2 LEA R2, P3, R208.reuse, UR4, 0x2 ;  /* 0x00000004d0022c11 */ /* 0x040fe4000f8610ff */
[C-C-:B------:R-:W-:Y:S02]  /*1270*/  SHF.L.U64.HI R207, R208.reuse, 0x2, R214.reuse ;  /* 0x00000002d0cf7819 */ /* 0x140fe400000102d6 */
[----:B------:R-:W-:Y:S01]  /*1280*/  @P2 LEA.HI.X R3, R208, UR5, R214, 0x2, P3 ;  /* 0x00000005d0032c11 */ /* 0x000fe200098f14d6 */
[----:B------:R-:W-:Y:S01]  /*1290*/  ULDC UR4, c[0x0][0x288] ;  /* 0x0000a20000047ab9 */ /* 0x000fe20000000800 */
[----:B------:R-:W-:-:S03]  /*12a0*/  IADD3 R6, P4, R206, UR6, RZ ;  /* 0x00000006ce067c10 */ /* 0x000fc6000ff9e0ff */
[----:B------:R0:W5:Y:S01]  /*12b0*/  @P2 LDG.E R0, desc[UR56][R2.64] ;  /* 0x0000003802002981 */ /* 0x000162000c1e1900 */
[----:B---34-:R-:W-:Y:S01]  /*12c0*/  @P1 IADD3 R4, P2, R206, UR8, RZ ;  /* 0x00000008ce041c10 */ /* 0x018fe2000ff5e0ff */
        /* <DEDUP_REMOVED lines=29> */
.L_x_2198:
[----:B------:R-:W-:Y:S01]  /*14a0*/  MOV R24, UR5 ;  /* 0x0000000500187c02 */ /* 0x000fe20008000f00 */
[----:B------:R-:W-:Y:S01]  /*14b0*/  IMAD.U32 R27, RZ, RZ, UR4 ;  /* 0x00000004ff1b7e24 */ /* 0x000fe2000f8e00ff */
[----:B------:R-:W-:Y:S06]  /*14c0*/  @!P2 BRA `(.L_x_2199) ;  /* 0x000000000010a947 */ /* 0x000fec0003800000 */
[----:B------:R-:W-:-:S04]  /*14d0*/  IADD3 R2, P0, R206, UR8, RZ ;  /* 0x00000008ce027c10 */ /* 0x000fc8000ff1e0ff */
[----:B------:R-:W-:-:S05]  /*14e0*/  IADD3.X R3, R207, UR9, RZ, P0, !PT ;  /* 0x00000009cf037c10 */ /* 0x000fca00087fe4ff */
[----:B------:R0:W5:Y:S01]  /*14f0*/  LDG.E R27, desc[UR56][R2.64] ;  /* 0x00000038021b7981 */ /* 0x000162000c1e1900 */
[----:B------:R-:W-:Y:S05]  /*1500*/  BRA `(.L_x_2200) ;  /* 0x0000000000107947 */ /* 0x000fea0003800000 */
.L_x_2199:
[----:B------:R-:W-:Y:S05]  /*1510*/  @!P0 BRA `(.L_x_2200) ;  /* 0x00000000000c8947 */ /* 0x000fea0003800000 */
[----:B------:R-:W2:Y:S04]  /*1520*/  LDG.E R2, desc[UR56][R6.64] ;  /* 0x0000003806027981 */ /* 0x000ea8000c1e1900 */
[----:B------:R-:W2:Y:S02]  /*1530*/  LDG.E R27, desc[UR56][R6.64+0x4] ;  /* 0x00000438061b7981 */ /* 0x000ea4000c1e1900 */
[----:B--2---:R-:W-:-:S07]  /*1540*/  IMAD.IADD R27, R27, 0x1, -R2 ;  /* 0x000000011b1b7824 */ /* 0x004fce00078e0a02 */
.L_x_2200:
        /* <DEDUP_REMOVED lines=8> */
[----:B------:R0:W2:Y:S01]  /*15d0*/  @P0 LDG.E R7, desc[UR56][R2.64+0x4] ;  /* 0x0000043802070981 */ /* 0x0000a2000c1e1900 */
[----:B------:R-:W-:Y:S01]  /*15e0*/  IMAD.MOV R122, RZ, RZ, -R9 ;  /* 0x000000ffff7a7224 */ /* 0x000fe200078e0a09 */
[----:B------:R-:W-:Y:S02]  /*15f0*/  ISETP.NE.U32.AND P1, PT, RZ, UR4, PT ;  /* 0x00000004ff007c0c */ /* 0x000fe4000bf25070 */
[----:B------:R-:W-:Y:S02]  /*1600*/  MOV R146, R27 ;  /* 0x0000001b00927202 */ /* 0x000fe40000000f00 */
[----:B0-----:R-:W-:-:S02]  /*1610*/  LEA R2, R193, 0xff, 0x7 ;  /* 0x000000ffc1027811 */ /* 0x001fc400078e38ff */
[----:B------:R-:W-:Y:S02]  /*1620*/  VIMNMX R122, RZ, R122, !PT ;  /* 0x0000007aff7a7248 */ /* 0x000fe40007fe0100 */
[----:B------:R-:W-:-:S13]  /*1630*/  ISETP.NE.AND.EX P1, PT, RZ, UR5, PT, P1 ;  /* 0x00000005ff007c0c */ /* 0x000fda000bf25310 */
[----:B------:R-:W-:-:S04]  /*1640*/  @P1 IADD3 R4, P2, R206, UR4, RZ ;  /* 0x00000004ce041c10 */ /* 0x000fc8000ff5e0ff */
[----:B------:R-:W-:-:S05]  /*1650*/  @P1 IADD3.X R5, R207, UR5, RZ, P2, !PT ;  /* 0x00000005cf051c10 */ /* 0x000fca00097fe4ff */
[----:B------:R0:W5:Y:S01]  /*1660*/  @P1 LDG.E R146, desc[UR56][R4.64] ;  /* 0x0000003804921981 */ /* 0x000162000c1e1900 */
[----:B--2---:R-:W-:-:S05]  /*1670*/  @P0 IMAD.IADD R24, R7, 0x1, -R6 ;  /* 0x0000000107180824 */ /* 0x004fca00078e0a06 */
[----:B------:R-:W-:-:S04]  /*1680*/  IADD3 R195, R9, R24, RZ ;  /* 0x0000001809c37210 */ /* 0x000fc80007ffe0ff */
[C---:B------:R-:W-:Y:S01]  /*1690*/  IADD3 R2, R195.reuse, R2, -R192 ;  /* 0x00000002c3027210 */ /* 0x040fe20007ffe8c0 */
[----:B------:R-:W-:-:S03]  /*16a0*/  VIADD R0, R195, 0x7f ;  /* 0x0000007fc3007836 */ /* 0x000fc60000000000 */
[----:B------:R-:W-:Y:S02]  /*16b0*/  SHF.R.S32.HI R7, RZ, 0x1f, R2 ;  /* 0x0000001fff077819 */ /* 0x000fe40000011402 */
[----:B------:R-:W-:Y:S02]  /*16c0*/  SHF.R.S32.HI R3, RZ, 0x1f, R0 ;  /* 0x0000001fff037819 */ /* 0x000fe40000011400 */
[----:B------:R-:W-:Y:S02]  /*16d0*/  LEA.HI R7, R7, R2, RZ, 0x7 ;  /* 0x0000000207077211 */ /* 0x000fe400078f38ff */
[----:B------:R-:W-:Y:S02]  /*16e0*/  LEA.HI R3, R3, R0, RZ, 0x7 ;  /* 0x0000000003037211 */ /* 0x000fe400078f38ff */
[----:B------:R-:W-:Y:S02]  /*16f0*/  SHF.R.S32.HI R150, RZ, 0x7, R7 ;  /* 0x00000007ff967819 */ /* 0x000fe40000011407 */
[----:B------:R-:W-:-:S04]  /*1700*/  SHF.R.S32.HI R3, RZ, 0x7, R3 ;  /* 0x00000007ff037819 */ /* 0x000fc80000011403 */
[----:B------:R-:W-:-:S04]  /*1710*/  VIMNMX R150, R3, R150, PT ;  /* 0x0000009603967248 */ /* 0x000fc80003fe0100 */
[----:B------:R-:W-:-:S04]  /*1720*/  LEA R3, R150, -R9, 0x7 ;  /* 0x8000000996037211 */ /* 0x000fc800078e38ff */
[----:B------:R-:W-:-:S04]  /*1730*/  VIMNMX R3, R3, R24, PT ;  /* 0x0000001803037248 */ /* 0x000fc80003fe0100 */
[----:B------:R-:W-:Y:S02]  /*1740*/  ISETP.GT.AND P0, PT, R3, R122, PT ;  /* 0x0000007a0300720c */ /* 0x000fe40003f04270 */
[----:B------:R-:W-:-:S05]  /*1750*/  SHF.R.U32.HI R122, RZ, 0x7, R122 ;  /* 0x00000007ff7a7819 */ /* 0x000fca000001167a */
[----:B------:R-:W-:-:S06]  /*1760*/  IMAD.MOV.U32 R2, RZ, RZ, R122 ;  /* 0x000000ffff027224 */ /* 0x000fcc00078e007a */
[----:B------:R-:W-:-:S05]  /*1770*/  @P0 VIADD R0, R3, 0x7f ;  /* 0x0000007f03000836 */ /* 0x000fca0000000000 */
[----:B------:R-:W-:-:S04]  /*1780*/  @P0 SHF.R.S32.HI R3, RZ, 0x1f, R0 ;  /* 0x0000001fff030819 */ /* 0x000fc80000011400 */
[----:B------:R-:W-:-:S04]  /*1790*/  @P0 LEA.HI R3, R3, R0, RZ, 0x7 ;  /* 0x0000000003030211 */ /* 0x000fc800078f38ff */
[----:B------:R-:W-:Y:S02]  /*17a0*/  @P0 SHF.R.S32.HI R2, RZ, 0x7, R3 ;  /* 0x00000007ff020819 */ /* 0x000fe40000011403 */
[----:B------:R-:W-:Y:S02]  /*17b0*/  PLOP3.LUT P0, PT, PT, PT, PT, 0x80, 0x0 ;  /* 0x000000000000781c */ /* 0x000fe40003f0f070 */
[----:B------:R-:W-:-:S13]  /*17c0*/  ISETP.GT.AND P1, PT, R2, R122, PT ;  /* 0x0000007a0200720c */ /* 0x000fda0003f24270 */
[----:B0-----:R-:W-:Y:S05]  /*17d0*/  @!P1 BRA `(.L_x_2201) ;  /* 0x0000008800289947 */ /* 0x001fea0003800000 */
        /* <DEDUP_REMOVED lines=14> */
[----:B------:R-:W-:Y:S01]  /*18c0*/  MOV R11, UR7 ;  /* 0x00000007000b7c02 */ /* 0x000fe20008000f00 */
[----:B------:R-:W-:Y:S01]  /*18d0*/  IMAD.MOV.U32 R8, RZ, RZ, 0x70 ;  /* 0x00000070ff087424 */ /* 0x000fe200078e00ff */
[----:B------:R-:W-:Y:S01]  /*18e0*/  MOV R13, RZ ;  /* 0x000000ff000d7202 */ /* 0x000fe20000000f00 */
[----:B0-----:R-:W-:-:S07]  /*18f0*/  IMAD.MOV.U32 R12, RZ, RZ, 0x1 ;  /* 0x00000001ff0c7424 */ /* 0x001fce00078e00ff */
[----:B------:R-:W-:-:S07]  /*1900*/  LEPC R20, `(.L_x_2203) ;  /* 0x000000001014794e */ /* 0x000fce0000000000 */
[----:B-1---5:R-:W-:Y:S05]  /*1910*/  CALL.ABS.NOINC R14 ;  /* 0x000000000e007343 */ /* 0x022fea0003c00000 */
.L_x_2203:
[----:B------:R-:W-:Y:S05]  /*1920*/  BSYNC B6 ;  /* 0x0000000000067941 */ /* 0x000fea0003800000 */
.L_x_2202:
        /* <DEDUP_REMOVED lines=20> */
.L_x_2205:
[----:B------:R-:W-:Y:S05]  /*1a70*/  BSYNC B6 ;  /* 0x0000000000067941 */ /* 0x000fea0003800000 */
.L_x_2204:
[----:B------:R-:W-:Y:S01]  /*1a80*/  ULDC.64 UR4, c[0x0][0x9f8] ;  /* 0x00027e0000047ab9 */ /* 0x000fe20000000a00 */
[----:B------:R-:W0:Y:S01]  /*1a90*/  LDC R0, c[0x0][0x428] ;  /* 0x00010a00ff007b82 */ /* 0x000e220000000800 */
[----:B------:R-:W-:Y:S01]  /*1aa0*/  ISETP.NE.U32.AND P0, PT, RZ, UR4, PT ;  /* 0x00000004ff007c0c */ /* 0x000fe2000bf05070 */
[----:B------:R-:W-:-:S06]  /*1ab0*/  VIADD R108, R22, 0x60 ;  /* 0x00000060166c7836 */ /* 0x000fcc0000000000 */
[----:B------:R-:W1:Y:S01]  /*1ac0*/  LDC.64 R126, c[0x0][0x2f0] ;  /* 0x0000bc00ff7e7b82 */ /* 0x000e620000000a00 */
[----:B------:R-:W-:Y:S01]  /*1ad0*/  ISETP.NE.AND.EX P0, PT, RZ, UR5, PT, P0 ;  /* 0x00000005ff007c0c */ /* 0x000fe2000bf05300 */
[----:B------:R-:W-:Y:S01]  /*1ae0*/  IMAD.IADD R117, R26, 0x1, R27 ;  /* 0x000000011a757824 */ /* 0x000fe200078e021b */
[----:B------:R-:W-:Y:S01]  /*1af0*/  SHF.R.S32.HI R23, RZ, 0x1f, R22 ;  /* 0x0000001fff177819 */ /* 0x000fe20000011416 */
[----:B------:R-:W-:-:S04]  /*1b00*/  ULDC.64 UR6, c[0x0][0xa08] ;  /* 0x0002820000067ab9 */ /* 0x000fc80000000a00 */
[----:B------:R-:W2:Y:S06]  /*1b10*/  LDC R121, c[0x0][0x3d4] ;  /* 0x0000f500ff797b82 */ /* 0x000eac0000000800 */
[----:B------:R-:W-:Y:S01]  /*1b20*/  @P0 IADD3 R4, P1, R206, UR4, RZ ;  /* 0x00000004ce040c10 */ /* 0x000fe2000ff3e0ff */
[----:B------:R-:W-:Y:S01]  /*1b30*/  ULDC UR4, c[0x0][0x2e4] ;  /* 0x0000b90000047ab9 */ /* 0x000fe20000000800 */
[----:B------:R-:W3:Y:S02]  /*1b40*/  LDC.64 R30, c[0x0][0x3d8] ;  /* 0x0000f600ff1e7b82 */ /* 0x000ee40000000a00 */
[----:B------:R-:W-:-:S05]  /*1b50*/  @P0 IADD3.X R5, R207, UR5, RZ, P1, !PT ;  /* 0x00000005cf050c10 */ /* 0x000fca0008ffe4ff */
[----:B------:R4:W2:Y:S01]  /*1b60*/  @P0 LDG.E R25, desc[UR56][R4.64] ;  /* 0x0000003804190981 */ /* 0x0008a2000c1e1900 */
[----:B0-----:R-:W-:Y:S01]  /*1b70*/  ISETP.NE.AND P0, PT, R0, 0x1, PT ;  /* 0x000000010000780c */ /* 0x001fe20003f05270 */
[----:B-1----:R-:W-:Y:S01]  /*1b80*/  IMAD.SHL.U32 R132, R126, 0x40, RZ ;  /* 0x000000407e847824 */ /* 0x002fe200078e00ff */
[----:B------:R-:W-:Y:S01]  /*1b90*/  ISETP.GE.AND P2, PT, R186, UR4, PT ;  /* 0x00000004ba007c0c */ /* 0x000fe2000bf46270 */
[----:B------:R-:W0:Y:S01]  /*1ba0*/  S2R R151, SR_TID.X ;  /* 0x0000000000977919 */ /* 0x000e220000002100 */
[C---:B------:R-:W-:Y:S02]  /*1bb0*/  ISETP.GE.AND P1, PT, R22.reuse, UR4, PT ;  /* 0x0000000416007c0c */ /* 0x040fe4000bf26270 */
[----:B------:R-:W-:Y:S02]  /*1bc0*/  SEL R3, RZ, 0xffffffff, P2 ;  /* 0xffffffffff037807 */ /* 0x000fe40001000000 */
[----:B------:R-:W-:Y:S01]  /*1bd0*/  SEL R0, RZ, 0x1, P1 ;  /* 0x00000001ff007807 */ /* 0x000fe20000800000 */
[----:B----4-:R-:W-:Y:S01]  /*1be0*/  VIADD R5, R22, 0x80 ;  /* 0x0000008016057836 */ /* 0x010fe20000000000 */
[----:B------:R-:W-:-:S02]  /*1bf0*/  SHF.L.U32 R3, R3, 0x1, RZ ;  /* 0x0000000103037819 */ /* 0x000fc400000006ff */
[----:B------:R-:W-:Y:S01]  /*1c00*/  ISETP.GE.AND P1, PT, R187, UR4, PT ;  /* 0x00000004bb007c0c */ /* 0x000fe2000bf26270 */
[----:B------:R-:W1:Y:S01]  /*1c10*/  @P0 LDC R7, c[0x0][0x42c] ;  /* 0x00010b00ff070b82 */ /* 0x000e620000000800 */
[----:B------:R-:W-:Y:S02]  /*1c20*/  ISETP.GE.AND P2, PT, R108, UR4, PT ;  /* 0x000000046c007c0c */ /* 0x000fe4000bf46270 */
[----:B------:R-:W-:Y:S01]  /*1c30*/  LOP3.LUT R0, R3, 0x2, R0, 0xe2, !PT ;  /* 0x0000000203007812 */ /* 0x000fe200078ee200 */
[----:B---3--:R-:W-:Y:S01]  /*1c40*/  IMAD.WIDE.U32 R106, R184, R30, R22 ;  /* 0x0000001eb86a7225 */ /* 0x008fe200078e0016 */
[----:B------:R-:W-:Y:S02]  /*1c50*/  SEL R3, RZ, 0x4, P1 ;  /* 0x00000004ff037807 */ /* 0x000fe40000800000 */
[----:B------:R-:W-:Y:S01]  /*1c60*/  SEL R4, RZ, 0x8, P2 ;  /* 0x00000008ff047807 */ /* 0x000fe20001000000 */
[----:B------:R-:W3:Y:S01]  /*1c70*/  @P0 LDC R9, c[0x0][0x430] ;  /* 0x00010c00ff090b82 */ /* 0x000ee20000000800 */
[----:B------:R-:W-:-:S02]  /*1c80*/  ISETP.GE.AND P1, PT, R5, UR4, PT ;  /* 0x0000000405007c0c */ /* 0x000fc4000bf26270 */
[----:B------:R-:W-:Y:S02]  /*1c90*/  LOP3.LUT R3, R4, R0, R3, 0xfe, !PT ;  /* 0x0000000004037212 */ /* 0x000fe400078efe03 */
[----:B------:R-:W-:Y:S02]  /*1ca0*/  IADD3 R5, R22, 0xa0, RZ ;  /* 0x000000a016057810 */ /* 0x000fe40007ffe0ff */
[----:B------:R-:W-:Y:S02]  /*1cb0*/  SHF.R.S32.HI R13, RZ, 0x1f, R117 ;  /* 0x0000001fff0d7819 */ /* 0x000fe40000011475 */
[----:B------:R-:W-:Y:S02]  /*1cc0*/  SEL R4, RZ, 0x10, P1 ;  /* 0x00000010ff047807 */ /* 0x000fe40000800000 */
[----:B------:R-:W-:Y:S01]  /*1cd0*/  ISETP.GE.AND P1, PT, R5, UR4, PT ;  /* 0x0000000405007c0c */ /* 0x000fe2000bf26270 */
[----:B------:R-:W-:Y:S01]  /*1ce0*/  ULDC.64 UR4, c[0x0][0x320] ;  /* 0x0000c80000047ab9 */ /* 0x000fe20000000a00 */
[----:B------:R-:W-:Y:S01]  /*1cf0*/  LOP3.LUT R3, R3, R4, RZ, 0xfc, !PT ;  /* 0x0000000403037212 */ /* 0x000fe200078efcff */
[----:B------:R-:W-:Y:S01]  /*1d00*/  IMAD R4, R13, R126, RZ ;  /* 0x0000007e0d047224 */ /* 0x000fe200078e02ff */
[----:B--2---:R-:W-:Y:S01]  /*1d10*/  ISETP.GE.AND P2, PT, R186, R121, PT ;  /* 0x00000079ba00720c */ /* 0x004fe20003f46270 */
[----:B-1----:R-:W-:Y:S01]  /*1d20*/  @P0 IMAD.HI.U32 R0, R194, R7, RZ ;  /* 0x00000007c2000227 */ /* 0x002fe200078e00ff */
[----:B------:R-:W-:-:S02]  /*1d30*/  ISETP.GE.AND P3, PT, R22, R121, PT ;  /* 0x000000791600720c */ /* 0x000fc40003f66270 */
[----:B------:R-:W-:Y:S01]  /*1d40*/  ISETP.GE.AND P4, PT, R187, R121, PT ;  /* 0x00000079bb00720c */ /* 0x000fe20003f86270 */
[C---:B------:R-:W-:Y:S01]  /*1d50*/  IMAD.WIDE.U32 R6, R117.reuse, R126, RZ ;  /* 0x0000007e75067225 */ /* 0x040fe200078e00ff */
[----:B------:R-:W-:Y:S02]  /*1d60*/  SHF.R.S32.HI R17, RZ, 0x1f, R16 ;  /* 0x0000001fff117819 */ /* 0x000fe40000011410 */
[----:B------:R-:W-:Y:S01]  /*1d70*/  SHF.L.U64.HI R124, R126, 0x7, R127 ;  /* 0x000000077e7c7819 */ /* 0x000fe2000001027f */
[----:B------:R-:W-:Y:S01]  /*1d80*/  IMAD R11, R117, R127, R4 ;  /* 0x0000007f750b7224 */ /* 0x000fe200078e0204 */
[----:B---3--:R-:W-:Y:S01]  /*1d90*/  @P0 SHF.R.U32.HI R194, RZ, R9, R0 ;  /* 0x00000009ffc20219 */ /* 0x008fe20000011600 */
[----:B------:R-:W1:Y:S01]  /*1da0*/  LDC.64 R4, c[0x0][0x3e8] ;  /* 0x0000fa00ff047b82 */ /* 0x000e620000000a00 */
[----:B------:R-:W-:Y:S01]  /*1db0*/  ISETP.NE.U32.AND P0, PT, RZ, UR6, PT ;  /* 0x00000006ff007c0c */ /* 0x000fe2000bf05070 */
[----:B------:R-:W-:Y:S01]  /*1dc0*/  IMAD.IADD R7, R7, 0x1, R11 ;  /* 0x0000000107077824 */ /* 0x000fe200078e020b */
[----:B------:R-:W-:Y:S01]  /*1dd0*/  SHF.R.S32.HI R0, RZ, 0x1f, R194 ;  /* 0x0000001fff007819 */ /* 0x000fe200000114c2 */
[----:B------:R-:W-:Y:S01]  /*1de0*/  IMAD.WIDE.U32 R8, R194, UR4, R22 ;  /* 0x00000004c2087c25 */ /* 0x000fe2000f8e0016 */
[----:B------:R-:W-:-:S02]  /*1df0*/  ISETP.NE.AND.EX P0, PT, RZ, UR7, PT, P0 ;  /* 0x00000007ff007c0c */ /* 0x000fc4000bf05300 */
[----:B------:R-:W-:Y:S01]  /*1e00*/  SHF.L.U32 R92, R126, 0x7, RZ ;  /* 0x000000077e5c7819 */ /* 0x000fe200000006ff */
[----:B------:R-:W-:Y:S01]  /*1e10*/  IMAD R15, R0, UR4, RZ ;  /* 0x00000004000f7c24 */ /* 0x000fe2000f8e02ff */
[----:B------:R-:W-:Y:S01]  /*1e20*/  MOV R123, 0x20 ;  /* 0x00000020007b7802 */ /* 0x000fe20000000f00 */
[----:B------:R-:W-:Y:S01]  /*1e30*/  IMAD.WIDE.U32 R104, R184, R30, R16 ;  /* 0x0000001eb8687225 */ /* 0x000fe200078e0010 */
[----:B------:R-:W-:Y:S02]  /*1e40*/  P2R R112, PR, RZ, 0x10 ;  /* 0x00000010ff707803 */ /* 0x000fe40000000000 */
[----:B------:R-:W-:Y:S01]  /*1e50*/  SHF.L.U64.HI R125, R30, 0x7, R31 ;  /* 0x000000071e7d7819 */ /* 0x000fe2000001021f */
[----:B------:R-:W-:Y:S01]  /*1e60*/  IMAD R15, R194, UR5, R15 ;  /* 0x00000005c20f7c24 */ /* 0x000fe2000f8e020f */
[----:B------:R-:W-:Y:S01]  /*1e70*/  ULDC.64 UR4, c[0x0][0x2f8] ;  /* 0x0000be0000047ab9 */ /* 0x000fe20000000a00 */
[----:B------:R-:W-:Y:S01]  /*1e80*/  SHF.L.U64.HI R32, R30, 0x6, R31 ;  /* 0x000000061e207819 */ /* 0x000fe2000001021f */
[----:B------:R-:W-:Y:S01]  /*1e90*/  IMAD R11, R0, UR4, RZ ;  /* 0x00000004000b7c24 */ /* 0x000fe2000f8e02ff */
[----:B------:R-:W-:Y:S01]  /*1ea0*/  SHF.R.S32.HI R147, RZ, 0x1f, R210 ;  /* 0x0000001fff937819 */ /* 0x000fe200000114d2 */
[----:B------:R-:W-:Y:S01]  /*1eb0*/  IMAD.WIDE.U32 R6, R194, UR4, R6 ;  /* 0x00000004c2067c25 */ /* 0x000fe2000f8e0006 */
[----:B0-----:R-:W-:-:S03]  /*1ec0*/  LEA.HI R151, R151, 0x8, RZ, 0x19 ;  /* 0x0000000897977811 */ /* 0x001fc600078fc8ff */
[----:B------:R-:W-:Y:S01]  /*1ed0*/  IMAD R11, R194, UR5, R11 ;  /* 0x00000005c20b7c24 */ /* 0x000fe2000f8e020b */
[----:B------:R-:W-:Y:S01]  /*1ee0*/  ULDC.64 UR4, c[0x0][0x300] ;  /* 0x0000c00000047ab9 */ /* 0x000fe20000000a00 */
[----:B------:R-:W-:Y:S01]  /*1ef0*/  IMAD.IADD R9, R9, 0x1, R15 ;  /* 0x0000000109097824 */ /* 0x000fe200078e020f */
[----:B-1----:R-:W-:Y:S01]  /*1f00*/  SHF.L.U64.HI R35, R4, 0x6, R5 ;  /* 0x0000000604237819 */ /* 0x002fe20000010205 */
[-C--:B------:R-:W-:Y:S01]  /*1f10*/  IMAD R10, R211, R4.reuse, RZ ;  /* 0x00000004d30a7224 */ /* 0x080fe200078e02ff */
[----:B------:R-:W-:Y:S01]  /*1f20*/  IADD3 R7, R7, R11, RZ ;  /* 0x0000000b07077210 */ /* 0x000fe20007ffe0ff */
[----:B------:R-:W-:Y:S01]  /*1f30*/  IMAD.WIDE.U32 R102, R184, R4, R22 ;  /* 0x00000004b8667225 */ /* 0x000fe200078e0016 */
[----:B------:R-:W-:-:S03]  /*1f40*/  SHF.L.U32 R33, R4, 0x6, RZ ;  /* 0x0000000604217819 */ /* 0x000fc600000006ff */
[C---:B------:R-:W-:Y:S02]  /*1f50*/  IMAD R15, R184.reuse, R5, R10 ;  /* 0x00000005b80f7224 */ /* 0x040fe400078e020a */
[----:B------:R-:W-:-:S03]  /*1f60*/  IMAD.WIDE.U32 R100, R184, R4, R16 ;  /* 0x00000004b8647225 */ /* 0x000fc600078e0010 */
[----:B------:R-:W-:Y:S01]  /*1f70*/  IADD3 R103, R15, R103, RZ ;  /* 0x000000670f677210 */ /* 0x000fe20007ffe0ff */
[----:B------:R-:W-:Y:S02]  /*1f80*/  IMAD.IADD R101, R101, 0x1, R15 ;  /* 0x0000000165657824 */ /* 0x000fe400078e020f */
[----:B------:R-:W-:Y:S02]  /*1f90*/  IMAD.SHL.U32 R34, R4, 0x80, RZ ;  /* 0x0000008004227824 */ /* 0x000fe400078e00ff */
[----:B-----5:R-:W-:-:S04]  /*1fa0*/  IMAD.WIDE.U32 R100, R146, R4, R100 ;  /* 0x0000000492647225 */ /* 0x020fc800078e0064 */
[----:B------:R-:W-:Y:S01]  /*1fb0*/  IMAD.WIDE.U32 R102, R146, R4, R102 ;  /* 0x0000000492667225 */ /* 0x000fe200078e0066 */
        /* <DEDUP_REMOVED lines=8> */
[----:B------:R-:W-:Y:S01]  /*2040*/  IMAD R93, R184, R127, R6 ;  /* 0x0000007fb85d7224 */ /* 0x000fe200078e0206 */
[----:B------:R-:W-:Y:S01]  /*2050*/  SHF.L.U64.HI R127, R126, 0x6, R127 ;  /* 0x000000067e7f7819 */ /* 0x000fe2000001027f */
[----:B------:R-:W-:Y:S01]  /*2060*/  IMAD.WIDE.U32 R6, R184, R126, R22 ;  /* 0x0000007eb8067225 */ /* 0x000fe200078e0016 */
[----:B------:R-:W-:-:S03]  /*2070*/  SHF.L.U64.HI R126, R4, 0x7, R5 ;  /* 0x00000007047e7819 */ /* 0x000fc60000010205 */
        /* <DEDUP_REMOVED lines=8> */
[C---:B------:R-:W-:Y:S01]  /*2100*/  SEL R7, R121.reuse, RZ, P3 ;  /* 0x000000ff79077207 */ /* 0x040fe20001800000 */
[----:B------:R-:W-:Y:S01]  /*2110*/  IMAD R11, R184, R31, R0 ;  /* 0x0000001fb80b7224 */ /* 0x000fe200078e0200 */
[----:B------:R-:W-:Y:S01]  /*2120*/  SEL R0, R121, RZ, P4 ;  /* 0x000000ff79007207 */ /* 0x000fe20002000000 */
[----:B------:R-:W-:Y:S01]  /*2130*/  IMAD.IADD R9, R186, 0x1, R9 ;  /* 0x00000001ba097824 */ /* 0x000fe200078e0209 */
[----:B------:R-:W-:Y:S01]  /*2140*/  IADD3 R7, R22, R7, RZ ;  /* 0x0000000716077210 */ /* 0x000fe20007ffe0ff */
[----:B------:R-:W-:Y:S01]  /*2150*/  IMAD.IADD R105, R105, 0x1, R11 ;  /* 0x0000000169697824 */ /* 0x000fe200078e020b */
[----:B------:R-:W-:Y:S01]  /*2160*/  LOP3.LUT P0, RZ, R217, 0x4, RZ, 0xc0, !PT ;  /* 0x00000004d9ff7812 */ /* 0x000fe2000780c0ff */
[----:B------:R-:W-:Y:S01]  /*2170*/  IMAD.IADD R8, R187, 0x1, R0 ;  /* 0x00000001bb087824 */ /* 0x000fe200078e0200 */
[----:B------:R-:W-:Y:S01]  /*2180*/  SHF.R.S32.HI R0, RZ, 0x1f, R7 ;  /* 0x0000001fff007819 */ /* 0x000fe20000011407 */
[----:B------:R-:W-:Y:S01]  /*2190*/  IMAD.IADD R107, R11, 0x1, R107 ;  /* 0x000000010b6b7824 */ /* 0x000fe200078e026b */
[----:B------:R-:W-:Y:S01]  /*21a0*/  SHF.R.S32.HI R6, RZ, 0x1f, R9 ;  /* 0x0000001fff067819 */ /* 0x000fe20000011409 */
[----:B------:R-:W-:Y:S01]  /*21b0*/  IMAD.WIDE.U32 R104, R146, R30, R104 ;  /* 0x0000001e92687225 */ /* 0x000fe200078e0068 */
[----:B------:R-:W-:-:S02]  /*21c0*/  LEA.HI R21, R0, R7, RZ, 0x3 ;  /* 0x0000000700157211 */ /* 0x000fc400078f18ff */
[----:B------:R-:W-:Y:S01]  /*21d0*/  SHF.R.S32.HI R11, RZ, 0x1f, R8 ;  /* 0x0000001fff0b7819 */ /* 0x000fe20000011408 */
[----:B------:R-:W-:Y:S01]  /*21e0*/  IMAD.WIDE.U32 R106, R146, R30, R106 ;  /* 0x0000001e926a7225 */ /* 0x000fe200078e006a */
[----:B------:R-:W-:Y:S02]  /*21f0*/  LEA.HI R0, R0, R7, RZ, 0x6 ;  /* 0x0000000700007211 */ /* 0x000fe400078f30ff */
[CC--:B------:R-:W-:Y:S01]  /*2200*/  LEA.HI R20, R6.reuse, R9.reuse, RZ, 0x3 ;  /* 0x0000000906147211 */ /* 0x0c0fe200078f18ff */
[----:B------:R-:W-:Y:S01]  /*2210*/  IMAD.SHL.U32 R121, R121, 0x2, RZ ;  /* 0x0000000279797824 */ /* 0x000fe200078e00ff */
[----:B------:R-:W-:Y:S02]  /*2220*/  LEA.HI R6, R6, R9, RZ, 0x6 ;  /* 0x0000000906067211 */ /* 0x000fe400078f30ff */
[----:B------:R-:W-:Y:S02]  /*2230*/  LOP3.LUT R7, R196, 0x38, R21, 0xf8, !PT ;  /* 0x00000038c4077812 */ /* 0x000fe400078ef815 */
[----:B------:R-:W-:-:S02]  /*2240*/  LEA.HI R15, R11, R8, RZ, 0x3 ;  /* 0x000000080b0f7211 */ /* 0x000fc400078f18ff */
[----:B------:R-:W-:Y:S02]  /*2250*/  SHF.L.U32 R0, R0, 0x7, RZ ;  /* 0x0000000700007819 */ /* 0x000fe400000006ff */
[----:B------:R-:W-:Y:S02]  /*2260*/  LOP3.LUT R10, R191, 0x38, R21, 0xf8, !PT ;  /* 0x00000038bf0a7812 */ /* 0x000fe400078ef815 */
[----:B------:R-:W-:Y:S01]  /*2270*/  LEA.HI R11, R11, R8, RZ, 0x6 ;  /* 0x000000080b0b7211 */ /* 0x000fe200078f30ff */
[----:B------:R-:W-:Y:S01]  /*2280*/  IMAD.SHL.U32 R8, R6, 0x80, RZ ;  /* 0x0000008006087824 */ /* 0x000fe200078e00ff */
[----:B------:R-:W-:Y:S02]  /*2290*/  LOP3.LUT R6, R7, R198, RZ, 0x3c, !PT ;  /* 0x000000c607067212 */ /* 0x000fe400078e3cff */
[----:B------:R-:W-:Y:S01]  /*22a0*/  LOP3.LUT R0, R0, 0xffffe000, RZ, 0xc0, !PT ;  /* 0xffffe00000007812 */ /* 0x000fe200078ec0ff */
[----:B------:R-:W-:Y:S01]  /*22b0*/  IMAD.SHL.U32 R12, R11, 0x80, RZ ;  /* 0x000000800b0c7824 */ /* 0x000fe200078e00ff */
[----:B------:R-:W-:-:S02]  /*22c0*/  LOP3.LUT R10, R10, R225, RZ, 0x3c, !PT ;  /* 0x000000e10a0a7212 */ /* 0x000fc400078e3cff */
[----:B------:R-:W-:Y:S02]  /*22d0*/  SHF.R.S32.HI R7, RZ, 0x1f, R146 ;  /* 0x0000001fff077819 */ /* 0x000fe40000011492 */
[-C--:B------:R-:W-:Y:S02]  /*22e0*/  IADD3 R143, R10, R0.reuse, R199 ;  /* 0x000000000a8f7210 */ /* 0x080fe40007ffe0c7 */
[----:B------:R-:W-:Y:S01]  /*22f0*/  LEA R145, R197, R0, 0x9 ;  /* 0x00000000c5917211 */ /* 0x000fe200078e48ff */
[C---:B------:R-:W-:Y:S01]  /*2300*/  IMAD R0, R7.reuse, R4, RZ ;  /* 0x0000000407007224 */ /* 0x040fe200078e02ff */
[C---:B------:R-:W-:Y:S01]  /*2310*/  LOP3.LUT R9, R196.reuse, 0x38, R20, 0xf8, !PT ;  /* 0x00000038c4097812 */ /* 0x040fe200078ef814 */
[----:B------:R-:W-:Y:S01]  /*2320*/  IMAD R7, R7, R30, RZ ;  /* 0x0000001e07077224 */ /* 0x000fe200078e02ff */
[----:B------:R-:W-:Y:S01]  /*2330*/  LOP3.LUT R11, R196, 0x38, R15, 0xf8, !PT ;  /* 0x00000038c40b7812 */ /* 0x000fe200078ef80f */
[----:B------:R-:W-:Y:S01]  /*2340*/  IMAD R27, R146, R5, R0 ;  /* 0x00000005921b7224 */ /* 0x000fe200078e0200 */
[----:B------:R-:W-:Y:S01]  /*2350*/  LOP3.LUT R5, R196, 0x18, R22, 0xf8, !PT ;  /* 0x00000018c4057812 */ /* 0x000fe200078ef816 */
[----:B------:R-:W-:Y:S01]  /*2360*/  IMAD R7, R146, R31, R7 ;  /* 0x0000001f92077224 */ /* 0x000fe200078e0207 */
[----:B------:R-:W-:Y:S01]  /*2370*/  LOP3.LUT R26, R191, 0x38, R15, 0xf8, !PT ;  /* 0x00000038bf1a7812 */ /* 0x000fe200078ef80f */
[----:B------:R-:W-:Y:S01]  /*2380*/  IMAD.SHL.U32 R31, R30, 0x80, RZ ;  /* 0x000000801e1f7824 */ /* 0x000fe200078e00ff */
[-C--:B------:R-:W-:Y:S01]  /*2390*/  LOP3.LUT R0, R5, R198.reuse, RZ, 0x3c, !PT ;  /* 0x000000c605007212 */ /* 0x080fe200078e3cff */
[----:B------:R-:W-:Y:S01]  /*23a0*/  IMAD.IADD R28, R101, 0x1, R27 ;  /* 0x00000001651c7824 */ /* 0x000fe200078e021b */
[----:B------:R-:W-:Y:S01]  /*23b0*/  LOP3.LUT R8, R8, 0xffffe000, RZ, 0xc0, !PT ;  /* 0xffffe00008087812 */ /* 0x000fe200078ec0ff */
[----:B------:R-:W-:Y:S01]  /*23c0*/  IMAD.IADD R25, R7, 0x1, R107 ;  /* 0x0000000107197824 */ /* 0x000fe200078e026b */
[----:B------:R-:W-:Y:S01]  /*23d0*/  LOP3.LUT R12, R12, 0xffffe000, RZ, 0xc0, !PT ;  /* 0xffffe0000c0c7812 */ /* 0x000fe200078ec0ff */
[----:B------:R-:W-:Y:S01]  /*23e0*/  IMAD R29, R197, 0x200, R0 ;  /* 0x00000200c51d7824 */ /* 0x000fe200078e0200 */
[----:B------:R-:W-:Y:S01]  /*23f0*/  LOP3.LUT R14, R191, 0x38, R20, 0xf8, !PT ;  /* 0x00000038bf0e7812 */ /* 0x000fe200078ef814 */
[C---:B------:R-:W-:Y:S01]  /*2400*/  IMAD R144, R197.reuse, 0x200, R8 ;  /* 0x00000200c5907824 */ /* 0x040fe200078e0208 */
[----:B------:R-:W-:Y:S01]  /*2410*/  SEL R0, RZ, 0x20, P1 ;  /* 0x00000020ff007807 */ /* 0x000fe20000800000 */
[----:B------:R-:W-:Y:S01]  /*2420*/  IMAD R142, R197, 0x200, R12 ;  /* 0x00000200c58e7824 */ /* 0x000fe200078e020c */
[-C--:B------:R-:W-:Y:S01]  /*2430*/  LOP3.LUT R9, R9, R198.reuse, RZ, 0x3c, !PT ;  /* 0x000000c609097212 */ /* 0x080fe200078e3cff */
[----:B------:R-:W-:Y:S01]  /*2440*/  IMAD.SHL.U32 R30, R30, 0x40, RZ ;  /* 0x000000401e1e7824 */ /* 0x000fe200078e00ff */
[----:B------:R-:W-:-:S02]  /*2450*/  LOP3.LUT R11, R11, R198, RZ, 0x3c, !PT ;  /* 0x000000c60b0b7212 */ /* 0x000fc400078e3cff */
[-C--:B------:R-:W-:Y:S01]  /*2460*/  LOP3.LUT R26, R26, R225.reuse, RZ, 0x3c, !PT ;  /* 0x000000e11a1a7212 */ /* 0x080fe200078e3cff */
[----:B------:R-:W-:Y:S01]  /*2470*/  IMAD.IADD R144, R144, 0x1, R9 ;  /* 0x0000000190907824 */ /* 0x000fe200078e0209 */
[----:B------:R-:W-:Y:S01]  /*2480*/  LOP3.LUT R14, R14, R225, RZ, 0x3c, !PT ;  /* 0x000000e10e0e7212 */ /* 0x000fe200078e3cff */
[----:B------:R-:W-:Y:S01]  /*2490*/  IMAD.IADD R142, R142, 0x1, R11 ;  /* 0x000000018e8e7824 */ /* 0x000fe200078e020b */
[----:B------:R-:W-:Y:S02]  /*24a0*/  IADD3 R116, P4, R184, R117, RZ ;  /* 0x00000075b8747210 */ /* 0x000fe40007f9e0ff */
[----:B------:R-:W-:Y:S02]  /*24b0*/  SEL R123, R123, 0xffffffe0, !P0 ;  /* 0xffffffe07b7b7807 */ /* 0x000fe40004000000 */
[----:B------:R-:W-:Y:S02]  /*24c0*/  SHF.R.S32.HI R111, RZ, 0x3, R21 ;  /* 0x00000003ff6f7819 */ /* 0x000fe40000011415 */
[----:B------:R-:W-:Y:S01]  /*24d0*/  SHF.R.S32.HI R110, RZ, 0x3, R20 ;  /* 0x00000003ff6e7819 */ /* 0x000fe20000011414 */
[----:B------:R-:W-:Y:S01]  /*24e0*/  IMAD.IADD R133, R123, 0x1, R29 ;  /* 0x000000017b857824 */ /* 0x000fe200078e021d */
[----:B------:R-:W-:-:S02]  /*24f0*/  SHF.R.S32.HI R109, RZ, 0x3, R15 ;  /* 0x00000003ff6d7819 */ /* 0x000fc4000001140f */
[----:B------:R-:W-:Y:S02]  /*2500*/  LOP3.LUT R21, R21, 0xfffffff8, RZ, 0xc0, !PT ;  /* 0xfffffff815157812 */ /* 0x000fe400078ec0ff */
[----:B------:R-:W-:Y:S02]  /*2510*/  LOP3.LUT R20, R20, 0xfffffff8, RZ, 0xc0, !PT ;  /* 0xfffffff814147812 */ /* 0x000fe400078ec0ff */
[----:B------:R-:W-:Y:S02]  /*2520*/  LOP3.LUT R15, R15, 0xfffffff8, RZ, 0xc0, !PT ;  /* 0xfffffff80f0f7812 */ /* 0x000fe400078ec0ff */
[----:B------:R-:W-:Y:S02]  /*2530*/  LOP3.LUT R0, R3, R0, RZ, 0xfc, !PT ;  /* 0x0000000003007212 */ /* 0x000fe400078efcff */
[----:B------:R-:W-:Y:S01]  /*2540*/  IADD3 R136, R26, R12, R199 ;  /* 0x0000000c1a887210 */ /* 0x000fe20007ffe0c7 */
[----:B------:R-:W-:Y:S01]  /*2550*/  IMAD.IADD R26, R105, 0x1, R7 ;  /* 0x00000001691a7824 */ /* 0x000fe200078e0207 */
[----:B------:R-:W-:-:S02]  /*2560*/  IADD3 R137, R14, R8, R199 ;  /* 0x000000080e897210 */ /* 0x000fc40007ffe0c7 */
[----:B------:R-:W-:Y:S02]  /*2570*/  IADD3 R145, R145, R6, RZ ;  /* 0x0000000691917210 */ /* 0x000fe40007ffe0ff */
[----:B------:R-:W-:Y:S02]  /*2580*/  IADD3.X R117, R211, R13, RZ, P4, !PT ;  /* 0x0000000dd3757210 */ /* 0x000fe400027fe4ff */
[----:B------:R-:W-:Y:S02]  /*2590*/  IADD3 R27, R27, R103, RZ ;  /* 0x000000671b1b7210 */ /* 0x000fe40007ffe0ff */
        /* <DEDUP_REMOVED lines=8> */
[----:B------:R-:W-:-:S02]  /*2620*/  LOP3.LUT R6, R0, 0x20, RZ, 0xc0, !PT ;  /* 0x0000002000067812 */ /* 0x000fc400078ec0ff */
[----:B------:R-:W-:-:S07]  /*2630*/  IADD3 R5, R99, R37, RZ ;  /* 0x0000002563057210 */ /* 0x000fce0007ffe0ff */
.L_x_2305:
[----:B0-----:R-:W0:Y:S01]  /*2640*/  LDC.64 R118, c[0x0][0x2d8] ;  /* 0x0000b600ff767b82 */ /* 0x001e220000000a00 */
[----:B--2---:R-:W-:Y:S01]  /*2650*/  VIADD R39, R2, 0xffffffff ;  /* 0xffffffff02277836 */ /* 0x004fe20000000000 */
[----:B------:R-:W-:Y:S05]  /*2660*/  YIELD ;  /* 0x0000000000007946 */ /* 0x000fea0003800000 */
[----:B------:R-:W-:Y:S01]  /*2670*/  SHF.R.S32.HI R36, RZ, 0x1f, R39 ;  /* 0x0000001fff247819 */ /* 0x000fe20000011427 */
[----:B-1----:R-:W1:Y:S01]  /*2680*/  LDC R120, c[0x0][0x3d4] ;  /* 0x0000f500ff787b82 */ /* 0x002e620000000800 */
[-C--:B------:R-:W-:Y:S01]  /*2690*/  IMAD R3, R124, R39.reuse, RZ ;  /* 0x000000277c037224 */ /* 0x080fe200078e02ff */
[----:B------:R-:W-:Y:S01]  /*26a0*/  BSSY B0, `(.L_x_2206) ;  /* 0x000073b000007945 */ /* 0x000fe20003800000 */
[----:B------:R-:W-:-:S04]  /*26b0*/  IMAD.WIDE.U32 R130, R92, R39, RZ ;  /* 0x000000275c827225 */ /* 0x000fc800078e00ff */
[----:B------:R-:W-:Y:S01]  /*26c0*/  IMAD R37, R36, R92, R3 ;  /* 0x0000005c24257224 */ /* 0x000fe200078e0203 */
[CC--:B------:R-:W-:Y:S01]  /*26d0*/  IADD3 R3, P5, R94.reuse, R130.reuse, RZ ;  /* 0x000000825e037210 */ /* 0x0c0fe20007fbe0ff */
[----:B------:R-:W-:Y:S01]  /*26e0*/  IMAD R47, R19, 0x6000, R29 ;  /* 0x00006000132f7824 */ /* 0x000fe200078e021d */
[----:B------:R-:W-:Y:S01]  /*26f0*/  IADD3 R0, P1, P4, R94, R130, R132 ;  /* 0x000000825e007210 */ /* 0x000fe20007c3e084 */
[----:B------:R-:W-:Y:S02]  /*2700*/  IMAD.IADD R88, R131, 0x1, R37 ;  /* 0x0000000183587824 */ /* 0x000fe400078e0225 */
[----:B------:R-:W-:Y:S01]  /*2710*/  IMAD R47, R47, 0x2, R114 ;  /* 0x000000022f2f7824 */ /* 0x000fe200078e0272 */
[-C--:B0-----:R-:W-:Y:S02]  /*2720*/  LEA R48, P0, R3, R118.reuse, 0x1 ;  /* 0x0000007603307211 */ /* 0x081fe400078008ff */
[----:B------:R-:W-:Y:S02]  /*2730*/  IADD3.X R4, R88, R93, RZ, P5, !PT ;  /* 0x0000005d58047210 */ /* 0x000fe40002ffe4ff */
[----:B------:R-:W-:-:S02]  /*2740*/  LEA R44, P5, R0, R118, 0x1 ;  /* 0x00000076002c7211 */ /* 0x000fc400078a08ff */
[-C--:B------:R-:W-:Y:S01]  /*2750*/  LEA.HI.X R49, R3, R119.reuse, R4, 0x1, P0 ;  /* 0x0000007703317211 */ /* 0x080fe200000f0c04 */
[----:B------:R-:W-:Y:S01]  /*2760*/  IMAD R3, R19, 0x6000, R133 ;  /* 0x0000600013037824 */ /* 0x000fe200078e0285 */
[----:B-1----:R-:W-:Y:S02]  /*2770*/  ISETP.GE.AND P0, PT, R120, 0x1, PT ;  /* 0x000000017800780c */ /* 0x002fe40003f06270 */
[----:B------:R-:W-:Y:S01]  /*2780*/  IADD3.X R2, R93, R88, R127, P1, P4 ;  /* 0x000000585d027210 */ /* 0x000fe20000fe847f */
[----:B------:R-:W-:Y:S01]  /*2790*/  IMAD R46, R3, 0x2, R114 ;  /* 0x00000002032e7824 */ /* 0x000fe200078e0272 */
[----:B------:R-:W-:Y:S02]  /*27a0*/  ISETP.GT.AND P1, PT, R39, R122, PT ;  /* 0x0000007a2700720c */ /* 0x000fe40003f24270 */
[----:B------:R-:W-:Y:S02]  /*27b0*/  LEA.HI.X R45, R0, R119, R2, 0x1, P5 ;  /* 0x00000077002d7211 */ /* 0x000fe400028f0c02 */
[----:B------:R-:W-:-:S02]  /*27c0*/  P2R R115, PR, RZ, 0x2 ;  /* 0x00000002ff737803 */ /* 0x000fc40000000000 */
[----:B------:R-:W-:-:S03]  /*27d0*/  MOV R2, R39 ;  /* 0x0000002700027202 */ /* 0x000fc60000000f00 */
[----:B------:R-:W-:Y:S05]  /*27e0*/  @!P0 BRA `(.L_x_2207) ;  /* 0x0000006c00c48947 */ /* 0x000fea0003800000 */
[----:B------:R-:W-:Y:S01]  /*27f0*/  ULDC.U8 UR4, c[0x0][0x3f0] ;  /* 0x0000fc0000047ab9 */ /* 0x000fe20000000000 */
[-C--:B------:R-:W-:Y:S01]  /*2800*/  IMAD R0, R125, R39.reuse, RZ ;  /* 0x000000277d007224 */ /* 0x080fe200078e02ff */
[----:B------:R-:W-:Y:S01]  /*2810*/  ISETP.NE.AND P0, PT, RZ, UR4, PT ;  /* 0x00000004ff007c0c */ /* 0x000fe2000bf05270 */
[----:B------:R-:W-:Y:S02]  /*2820*/  IMAD R37, R126, R39, RZ ;  /* 0x000000277e257224 */ /* 0x000fe400078e02ff */
[----:B------:R-:W-:Y:S02]  /*2830*/  IMAD R3, R36, R31, R0 ;  /* 0x0000001f24037224 */ /* 0x000fe400078e0200 */
[----:B------:R-:W-:Y:S02]  /*2840*/  IMAD R4, R2, -0x80, R24 ;  /* 0xffffff8002047824 */ /* 0x000fe400078e0218 */
[----:B------:R-:W-:-:S03]  /*2850*/  IMAD.WIDE.U32 R86, R31, R39, RZ ;  /* 0x000000271f567225 */ /* 0x000fc600078e00ff */
[----:B------:R-:W-:Y:S01]  /*2860*/  VIMNMX R4, R4, 0x80, PT ;  /* 0x0000008004047848 */ /* 0x000fe20003fe0100 */
[----:B------:R-:W-:Y:S02]  /*2870*/  IMAD R37, R36, R34, R37 ;  /* 0x0000002224257224 */ /* 0x000fe400078e0225 */
        /* <DEDUP_REMOVED lines=25> */
[C---:B------:R-:W-:Y:S01]  /*2a10*/  VIADD R43, R16.reuse, 0x10 ;  /* 0x00000010102b7836 */ /* 0x040fe20000000000 */
[----:B------:R-:W-:Y:S01]  /*2a20*/  LEA R36, P4, R37, UR4, 0x1 ;  /* 0x0000000425247c11 */ /* 0x000fe2000f8808ff */
        /* <DEDUP_REMOVED lines=8> */
[----:B------:R-:W-:Y:S01]  /*2ab0*/  VIADD R51, R16, 0x30 ;  /* 0x0000003010337836 */ /* 0x000fe20000000000 */
[----:B------:R-:W-:-:S02]  /*2ac0*/  LEA.HI.X R39, R39, UR7, R42, 0x1, P4 ;  /* 0x0000000727277c11 */ /* 0x000fc4000a0f0c2a */
[-C--:B------:R-:W-:Y:S02]  /*2ad0*/  ISETP.GE.AND P4, PT, R43, R120.reuse, PT ;  /* 0x000000782b00720c */ /* 0x080fe40003f86270 */
[----:B------:R-:W-:Y:S01]  /*2ae0*/  IADD3 R43, R16, 0x20, RZ ;  /* 0x00000020102b7810 */ /* 0x000fe20007ffe0ff */
[----:B------:R0:W5:Y:S04]  /*2af0*/  @!P1 LDG.E.64 R128, desc[UR56][R36.64] ;  /* 0x0000003824809981 */ /* 0x000168000c1e1b00 */
[----:B------:R0:W5:Y:S01]  /*2b00*/  @!P1 LDG.E.64 R130, desc[UR56][R38.64] ;  /* 0x0000003826829981 */ /* 0x000162000c1e1b00 */
[----:B------:R-:W-:-:S05]  /*2b10*/  ISETP.GE.AND P1, PT, R43, R120, PT ;  /* 0x000000782b00720c */ /* 0x000fca0003f26270 */
        /* <DEDUP_REMOVED lines=23> */
.L_x_2210:
[----:B------:R-:W-:Y:S05]  /*2c90*/  BSYNC B1 ;  /* 0x0000000000017941 */ /* 0x000fea0003800000 */
.L_x_2209:
        /* <DEDUP_REMOVED lines=27> */
[----:B------:R-:W-:Y:S02]  /*2e50*/  LEA.HI.X R39, R84, UR7, R3, 0x1, P1 ;  /* 0x0000000754277c11 */ /* 0x000fe400088f0c03 */
[C---:B------:R-:W-:Y:S02]  /*2e60*/  ISETP.GE.AND P1, PT, R16.reuse, R120, PT ;  /* 0x000000781000720c */ /* 0x040fe40003f26270 */
        /* <DEDUP_REMOVED lines=32> */
.L_x_2212:
[----:B------:R-:W-:Y:S05]  /*3070*/  BSYNC B1 ;  /* 0x0000000000017941 */ /* 0x000fea0003800000 */
.L_x_2211:
[----:B------:R-:W-:Y:S01]  /*3080*/  IMAD.MOV.U32 R0, RZ, RZ, R74 ;  /* 0x000000ffff007224 */ /* 0x000fe200078e004a */
[----:B------:R-:W-:Y:S01]  /*3090*/  MOV R3, R75 ;  /* 0x0000004b00037202 */ /* 0x000fe20000000f00 */
[----:B01----:R-:W-:Y:S01]  /*30a0*/  IMAD.MOV.U32 R37, RZ, RZ, R83 ;  /* 0x000000ffff257224 */ /* 0x003fe200078e0053 */
[----:B------:R-:W-:Y:S02]  /*30b0*/  MOV R36, R82 ;  /* 0x0000005200247202 */ /* 0x000fe40000000f00 */
[----:B------:R-:W-:Y:S01]  /*30c0*/  PRMT R154, R0, 0x5410, R3 ;  /* 0x00005410009a7816 */ /* 0x000fe20000000003 */
[----:B------:R-:W-:Y:S01]  /*30d0*/  IMAD.MOV.U32 R0, RZ, RZ, R78 ;  /* 0x000000ffff007224 */ /* 0x000fe200078e004e */
[----:B------:R-:W-:Y:S01]  /*30e0*/  PRMT R164, R36, 0x5410, R37 ;  /* 0x0000541024a47816 */ /* 0x000fe20000000025 */
[----:B------:R-:W-:Y:S01]  /*30f0*/  IMAD.MOV.U32 R3, RZ, RZ, R79 ;  /* 0x000000ffff037224 */ /* 0x000fe200078e004f */
[----:B------:R-:W-:Y:S01]  /*3100*/  PRMT R152, R134, 0x5410, R135 ;  /* 0x0000541086987816 */ /* 0x000fe20000000087 */
[----:B------:R-:W-:Y:S01]  /*3110*/  IMAD.MOV.U32 R36, RZ, RZ, R128 ;  /* 0x000000ffff247224 */ /* 0x000fe200078e0080 */
[----:B------:R-:W-:Y:S01]  /*3120*/  ISETP.NE.AND P1, PT, R190, 0x3, PT ;  /* 0x00000003be00780c */ /* 0x000fe20003f25270 */
        /* <DEDUP_REMOVED lines=62> */
.L_x_2213:
[----:B------:R-:W-:Y:S01]  /*3510*/  LEA R3, R19, R18, 0x3 ;  /* 0x0000001213037211 */ /* 0x000fe200078e18ff */
[----:B------:R-:W-:Y:S01]  /*3520*/  BSSY B1, `(.L_x_2214) ;  /* 0x0000004000017945 */ /* 0x000fe20003800000 */
[----:B------:R-:W-:-:S04]  /*3530*/  SHF.L.U32 R0, R189, 0x1f, RZ ;  /* 0x0000001fbd007819 */ /* 0x000fc800000006ff */
[----:B------:R-:W0:Y:S02]  /*3540*/  SYNCS.PHASECHK.TRANS64.TRYWAIT P5, [R3+URZ+0x34890], R0 ;  /* 0x03489000030075a7 */ /* 0x000e2400080a017f */
[----:B0-----:R-:W-:Y:S05]  /*3550*/  @!P5 BRA `(.L_x_2215) ;  /* 0x000001e80078d947 */ /* 0x001fea0003800000 */
.L_x_2538:
[----:B------:R-:W-:Y:S05]  /*3560*/  BSYNC B1 ;  /* 0x0000000000017941 */ /* 0x000fea0003800000 */
.L_x_2214:
        /* <DEDUP_REMOVED lines=36> */
[----:B------:R-:W-:Y:S02]  /*37b0*/  HADD2.F32 R36, -RZ, R38.H1_H1 ;  /* 0x30000026ff247230 */ /* 0x000fe40000004100 */
[----:B------:R-:W-:Y:S01]  /*37c0*/  FMUL.FTZ R163, R160, R131 ;  /* 0x00000083a0a37220 */ /* 0x000fe20000410000 */
[----:B------:R-:W-:-:S02]  /*37d0*/  HADD2.F32 R157, -RZ, R161.H0_H0 ;  /* 0x200000a1ff9d7230 */ /* 0x000fc40000004100 */
        /* <DEDUP_REMOVED lines=11> */
.L_x_2221:
[----:B------:R-:W-:Y:S05]  /*3890*/  BSYNC B3 ;  /* 0x0000000000037941 */ /* 0x000fea0003800000 */
.L_x_2220:
[----:B--2---:R1:W-:Y:S02]  /*38a0*/  STG.E.128 desc[UR56][R48.64], R36 ;  /* 0x0000002430007986 */ /* 0x0043e4000c101d38 */
.L_x_2219:
[----:B------:R-:W-:Y:S05]  /*38b0*/  BSYNC B2 ;  /* 0x0000000000027941 */ /* 0x000fea0003800000 */
.L_x_2218:
        /* <DEDUP_REMOVED lines=48> */
.L_x_2225:
[----:B------:R-:W-:Y:S05]  /*3bc0*/  BSYNC B3 ;  /* 0x0000000000037941 */ /* 0x000fea0003800000 */
.L_x_2224:
[----:B--2---:R2:W-:Y:S02]  /*3bd0*/  STG.E.128 desc[UR56][R48.64+0x40], R36 ;  /* 0x0000402430007986 */ /* 0x0045e4000c101d38 */
.L_x_2223:
[----:B------:R-:W-:Y:S05]  /*3be0*/  BSYNC B2 ;  /* 0x0000000000027941 */ /* 0x000fea0003800000 */
.L_x_2222:
[----:B------:R-:W-:Y:S01]  /*3bf0*/  ISETP.NE.AND P0, PT, R9, RZ, PT ;  /* 0x000000ff0900720c */ /* 0x000fe20003f05270 */
[----:B------:R-:W-:-:S12]  /*3c00*/  BSSY B2, `(.L_x_2226) ;  /* 0x0000033000027945 */ /* 0x000fd80003800000 */
[----:B------:R-:W-:Y:S05]  /*3c10*/  @!P0 BRA `(.L_x_2227) ;  /* 0x0000000000c48947 */ /* 0x000fea0003800000 */
[----:B-12---:R1:W2:Y:S01]  /*3c20*/  LDS.128 R36, [R47+0x4000] ;  /* 0x004000002f247984 */ /* 0x0062a20000000c00 */
[----:B------:R-:W-:Y:S01]  /*3c30*/  IADD3 R91, R16, 0x20, RZ ;  /* 0x00000020105b7810 */ /* 0x000fe20007ffe0ff */
[----:B------:R-:W-:Y:S03]  /*3c40*/  BSSY B3, `(.L_x_2228) ;  /* 0x000002d000037945 */ /* 0x000fe60003800000 */
[----:B------:R-:W-:-:S13]  /*3c50*/  ISETP.GE.AND P0, PT, R91, R120, PT ;  /* 0x000000785b00720c */ /* 0x000fda0003f06270 */
[----:B-1----:R-:W-:Y:S05]  /*3c60*/  @P0 BRA `(.L_x_2229) ;  /* 0x0000000000a80947 */ /* 0x002fea0003800000 */
[----:B------:R-:W-:Y:S01]  /*3c70*/  SHF.R.U64 R128, R88, 0x10, R89 ;  /* 0x0000001058807819 */ /* 0x000fe20000001259 */
        /* <DEDUP_REMOVED lines=8> */
[----:B------:R-:W-:-:S02]  /*3d00*/  HADD2.F32 R88, -RZ, R118.H1_H1 ;  /* 0x30000076ff587230 */ /* 0x000fc40000004100 */
[----:B------:R-:W-:Y:S02]  /*3d10*/  HADD2.F32 R90, -RZ, R90.H0_H0 ;  /* 0x2000005aff5a7230 */ /* 0x000fe40000004100 */
[----:B------:R-:W-:Y:S02]  /*3d20*/  HADD2.F32 R83, -RZ, R82.H0_H0 ;  /* 0x20000052ff537230 */ /* 0x000fe40000004100 */
[-C--:B------:R-:W-:Y:S01]  /*3d30*/  FMUL.FTZ R82, R39, R128.reuse ;  /* 0x0000008027527220 */ /* 0x080fe20000410000 */
[----:B------:R-:W-:Y:S02]  /*3d40*/  HADD2.F32 R118, -RZ, R118.H0_H0 ;  /* 0x20000076ff767230 */ /* 0x000fe40000004100 */
[C---:B------:R-:W-:Y:S01]  /*3d50*/  FMUL.FTZ R128, R37.reuse, R128 ;  /* 0x0000008025807220 */ /* 0x040fe20000410000 */
[-C--:B------:R-:W-:Y:S01]  /*3d60*/  FMUL.FTZ R91, R88, R89.reuse ;  /* 0x00000059585b7220 */ /* 0x080fe20000410000 */
[-C--:B------:R-:W-:Y:S02]  /*3d70*/  FFMA.FTZ R37, R37, R90.reuse, -R82 ;  /* 0x0000005a25257223 */ /* 0x080fe40000010852 */
[----:B------:R-:W-:Y:S01]  /*3d80*/  FFMA.FTZ R82, R39, R90, R128 ;  /* 0x0000005a27527223 */ /* 0x000fe20000010080 */
[C---:B------:R-:W-:Y:S01]  /*3d90*/  FMUL.FTZ R89, R118.reuse, R89 ;  /* 0x0000005976597220 */ /* 0x040fe20000410000 */
[----:B------:R-:W-:Y:S01]  /*3da0*/  FFMA.FTZ R39, R118, R83, -R91 ;  /* 0x0000005376277223 */ /* 0x000fe2000001085b */
[----:B------:R-:W-:-:S02]  /*3db0*/  HADD2.F32 R91, -RZ, R167.H0_H0 ;  /* 0x200000a7ff5b7230 */ /* 0x000fc40000004100 */
[--C-:B------:R-:W-:Y:S02]  /*3dc0*/  HADD2.F32 R118, -RZ, R36.reuse.H1_H1 ;  /* 0x30000024ff767230 */ /* 0x100fe40000004100 */
[----:B------:R-:W-:Y:S01]  /*3dd0*/  FFMA.FTZ R88, R88, R83, R89 ;  /* 0x0000005358587223 */ /* 0x000fe20000010059 */
[----:B------:R-:W-:Y:S01]  /*3de0*/  HADD2.F32 R90, -RZ, R36.H0_H0 ;  /* 0x20000024ff5a7230 */ /* 0x000fe20000004100 */
[----:B------:R-:W-:Y:S01]  /*3df0*/  F2FP.F16.F32.PACK_AB R37, R82, R37 ;  /* 0x000000255225723e */ /* 0x000fe200000000ff */
[----:B------:R-:W-:Y:S02]  /*3e00*/  HADD2.F32 R167, -RZ, R167.H1_H1 ;  /* 0x300000a7ffa77230 */ /* 0x000fe40000004100 */
[-C--:B------:R-:W-:Y:S01]  /*3e10*/  FMUL.FTZ R119, R118, R91.reuse ;  /* 0x0000005b76777220 */ /* 0x080fe20000410000 */
[----:B------:R-:W-:Y:S02]  /*3e20*/  HADD2.F32 R36, -RZ, R38.H1_H1 ;  /* 0x30000026ff247230 */ /* 0x000fe40000004100 */
[----:B------:R-:W-:Y:S01]  /*3e30*/  FMUL.FTZ R91, R90, R91 ;  /* 0x0000005b5a5b7220 */ /* 0x000fe20000410000 */
[----:B------:R-:W-:Y:S01]  /*3e40*/  HADD2.F32 R83, -RZ, R164.H0_H0 ;  /* 0x200000a4ff537230 */ /* 0x000fe20000004100 */
[----:B------:R-:W-:Y:S01]  /*3e50*/  F2FP.F16.F32.PACK_AB R39, R88, R39 ;  /* 0x000000275827723e */ /* 0x000fe200000000ff */
[----:B------:R-:W-:-:S02]  /*3e60*/  HADD2.F32 R38, -RZ, R38.H0_H0 ;  /* 0x20000026ff267230 */ /* 0x000fc40000004100 */
        /* <DEDUP_REMOVED lines=10> */
.L_x_2229:
[----:B------:R-:W-:Y:S05]  /*3f10*/  BSYNC B3 ;  /* 0x0000000000037941 */ /* 0x000fea0003800000 */
.L_x_2228:
[----:B--2---:R3:W-:Y:S02]  /*3f20*/  STG.E.128 desc[UR56][R48.64+0x80], R36 ;  /* 0x0000802430007986 */ /* 0x0047e4000c101d38 */
.L_x_2227:
[----:B------:R-:W-:Y:S05]  /*3f30*/  BSYNC B2 ;  /* 0x0000000000027941 */ /* 0x000fea0003800000 */
.L_x_2226:
        /* <DEDUP_REMOVED lines=50> */
.L_x_2233:
[----:B------:R-:W-:Y:S05]  /*4260*/  BSYNC B3 ;  /* 0x0000000000037941 */ /* 0x000fea0003800000 */
.L_x_2232:
[----:B--2---:R4:W-:Y:S02]  /*4270*/  STG.E.128 desc[UR56][R48.64+0xc0], R36 ;  /* 0x0000c02430007986 */ /* 0x0049e4000c101d38 */
.L_x_2231:
[----:B------:R-:W-:Y:S05]  /*4280*/  BSYNC B2 ;  /* 0x0000000000027941 */ /* 0x000fea0003800000 */
.L_x_2230:
        /* <DEDUP_REMOVED lines=49> */
.L_x_2237:
[----:B------:R-:W-:Y:S05]  /*45a0*/  BSYNC B3 ;  /* 0x0000000000037941 */ /* 0x000fea0003800000 */
.L_x_2236:
[----:B--2---:R1:W-:Y:S02]  /*45b0*/  STG.E.128 desc[UR56][R48.64+0x100], R36 ;  /* 0x0001002430007986 */ /* 0x0043e4000c101d38 */
.L_x_2235:
[----:B------:R-:W-:Y:S05]  /*45c0*/  BSYNC B2 ;  /* 0x0000000000027941 */ /* 0x000fea0003800000 */
.L_x_2234:
        /* <DEDUP_REMOVED lines=48> */
.L_x_2239:
[----:B------:R-:W-:Y:S05]  /*48d0*/  BSYNC B2 ;  /* 0x0000000000027941 */ /* 0x000fea0003800000 */
.L_x_2238:
[----:B--2---:R1:W-:Y:S02]  /*48e0*/  STG.E.128 desc[UR56][R48.64+0x140], R36 ;  /* 0x0001402430007986 */ /* 0x0043e4000c101d38 */
.L_x_2217:
[----:B------:R-:W-:Y:S05]  /*48f0*/  BSYNC B1 ;  /* 0x0000000000017941 */ /* 0x000fea0003800000 */
.L_x_2216:
        /* <DEDUP_REMOVED lines=49> */
.L_x_2244:
[----:B------:R-:W-:Y:S05]  /*4c10*/  BSYNC B2 ;  /* 0x0000000000027941 */ /* 0x000fea0003800000 */
.L_x_2243:
[----:B--2---:R1:W-:Y:S02]  /*4c20*/  STG.E.128 desc[UR56][R44.64], R36 ;  /* 0x000000242c007986 */ /* 0x0043e4000c101d38 */
.L_x_2242:
[----:B------:R-:W-:Y:S05]  /*4c30*/  BSYNC B1 ;  /* 0x0000000000017941 */ /* 0x000fea0003800000 */
.L_x_2241:
        /* <DEDUP_REMOVED lines=49> */
.L_x_2248:
[----:B------:R-:W-:Y:S05]  /*4f50*/  BSYNC B2 ;  /* 0x0000000000027941 */ /* 0x000fea0003800000 */
.L_x_2247:
[----:B--2---:R1:W-:Y:S02]  /*4f60*/  STG.E.128 desc[UR56][R44.64+0x40], R36 ;  /* 0x000040242c007986 */ /* 0x0043e4000c101d38 */
.L_x_2246:
[----:B------:R-:W-:Y:S05]  /*4f70*/  BSYNC B1 ;  /* 0x0000000000017941 */ /* 0x000fea0003800000 */
.L_x_2245:
        /* <DEDUP_REMOVED lines=49> */
.L_x_2252:
[----:B------:R-:W-:Y:S05]  /*5290*/  BSYNC B2 ;  /* 0x0000000000027941 */ /* 0x000fea0003800000 */
.L_x_2251:
[----:B--2---:R1:W-:Y:S02]  /*52a0*/  STG.E.128 desc[UR56][R44.64+0x80], R36 ;  /* 0x000080242c007986 */ /* 0x0043e4000c101d38 */
.L_x_2250:
[----:B------:R-:W-:Y:S05]  /*52b0*/  BSYNC B1 ;  /* 0x0000000000017941 */ /* 0x000fea0003800000 */
.L_x_2249:
        /* <DEDUP_REMOVED lines=49> */
.L_x_2256:
[----:B------:R-:W-:Y:S05]  /*55d0*/  BSYNC B2 ;  /* 0x0000000000027941 */ /* 0x000fea0003800000 */
.L_x_2255:
[----:B--2---:R1:W-:Y:S02]  /*55e0*/  STG.E.128 desc[UR56][R44.64+0xc0], R36 ;  /* 0x0000c0242c007986 */ /* 0x0043e4000c101d38 */
.L_x_2254:
[----:B------:R-:W-:Y:S05]  /*55f0*/  BSYNC B1 ;  /* 0x0000000000017941 */ /* 0x000fea0003800000 */
.L_x_2253:
        /* <DEDUP_REMOVED lines=49> */
.L_x_2260:
[----:B------:R-:W-:Y:S05]  /*5910*/  BSYNC B2 ;  /* 0x0000000000027941 */ /* 0x000fea0003800000 */
.L_x_2259:
[----:B--2---:R1:W-:Y:S02]  /*5920*/  STG.E.128 desc[UR56][R44.64+0x100], R36 ;  /* 0x000100242c007986 */ /* 0x0043e4000c101d38 */
.L_x_2258:
[----:B------:R-:W-:Y:S05]  /*5930*/  BSYNC B1 ;  /* 0x0000000000017941 */ /* 0x000fea0003800000 */
.L_x_2257:
        /* <DEDUP_REMOVED lines=48> */
.L_x_2262:
[----:B------:R-:W-:Y:S05]  /*5c40*/  BSYNC B1 ;  /* 0x0000000000017941 */ /* 0x000fea0003800000 */
.L_x_2261:
[----:B--2---:R1:W-:Y:S01]  /*5c50*/  STG.E.128 desc[UR56][R44.64+0x140], R36 ;  /* 0x000140242c007986 */ /* 0x0043e2000c101d38 */
[----:B------:R-:W-:Y:S05]  /*5c60*/  BRA `(.L_x_2240) ;  /* 0x0000003c00787947 */ /* 0x000fea0003800000 */
.L_x_2208:
        /* <DEDUP_REMOVED lines=47> */
.L_x_2264:
[----:B------:R-:W-:Y:S05]  /*5f60*/  BSYNC B1 ;  /* 0x0000000000017941 */ /* 0x000fea0003800000 */
.L_x_2263:
        /* <DEDUP_REMOVED lines=47> */
.L_x_2266:
[----:B------:R-:W-:Y:S05]  /*6260*/  BSYNC B1 ;  /* 0x0000000000017941 */ /* 0x000fea0003800000 */
.L_x_2265:
        /* <DEDUP_REMOVED lines=43> */
[----:B------:R-:W-:Y:S02]  /*6520*/  PRMT R170, R3, 0x7610, R170 ;  /* 0x0000761003aa7816 */ /* 0x000fe400000000aa */
        /* <DEDUP_REMOVED lines=35> */
.L_x_2267:
[----:B------:R-:W-:Y:S01]  /*6760*/  IMAD R3, R19, 0x8, R18 ;  /* 0x0000000813037824 */ /* 0x000fe200078e0212 */
[----:B------:R-:W-:Y:S01]  /*6770*/  SHF.L.U32 R0, R189, 0x1f, RZ ;  /* 0x0000001fbd007819 */ /* 0x000fe200000006ff */
[----:B------:R-:W0:Y:S01]  /*6780*/  LDC R148, c[0x0][0x2e4] ;  /* 0x0000b900ff947b82 */ /* 0x000e220000000800 */
[----:B------:R-:W-:Y:S02]  /*6790*/  BSSY B1, `(.L_x_2268) ;  /* 0x0000004000017945 */ /* 0x000fe40003800000 */
[----:B------:R-:W1:Y:S05]  /*67a0*/  SYNCS.PHASECHK.TRANS64.TRYWAIT P5, [R3+URZ+0x34890], R0 ;  /* 0x03489000030075a7 */ /* 0x000e6a00080a017f */
[----:B------:R-:W2:Y:S01]  /*67b0*/  LDC.64 R128, c[0x0][0x2f0] ;  /* 0x0000bc00ff807b82 */ /* 0x000ea20000000a00 */
[----:B-1----:R-:W-:Y:S05]  /*67c0*/  @!P5 BRA `(.L_x_2269) ;  /* 0x000001b400f0d947 */ /* 0x002fea0003800000 */
.L_x_2539:
[----:B------:R-:W-:Y:S05]  /*67d0*/  BSYNC B1 ;  /* 0x0000000000017941 */ /* 0x000fea0003800000 */
.L_x_2268:
        /* <DEDUP_REMOVED lines=31> */
[----:B------:R-:W-:Y:S01]  /*69d0*/  LEA.HI R84, R87, R84, RZ, 0x3 ;  /* 0x0000005457547211 */ /* 0x000fe200078f18ff */
[----:B------:R-:W-:-:S04]  /*69e0*/  IMAD R87, R19, 0x6000, R145 ;  /* 0x0000600013577824 */ /* 0x000fc800078e0291 */
[----:B------:R-:W-:-:S05]  /*69f0*/  IMAD.SHL.U32 R84, R84, 0x400, RZ ;  /* 0x0000040054547824 */ /* 0x000fca00078e00ff */
[----:B------:R-:W-:-:S05]  /*6a00*/  LOP3.LUT R84, R84, 0x7fffe000, RZ, 0xc0, !PT ;  /* 0x7fffe00054547812 */ /* 0x000fca00078ec0ff */
[----:B------:R-:W-:-:S05]  /*6a10*/  IMAD R84, R197, 0x200, R84 ;  /* 0x00000200c5547824 */ /* 0x000fca00078e0254 */
[----:B------:R-:W-:-:S05]  /*6a20*/  IADD3 R84, R84, R85, RZ ;  /* 0x0000005554547210 */ /* 0x000fca0007ffe0ff */
        /* <DEDUP_REMOVED lines=89> */
.L_x_2275:
[----:B------:R-:W-:Y:S05]  /*6fc0*/  BSYNC B3 ;  /* 0x0000000000037941 */ /* 0x000fea0003800000 */
.L_x_2274:
[----:B0-----:R0:W-:Y:S04]  /*6fd0*/  STG.E.128 desc[UR56][R138.64], R84 ;  /* 0x000000548a007986 */ /* 0x0011e8000c101d38 */
[----:B--2---:R0:W-:Y:S02]  /*6fe0*/  @!P4 STG.E.128 desc[UR56][R140.64], R88 ;  /* 0x000000588c00c986 */ /* 0x0041e4000c101d38 */
.L_x_2273:
[----:B------:R-:W-:Y:S05]  /*6ff0*/  BSYNC B2 ;  /* 0x0000000000027941 */ /* 0x000fea0003800000 */
.L_x_2272:
        /* <DEDUP_REMOVED lines=16> */
[----:B0-----:R-:W-:Y:S02]  /*7100*/  LEA R84, P5, R56, R118, 0x1 ;  /* 0x0000007638547211 */ /* 0x001fe400078a08ff */
        /* <DEDUP_REMOVED lines=83> */
[----:B------:R-:W-:Y:S01]  /*7640*/  HADD2.F32 R46, -RZ, R46.H1_H1 ;  /* 0x3000002eff2e7230 */ /* 0x000fe20000004100 */
[----:B------:R-:W-:Y:S01]  /*7650*/  MOV R45, R91 ;  /* 0x0000005b002d7202 */ /* 0x000fe20000000f00 */
[----:B------:R-:W-:-:S02]  /*7660*/  HADD2.F32 R89, -RZ, R42.H0_H0 ;  /* 0x2000002aff597230 */ /* 0x000fc40000004100 */
        /* <DEDUP_REMOVED lines=14> */
.L_x_2279:
[----:B------:R-:W-:Y:S05]  /*7750*/  BSYNC B3 ;  /* 0x0000000000037941 */ /* 0x000fea0003800000 */
.L_x_2278:
[----:B0-----:R3:W-:Y:S04]  /*7760*/  STG.E.128 desc[UR56][R84.64], R44 ;  /* 0x0000002c54007986 */ /* 0x0017e8000c101d38 */
[----:B--2---:R3:W-:Y:S02]  /*7770*/  @!P4 STG.E.128 desc[UR56][R86.64], R56 ;  /* 0x000000385600c986 */ /* 0x0047e4000c101d38 */
.L_x_2277:
[----:B------:R-:W-:Y:S05]  /*7780*/  BSYNC B2 ;  /* 0x0000000000027941 */ /* 0x000fea0003800000 */
.L_x_2276:
        /* <DEDUP_REMOVED lines=9> */
[----:B------:R-:W-:-:S05]  /*7820*/  LEA.HI.SX32 R40, R40, R109, 0x1c ;  /* 0x0000006d28287211 */ /* 0x000fca00078fe2ff */
[----:B------:R-:W-:-:S05]  /*7830*/  IMAD.SHL.U32 R41, R40, 0x8, RZ ;  /* 0x0000000828297824 */ /* 0x000fca00078e00ff */
[----:B------:R-:W-:-:S13]  /*7840*/  ISETP.GE.AND P4, PT, R41, R148, PT ;  /* 0x000000942900720c */ /* 0x000fda0003f86270 */
[--C-:B------:R-:W-:Y:S02]  /*7850*/  @!P4 SHF.R.S32.HI R42, RZ, 0x1f, R41.reuse ;  /* 0x0000001fff2ac819 */ /* 0x100fe40000011429 */
[--C-:B------:R-:W-:Y:S02]  /*7860*/  @!P4 IADD3 R134, P5, P6, R96, R134, R41.reuse ;  /* 0x000000866086c210 */ /* 0x100fe40007ebe029 */
[----:B------:R-:W-:Y:S02]  /*7870*/  LOP3.LUT R41, R196, 0x38, R41, 0xf8, !PT ;  /* 0x00000038c4297812 */ /* 0x000fe400078ef829 */
[----:B------:R-:W-:Y:S02]  /*7880*/  @!P4 IADD3.X R42, R95, R160, R42, P5, P6 ;  /* 0x000000a05f2ac210 */ /* 0x000fe40002fec42a */
[----:B------:R-:W-:Y:S02]  /*7890*/  LEA R52, P5, R43, R118, 0x1 ;  /* 0x000000762b347211 */ /* 0x000fe400078a08ff */
[----:B------:R-:W-:-:S02]  /*78a0*/  LOP3.LUT R41, R41, R198, RZ, 0x3c, !PT ;  /* 0x000000c629297212 */ /* 0x000fc400078e3cff */
[-C--:B------:R-:W-:Y:S02]  /*78b0*/  LEA.HI.X R53, R43, R119.reuse, R44, 0x1, P5 ;  /* 0x000000772b357211 */ /* 0x080fe400028f0c2c */
[----:B------:R-:W-:Y:S02]  /*78c0*/  SHF.R.S32.HI R43, RZ, 0x1f, R40 ;  /* 0x0000001fff2b7819 */ /* 0x000fe40000011428 */
[C---:B------:R-:W-:Y:S02]  /*78d0*/  @!P4 LEA R54, P5, R134.reuse, R118, 0x1 ;  /* 0x000000768636c211 */ /* 0x040fe400078a08ff */
[----:B------:R-:W-:Y:S02]  /*78e0*/  LEA.HI R43, R43, R40, RZ, 0x3 ;  /* 0x000000282b2b7211 */ /* 0x000fe400078f18ff */
[----:B------:R-:W-:Y:S02]  /*78f0*/  @!P4 LEA.HI.X R55, R134, R119, R42, 0x1, P5 ;  /* 0x000000778637c211 */ /* 0x000fe400028f0c2a */
[----:B------:R-:W-:-:S02]  /*7900*/  SHF.L.U32 R43, R43, 0xa, RZ ;  /* 0x0000000a2b2b7819 */ /* 0x000fc400000006ff */
[----:B------:R-:W-:Y:S02]  /*7910*/  ISETP.GE.AND P5, PT, R187, R120, PT ;  /* 0x00000078bb00720c */ /* 0x000fe40003fa6270 */
[----:B------:R-:W-:-:S05]  /*7920*/  LOP3.LUT R40, R43, 0x7fffe000, RZ, 0xc0, !PT ;  /* 0x7fffe0002b287812 */ /* 0x000fca00078ec0ff */
        /* <DEDUP_REMOVED lines=9> */
[--C-:B------:R-:W-:Y:S01]  /*79c0*/  SHF.R.U64 R36, R36, 0x10, R37.reuse ;  /* 0x0000001024247819 */ /* 0x100fe20000001225 */
[----:B0-----:R-:W-:Y:S01]  /*79d0*/  HADD2.F32 R86, -RZ, R176.H1_H1 ;  /* 0x300000b0ff567230 */ /* 0x001fe20000004100 */
[----:B------:R-:W-:Y:S01]  /*79e0*/  SHF.R.U32.HI R56, RZ, 0x10, R37 ;  /* 0x00000010ff387819 */ /* 0x000fe20000011625 */
[----:B------:R-:W-:Y:S01]  /*79f0*/  HADD2.F32 R58, -RZ, R174.H1_H1 ;  /* 0x300000aeff3a7230 */ /* 0x000fe20000004100 */
[----:B------:R-:W-:Y:S01]  /*7a00*/  SHF.R.U64 R37, R48, 0x10, R49 ;  /* 0x0000001030257819 */ /* 0x000fe20000001231 */
[----:B------:R-:W-:Y:S01]  /*7a10*/  HADD2.F32 R176, -RZ, R176.H0_H0 ;  /* 0x200000b0ffb07230 */ /* 0x000fe20000004100 */
[--C-:B------:R-:W-:Y:S01]  /*7a20*/  SHF.R.U64 R38, R38, 0x10, R39.reuse ;  /* 0x0000001026267819 */ /* 0x100fe20000001227 */
[----:B------:R-:W-:Y:S01]  /*7a30*/  HADD2.F32 R84, -RZ, R56.H0_H0 ;  /* 0x20000038ff547230 */ /* 0x000fe20000004100 */
[----:B------:R-:W-:Y:S01]  /*7a40*/  SHF.R.U32.HI R48, RZ, 0x10, R39 ;  /* 0x00000010ff307819 */ /* 0x000fe20000011627 */
[----:B------:R-:W-:Y:S01]  /*7a50*/  HADD2.F32 R174, -RZ, R174.H0_H0 ;  /* 0x200000aeffae7230 */ /* 0x000fe20000004100 */
[----:B------:R-:W-:-:S02]  /*7a60*/  SHF.R.U64 R39, R50, 0x10, R51 ;  /* 0x0000001032277819 */ /* 0x000fc40000001233 */
[----:B------:R-:W-:Y:S01]  /*7a70*/  SHF.R.U32.HI R50, RZ, 0x10, R51 ;  /* 0x00000010ff327819 */ /* 0x000fe20000011633 */
[----:B---3--:R-:W-:Y:S01]  /*7a80*/  IMAD.MOV.U32 R51, RZ, RZ, R45 ;  /* 0x000000ffff337224 */ /* 0x008fe200078e002d */
[----:B------:R-:W-:Y:S02]  /*7a90*/  SHF.R.U32.HI R49, RZ, 0x10, R49 ;  /* 0x00000010ff317819 */ /* 0x000fe40000011631 */
[----:B--2---:R-:W-:Y:S01]  /*7aa0*/  MOV R45, R43 ;  /* 0x0000002b002d7202 */ /* 0x004fe20000000f00 */
[----:B------:R-:W-:Y:S02]  /*7ab0*/  HADD2.F32 R43, -RZ, R41.H0_H0 ;  /* 0x20000029ff2b7230 */ /* 0x000fe40000004100 */
[--C-:B------:R-:W-:Y:S02]  /*7ac0*/  HADD2.F32 R57, -RZ, R51.reuse.H0_H0 ;  /* 0x20000033ff397230 */ /* 0x100fe40000004100 */
[----:B------:R-:W-:Y:S02]  /*7ad0*/  HADD2.F32 R51, -RZ, R51.H1_H1 ;  /* 0x30000033ff337230 */ /* 0x000fe40000004100 */
[----:B------:R-:W-:-:S02]  /*7ae0*/  HADD2.F32 R88, -RZ, R49.H0_H0 ;  /* 0x20000031ff587230 */ /* 0x000fc40000004100 */
[-C--:B------:R-:W-:Y:S01]  /*7af0*/  FMUL.FTZ R56, R57, R86.reuse ;  /* 0x0000005639387220 */ /* 0x080fe20000410000 */
[----:B------:R-:W-:Y:S02]  /*7b00*/  HADD2.F32 R49, -RZ, R41.H1_H1 ;  /* 0x30000029ff317230 */ /* 0x000fe40000004100 */
[----:B------:R-:W-:Y:S01]  /*7b10*/  FMUL.FTZ R86, R43, R86 ;  /* 0x000000562b567220 */ /* 0x000fe20000410000 */
[----:B------:R-:W-:Y:S01]  /*7b20*/  FMUL.FTZ R90, R51, R88 ;  /* 0x00000058335a7220 */ /* 0x000fe20000410000 */
[----:B------:R-:W-:Y:S01]  /*7b30*/  FFMA.FTZ R43, R43, R58, -R56 ;  /* 0x0000003a2b2b7223 */ /* 0x000fe20000010838 */
[----:B------:R-:W-:Y:S01]  /*7b40*/  FMUL.FTZ R88, R49, R88 ;  /* 0x0000005831587220 */ /* 0x000fe20000410000 */
[----:B------:R-:W-:Y:S01]  /*7b50*/  FFMA.FTZ R41, R57, R58, R86 ;  /* 0x0000003a39297223 */ /* 0x000fe20000010056 */
[----:B------:R-:W-:Y:S02]  /*7b60*/  HADD2.F32 R86, -RZ, R175.H1_H1 ;  /* 0x300000afff567230 */ /* 0x000fe40000004100 */
[-C--:B------:R-:W-:Y:S01]  /*7b70*/  FFMA.FTZ R56, R49, R84.reuse, -R90 ;  /* 0x0000005431387223 */ /* 0x080fe2000001085a */
[----:B------:R-:W-:Y:S01]  /*7b80*/  FFMA.FTZ R58, R51, R84, R88 ;  /* 0x00000054333a7223 */ /* 0x000fe20000010058 */
[----:B------:R-:W-:-:S02]  /*7b90*/  HADD2.F32 R51, -RZ, R47.H0_H0 ;  /* 0x2000002fff337230 */ /* 0x000fc40000004100 */
[----:B------:R-:W-:Y:S01]  /*7ba0*/  HADD2.F32 R57, -RZ, R47.H1_H1 ;  /* 0x3000002fff397230 */ /* 0x000fe20000004100 */
[----:B------:R-:W-:Y:S01]  /*7bb0*/  F2FP.F16.F32.PACK_AB R43, R56, R43 ;  /* 0x0000002b382b723e */ /* 0x000fe200000000ff */
[----:B------:R-:W-:Y:S02]  /*7bc0*/  HADD2.F32 R88, -RZ, R50.H0_H0 ;  /* 0x20000032ff587230 */ /* 0x000fe40000004100 */
[----:B------:R-:W-:Y:S02]  /*7bd0*/  HADD2.F32 R49, -RZ, R45.H1_H1 ;  /* 0x3000002dff317230 */ /* 0x000fe40000004100 */
[----:B------:R-:W-:Y:S02]  /*7be0*/  HADD2.F32 R84, -RZ, R173.H1_H1 ;  /* 0x300000adff547230 */ /* 0x000fe40000004100 */
[-C--:B------:R-:W-:Y:S01]  /*7bf0*/  FMUL.FTZ R90, R57, R88.reuse ;  /* 0x00000058395a7220 */ /* 0x080fe20000410000 */
[----:B------:R-:W-:Y:S02]  /*7c00*/  HADD2.F32 R47, -RZ, R45.H0_H0 ;  /* 0x2000002dff2f7230 */ /* 0x000fe40000004100 */
[----:B------:R-:W-:Y:S01]  /*7c10*/  FMUL.FTZ R88, R49, R88 ;  /* 0x0000005831587220 */ /* 0x000fe20000410000 */
[----:B------:R-:W-:-:S02]  /*7c20*/  HADD2.F32 R50, -RZ, R48.H0_H0 ;  /* 0x20000030ff327230 */ /* 0x000fc40000004100 */
[-C--:B------:R-:W-:Y:S01]  /*7c30*/  FMUL.FTZ R48, R51, R86.reuse ;  /* 0x0000005633307220 */ /* 0x080fe20000410000 */
[----:B------:R-:W-:Y:S02]  /*7c40*/  HADD2.F32 R175, -RZ, R175.H0_H0 ;  /* 0x200000afffaf7230 */ /* 0x000fe40000004100 */
[C---:B------:R-:W-:Y:S01]  /*7c50*/  FMUL.FTZ R86, R47.reuse, R86 ;  /* 0x000000562f567220 */ /* 0x040fe20000410000 */
[----:B------:R-:W-:Y:S02]  /*7c60*/  HADD2.F32 R173, -RZ, R173.H0_H0 ;  /* 0x200000adffad7230 */ /* 0x000fe40000004100 */
[----:B------:R-:W-:Y:S01]  /*7c70*/  FFMA.FTZ R45, R47, R84, -R48 ;  /* 0x000000542f2d7223 */ /* 0x000fe20000010830 */
[-C--:B------:R-:W-:Y:S01]  /*7c80*/  FFMA.FTZ R48, R49, R50.reuse, -R90 ;  /* 0x0000003231307223 */ /* 0x080fe2000001085a */
[----:B------:R-:W-:Y:S01]  /*7c90*/  FFMA.FTZ R50, R57, R50, R88 ;  /* 0x0000003239327223 */ /* 0x000fe20000010058 */
        /* <DEDUP_REMOVED lines=11> */
[C---:B------:R-:W-:Y:S01]  /*7d50*/  FMUL.FTZ R176, R37.reuse, R176 ;  /* 0x000000b025b07220 */ /* 0x040fe20000410000 */
[-C--:B------:R-:W-:Y:S01]  /*7d60*/  FMUL.FTZ R59, R44, R57.reuse ;  /* 0x000000392c3b7220 */ /* 0x080fe20000410000 */
[C---:B------:R-:W-:Y:S01]  /*7d70*/  FMUL.FTZ R57, R40.reuse, R57 ;  /* 0x0000003928397220 */ /* 0x040fe20000410000 */
        /* <DEDUP_REMOVED lines=9> */
[----:B------:R-:W-:Y:S01]  /*7e10*/  FMUL.FTZ R59, R46, R57 ;  /* 0x000000392e3b7220 */ /* 0x000fe20000410000 */
[----:B------:R-:W-:Y:S02]  /*7e20*/  HADD2.F32 R51, -RZ, R38.H0_H0 ;  /* 0x20000026ff337230 */ /* 0x000fe40000004100 */
[-C--:B------:R-:W-:Y:S01]  /*7e30*/  FMUL.FTZ R38, R44, R175.reuse ;  /* 0x000000af2c267220 */ /* 0x080fe20000410000 */
[----:B------:R-:W-:Y:S01]  /*7e40*/  FMUL.FTZ R175, R39, R175 ;  /* 0x000000af27af7220 */ /* 0x000fe20000410000 */
[----:B------:R-:W-:Y:S01]  /*7e50*/  FMUL.FTZ R57, R42, R57 ;  /* 0x000000392a397220 */ /* 0x000fe20000410000 */
[----:B------:R-:W-:-:S02]  /*7e60*/  IMAD.MOV.U32 R41, RZ, RZ, R43 ;  /* 0x000000ffff297224 */ /* 0x000fc400078e002b */
[----:B------:R-:W-:Y:S01]  /*7e70*/  FFMA.FTZ R38, R39, R173, -R38 ;  /* 0x000000ad27267223 */ /* 0x000fe20000010826 */
[----:B------:R-:W-:Y:S01]  /*7e80*/  FFMA.FTZ R59, R42, R51, -R59 ;  /* 0x000000332a3b7223 */ /* 0x000fe2000001083b */
[----:B------:R-:W-:Y:S01]  /*7e90*/  F2FP.F16.F32.PACK_AB R42, R49, R36 ;  /* 0x00000024312a723e */ /* 0x000fe200000000ff */
[----:B------:R-:W-:Y:S01]  /*7ea0*/  FFMA.FTZ R175, R44, R173, R175 ;  /* 0x000000ad2caf7223 */ /* 0x000fe200000100af */
[----:B------:R-:W-:Y:S01]  /*7eb0*/  FFMA.FTZ R46, R46, R51, R57 ;  /* 0x000000332e2e7223 */ /* 0x000fe20000010039 */
[----:B------:R-:W-:Y:S01]  /*7ec0*/  F2FP.F16.F32.PACK_AB R44, R40, R37 ;  /* 0x00000025282c723e */ /* 0x000fe200000000ff */
[----:B------:R-:W-:Y:S01]  /*7ed0*/  IMAD.MOV.U32 R43, RZ, RZ, R48 ;  /* 0x000000ffff2b7224 */ /* 0x000fe200078e0030 */
[----:B------:R-:W-:Y:S01]  /*7ee0*/  F2FP.F16.F32.PACK_AB R59, R59, R38 ;  /* 0x000000263b3b723e */ /* 0x000fe200000000ff */
[----:B------:R-:W-:Y:S01]  /*7ef0*/  IMAD.MOV.U32 R40, RZ, RZ, R42 ;  /* 0x000000ffff287224 */ /* 0x000fe200078e002a */
[----:B------:R-:W-:Y:S02]  /*7f00*/  F2FP.F16.F32.PACK_AB R46, R46, R175 ;  /* 0x000000af2e2e723e */ /* 0x000fe400000000ff */
[----:B------:R-:W-:-:S07]  /*7f10*/  MOV R42, R59 ;  /* 0x0000003b002a7202 */ /* 0x000fce0000000f00 */
.L_x_2281:
[----:B------:R-:W-:Y:S05]  /*7f20*/  BSYNC B2 ;  /* 0x0000000000027941 */ /* 0x000fea0003800000 */
.L_x_2280:
[----:B--2---:R4:W-:Y:S04]  /*7f30*/  STG.E.128 desc[UR56][R52.64], R40 ;  /* 0x0000002834007986 */ /* 0x0049e8000c101d38 */
[----:B---3--:R4:W-:Y:S02]  /*7f40*/  @!P4 STG.E.128 desc[UR56][R54.64], R44 ;  /* 0x0000002c3600c986 */ /* 0x0089e4000c101d38 */
.L_x_2271:
[----:B------:R-:W-:Y:S05]  /*7f50*/  BSYNC B1 ;  /* 0x0000000000017941 */ /* 0x000fea0003800000 */
.L_x_2270:
        /* <DEDUP_REMOVED lines=15> */
[----:B------:R-:W-:Y:S02]  /*8050*/  SHF.R.S32.HI R39, RZ, 0x1f, R36 ;  /* 0x0000001fff277819 */ /* 0x000fe40000011424 */
[----:B------:R-:W-:Y:S02]  /*8060*/  SHF.L.U32 R37, R36, 0x3, RZ ;  /* 0x0000000324257819 */ /* 0x000fe400000006ff */
[----:B------:R-:W-:Y:S02]  /*8070*/  LEA.HI R39, R39, R36, RZ, 0x3 ;  /* 0x0000002427277211 */ /* 0x000fe400078f18ff */
[----:B------:R-:W-:Y:S02]  /*8080*/  ISETP.GE.AND P0, PT, R37, R148, PT ;  /* 0x000000942500720c */ /* 0x000fe40003f06270 */
[----:B------:R-:W-:Y:S01]  /*8090*/  LOP3.LUT R36, R191, 0x38, R37, 0xf8, !PT ;  /* 0x00000038bf247812 */ /* 0x000fe200078ef825 */
[----:B------:R-:W-:-:S03]  /*80a0*/  IMAD.SHL.U32 R39, R39, 0x400, RZ ;  /* 0x0000040027277824 */ /* 0x000fc600078e00ff */
[----:B------:R-:W-:Y:S02]  /*80b0*/  LOP3.LUT R36, R36, R225, RZ, 0x3c, !PT ;  /* 0x000000e124247212 */ /* 0x000fe400078e3cff */
[----:B------:R-:W-:-:S04]  /*80c0*/  LOP3.LUT R39, R39, 0x7fffe000, RZ, 0xc0, !PT ;  /* 0x7fffe00027277812 */ /* 0x000fc800078ec0ff */
[----:B------:R-:W-:Y:S02]  /*80d0*/  IADD3 R36, R36, R39, R199 ;  /* 0x0000002724247210 */ /* 0x000fe40007ffe0c7 */
[--C-:B------:R-:W-:Y:S02]  /*80e0*/  @!P0 SHF.R.S32.HI R41, RZ, 0x1f, R37.reuse ;  /* 0x0000001fff298819 */ /* 0x100fe40000011425 */
[----:B------:R-:W-:Y:S01]  /*80f0*/  @!P0 IADD3 R38, P4, P5, R96, R130, R37 ;  /* 0x0000008260268210 */ /* 0x000fe20007d9e025 */
[C---:B------:R-:W-:Y:S02]  /*8100*/  IMAD R39, R19.reuse, 0x6000, R36 ;  /* 0x0000600013277824 */ /* 0x040fe400078e0224 */
[----:B------:R-:W-:Y:S01]  /*8110*/  IMAD R37, R19, 0x6000, R143 ;  /* 0x0000600013257824 */ /* 0x000fe200078e028f */
[----:B------:R-:W-:Y:S02]  /*8120*/  @!P0 IADD3.X R41, R95, R48, R41, P4, P5 ;  /* 0x000000305f298210 */ /* 0x000fe400027ea429 */
[----:B---3--:R-:W-:Y:S01]  /*8130*/  LEA R44, P4, R40, R118, 0x1 ;  /* 0x00000076282c7211 */ /* 0x008fe200078808ff */
[----:B------:R-:W-:-:S03]  /*8140*/  IMAD R37, R37, 0x2, R18 ;  /* 0x0000000225257824 */ /* 0x000fc600078e0212 */
[----:B------:R-:W-:Y:S02]  /*8150*/  LEA.HI.X R45, R40, R119, R42, 0x1, P4 ;  /* 0x00000077282d7211 */ /* 0x000fe400020f0c2a */
[----:B------:R-:W-:Y:S02]  /*8160*/  LEA R40, R39, R18, 0x1 ;  /* 0x0000001227287211 */ /* 0x000fe400078e08ff */
[----:B------:R-:W-:-:S04]  /*8170*/  @!P0 LEA R46, P4, R38, R118, 0x1 ;  /* 0x00000076262e8211 */ /* 0x000fc800078808ff */
[----:B------:R-:W-:Y:S02]  /*8180*/  @!P0 LEA.HI.X R47, R38, R119, R41, 0x1, P4 ;  /* 0x00000077262f8211 */ /* 0x000fe400020f0c29 */
[----:B------:R-:W2:Y:S01]  /*8190*/  LDS.128 R36, [R37+0x1c400] ;  /* 0x01c4000025247984 */ /* 0x000ea20000000c00 */
[----:B------:R-:W-:-:S03]  /*81a0*/  ISETP.GE.AND P4, PT, R22, R120, PT ;  /* 0x000000781600720c */ /* 0x000fc60003f86270 */
[----:B------:R-:W3:Y:S10]  /*81b0*/  LDS.128 R40, [R40+0x1c400] ;  /* 0x01c4000028287984 */ /* 0x000ef40000000c00 */
[----:B------:R-:W-:Y:S05]  /*81c0*/  @P4 BRA `(.L_x_2285) ;  /* 0x0000000400544947 */ /* 0x000fea0003800000 */
[----:B---3--:R-:W-:Y:S01]  /*81d0*/  IMAD.MOV.U32 R54, RZ, RZ, R41 ;  /* 0x000000ffff367224 */ /* 0x008fe200078e0029 */
[----:B------:R-:W-:Y:S01]  /*81e0*/  SHF.R.U32.HI R59, RZ, 0x10, R81 ;  /* 0x00000010ff3b7819 */ /* 0x000fe20000011651 */
[----:B------:R-:W-:Y:S01]  /*81f0*/  IMAD.MOV.U32 R55, RZ, RZ, R43 ;  /* 0x000000ffff377224 */ /* 0x000fe200078e002b */
[--C-:B------:R-:W-:Y:S01]  /*8200*/  SHF.R.U32.HI R57, RZ, 0x10, R69.reuse ;  /* 0x00000010ff397819 */ /* 0x100fe20000011645 */
[----:B------:R-:W-:Y:S01]  /*8210*/  IMAD.MOV.U32 R53, RZ, RZ, R40 ;  /* 0x000000ffff357224 */ /* 0x000fe200078e0028 */
[----:B--2---:R-:W-:Y:S01]  /*8220*/  MOV R41, R39 ;  /* 0x0000002700297202 */ /* 0x004fe20000000f00 */
        /* <DEDUP_REMOVED lines=53> */
[----:B------:R-:W-:Y:S01]  /*8580*/  FFMA.FTZ R59, R52, R162, -R59 ;  /* 0x000000a2343b7223 */ /* 0x000fe2000001083b */
[----:B------:R-:W-:-:S02]  /*8590*/  HADD2.F32 R51, -RZ, R51.H0_H0 ;  /* 0x20000033ff337230 */ /* 0x000fc40000004100 */
[-C--:B------:R-:W-:Y:S01]  /*85a0*/  FFMA.FTZ R52, R36, R50.reuse, -R69 ;  /* 0x0000003224347223 */ /* 0x080fe20000010845 */
[----:B------:R-:W-:Y:S01]  /*85b0*/  FFMA.FTZ R53, R53, R50, R68 ;  /* 0x0000003235357223 */ /* 0x000fe20000010044 */
[----:B------:R-:W-:Y:S02]  /*85c0*/  HADD2.F32 R50, -RZ, R42.H0_H0 ;  /* 0x2000002aff327230 */ /* 0x000fe40000004100 */
[----:B------:R-:W-:Y:S01]  /*85d0*/  FFMA.FTZ R58, R55, R162, R58 ;  /* 0x000000a2373a7223 */ /* 0x000fe2000001003a */
[----:B------:R-:W-:Y:S01]  /*85e0*/  HADD2.F32 R36, -RZ, R38.H0_H0 ;  /* 0x20000026ff247230 */ /* 0x000fe20000004100 */
        /* <DEDUP_REMOVED lines=19> */
.L_x_2285:
[----:B------:R-:W-:Y:S05]  /*8720*/  BSYNC B2 ;  /* 0x0000000000027941 */ /* 0x000fea0003800000 */
.L_x_2284:
[----:B--2---:R2:W-:Y:S04]  /*8730*/  STG.E.128 desc[UR56][R44.64], R36 ;  /* 0x000000242c007986 */ /* 0x0045e8000c101d38 */
[----:B---3--:R2:W-:Y:S02]  /*8740*/  @!P0 STG.E.128 desc[UR56][R46.64], R40 ;  /* 0x000000282e008986 */ /* 0x0085e4000c101d38 */
.L_x_2283:
[----:B------:R-:W-:Y:S05]  /*8750*/  BSYNC B1 ;  /* 0x0000000000017941 */ /* 0x000fea0003800000 */
.L_x_2282:
        /* <DEDUP_REMOVED lines=18> */
[----:B------:R-:W-:Y:S01]  /*8880*/  IADD3 R36, R36, R37, R199 ;  /* 0x0000002524247210 */ /* 0x000fe20007ffe0c7 */
[C---:B------:R-:W-:Y:S01]  /*8890*/  IMAD R37, R19.reuse, 0x6000, R137 ;  /* 0x0000600013257824 */ /* 0x040fe200078e0289 */
[--C-:B------:R-:W-:Y:S02]  /*88a0*/  @!P0 SHF.R.S32.HI R41, RZ, 0x1f, R39.reuse ;  /* 0x0000001fff298819 */ /* 0x100fe40000011427 */
[----:B------:R-:W-:Y:S01]  /*88b0*/  @!P0 IADD3 R38, P4, P5, R96, R130, R39 ;  /* 0x0000008260268210 */ /* 0x000fe20007d9e027 */
[----:B------:R-:W-:Y:S02]  /*88c0*/  IMAD R39, R19, 0x6000, R36 ;  /* 0x0000600013277824 */ /* 0x000fe400078e0224 */
[----:B------:R-:W-:Y:S01]  /*88d0*/  IMAD R37, R37, 0x2, R18 ;  /* 0x0000000225257824 */ /* 0x000fe200078e0212 */
[----:B------:R-:W-:Y:S02]  /*88e0*/  @!P0 IADD3.X R41, R95, R48, R41, P4, P5 ;  /* 0x000000305f298210 */ /* 0x000fe400027ea429 */
[----:B---3--:R-:W-:-:S04]  /*88f0*/  LEA R44, P4, R40, R118, 0x1 ;  /* 0x00000076282c7211 */ /* 0x008fc800078808ff */
        /* <DEDUP_REMOVED lines=8> */
[----:B--2---:R-:W-:Y:S01]  /*8980*/  IMAD.MOV.U32 R53, RZ, RZ, R36 ;  /* 0x000000ffff357224 */ /* 0x004fe200078e0024 */
[----:B------:R-:W-:Y:S01]  /*8990*/  SHF.R.U32.HI R58, RZ, 0x10, R77 ;  /* 0x00000010ff3a7819 */ /* 0x000fe2000001164d */
[----:B---3--:R-:W-:Y:S01]  /*89a0*/  IMAD.MOV.U32 R36, RZ, RZ, R41 ;  /* 0x000000ffff247224 */ /* 0x008fe200078e0029 */
[----:B------:R-:W-:Y:S01]  /*89b0*/  MOV R54, R40 ;  /* 0x0000002800367202 */ /* 0x000fe20000000f00 */
[----:B------:R-:W-:Y:S01]  /*89c0*/  IMAD.MOV.U32 R55, RZ, RZ, R43 ;  /* 0x000000ffff377224 */ /* 0x000fe200078e002b */
[--C-:B------:R-:W-:Y:S01]  /*89d0*/  SHF.R.U32.HI R56, RZ, 0x10, R65.reuse ;  /* 0x00000010ff387819 */ /* 0x100fe20000011641 */
[----:B------:R-:W-:Y:S01]  /*89e0*/  HADD2.F32 R59, -RZ, R159.H1_H1 ;  /* 0x3000009fff3b7230 */ /* 0x000fe20000004100 */
[----:B------:R-:W-:Y:S01]  /*89f0*/  SHF.R.U64 R51, R64, 0x10, R65 ;  /* 0x0000001040337819 */ /* 0x000fe20000001241 */
[--C-:B------:R-:W-:Y:S01]  /*8a00*/  HADD2.F32 R40, -RZ, R36.reuse.H0_H0 ;  /* 0x20000024ff287230 */ /* 0x100fe20000004100 */
[--C-:B------:R-:W-:Y:S01]  /*8a10*/  SHF.R.U64 R50, R78, 0x10, R79.reuse ;  /* 0x000000104e327819 */ /* 0x100fe2000000124f */
[----:B------:R-:W-:Y:S01]  /*8a20*/  HADD2.F32 R43, -RZ, R36.H1_H1 ;  /* 0x30000024ff2b7230 */ /* 0x000fe20000004100 */
[----:B------:R-:W-:Y:S01]  /*8a30*/  SHF.R.U32.HI R78, RZ, 0x10, R79 ;  /* 0x00000010ff4e7819 */ /* 0x000fe2000001164f */
        /* <DEDUP_REMOVED lines=17> */
[----:B------:R-:W-:-:S02]  /*8b50*/  HADD2.F32 R56, -RZ, R55.H0_H0 ;  /* 0x20000037ff387230 */ /* 0x000fc40000004100 */
[----:B------:R-:W-:Y:S01]  /*8b60*/  HADD2.F32 R55, -RZ, R55.H1_H1 ;  /* 0x30000037ff377230 */ /* 0x000fe20000004100 */
[----:B------:R-:W-:Y:S01]  /*8b70*/  F2FP.F16.F32.PACK_AB R39, R39, R36 ;  /* 0x000000242727723e */ /* 0x000fe200000000ff */
[--C-:B------:R-:W-:Y:S02]  /*8b80*/  HADD2.F32 R43, -RZ, R41.reuse.H0_H0 ;  /* 0x20000029ff2b7230 */ /* 0x100fe40000004100 */
[----:B------:R-:W-:Y:S02]  /*8b90*/  HADD2.F32 R64, -RZ, R78.H0_H0 ;  /* 0x2000004eff407230 */ /* 0x000fe40000004100 */
[----:B------:R-:W-:Y:S02]  /*8ba0*/  HADD2.F32 R59, -RZ, R158.H1_H1 ;  /* 0x3000009eff3b7230 */ /* 0x000fe40000004100 */
[----:B------:R-:W-:Y:S02]  /*8bb0*/  HADD2.F32 R41, -RZ, R41.H1_H1 ;  /* 0x30000029ff297230 */ /* 0x000fe40000004100 */
[----:B------:R-:W-:Y:S01]  /*8bc0*/  FMUL.FTZ R68, R55, R64 ;  /* 0x0000004037447220 */ /* 0x000fe20000410000 */
[----:B------:R-:W-:-:S02]  /*8bd0*/  HADD2.F32 R57, -RZ, R156.H1_H1 ;  /* 0x3000009cff397230 */ /* 0x000fc40000004100 */
[-C--:B------:R-:W-:Y:S01]  /*8be0*/  FMUL.FTZ R65, R43, R59.reuse ;  /* 0x0000003b2b417220 */ /* 0x080fe20000410000 */
[----:B------:R-:W-:Y:S02]  /*8bf0*/  HADD2.F32 R58, -RZ, R66.H0_H0 ;  /* 0x20000042ff3a7230 */ /* 0x000fe40000004100 */
[C---:B------:R-:W-:Y:S01]  /*8c00*/  FMUL.FTZ R66, R56.reuse, R59 ;  /* 0x0000003b38427220 */ /* 0x040fe20000410000 */
[----:B------:R-:W-:Y:S01]  /*8c10*/  FMUL.FTZ R64, R41, R64 ;  /* 0x0000004029407220 */ /* 0x000fe20000410000 */
[----:B------:R-:W-:Y:S02]  /*8c20*/  HADD2.F32 R52, -RZ, R52.H0_H0 ;  /* 0x20000034ff347230 */ /* 0x000fe40000004100 */
[-C--:B------:R-:W-:Y:S01]  /*8c30*/  FFMA.FTZ R65, R56, R57.reuse, R65 ;  /* 0x0000003938417223 */ /* 0x080fe20000010041 */
[----:B------:R-:W-:Y:S01]  /*8c40*/  FFMA.FTZ R59, R43, R57, -R66 ;  /* 0x000000392b3b7223 */ /* 0x000fe20000010842 */
[-C--:B------:R-:W-:Y:S01]  /*8c50*/  FFMA.FTZ R68, R41, R58.reuse, -R68 ;  /* 0x0000003a29447223 */ /* 0x080fe20000010844 */
[----:B------:R-:W-:Y:S01]  /*8c60*/  FFMA.FTZ R70, R55, R58, R64 ;  /* 0x0000003a37467223 */ /* 0x000fe20000010040 */
[----:B------:R-:W-:-:S02]  /*8c70*/  HADD2.F32 R58, -RZ, R159.H0_H0 ;  /* 0x2000009fff3a7230 */ /* 0x000fc40000004100 */
[--C-:B------:R-:W-:Y:S01]  /*8c80*/  HADD2.F32 R43, -RZ, R54.reuse.H0_H0 ;  /* 0x20000036ff2b7230 */ /* 0x100fe20000004100 */
[----:B------:R-:W-:Y:S01]  /*8c90*/  F2FP.F16.F32.PACK_AB R59, R68, R59 ;  /* 0x0000003b443b723e */ /* 0x000fe200000000ff */
[--C-:B------:R-:W-:Y:S02]  /*8ca0*/  HADD2.F32 R41, -RZ, R53.reuse.H0_H0 ;  /* 0x20000035ff297230 */ /* 0x100fe40000004100 */
        /* <DEDUP_REMOVED lines=29> */
[----:B------:R-:W-:Y:S02]  /*8e80*/  F2FP.F16.F32.PACK_AB R41, R40, R37 ;  /* 0x000000252829723e */ /* 0x000fe400000000ff */
[----:B------:R-:W-:Y:S01]  /*8e90*/  MOV R37, R39 ;  /* 0x0000002700257202 */ /* 0x000fe20000000f00 */
[----:B------:R-:W-:Y:S01]  /*8ea0*/  IMAD.MOV.U32 R39, RZ, RZ, R59 ;  /* 0x000000ffff277224 */ /* 0x000fe200078e003b */
[----:B------:R-:W-:-:S02]  /*8eb0*/  F2FP.F16.F32.PACK_AB R43, R70, R65 ;  /* 0x00000041462b723e */ /* 0x000fc400000000ff */
[----:B------:R-:W-:Y:S02]  /*8ec0*/  F2FP.F16.F32.PACK_AB R40, R55, R58 ;  /* 0x0000003a3728723e */ /* 0x000fe400000000ff */
[----:B------:R-:W-:Y:S02]  /*8ed0*/  F2FP.F16.F32.PACK_AB R38, R57, R50 ;  /* 0x000000323926723e */ /* 0x000fe400000000ff */
[----:B------:R-:W-:-:S07]  /*8ee0*/  F2FP.F16.F32.PACK_AB R42, R51, R158 ;  /* 0x0000009e332a723e */ /* 0x000fce00000000ff */
.L_x_2289:
[----:B------:R-:W-:Y:S05]  /*8ef0*/  BSYNC B2 ;  /* 0x0000000000027941 */ /* 0x000fea0003800000 */
.L_x_2288:
[----:B--2---:R2:W-:Y:S04]  /*8f00*/  STG.E.128 desc[UR56][R44.64], R36 ;  /* 0x000000242c007986 */ /* 0x0045e8000c101d38 */
[----:B---3--:R2:W-:Y:S02]  /*8f10*/  @!P0 STG.E.128 desc[UR56][R46.64], R40 ;  /* 0x000000282e008986 */ /* 0x0085e4000c101d38 */
.L_x_2287:
[----:B------:R-:W-:Y:S05]  /*8f20*/  BSYNC B1 ;  /* 0x0000000000017941 */ /* 0x000fea0003800000 */
.L_x_2286:
[----:B------:R-:W-:-:S13]  /*8f30*/  ISETP.NE.AND P0, PT, R9, RZ, PT ;  /* 0x000000ff0900720c */ /* 0x000fda0003f05270 */
[----:B------:R-:W-:Y:S05]  /*8f40*/  @!P0 BRA `(.L_x_2240) ;  /* 0x0000000800c08947 */ /* 0x000fea0003800000 */
[----:B------:R-:W-:Y:S01]  /*8f50*/  ISETP.NE.AND P4, PT, R112, RZ, PT ;  /* 0x000000ff7000720c */ /* 0x000fe20003f85270 */
[----:B------:R-:W-:Y:S03]  /*8f60*/  BSSY B1, `(.L_x_2290) ;  /* 0x000006f000017945 */ /* 0x000fe60003800000 */
[----:B------:R-:W-:Y:S02]  /*8f70*/  SEL R149, R121, R149, !P4 ;  /* 0x0000009579957207 */ /* 0x000fe40006000000 */
[----:B--234-:R-:W-:Y:S02]  /*8f80*/  IADD3 R45, P0, P4, R96, R130, R15 ;  /* 0x00000082602d7210 */ /* 0x01cfe40007c1e00f */
[----:B------:R-:W-:Y:S02]  /*8f90*/  SHF.R.S32.HI R36, RZ, 0x1f, R149 ;  /* 0x0000001fff247819 */ /* 0x000fe40000011495 */
[----:B------:R-:W-:-:S02]  /*8fa0*/  IADD3.X R46, R95, R48, R11, P0, P4 ;  /* 0x000000305f2e7210 */ /* 0x000fc400007e840b */
[----:B------:R-:W-:Y:S02]  /*8fb0*/  LEA.HI R36, R36, R149, RZ, 0x4 ;  /* 0x0000009524247211 */ /* 0x000fe400078f20ff */
[----:B------:R-:W-:Y:S02]  /*8fc0*/  ISETP.GE.AND P4, PT, R187, R120, PT ;  /* 0x00000078bb00720c */ /* 0x000fe40003f86270 */
[----:B------:R-:W-:Y:S02]  /*8fd0*/  LEA.HI.SX32 R36, R36, R109, 0x1c ;  /* 0x0000006d24247211 */ /* 0x000fe400078fe2ff */
[C---:B------:R-:W-:Y:S02]  /*8fe0*/  LEA R44, P0, R45.reuse, R118, 0x1 ;  /* 0x000000762d2c7211 */ /* 0x040fe400078008ff */
[----:B------:R-:W-:Y:S01]  /*8ff0*/  SHF.R.S32.HI R37, RZ, 0x1f, R36 ;  /* 0x0000001fff257819 */ /* 0x000fe20000011424 */
[----:B------:R-:W-:Y:S01]  /*9000*/  IMAD.SHL.U32 R47, R36, 0x8, RZ ;  /* 0x00000008242f7824 */ /* 0x000fe200078e00ff */
[----:B------:R-:W-:-:S02]  /*9010*/  LEA.HI.X R45, R45, R119, R46, 0x1, P0 ;  /* 0x000000772d2d7211 */ /* 0x000fc400000f0c2e */
[----:B------:R-:W-:Y:S02]  /*9020*/  LEA.HI R37, R37, R36, RZ, 0x3 ;  /* 0x0000002425257211 */ /* 0x000fe400078f18ff */
[----:B------:R-:W-:Y:S02]  /*9030*/  LOP3.LUT R36, R191, 0x38, R47, 0xf8, !PT ;  /* 0x00000038bf247812 */ /* 0x000fe400078ef82f */
[----:B------:R-:W-:Y:S02]  /*9040*/  SHF.L.U32 R37, R37, 0xa, RZ ;  /* 0x0000000a25257819 */ /* 0x000fe400000006ff */
[----:B------:R-:W-:Y:S02]  /*9050*/  LOP3.LUT R36, R36, R225, RZ, 0x3c, !PT ;  /* 0x000000e124247212 */ /* 0x000fe400078e3cff */
[----:B------:R-:W-:-:S04]  /*9060*/  LOP3.LUT R37, R37, 0x7fffe000, RZ, 0xc0, !PT ;  /* 0x7fffe00025257812 */ /* 0x000fc800078ec0ff */
[----:B------:R-:W-:Y:S01]  /*9070*/  IADD3 R36, R36, R37, R199 ;  /* 0x0000002524247210 */ /* 0x000fe20007ffe0c7 */
[----:B------:R-:W-:-:S04]  /*9080*/  IMAD R37, R19, 0x6000, R136 ;  /* 0x0000600013257824 */ /* 0x000fc800078e0288 */
[----:B------:R-:W-:Y:S02]  /*9090*/  IMAD R39, R19, 0x6000, R36 ;  /* 0x0000600013277824 */ /* 0x000fe400078e0224 */
[--C-:B------:R-:W-:Y:S02]  /*90a0*/  IMAD R37, R37, 0x2, R18.reuse ;  /* 0x0000000225257824 */ /* 0x100fe400078e0212 */
[----:B------:R-:W-:-:S04]  /*90b0*/  IMAD R40, R39, 0x2, R18 ;  /* 0x0000000227287824 */ /* 0x000fc800078e0212 */
[----:B------:R-:W2:Y:S04]  /*90c0*/  LDS.128 R36, [R37+0x1c400] ;  /* 0x01c4000025247984 */ /* 0x000ea80000000c00 */
[----:B------:R-:W3:Y:S01]  /*90d0*/  LDS.128 R40, [R40+0x1c400] ;  /* 0x01c4000028287984 */ /* 0x000ee20000000c00 */
[----:B------:R-:W-:Y:S05]  /*90e0*/  @P4 BRA `(.L_x_2291) ;  /* 0x0000000400584947 */ /* 0x000fea0003800000 */
[----:B------:R-:W-:Y:S01]  /*90f0*/  SHF.R.U32.HI R54, RZ, 0x10, R73 ;  /* 0x00000010ff367819 */ /* 0x000fe20000011649 */
[----:B---3--:R-:W-:Y:S01]  /*9100*/  IMAD.MOV.U32 R50, RZ, RZ, R42 ;  /* 0x000000ffff327224 */ /* 0x008fe200078e002a */
[----:B------:R-:W-:Y:S01]  /*9110*/  MOV R49, R40 ;  /* 0x0000002800317202 */ /* 0x000fe20000000f00 */
[----:B--2---:R-:W-:Y:S01]  /*9120*/  IMAD.MOV.U32 R40, RZ, RZ, R38 ;  /* 0x000000ffff287224 */ /* 0x004fe200078e0026 */
[--C-:B------:R-:W-:Y:S01]  /*9130*/  SHF.R.U32.HI R52, RZ, 0x10, R61.reuse ;  /* 0x00000010ff347819 */ /* 0x100fe2000001163d */
[----:B------:R-:W-:Y:S01]  /*9140*/  HADD2.F32 R53, -RZ, R155.H1_H1 ;  /* 0x3000009bff357230 */ /* 0x000fe20000004100 */
[----:B------:R-:W-:Y:S01]  /*9150*/  SHF.R.U64 R65, R60, 0x10, R61 ;  /* 0x000000103c417819 */ /* 0x000fe2000000123d */
[----:B------:R-:W-:Y:S01]  /*9160*/  HADD2.F32 R42, -RZ, R41.H0_H0 ;  /* 0x20000029ff2a7230 */ /* 0x000fe20000004100 */
[--C-:B------:R-:W-:Y:S01]  /*9170*/  SHF.R.U64 R61, R74, 0x10, R75.reuse ;  /* 0x000000104a3d7819 */ /* 0x100fe2000000124b */
[----:B------:R-:W-:Y:S01]  /*9180*/  HADD2.F32 R38, -RZ, R37.H0_H0 ;  /* 0x20000025ff267230 */ /* 0x000fe20000004100 */
[----:B------:R-:W-:Y:S01]  /*9190*/  SHF.R.U32.HI R74, RZ, 0x10, R75 ;  /* 0x00000010ff4a7819 */ /* 0x000fe2000001164b */
        /* <DEDUP_REMOVED lines=14> */
[----:B------:R-:W-:Y:S01]  /*9280*/  HADD2.F32 R38, -RZ, R43.H0_H0 ;  /* 0x2000002bff267230 */ /* 0x000fe20000004100 */
[----:B------:R-:W-:Y:S01]  /*9290*/  SHF.R.U32.HI R62, RZ, 0x10, R63 ;  /* 0x00000010ff3e7819 */ /* 0x000fe2000001163f */
[----:B------:R-:W-:Y:S02]  /*92a0*/  HADD2.F32 R37, -RZ, R39.H0_H0 ;  /* 0x20000027ff257230 */ /* 0x000fe40000004100 */
[----:B------:R-:W-:Y:S01]  /*92b0*/  FFMA.FTZ R54, R41, R52, R54 ;  /* 0x0000003429367223 */ /* 0x000fe20000010036 */
[----:B------:R-:W-:Y:S02]  /*92c0*/  HADD2.F32 R41, -RZ, R152.H1_H1 ;  /* 0x30000098ff297230 */ /* 0x000fe40000004100 */
[-C--:B------:R-:W-:Y:S01]  /*92d0*/  FMUL.FTZ R58, R38, R51.reuse ;  /* 0x00000033263a7220 */ /* 0x080fe20000410000 */
[----:B------:R-:W-:Y:S02]  /*92e0*/  HADD2.F32 R43, -RZ, R43.H1_H1 ;  /* 0x3000002bff2b7230 */ /* 0x000fe40000004100 */
[----:B------:R-:W-:Y:S01]  /*92f0*/  FMUL.FTZ R51, R37, R51 ;  /* 0x0000003325337220 */ /* 0x000fe20000410000 */
[----:B------:R-:W-:Y:S01]  /*9300*/  HADD2.F32 R52, -RZ, R74.H0_H0 ;  /* 0x2000004aff347230 */ /* 0x000fe20000004100 */
[----:B------:R-:W-:Y:S01]  /*9310*/  SHF.R.U64 R64, R72, 0x10, R73 ;  /* 0x0000001048407819 */ /* 0x000fe20000001249 */
[----:B------:R-:W-:-:S02]  /*9320*/  HADD2.F32 R39, -RZ, R39.H1_H1 ;  /* 0x30000027ff277230 */ /* 0x000fc40000004100 */
[-C--:B------:R-:W-:Y:S01]  /*9330*/  FFMA.FTZ R57, R38, R41.reuse, R51 ;  /* 0x0000002926397223 */ /* 0x080fe20000010033 */
[----:B------:R-:W-:Y:S02]  /*9340*/  HADD2.F32 R42, -RZ, R62.H0_H0 ;  /* 0x2000003eff2a7230 */ /* 0x000fe40000004100 */
[-C--:B------:R-:W-:Y:S01]  /*9350*/  FMUL.FTZ R60, R43, R52.reuse ;  /* 0x000000342b3c7220 */ /* 0x080fe20000410000 */
[----:B------:R-:W-:Y:S01]  /*9360*/  FFMA.FTZ R58, R37, R41, -R58 ;  /* 0x00000029253a7223 */ /* 0x000fe2000001083a */
[C---:B------:R-:W-:Y:S01]  /*9370*/  FMUL.FTZ R52, R39.reuse, R52 ;  /* 0x0000003427347220 */ /* 0x040fe20000410000 */
[----:B------:R-:W-:Y:S02]  /*9380*/  HADD2.F32 R155, -RZ, R155.H0_H0 ;  /* 0x2000009bff9b7230 */ /* 0x000fe40000004100 */
[-C--:B------:R-:W-:Y:S01]  /*9390*/  FFMA.FTZ R59, R39, R42.reuse, -R60 ;  /* 0x0000002a273b7223 */ /* 0x080fe2000001083c */
[--C-:B------:R-:W-:Y:S02]  /*93a0*/  HADD2.F32 R38, -RZ, R49.reuse.H0_H0 ;  /* 0x20000031ff267230 */ /* 0x100fe40000004100 */
[----:B------:R-:W-:Y:S01]  /*93b0*/  FFMA.FTZ R60, R43, R42, R52 ;  /* 0x0000002a2b3c7223 */ /* 0x000fe20000010034 */
[----:B------:R-:W-:Y:S01]  /*93c0*/  HADD2.F32 R41, -RZ, R64.H0_H0 ;  /* 0x20000040ff297230 */ /* 0x000fe20000004100 */
[----:B------:R-:W-:Y:S01]  /*93d0*/  F2FP.F16.F32.PACK_AB R53, R54, R53 ;  /* 0x000000353635723e */ /* 0x000fe200000000ff */
[----:B------:R-:W-:-:S02]  /*93e0*/  HADD2.F32 R49, -RZ, R49.H1_H1 ;  /* 0x30000031ff317230 */ /* 0x000fc40000004100 */
[----:B------:R-:W-:Y:S01]  /*93f0*/  FMUL.FTZ R42, R38, R155 ;  /* 0x0000009b262a7220 */ /* 0x000fe20000410000 */
[----:B------:R-:W-:Y:S01]  /*9400*/  HADD2.F32 R153, -RZ, R153.H0_H0 ;  /* 0x20000099ff997230 */ /* 0x000fe20000004100 */
[----:B------:R-:W-:Y:S01]  /*9410*/  F2FP.F16.F32.PACK_AB R57, R60, R57 ;  /* 0x000000393c39723e */ /* 0x000fe200000000ff */
[--C-:B------:R-:W-:Y:S02]  /*9420*/  HADD2.F32 R37, -RZ, R36.reuse.H0_H0 ;  /* 0x20000024ff257230 */ /* 0x100fe40000004100 */
[----:B------:R-:W-:Y:S01]  /*9430*/  FMUL.FTZ R43, R49, R41 ;  /* 0x00000029312b7220 */ /* 0x000fe20000410000 */
[----:B------:R-:W-:Y:S02]  /*9440*/  HADD2.F32 R36, -RZ, R36.H1_H1 ;  /* 0x30000024ff247230 */ /* 0x000fe40000004100 */
[----:B------:R-:W-:Y:S02]  /*9450*/  HADD2.F32 R39, -RZ, R65.H0_H0 ;  /* 0x20000041ff277230 */ /* 0x000fe40000004100 */
[C---:B------:R-:W-:Y:S01]  /*9460*/  FMUL.FTZ R155, R37.reuse, R155 ;  /* 0x0000009b259b7220 */ /* 0x040fe20000410000 */
[----:B------:R-:W-:Y:S01]  /*9470*/  FFMA.FTZ R42, R37, R153, -R42 ;  /* 0x00000099252a7223 */ /* 0x000fe2000001082a */
[----:B------:R-:W-:Y:S01]  /*9480*/  FMUL.FTZ R52, R36, R41 ;  /* 0x0000002924347220 */ /* 0x000fe20000410000 */
[----:B------:R-:W-:-:S02]  /*9490*/  HADD2.F32 R37, -RZ, R50.H0_H0 ;  /* 0x20000032ff257230 */ /* 0x000fc40000004100 */
[-C--:B------:R-:W-:Y:S01]  /*94a0*/  FFMA.FTZ R43, R36, R39.reuse, -R43 ;  /* 0x00000027242b7223 */ /* 0x080fe2000001082b */
[----:B------:R-:W-:Y:S02]  /*94b0*/  HADD2.F32 R154, -RZ, R154.H0_H0 ;  /* 0x2000009aff9a7230 */ /* 0x000fe40000004100 */
[----:B------:R-:W-:Y:S01]  /*94c0*/  FFMA.FTZ R52, R49, R39, R52 ;  /* 0x0000002731347223 */ /* 0x000fe20000010034 */
[----:B------:R-:W-:Y:S02]  /*94d0*/  HADD2.F32 R41, -RZ, R61.H0_H0 ;  /* 0x2000003dff297230 */ /* 0x000fe40000004100 */
[----:B------:R-:W-:Y:S01]  /*94e0*/  FFMA.FTZ R155, R38, R153, R155 ;  /* 0x00000099269b7223 */ /* 0x000fe2000001009b */
[----:B------:R-:W-:Y:S02]  /*94f0*/  HADD2.F32 R36, -RZ, R40.H0_H0 ;  /* 0x20000028ff247230 */ /* 0x000fe40000004100 */
[----:B------:R-:W-:Y:S01]  /*9500*/  FMUL.FTZ R49, R37, R154 ;  /* 0x0000009a25317220 */ /* 0x000fe20000410000 */
[----:B------:R-:W-:-:S02]  /*9510*/  HADD2.F32 R50, -RZ, R50.H1_H1 ;  /* 0x30000032ff327230 */ /* 0x000fc40000004100 */
        /* <DEDUP_REMOVED lines=15> */
[----:B------:R-:W-:Y:S01]  /*9610*/  F2FP.F16.F32.PACK_AB R42, R41, R154 ;  /* 0x0000009a292a723e */ /* 0x000fe200000000ff */
[----:B------:R-:W-:Y:S01]  /*9620*/  IMAD.MOV.U32 R41, RZ, RZ, R53 ;  /* 0x000000ffff297224 */ /* 0x000fe200078e0035 */
[----:B------:R-:W-:Y:S02]  /*9630*/  F2FP.F16.F32.PACK_AB R39, R59, R58 ;  /* 0x0000003a3b27723e */ /* 0x000fe400000000ff */
[----:B------:R-:W-:-:S07]  /*9640*/  MOV R40, R52 ;  /* 0x0000003400287202 */ /* 0x000fce0000000f00 */
.L_x_2291:
[----:B------:R-:W-:Y:S05]  /*9650*/  BSYNC B1 ;  /* 0x0000000000017941 */ /* 0x000fea0003800000 */
.L_x_2290:
        /* <DEDUP_REMOVED lines=10> */
.L_x_2207:
[----:B------:R-:W-:-:S13]  /*9700*/  ISETP.NE.AND P1, PT, R190, 0x3, PT ;  /* 0x00000003be00780c */ /* 0x000fda0003f25270 */
[----:B------:R-:W-:Y:S05]  /*9710*/  @!P1 BRA `(.L_x_2292) ;  /* 0x0000000000049947 */ /* 0x000fea0003800000 */
[----:B------:R-:W-:Y:S01]  /*9720*/  BPT.TRAP 0x1 ;  /* 0x000000040000795c */ /* 0x000fe20000300000 */
.L_x_2292:
[----:B------:R-:W-:Y:S01]  /*9730*/  LEA R3, R19, R18, 0x3 ;  /* 0x0000001213037211 */ /* 0x000fe200078e18ff */
[----:B------:R-:W-:Y:S01]  /*9740*/  IMAD R4, R2, -0x80, R24 ;  /* 0xffffff8002047824 */ /* 0x000fe200078e0218 */
[----:B------:R-:W-:Y:S01]  /*9750*/  SHF.L.U32 R0, R189, 0x1f, RZ ;  /* 0x0000001fbd007819 */ /* 0x000fe200000006ff */
[----:B------:R-:W-:Y:S03]  /*9760*/  BSSY B1, `(.L_x_2293) ;  /* 0x0000005000017945 */ /* 0x000fe60003800000 */
[----:B------:R-:W0:Y:S01]  /*9770*/  SYNCS.PHASECHK.TRANS64.TRYWAIT P4, [R3+URZ+0x34890], R0 ;  /* 0x03489000030075a7 */ /* 0x000e22000808017f */
[----:B------:R-:W-:-:S04]  /*9780*/  VIMNMX R4, R4, 0x80, PT ;  /* 0x0000008004047848 */ /* 0x000fc80003fe0100 */
[----:B------:R-:W-:Y:S01]  /*9790*/  ISETP.GE.AND P0, PT, R184, R4, PT ;  /* 0x00000004b800720c */ /* 0x000fe20003f06270 */
[----:B0-----:R-:W-:-:S12]  /*97a0*/  @!P4 BRA `(.L_x_2294) ;  /* 0x00000188000cc947 */ /* 0x001fd80003800000 */
.L_x_2540:
[----:B------:R-:W-:Y:S05]  /*97b0*/  BSYNC B1 ;  /* 0x0000000000017941 */ /* 0x000fea0003800000 */
.L_x_2293:
        /* <DEDUP_REMOVED lines=20> */
.L_x_2296:
[----:B------:R-:W-:Y:S05]  /*9900*/  BSYNC B1 ;  /* 0x0000000000017941 */ /* 0x000fea0003800000 */
.L_x_2295:
        /* <DEDUP_REMOVED lines=20> */
.L_x_2240:
[----:B------:R-:W-:Y:S05]  /*9a50*/  BSYNC B0 ;  /* 0x0000000000007941 */ /* 0x000fea0003800000 */
.L_x_2206:
        /* <DEDUP_REMOVED lines=12> */
[----:B------:R-:W-:-:S05]  /*9b20*/  @!P0 VIADD R36, R3, 0x348a0 ;  /* 0x000348a003248836 */ /* 0x000fca0000000000 */
[----:B------:R-:W-:-:S04]  /*9b30*/  @!P0 PRMT R36, RZ, 0x654, R36 ;  /* 0x00000654ff248816 */ /* 0x000fc80000000024 */
[----:B------:R1:W-:Y:S01]  /*9b40*/  @!P0 SYNCS.ARRIVE.TRANS64.RED.A1T0 RZ, [R36+URZ], RZ ;  /* 0x000000ff24ff89a7 */ /* 0x0003e2000810043f */
[----:B------:R-:W-:Y:S05]  /*9b50*/  @!P1 BRA `(.L_x_2298) ;  /* 0x0000000000049947 */ /* 0x000fea0003800000 */
[----:B------:R-:W-:Y:S01]  /*9b60*/  BPT.TRAP 0x1 ;  /* 0x000000040000795c */ /* 0x000fe20000300000 */
.L_x_2298:
[----:B------:R-:W-:Y:S05]  /*9b70*/  BSYNC B0 ;  /* 0x0000000000007941 */ /* 0x000fea0003800000 */
.L_x_2297:
[----:B------:R-:W2:Y:S01]  /*9b80*/  SYNCS.PHASECHK.TRANS64.TRYWAIT P4, [R3+URZ+0x348b0], R0 ;  /* 0x0348b000030075a7 */ /* 0x000ea2000808017f */
[----:B-1----:R-:W-:Y:S01]  /*9b90*/  IMAD R36, R19, 0x4000, R29 ;  /* 0x0000400013247824 */ /* 0x002fe200078e021d */
[----:B------:R-:W-:Y:S01]  /*9ba0*/  ULDC.64 UR60, c[0x0][0x318] ;  /* 0x0000c600003c7ab9 */ /* 0x000fe20000000a00 */
[----:B------:R-:W-:Y:S01]  /*9bb0*/  ULDC.64 UR58, c[0x0][0x308] ;  /* 0x0000c200003a7ab9 */ /* 0x000fe20000000a00 */
[----:B------:R-:W-:Y:S01]  /*9bc0*/  BSSY B0, `(.L_x_2299) ;  /* 0x0000004000007945 */ /* 0x000fe20003800000 */
[----:B------:R-:W-:Y:S02]  /*9bd0*/  ISETP.GE.AND P1, PT, R184, R4, PT ;  /* 0x00000004b800720c */ /* 0x000fe40003f26270 */
[----:B------:R-:W-:Y:S01]  /*9be0*/  IADD3 R38, R123, R36, RZ ;  /* 0x000000247b267210 */ /* 0x000fe20007ffe0ff */
[----:B--2---:R-:W-:Y:S10]  /*9bf0*/  @!P4 BRA `(.L_x_2300) ;  /* 0x00000184000cc947 */ /* 0x004ff40003800000 */
.L_x_2541:
[----:B------:R-:W-:Y:S05]  /*9c00*/  BSYNC B0 ;  /* 0x0000000000007941 */ /* 0x000fea0003800000 */
.L_x_2299:
[----:B------:R-:W-:Y:S01]  /*9c10*/  BSSY B0, `(.L_x_2301) ;  /* 0x000001a000007945 */ /* 0x000fe20003800000 */
[----:B01----:R-:W-:Y:S02]  /*9c20*/  IMAD R0, R36, 0x2, R113 ;  /* 0x0000000224007824 */ /* 0x003fe400078e0271 */
[----:B------:R-:W-:-:S04]  /*9c30*/  IMAD.WIDE R44, R2, 0x80, R116 ;  /* 0x00000080022c7825 */ /* 0x000fc800078e0274 */
[----:B------:R-:W-:Y:S01]  /*9c40*/  IMAD R48, R38, 0x2, R113 ;  /* 0x0000000226307824 */ /* 0x000fe200078e0271 */
[----:B------:R-:W-:Y:S06]  /*9c50*/  @P1 BRA `(.L_x_2302) ;  /* 0x0000000000541947 */ /* 0x000fec0003800000 */
[----:B------:R-:W-:Y:S01]  /*9c60*/  MOV R36, R98 ;  /* 0x0000006200247202 */ /* 0x000fe20000000f00 */
[----:B------:R-:W-:Y:S01]  /*9c70*/  IMAD R39, R45, UR60, RZ ;  /* 0x0000003c2d277c24 */ /* 0x000fe2000f8e02ff */
[----:B------:R-:W-:Y:S01]  /*9c80*/  ULDC UR4, c[0x0][0x310] ;  /* 0x0000c40000047ab9 */ /* 0x000fe20000000800 */
[----:B------:R-:W-:Y:S01]  /*9c90*/  IMAD.MOV.U32 R37, RZ, RZ, R5 ;  /* 0x000000ffff257224 */ /* 0x000fe200078e0005 */
        /* <DEDUP_REMOVED lines=17> */
.L_x_2302:
[----:B------:R-:W-:Y:S05]  /*9db0*/  BSYNC B0 ;  /* 0x0000000000007941 */ /* 0x000fea0003800000 */
.L_x_2301:
[----:B------:R-:W-:Y:S01]  /*9dc0*/  ISETP.GE.AND P1, PT, R210, R4, PT ;  /* 0x00000004d200720c */ /* 0x000fe20003f26270 */
[----:B------:R-:W-:-:S12]  /*9dd0*/  BSSY B0, `(.L_x_2303) ;  /* 0x0000018000007945 */ /* 0x000fd80003800000 */
[----:B------:R-:W-:Y:S05]  /*9de0*/  @P1 BRA `(.L_x_2304) ;  /* 0x0000000000581947 */ /* 0x000fea0003800000 */
[----:B0-----:R-:W-:Y:S01]  /*9df0*/  IADD3 R39, P1, R44, 0x40, RZ ;  /* 0x000000402c277810 */ /* 0x001fe20007f3e0ff */
[----:B------:R-:W-:Y:S01]  /*9e00*/  IMAD.MOV.U32 R4, RZ, RZ, R98 ;  /* 0x000000ffff047224 */ /* 0x000fe200078e0062 */
[----:B------:R-:W-:Y:S02]  /*9e10*/  ULDC UR4, c[0x0][0x310] ;  /* 0x0000c40000047ab9 */ /* 0x000fe40000000800 */
[----:B------:R-:W-:Y:S01]  /*9e20*/  IADD3.X R44, RZ, R45, RZ, P1, !PT ;  /* 0x0000002dff2c7210 */ /* 0x000fe20000ffe4ff */
[----:B------:R-:W-:Y:S01]  /*9e30*/  IMAD.WIDE.U32 R36, R39, UR60, R4 ;  /* 0x0000003c27247c25 */ /* 0x000fe2000f8e0004 */
[----:B------:R-:W-:-:S03]  /*9e40*/  ISETP.GE.AND P4, PT, R22, UR4, PT ;  /* 0x0000000416007c0c */ /* 0x000fc6000bf86270 */
        /* <DEDUP_REMOVED lines=16> */
.L_x_2304:
[----:B------:R-:W-:Y:S05]  /*9f50*/  BSYNC B0 ;  /* 0x0000000000007941 */ /* 0x000fea0003800000 */
.L_x_2303:
[----:B------:R-:W-:Y:S01]  /*9f60*/  @!PT LDS RZ, [RZ] ;  /* 0x00000000fffff984 */ /* 0x000fe20000000800 */
[----:B------:R-:W-:Y:S01]  /*9f70*/  @!PT LDS RZ, [RZ] ;  /* 0x00000000fffff984 */ /* 0x000fe20000000800 */
[----:B------:R-:W-:Y:S01]  /*9f80*/  @!PT LDS RZ, [RZ] ;  /* 0x00000000fffff984 */ /* 0x000fe20000000800 */
[----:B------:R-:W-:Y:S01]  /*9f90*/  @!PT LDS RZ, [RZ] ;  /* 0x00000000fffff984 */ /* 0x000fe20000000800 */
[----:B------:R1:W-:Y:S06]  /*9fa0*/  MEMBAR.ALL.CTA ;  /* 0x0000000000007992 */ /* 0x0003ec0000008000 */
[----:B-1----:R-:W1:Y:S02]  /*9fb0*/  FENCE.VIEW.ASYNC.S ;  /* 0x00000000000073c6 */ /* 0x002e640000000000 */
[----:B-1----:R1:W-:Y:S01]  /*9fc0*/  BAR.SYNC.DEFER_BLOCKING R151, 0x80 ;  /* 0x000200970000751d */ /* 0x0023e20000010000 */
[----:B------:R-:W-:Y:S01]  /*9fd0*/  ISETP.NE.AND P4, PT, R115, RZ, PT ;  /* 0x000000ff7300720c */ /* 0x000fe20003f85270 */
[----:B------:R-:W-:Y:S01]  /*9fe0*/  VIADD R19, R19, 0x1 ;  /* 0x0000000113137836 */ /* 0x000fe20000000000 */
[----:B------:R-:W-:-:S04]  /*9ff0*/  @!P0 IADD3 R3, R3, 0x348c0, RZ ;  /* 0x000348c003038810 */ /* 0x000fc80007ffe0ff */
[C---:B------:R-:W-:Y:S02]  /*a000*/  ISETP.NE.AND P1, PT, R19.reuse, 0x2, PT ;  /* 0x000000021300780c */ /* 0x040fe40003f25270 */
[----:B------:R-:W-:Y:S02]  /*a010*/  @!P0 PRMT R3, RZ, 0x654, R3 ;  /* 0x00000654ff038816 */ /* 0x000fe40000000003 */
[----:B------:R-:W-:Y:S02]  /*a020*/  SEL R0, RZ, 0x1, P1 ;  /* 0x00000001ff007807 */ /* 0x000fe40000800000 */
[----:B------:R-:W-:Y:S02]  /*a030*/  SEL R19, R19, RZ, P1 ;  /* 0x000000ff13137207 */ /* 0x000fe40000800000 */
[----:B------:R-:W-:Y:S01]  /*a040*/  LOP3.LUT R189, R189, R0, RZ, 0x3c, !PT ;  /* 0x00000000bdbd7212 */ /* 0x000fe200078e3cff */
[----:B------:R1:W-:Y:S01]  /*a050*/  @!P0 SYNCS.ARRIVE.TRANS64.RED.A1T0 RZ, [R3+URZ], RZ ;  /* 0x000000ff03ff89a7 */ /* 0x0003e2000810043f */
[----:B------:R-:W-:Y:S01]  /*a060*/  PLOP3.LUT P0, PT, PT, PT, PT, 0x8, 0x0 ;  /* 0x000000000000781c */ /* 0x000fe20003f0e170 */
[----:B------:R-:W-:-:S12]  /*a070*/  @P4 BRA `(.L_x_2305) ;  /* 0xffffff8400704947 */ /* 0x000fd8000383ffff */
.L_x_2201:
[----:B------:R-:W-:Y:S01]  /*a080*/  BSSY B0, `(.L_x_2306) ;  /* 0x000002b000007945 */ /* 0x000fe20003800000 */
[----:B------:R-:W-:Y:S02]  /*a090*/  ISETP.GE.AND P2, PT, R150, 0x1, PT ;  /* 0x000000019600780c */ /* 0x000fe40003f46270 */
[----:B-1----:R-:W-:Y:S02]  /*a0a0*/  CS2R R2, SRZ ;  /* 0x0000000000027805 */ /* 0x002fe4000001ff00 */
[----:B------:R-:W-:Y:S02]  /*a0b0*/  PLOP3.LUT P1, PT, PT, PT, PT, 0x80, 0x0 ;  /* 0x000000000000781c */ /* 0x000fe40003f2f070 */
[----:B------:R-:W-:Y:S02]  /*a0c0*/  CS2R R86, SRZ ;  /* 0x0000000000567805 */ /* 0x000fe4000001ff00 */
[----:B------:R-:W-:Y:S02]  /*a0d0*/  CS2R R84, SRZ ;  /* 0x0000000000547805 */ /* 0x000fe4000001ff00 */
[----:B------:R-:W-:-:S02]  /*a0e0*/  CS2R R82, SRZ ;  /* 0x0000000000527805 */ /* 0x000fc4000001ff00 */
[----:B------:R-:W-:Y:S01]  /*a0f0*/  CS2R R80, SRZ ;  /* 0x0000000000507805 */ /* 0x000fe2000001ff00 */
[----:B------:R-:W-:Y:S01]  /*a100*/  IMAD.MOV.U32 R35, RZ, RZ, RZ ;  /* 0x000000ffff237224 */ /* 0x000fe200078e00ff */
[----:B------:R-:W-:Y:S02]  /*a110*/  MOV R78, RZ ;  /* 0x000000ff004e7202 */ /* 0x000fe40000000f00 */
[----:B------:R-:W-:Y:S02]  /*a120*/  CS2R R76, SRZ ;  /* 0x00000000004c7805 */ /* 0x000fe4000001ff00 */
[----:B------:R-:W-:Y:S01]  /*a130*/  CS2R R74, SRZ ;  /* 0x00000000004a7805 */ /* 0x000fe2000001ff00 */
[----:B------:R-:W-:Y:S01]  /*a140*/  IMAD.MOV.U32 R73, RZ, RZ, RZ ;  /* 0x000000ffff497224 */ /* 0x000fe200078e00ff */
        /* <DEDUP_REMOVED lines=14> */
[----:B0-----:R-:W-:Y:S02]  /*a230*/  CS2R R46, SRZ ;  /* 0x00000000002e7805 */ /* 0x001fe4000001ff00 */
[----:B--2---:R-:W-:-:S02]  /*a240*/  CS2R R44, SRZ ;  /* 0x00000000002c7805 */ /* 0x004fc4000001ff00 */
[----:B------:R-:W-:Y:S02]  /*a250*/  CS2R R42, SRZ ;  /* 0x00000000002a7805 */ /* 0x000fe4000001ff00 */
[----:B------:R-:W-:Y:S02]  /*a260*/  CS2R R40, SRZ ;  /* 0x0000000000287805 */ /* 0x000fe4000001ff00 */
[----:B------:R-:W-:Y:S02]  /*a270*/  CS2R R38, SRZ ;  /* 0x0000000000267805 */ /* 0x000fe4000001ff00 */
[----:B------:R-:W-:Y:S02]  /*a280*/  CS2R R36, SRZ ;  /* 0x0000000000247805 */ /* 0x000fe4000001ff00 */
[----:B------:R-:W-:Y:S01]  /*a290*/  MOV R91, RZ ;  /* 0x000000ff005b7202 */ /* 0x000fe20000000f00 */
[----:B------:R-:W-:Y:S01]  /*a2a0*/  IMAD.MOV.U32 R0, RZ, RZ, RZ ;  /* 0x000000ffff007224 */ /* 0x000fe200078e00ff */
[----:B------:R-:W-:Y:S01]  /*a2b0*/  MOV R93, RZ ;  /* 0x000000ff005d7202 */ /* 0x000fe20000000f00 */
[----:B------:R-:W-:Y:S01]  /*a2c0*/  IMAD.MOV.U32 R26, RZ, RZ, RZ ;  /* 0x000000ffff1a7224 */ /* 0x000fe200078e00ff */
[----:B------:R-:W-:Y:S01]  /*a2d0*/  CS2R R10, SRZ ;  /* 0x00000000000a7805 */ /* 0x000fe2000001ff00 */
[----:B------:R-:W-:-:S02]  /*a2e0*/  IMAD.MOV.U32 R28, RZ, RZ, RZ ;  /* 0x000000ffff1c7224 */ /* 0x000fc400078e00ff */
[----:B------:R-:W-:Y:S01]  /*a2f0*/  IMAD.MOV.U32 R95, RZ, RZ, RZ ;  /* 0x000000ffff5f7224 */ /* 0x000fe200078e00ff */
[----:B------:R-:W-:Y:S06]  /*a300*/  @P0 BRA `(.L_x_2307) ;  /* 0x0000000000080947 */ /* 0x000fec0003800000 */
[----:B------:R-:W0:Y:S02]  /*a310*/  FENCE.VIEW.ASYNC.G ;  /* 0x00000000000073c6 */ /* 0x000e240000000100 */
[----:B0-----:R-:W-:Y:S06]  /*a320*/  BAR.ARV 0xc, 0x120 ;  /* 0x0304800000007b1d */ /* 0x001fec0000002000 */
.L_x_2307:
[----:B------:R-:W-:Y:S05]  /*a330*/  BSYNC B0 ;  /* 0x0000000000007941 */ /* 0x000fea0003800000 */
.L_x_2306:
[----:B------:R-:W-:Y:S01]  /*a340*/  MOV R89, RZ ;  /* 0x000000ff00597202 */ /* 0x000fe20000000f00 */
[----:B------:R-:W-:Y:S01]  /*a350*/  IMAD.MOV.U32 R24, RZ, RZ, RZ ;  /* 0x000000ffff187224 */ /* 0x000fe200078e00ff */
[----:B------:R-:W-:Y:S06]  /*a360*/  @!P2 BRA `(.L_x_2308) ;  /* 0x000000fc0048a947 */ /* 0x000fec0003800000 */
[----:B------:R-:W0:Y:S01]  /*a370*/  SHFL.IDX PT, R0, R226, RZ, 0x1f ;  /* 0x00001fffe2007589 */ /* 0x000e2200000e0000 */
[----:B------:R-:W-:-:S04]  /*a380*/  LOP3.LUT P0, RZ, R215, 0x3ff, RZ, 0xc0, !PT ;  /* 0x000003ffd7ff7812 */ /* 0x000fc8000780c0ff */
[----:B------:R-:W-:Y:S02]  /*a390*/  P2R R24, PR, RZ, 0x1 ;  /* 0x00000001ff187803 */ /* 0x000fe40000000000 */
[----:B0-----:R-:W-:-:S04]  /*a3a0*/  LEA.HI R2, R0, R0, RZ, 0x1 ;  /* 0x0000000000027211 */ /* 0x001fc800078f08ff */
[----:B------:R-:W-:-:S05]  /*a3b0*/  LOP3.LUT R3, R2, 0x1e, RZ, 0xc0, !PT ;  /* 0x0000001e02037812 */ /* 0x000fca00078ec0ff */
[----:B------:R-:W-:-:S05]  /*a3c0*/  IMAD.IADD R0, R0, 0x1, -R3 ;  /* 0x0000000100007824 */ /* 0x000fca00078e0a03 */
[----:B------:R-:W-:-:S04]  /*a3d0*/  LEA R0, R0, R215, 0xd ;  /* 0x000000d700007211 */ /* 0x000fc800078e68ff */
        /* <DEDUP_REMOVED lines=19> */
.L_x_2309:
        /* <DEDUP_REMOVED lines=12> */
.L_x_2313:
[----:B-1----:R1:W2:Y:S02]  /*a5d0*/  SYNCS.PHASECHK.TRANS64.TRYWAIT P0, [R18+URZ+0x34800], R3 ;  /* 0x03480003120075a7 */ /* 0x0022a4000800017f */
[----:B--2---:R-:W-:Y:S05]  /*a5e0*/  @!P0 NANOSLEEP.SYNCS 0x989680 ;  /* 0x009896800000895d */ /* 0x004fea0003900000 */
[----:B------:R-:W2:Y:S02]  /*a5f0*/  @!P0 SYNCS.PHASECHK.TRANS64 P0, [R18+URZ+0x34800], R3 ;  /* 0x03480003120085a7 */ /* 0x000ea4000800007f */
[----:B--2---:R-:W-:Y:S05]  /*a600*/  @!P0 BRA `(.L_x_2313) ;  /* 0xfffffffc00f08947 */ /* 0x004fea000383ffff */
.L_x_2312:
[----:B------:R-:W-:Y:S05]  /*a610*/  BSYNC B0 ;  /* 0x0000000000007941 */ /* 0x000fea0003800000 */
.L_x_2311:
[----:B------:R-:W-:Y:S05]  /*a620*/  BRA `(.L_x_2314) ;  /* 0x0000006c00147947 */ /* 0x000fea0003800000 */
.L_x_2310:
[----:B------:R-:W0:Y:S01]  /*a630*/  LDC.64 R10, c[0x0][0x3d8] ;  /* 0x0000f600ff0a7b82 */ /* 0x000e220000000a00 */
[----:B-----5:R-:W-:Y:S01]  /*a640*/  SHF.R.S32.HI R5, RZ, 0x1f, R146 ;  /* 0x0000001fff057819 */ /* 0x020fe20000011492 */
[--C-:B------:R-:W-:Y:S01]  /*a650*/  IMAD.MOV.U32 R2, RZ, RZ, R16.reuse ;  /* 0x000000ffff027224 */ /* 0x100fe200078e0010 */
[----:B------:R-:W-:Y:S02]  /*a660*/  ISETP.NE.AND P4, PT, R24, RZ, PT ;  /* 0x000000ff1800720c */ /* 0x000fe40003f85270 */
[----:B------:R-:W-:Y:S02]  /*a670*/  SHF.R.S32.HI R3, RZ, 0x1f, R16 ;  /* 0x0000001fff037819 */ /* 0x000fe40000011410 */
[----:B------:R-:W-:Y:S01]  /*a680*/  SHF.R.S32.HI R7, RZ, 0x1f, R22 ;  /* 0x0000001fff077819 */ /* 0x000fe20000011416 */
[----:B------:R-:W1:Y:S01]  /*a690*/  LDC.64 R12, c[0x0][0x3e8] ;  /* 0x0000fa00ff0c7b82 */ /* 0x000e620000000a00 */
[----:B------:R-:W-:Y:S01]  /*a6a0*/  MOV R6, R22 ;  /* 0x0000001600067202 */ /* 0x000fe20000000f00 */
[-C--:B0-----:R-:W-:Y:S01]  /*a6b0*/  IMAD R0, R5, R10.reuse, RZ ;  /* 0x0000000a05007224 */ /* 0x081fe200078e02ff */
[C---:B------:R-:W-:Y:S01]  /*a6c0*/  SHF.L.U64.HI R74, R10.reuse, 0x6, R11 ;  /* 0x000000060a4a7819 */ /* 0x040fe2000001020b */
[-C--:B------:R-:W-:Y:S01]  /*a6d0*/  IMAD R4, R211, R10.reuse, RZ ;  /* 0x0000000ad3047224 */ /* 0x080fe200078e02ff */
[----:B------:R-:W-:Y:S01]  /*a6e0*/  SHF.L.U32 R76, R10, 0x6, RZ ;  /* 0x000000060a4c7819 */ /* 0x000fe200000006ff */
[----:B------:R-:W-:-:S04]  /*a6f0*/  IMAD.WIDE.U32 R72, R146, R10, RZ ;  /* 0x0000000a92487225 */ /* 0x000fc800078e00ff */
[----:B-1----:R-:W-:Y:S01]  /*a700*/  IMAD R5, R5, R12, RZ ;  /* 0x0000000c05057224 */ /* 0x002fe200078e02ff */
[----:B------:R-:W-:Y:S01]  /*a710*/  SHF.L.U64.HI R69, R12, 0x6, R13 ;  /* 0x000000060c457819 */ /* 0x000fe2000001020d */
[----:B------:R-:W-:Y:S02]  /*a720*/  IMAD R83, R184, R11, R4 ;  /* 0x0000000bb8537224 */ /* 0x000fe400078e0204 */
[C---:B------:R-:W-:Y:S02]  /*a730*/  IMAD R77, R146.reuse, R13, R5 ;  /* 0x0000000d924d7224 */ /* 0x040fe400078e0205 */
[----:B------:R-:W-:Y:S02]  /*a740*/  IMAD R61, R146, R11, R0 ;  /* 0x0000000b923d7224 */ /* 0x000fe400078e0200 */
[----:B------:R-:W-:-:S04]  /*a750*/  IMAD.WIDE.U32 R4, R184, R10, R2 ;  /* 0x0000000ab8047225 */ /* 0x000fc800078e0002 */
[----:B------:R-:W-:Y:S01]  /*a760*/  IMAD.WIDE.U32 R8, R184, R10, R6 ;  /* 0x0000000ab8087225 */ /* 0x000fe200078e0006 */
[----:B------:R-:W-:-:S03]  /*a770*/  IADD3 R79, P0, R4, R72, RZ ;  /* 0x00000048044f7210 */ /* 0x000fc60007f1e0ff */
[----:B------:R-:W-:Y:S01]  /*a780*/  IMAD R14, R211, R12, RZ ;  /* 0x0000000cd30e7224 */ /* 0x000fe200078e02ff */
[----:B------:R-:W-:Y:S01]  /*a790*/  IADD3 R71, P2, R8, R72, RZ ;  /* 0x0000004808477210 */ /* 0x000fe20007f5e0ff */
[----:B------:R-:W-:-:S04]  /*a7a0*/  IMAD.WIDE.U32 R146, R146, R12, RZ ;  /* 0x0000000c92927225 */ /* 0x000fc800078e00ff */
[----:B------:R-:W-:-:S04]  /*a7b0*/  IMAD.WIDE.U32 R2, R184, R12, R2 ;  /* 0x0000000cb8027225 */ /* 0x000fc800078e0002 */
[----:B------:R-:W-:Y:S01]  /*a7c0*/  IMAD.WIDE.U32 R6, R184, R12, R6 ;  /* 0x0000000cb8067225 */ /* 0x000fe200078e0006 */
[----:B------:R-:W-:-:S03]  /*a7d0*/  IADD3 R60, P1, R2, R146, RZ ;  /* 0x00000092023c7210 */ /* 0x000fc60007f3e0ff */
[----:B------:R-:W-:Y:S01]  /*a7e0*/  IMAD.IADD R61, R61, 0x1, R73 ;  /* 0x000000013d3d7824 */ /* 0x000fe200078e0249 */
[----:B------:R-:W-:Y:S01]  /*a7f0*/  IADD3 R70, P3, R6, R146, RZ ;  /* 0x0000009206467210 */ /* 0x000fe20007f7e0ff */
[----:B------:R-:W-:Y:S02]  /*a800*/  IMAD R14, R184, R13, R14 ;  /* 0x0000000db80e7224 */ /* 0x000fe400078e020e */
[----:B------:R-:W-:Y:S01]  /*a810*/  IMAD.IADD R77, R77, 0x1, R147 ;  /* 0x000000014d4d7824 */ /* 0x000fe200078e0293 */
[C---:B------:R-:W-:Y:S01]  /*a820*/  IADD3.X R81, R61.reuse, R5, R83, P0, !PT ;  /* 0x000000053d517210 */ /* 0x040fe200007fe453 */
[----:B------:R-:W-:Y:S01]  /*a830*/  IMAD.SHL.U32 R75, R12, 0x40, RZ ;  /* 0x000000400c4b7824 */ /* 0x000fe200078e00ff */
[----:B------:R-:W-:Y:S02]  /*a840*/  IADD3.X R83, R61, R83, R9, P2, !PT ;  /* 0x000000533d537210 */ /* 0x000fe400017fe409 */
[C---:B------:R-:W-:Y:S02]  /*a850*/  IADD3.X R78, R77.reuse, R3, R14, P1, !PT ;  /* 0x000000034d4e7210 */ /* 0x040fe40000ffe40e */
[----:B------:R-:W-:Y:S01]  /*a860*/  IADD3.X R80, R77, R14, R7, P3, !PT ;  /* 0x0000000e4d507210 */ /* 0x000fe20001ffe407 */
        /* <DEDUP_REMOVED lines=17> */
.L_x_2315:
[----:B------:R-:W0:Y:S01]  /*a980*/  LDC.64 R12, c[0x0][0x3d8] ;  /* 0x0000f600ff0c7b82 */ /* 0x000e220000000a00 */
[----:B------:R-:W-:Y:S01]  /*a990*/  SHF.R.S32.HI R5, RZ, 0x1f, R193 ;  /* 0x0000001fff057819 */ /* 0x000fe200000114c1 */
[----:B------:R-:W-:Y:S01]  /*a9a0*/  ULDC.U8 UR4, c[0x0][0x3f0] ;  /* 0x0000fc0000047ab9 */ /* 0x000fe20000000000 */
[----:B------:R-:W-:Y:S01]  /*a9b0*/  BSSY B0, `(.L_x_2316) ;  /* 0x0000684000007945 */ /* 0x000fe20003800000 */
[----:B------:R-:W-:-:S04]  /*a9c0*/  ISETP.NE.AND P0, PT, RZ, UR4, PT ;  /* 0x00000004ff007c0c */ /* 0x000fc8000bf05270 */
[----:B------:R-:W1:Y:S01]  /*a9d0*/  LDC.64 R2, c[0x0][0x3e8] ;  /* 0x0000fa00ff027b82 */ /* 0x000e620000000a00 */
[----:B0-----:R-:W-:-:S04]  /*a9e0*/  IMAD R0, R5, R12, RZ ;  /* 0x0000000c05007224 */ /* 0x001fc800078e02ff */
[C---:B------:R-:W-:Y:S02]  /*a9f0*/  IMAD R9, R193.reuse, R13, R0 ;  /* 0x0000000dc1097224 */ /* 0x040fe400078e0200 */
[----:B------:R-:W-:Y:S02]  /*aa00*/  IMAD R0, R193, -0x80, R192 ;  /* 0xffffff80c1007824 */ /* 0x000fe400078e02c0 */
[----:B-1----:R-:W-:Y:S02]  /*aa10*/  IMAD R8, R5, R2, RZ ;  /* 0x0000000205087224 */ /* 0x002fe400078e02ff */
[----:B------:R-:W-:-:S04]  /*aa20*/  IMAD.WIDE.U32 R4, R193, R12, RZ ;  /* 0x0000000cc1047225 */ /* 0x000fc800078e00ff */
[----:B------:R-:W-:-:S04]  /*aa30*/  IMAD.WIDE.U32 R6, R193, R2, RZ ;  /* 0x00000002c1067225 */ /* 0x000fc800078e00ff */
[----:B------:R-:W-:Y:S02]  /*aa40*/  IMAD R11, R193, R3, R8 ;  /* 0x00000003c10b7224 */ /* 0x000fe400078e0208 */
[----:B------:R-:W-:Y:S02]  /*aa50*/  IMAD.IADD R9, R5, 0x1, R9 ;  /* 0x0000000105097824 */ /* 0x000fe400078e0209 */
[----:B------:R-:W-:Y:S01]  /*aa60*/  IMAD.SHL.U32 R84, R4, 0x80, RZ ;  /* 0x0000008004547824 */ /* 0x000fe200078e00ff */
[----:B------:R-:W-:Y:S01]  /*aa70*/  IADD3 R5, R7, R11, RZ ;  /* 0x0000000b07057210 */ /* 0x000fe20007ffe0ff */
[----:B------:R-:W-:Y:S01]  /*aa80*/  IMAD.SHL.U32 R87, R6, 0x80, RZ ;  /* 0x0000008006577824 */ /* 0x000fe200078e00ff */
[----:B------:R-:W-:Y:S02]  /*aa90*/  SHF.L.U64.HI R82, R4, 0x7, R9 ;  /* 0x0000000704527819 */ /* 0x000fe40000010209 */
[----:B------:R-:W-:Y:S02]  /*aaa0*/  SHF.L.U64.HI R85, R6, 0x7, R5 ;  /* 0x0000000706557819 */ /* 0x000fe40000010205 */
[----:B------:R-:W-:Y:S01]  /*aab0*/  VIMNMX R9, R0, 0x80, PT ;  /* 0x0000008000097848 */ /* 0x000fe20003fe0100 */
        /* <DEDUP_REMOVED lines=20> */
[C---:B------:R-:W-:Y:S01]  /*ac00*/  VIADD R7, R16.reuse, 0x20 ;  /* 0x0000002010077836 */ /* 0x040fe20000000000 */
[----:B------:R-:W-:Y:S01]  /*ac10*/  IADD3 R6, R16, 0x10, RZ ;  /* 0x0000001010067810 */ /* 0x000fe20007ffe0ff */
[----:B------:R-:W-:Y:S01]  /*ac20*/  ULDC UR4, c[0x0][0x3d4] ;  /* 0x0000f50000047ab9 */ /* 0x000fe20000000800 */
[----:B------:R-:W-:Y:S01]  /*ac30*/  IMAD.X R5, R82, 0x1, R81, P1 ;  /* 0x0000000152057824 */ /* 0x000fe200008e0651 */
[----:B------:R-:W-:Y:S01]  /*ac40*/  LEA R4, P3, R0, UR6, 0x1 ;  /* 0x0000000600047c11 */ /* 0x000fe2000f8608ff */
[----:B------:R-:W-:Y:S01]  /*ac50*/  VIADD R10, R16, 0x40 ;  /* 0x00000040100a7836 */ /* 0x000fe20000000000 */
[----:B------:R-:W-:Y:S02]  /*ac60*/  ISETP.GE.AND P1, PT, R7, UR4, PT ;  /* 0x0000000407007c0c */ /* 0x000fe4000bf26270 */
[----:B------:R-:W-:-:S02]  /*ac70*/  CS2R R66, SRZ ;  /* 0x0000000000427805 */ /* 0x000fc4000001ff00 */
[----:B------:R-:W-:Y:S01]  /*ac80*/  LEA.HI.X R5, R0, UR7, R5, 0x1, P3 ;  /* 0x0000000700057c11 */ /* 0x000fe200098f0c05 */
[----:B------:R-:W-:Y:S01]  /*ac90*/  ULDC.64 UR6, c[0x0][0x3e0] ;  /* 0x0000f80000067ab9 */ /* 0x000fe20000000a00 */
[----:B------:R-:W-:Y:S02]  /*aca0*/  IADD3 R0, P4, R87, R60, RZ ;  /* 0x0000003c57007210 */ /* 0x000fe40007f9e0ff */
[----:B------:R-:W-:Y:S02]  /*acb0*/  CS2R R62, SRZ ;  /* 0x00000000003e7805 */ /* 0x000fe4000001ff00 */
[----:B------:R-:W-:Y:S02]  /*acc0*/  ISETP.GE.AND P2, PT, R6, UR4, PT ;  /* 0x0000000406007c0c */ /* 0x000fe4000bf46270 */
[----:B------:R-:W-:Y:S02]  /*acd0*/  CS2R R56, SRZ ;  /* 0x0000000000387805 */ /* 0x000fe4000001ff00 */
[----:B------:R-:W-:Y:S01]  /*ace0*/  LEA R6, P6, R0, UR6, 0x1 ;  /* 0x0000000600067c11 */ /* 0x000fe2000f8c08ff */
[----:B------:R-:W-:Y:S01]  /*acf0*/  IMAD.X R7, R85, 0x1, R78, P4 ;  /* 0x0000000155077824 */ /* 0x000fe200020e064e */
[----:B------:R-:W-:-:S02]  /*ad00*/  IADD3 R8, R16, 0x30, RZ ;  /* 0x0000003010087810 */ /* 0x000fc40007ffe0ff */
[----:B------:R-:W-:Y:S02]  /*ad10*/  CS2R R52, SRZ ;  /* 0x0000000000347805 */ /* 0x000fe4000001ff00 */
[----:B------:R-:W-:Y:S02]  /*ad20*/  IADD3 R11, R16, 0x50, RZ ;  /* 0x00000050100b7810 */ /* 0x000fe40007ffe0ff */
        /* <DEDUP_REMOVED lines=25> */
.L_x_2319:
[----:B------:R-:W-:Y:S05]  /*aec0*/  BSYNC B1 ;  /* 0x0000000000017941 */ /* 0x000fea0003800000 */
.L_x_2318:
[----:B------:R-:W-:Y:S01]  /*aed0*/  ISETP.GE.AND P1, PT, R210, R9, PT ;  /* 0x00000009d200720c */ /* 0x000fe20003f26270 */
[----:B------:R-:W-:Y:S01]  /*aee0*/  BSSY B1, `(.L_x_2320) ;  /* 0x000003d000017945 */ /* 0x000fe20003800000 */
[----:B-1----:R-:W-:Y:S02]  /*aef0*/  LOP3.LUT R5, R196, 0x18, R22, 0xf8, !PT ;  /* 0x00000018c4057812 */ /* 0x002fe400078ef816 */
        /* <DEDUP_REMOVED lines=14> */
[C---:B------:R-:W-:Y:S01]  /*afe0*/  VIADD R4, R16.reuse, 0x10 ;  /* 0x0000001010047836 */ /* 0x040fe20000000000 */
[----:B------:R-:W-:Y:S01]  /*aff0*/  IADD3 R76, P2, P3, R79, R76, R84 ;  /* 0x0000004c4f4c7210 */ /* 0x000fe20007b5e054 */
[----:B------:R-:W-:Y:S01]  /*b000*/  VIADD R6, R16, 0x20 ;  /* 0x0000002010067836 */ /* 0x000fe20000000000 */
[----:B------:R-:W-:Y:S01]  /*b010*/  ULDC UR4, c[0x0][0x3d4] ;  /* 0x0000f50000047ab9 */ /* 0x000fe20000000800 */
[----:B------:R-:W-:Y:S01]  /*b020*/  IADD3.X R0, R78, R69, R85, P4, P5 ;  /* 0x000000454e007210 */ /* 0x000fe200027ea455 */
[----:B------:R-:W-:Y:S01]  /*b030*/  ULDC.64 UR6, c[0x0][0x3c8] ;  /* 0x0000f20000067ab9 */ /* 0x000fe20000000a00 */
[----:B------:R-:W-:Y:S01]  /*b040*/  IADD3.X R5, R81, R74, R82, P2, P3 ;  /* 0x0000004a51057210 */ /* 0x000fe200017e6452 */
[----:B------:R-:W-:Y:S01]  /*b050*/  ULDC.64 UR8, c[0x0][0x3e0] ;  /* 0x0000f80000087ab9 */ /* 0x000fe20000000a00 */
[----:B------:R-:W-:Y:S02]  /*b060*/  ISETP.GE.AND P5, PT, R16, UR4, PT ;  /* 0x0000000410007c0c */ /* 0x000fe4000bfa6270 */
[----:B------:R-:W-:-:S02]  /*b070*/  CS2R R42, SRZ ;  /* 0x00000000002a7805 */ /* 0x000fc4000001ff00 */
[----:B------:R-:W-:Y:S02]  /*b080*/  ISETP.GE.AND P2, PT, R4, UR4, PT ;  /* 0x0000000404007c0c */ /* 0x000fe4000bf46270 */
[----:B------:R-:W-:Y:S02]  /*b090*/  CS2R R40, SRZ ;  /* 0x0000000000287805 */ /* 0x000fe4000001ff00 */
[----:B------:R-:W-:Y:S01]  /*b0a0*/  LEA R4, P3, R76, UR6, 0x1 ;  /* 0x000000064c047c11 */ /* 0x000fe2000f8608ff */
[----:B------:R-:W-:Y:S01]  /*b0b0*/  VIADD R8, R16, 0x40 ;  /* 0x0000004010087836 */ /* 0x000fe20000000000 */
[----:B------:R-:W-:Y:S02]  /*b0c0*/  ISETP.GE.AND P4, PT, R6, UR4, PT ;  /* 0x0000000406007c0c */ /* 0x000fe4000bf86270 */
[----:B------:R-:W-:Y:S02]  /*b0d0*/  IADD3 R7, R16, 0x30, RZ ;  /* 0x0000003010077810 */ /* 0x000fe40007ffe0ff */
[----:B------:R-:W-:-:S02]  /*b0e0*/  LEA R6, P6, R75, UR8, 0x1 ;  /* 0x000000084b067c11 */ /* 0x000fc4000f8c08ff */
        /* <DEDUP_REMOVED lines=28> */
.L_x_2321:
[----:B------:R-:W-:Y:S05]  /*b2b0*/  BSYNC B1 ;  /* 0x0000000000017941 */ /* 0x000fea0003800000 */
.L_x_2320:
[----:B-1----:R-:W-:Y:S01]  /*b2c0*/  LEA R5, R197, R10, 0x9 ;  /* 0x0000000ac5057211 */ /* 0x002fe200078e48ff */
[----:B-----5:R-:W-:Y:S01]  /*b2d0*/  IMAD.MOV.U32 R14, RZ, RZ, R64 ;  /* 0x000000ffff0e7224 */ /* 0x020fe200078e0040 */
[----:B------:R-:W-:Y:S01]  /*b2e0*/  LOP3.LUT P2, RZ, R217, 0x4, RZ, 0xc0, !PT ;  /* 0x00000004d9ff7812 */ /* 0x000fe2000784c0ff */
[----:B------:R-:W-:Y:S01]  /*b2f0*/  IMAD.MOV.U32 R0, RZ, RZ, R70 ;  /* 0x000000ffff007224 */ /* 0x000fe200078e0046 */
[----:B------:R-:W-:Y:S01]  /*b300*/  MOV R11, R71 ;  /* 0x00000047000b7202 */ /* 0x000fe20000000f00 */
[----:B------:R-:W-:Y:S01]  /*b310*/  IMAD R60, R5, 0x2, R18 ;  /* 0x00000002053c7824 */ /* 0x000fe200078e0212 */
[----:B------:R-:W-:Y:S01]  /*b320*/  PRMT R83, R14, 0x7610, R83 ;  /* 0x000076100e537816 */ /* 0x000fe20000000053 */
[----:B------:R-:W-:Y:S01]  /*b330*/  IMAD.MOV.U32 R14, RZ, RZ, R59 ;  /* 0x000000ffff0e7224 */ /* 0x000fe200078e003b */
[----:B------:R-:W-:Y:S01]  /*b340*/  PRMT R84, R11, 0x7610, R84 ;  /* 0x000076100b547816 */ /* 0x000fe20000000054 */
[----:B------:R-:W-:Y:S01]  /*b350*/  IMAD.MOV.U32 R11, RZ, RZ, R58 ;  /* 0x000000ffff0b7224 */ /* 0x000fe200078e003a */
[C---:B------:R-:W-:Y:S01]  /*b360*/  IADD3 R15, R60.reuse, 0x10400, RZ ;  /* 0x000104003c0f7810 */ /* 0x040fe20007ffe0ff */
[----:B------:R-:W-:Y:S01]  /*b370*/  VIADD R10, R60, 0x10440 ;  /* 0x000104403c0a7836 */ /* 0x000fe20000000000 */
[----:B------:R-:W-:Y:S01]  /*b380*/  PRMT R85, R0, 0x7610, R85 ;  /* 0x0000761000557816 */ /* 0x000fe20000000055 */
[----:B------:R-:W-:Y:S01]  /*b390*/  IMAD.MOV.U32 R7, RZ, RZ, R77 ;  /* 0x000000ffff077224 */ /* 0x000fe200078e004d */
[----:B------:R-:W-:Y:S01]  /*b3a0*/  MOV R0, R65 ;  /* 0x0000004100007202 */ /* 0x000fe20000000f00 */
[----:B------:R-:W-:Y:S01]  /*b3b0*/  @P2 VIADD R10, R15, 0xffffffc0 ;  /* 0xffffffc00f0a2836 */ /* 0x000fe20000000000 */
[----:B0-----:R-:W-:Y:S01]  /*b3c0*/  ISETP.NE.AND P2, PT, R80, 0x1, PT ;  /* 0x000000015000780c */ /* 0x001fe20003f45270 */
[----:B------:R-:W-:Y:S01]  /*b3d0*/  IMAD.MOV.U32 R4, RZ, RZ, R72 ;  /* 0x000000ffff047224 */ /* 0x000fe200078e0048 */
[----:B------:R-:W-:Y:S01]  /*b3e0*/  PRMT R80, R11, 0x5410, R14 ;  /* 0x000054100b507816 */ /* 0x000fe2000000000e */
[----:B------:R-:W-:Y:S01]  /*b3f0*/  IMAD.MOV.U32 R11, RZ, RZ, R55 ;  /* 0x000000ffff0b7224 */ /* 0x000fe200078e0037 */
[----:B------:R-:W-:Y:S01]  /*b400*/  PRMT R82, R82, 0x5410, R0 ;  /* 0x0000541052527816 */ /* 0x000fe20000000000 */
[----:B------:R-:W-:Y:S01]  /*b410*/  IMAD.MOV.U32 R6, RZ, RZ, R146 ;  /* 0x000000ffff067224 */ /* 0x000fe200078e0092 */
[----:B------:R-:W-:Y:S01]  /*b420*/  MOV R0, R54 ;  /* 0x0000003600007202 */ /* 0x000fe20000000f00 */
[----:B------:R-:W-:Y:S01]  /*b430*/  ULDC.64 UR4, c[0x0][0x3c8] ;  /* 0x0000f20000047ab9 */ /* 0x000fe20000000a00 */
[----:B------:R-:W-:Y:S01]  /*b440*/  MOV R14, R49 ;  /* 0x00000031000e7202 */ /* 0x000fe20000000f00 */
[----:B------:R-:W-:Y:S01]  /*b450*/  ULDC.64 UR6, c[0x0][0x3e0] ;  /* 0x0000f80000067ab9 */ /* 0x000fe20000000a00 */
[----:B------:R-:W-:Y:S01]  /*b460*/  PRMT R77, R0, 0x5410, R11 ;  /* 0x00005410004d7816 */ /* 0x000fe2000000000b */
[----:B------:R-:W-:Y:S01]  /*b470*/  IMAD.MOV.U32 R0, RZ, RZ, R48 ;  /* 0x000000ffff007224 */ /* 0x000fe200078e0030 */
[----:B------:R-:W-:Y:S01]  /*b480*/  MOV R5, R61 ;  /* 0x0000003d00057202 */ /* 0x000fe20000000f00 */
[----:B------:R-:W-:Y:S01]  /*b490*/  IMAD.MOV.U32 R11, RZ, RZ, R46 ;  /* 0x000000ffff0b7224 */ /* 0x000fe200078e002e */
[----:B------:R-:W0:Y:S01]  /*b4a0*/  @P2 LDC R15, c[0x0][0x430] ;  /* 0x00010c00ff0f2b82 */ /* 0x000e220000000800 */
[----:B------:R-:W-:Y:S01]  /*b4b0*/  IMAD.MOV.U32 R61, RZ, RZ, R67 ;  /* 0x000000ffff3d7224 */ /* 0x000fe200078e0043 */
[----:B------:R-:W-:Y:S01]  /*b4c0*/  PRMT R75, R0, 0x5410, R14 ;  /* 0x00005410004b7816 */ /* 0x000fe2000000000e */
[----:B------:R-:W-:Y:S01]  /*b4d0*/  IMAD.MOV.U32 R0, RZ, RZ, R47 ;  /* 0x000000ffff007224 */ /* 0x000fe200078e002f */
[----:B------:R-:W-:-:S02]  /*b4e0*/  PRMT R73, R11, 0x7610, R73 ;  /* 0x000076100b497816 */ /* 0x000fc40000000049 */
[----:B------:R-:W-:Y:S02]  /*b4f0*/  MOV R11, R66 ;  /* 0x00000042000b7202 */ /* 0x000fe40000000f00 */
[----:B------:R-:W1:Y:S01]  /*b500*/  @P2 LDC R14, c[0x0][0x42c] ;  /* 0x00010b00ff0e2b82 */ /* 0x000e620000000800 */
[----:B------:R-:W-:Y:S01]  /*b510*/  PRMT R73, R73, 0x5410, R0 ;  /* 0x0000541049497816 */ /* 0x000fe20000000000 */
[----:B------:R-:W-:Y:S01]  /*b520*/  IMAD.MOV.U32 R0, RZ, RZ, R62 ;  /* 0x000000ffff007224 */ /* 0x000fe200078e003e */
[----:B------:R-:W-:Y:S02]  /*b530*/  PRMT R85, R85, 0x5410, R11 ;  /* 0x0000541055557816 */ /* 0x000fe4000000000b */
[----:B------:R-:W-:Y:S01]  /*b540*/  PRMT R84, R84, 0x5410, R61 ;  /* 0x0000541054547816 */ /* 0x000fe2000000003d */
[----:B------:R-:W-:Y:S01]  /*b550*/  IMAD.MOV.U32 R61, RZ, RZ, R56 ;  /* 0x000000ffff3d7224 */ /* 0x000fe200078e0038 */
[----:B------:R-:W-:Y:S02]  /*b560*/  MOV R11, R63 ;  /* 0x0000003f000b7202 */ /* 0x000fe40000000f00 */
[----:B------:R-:W-:Y:S01]  /*b570*/  PRMT R83, R83, 0x5410, R0 ;  /* 0x0000541053537816 */ /* 0x000fe20000000000 */
[----:B------:R-:W-:Y:S01]  /*b580*/  IMAD R0, R193, 0x80, R184 ;  /* 0x00000080c1007824 */ /* 0x000fe200078e02b8 */
[----:B------:R-:W-:-:S02]  /*b590*/  PRMT R82, R11, 0x7610, R82 ;  /* 0x000076100b527816 */ /* 0x000fc40000000052 */
[----:B------:R-:W-:Y:S01]  /*b5a0*/  PRMT R81, R61, 0x7610, R81 ;  /* 0x000076103d517816 */ /* 0x000fe20000000051 */
[----:B------:R-:W-:Y:S01]  /*b5b0*/  IMAD R11, R213, 0x40, R0 ;  /* 0x00000040d50b7824 */ /* 0x000fe200078e0200 */
[----:B------:R-:W-:Y:S01]  /*b5c0*/  MOV R61, R57 ;  /* 0x00000039003d7202 */ /* 0x000fe20000000f00 */
[----:B------:R-:W-:Y:S01]  /*b5d0*/  IMAD.MOV.U32 R0, RZ, RZ, R52 ;  /* 0x000000ffff007224 */ /* 0x000fe200078e0034 */
[----:B------:R-:W-:Y:S02]  /*b5e0*/  MOV R69, R53 ;  /* 0x0000003500457202 */ /* 0x000fe40000000f00 */
[----:B------:R-:W-:Y:S01]  /*b5f0*/  PRMT R81, R81, 0x5410, R61 ;  /* 0x0000541051517816 */ /* 0x000fe2000000003d */
[----:B------:R-:W-:Y:S01]  /*b600*/  IMAD.MOV.U32 R61, RZ, RZ, R50 ;  /* 0x000000ffff3d7224 */ /* 0x000fe200078e0032 */
[----:B------:R-:W-:Y:S01]  /*b610*/  PRMT R79, R0, 0x5410, R69 ;  /* 0x00005410004f7816 */ /* 0x000fe20000000045 */
[----:B------:R-:W-:Y:S02]  /*b620*/  IMAD.MOV.U32 R69, RZ, RZ, R45 ;  /* 0x000000ffff457224 */ /* 0x000fe400078e002d */
[----:B-1----:R-:W-:Y:S01]  /*b630*/  @P2 IMAD.HI.U32 R0, R11, R14, RZ ;  /* 0x0000000e0b002227 */ /* 0x002fe200078e00ff */
[----:B------:R-:W-:-:S02]  /*b640*/  PRMT R76, R61, 0x7610, R76 ;  /* 0x000076103d4c7816 */ /* 0x000fc4000000004c */
[----:B------:R-:W-:Y:S01]  /*b650*/  MOV R61, R44 ;  /* 0x0000002c003d7202 */ /* 0x000fe20000000f00 */
[----:B------:R-:W-:Y:S01]  /*b660*/  IMAD.MOV.U32 R14, RZ, RZ, R51 ;  /* 0x000000ffff0e7224 */ /* 0x000fe200078e0033 */
[----:B0-----:R-:W-:Y:S01]  /*b670*/  @P2 SHF.R.U32.HI R11, RZ, R15, R0 ;  /* 0x0000000fff0b2219 */ /* 0x001fe20000011600 */
[----:B------:R-:W-:Y:S01]  /*b680*/  IMAD.MOV.U32 R0, RZ, RZ, R40 ;  /* 0x000000ffff007224 */ /* 0x000fe200078e0028 */
[----:B------:R-:W-:Y:S01]  /*b690*/  PRMT R74, R61, 0x5410, R69 ;  /* 0x000054103d4a7816 */ /* 0x000fe20000000045 */
[----:B------:R-:W-:Y:S01]  /*b6a0*/  IMAD.MOV.U32 R61, RZ, RZ, R36 ;  /* 0x000000ffff3d7224 */ /* 0x000fe200078e0024 */
[----:B------:R-:W-:Y:S01]  /*b6b0*/  PRMT R76, R76, 0x5410, R14 ;  /* 0x000054104c4c7816 */ /* 0x000fe2000000000e */
[C---:B------:R-:W-:Y:S01]  /*b6c0*/  IMAD.WIDE.U32 R4, R11.reuse, R12, R4 ;  /* 0x0000000c0b047225 */ /* 0x040fe200078e0004 */
[----:B------:R-:W-:Y:S02]  /*b6d0*/  SHF.R.S32.HI R15, RZ, 0x1f, R11 ;  /* 0x0000001fff0f7819 */ /* 0x000fe4000001140b */
[----:B------:R-:W-:Y:S01]  /*b6e0*/  MOV R14, R41 ;  /* 0x00000029000e7202 */ /* 0x000fe20000000f00 */
[----:B------:R-:W-:-:S03]  /*b6f0*/  IMAD.WIDE.U32 R6, R11, R2, R6 ;  /* 0x000000020b067225 */ /* 0x000fc600078e0006 */
[----:B------:R-:W-:Y:S01]  /*b700*/  PRMT R72, R0, 0x5410, R14 ;  /* 0x0000541000487816 */ /* 0x000fe2000000000e */
[C---:B------:R-:W-:Y:S02]  /*b710*/  IMAD R0, R15.reuse, R12, RZ ;  /* 0x0000000c0f007224 */ /* 0x040fe400078e02ff */
[----:B------:R-:W-:Y:S01]  /*b720*/  IMAD R14, R15, R2, RZ ;  /* 0x000000020f0e7224 */ /* 0x000fe200078e02ff */
[----:B------:R-:W-:Y:S01]  /*b730*/  MOV R2, R32 ;  /* 0x0000002000027202 */ /* 0x000fe20000000f00 */
[C---:B------:R-:W-:Y:S01]  /*b740*/  IMAD R13, R11.reuse, R13, R0 ;  /* 0x0000000d0b0d7224 */ /* 0x040fe200078e0200 */
[----:B------:R-:W-:Y:S01]  /*b750*/  LEA R0, P3, R6, UR6, 0x1 ;  /* 0x0000000606007c11 */ /* 0x000fe2000f8608ff */
[----:B------:R-:W-:Y:S01]  /*b760*/  IMAD R15, R11, R3, R14 ;  /* 0x000000030b0f7224 */ /* 0x000fe200078e020e */
[----:B------:R-:W-:Y:S01]  /*b770*/  LEA R3, P2, R4, UR4, 0x1 ;  /* 0x0000000404037c11 */ /* 0x000fe2000f8408ff */
[----:B------:R-:W-:Y:S01]  /*b780*/  IMAD.MOV.U32 R69, RZ, RZ, R37 ;  /* 0x000000ffff457224 */ /* 0x000fe200078e0025 */
[----:B------:R-:W-:Y:S01]  /*b790*/  UMOV UR4, 0xffffffff ;  /* 0xffffffff00047882 */ /* 0x000fe20000000000 */
[----:B------:R-:W-:-:S02]  /*b7a0*/  IMAD.MOV.U32 R12, RZ, RZ, R33 ;  /* 0x000000ffff0c7224 */ /* 0x000fc400078e0021 */
[----:B------:R-:W-:Y:S01]  /*b7b0*/  IMAD.IADD R11, R5, 0x1, R13 ;  /* 0x00000001050b7824 */ /* 0x000fe200078e020d */
[----:B------:R-:W-:Y:S02]  /*b7c0*/  IADD3 R5, R7, R15, RZ ;  /* 0x0000000f07057210 */ /* 0x000fe40007ffe0ff */
[----:B------:R-:W-:Y:S02]  /*b7d0*/  PRMT R61, R61, 0x5410, R69 ;  /* 0x000054103d3d7816 */ /* 0x000fe40000000045 */
[----:B------:R-:W-:Y:S02]  /*b7e0*/  PRMT R69, R2, 0x5410, R12 ;  /* 0x0000541002457816 */ /* 0x000fe4000000000c */
[----:B------:R-:W-:Y:S02]  /*b7f0*/  LEA.HI.X R4, R4, UR5, R11, 0x1, P2 ;  /* 0x0000000504047c11 */ /* 0x000fe400090f0c0b */
[----:B------:R-:W-:Y:S02]  /*b800*/  LEA.HI.X R2, R6, UR7, R5, 0x1, P3 ;  /* 0x0000000706027c11 */ /* 0x000fe400098f0c05 */
[----:B------:R-:W-:Y:S01]  /*b810*/  LEA.HI R5, R209, R209, RZ, 0x1 ;  /* 0x000000d1d1057211 */ /* 0x000fe200078f08ff */
[----:B------:R-:W-:Y:S06]  /*b820*/  BRA.DIV UR4, `(.L_x_2322) ;  /* 0x0000016a04147947 */ /* 0x000fec000b800000 */
.L_x_2544:
[----:B------:R-:W-:-:S03]  /*b830*/  UMOV UR4, 0xffffffff ;  /* 0xffffffff00047882 */ /* 0x000fc60000000000 */
[----:B------:R-:W-:Y:S05]  /*b840*/  BRA.DIV UR4, `(.L_x_2323) ;  /* 0x0000016a04347947 */ /* 0x000fea000b800000 */
.L_x_2547:
[----:B------:R-:W-:-:S03]  /*b850*/  UMOV UR4, 0xffffffff ;  /* 0xffffffff00047882 */ /* 0x000fc60000000000 */
[----:B------:R-:W-:Y:S05]  /*b860*/  BRA.DIV UR4, `(.L_x_2324) ;  /* 0x0000016a04547947 */ /* 0x000fea000b800000 */
.L_x_2550:
[----:B------:R-:W-:-:S03]  /*b870*/  UMOV UR4, 0xffffffff ;  /* 0xffffffff00047882 */ /* 0x000fc60000000000 */
[----:B------:R-:W-:Y:S05]  /*b880*/  BRA.DIV UR4, `(.L_x_2325) ;  /* 0x0000016a04747947 */ /* 0x000fea000b800000 */
.L_x_2553:
[----:B------:R-:W-:-:S03]  /*b890*/  UMOV UR4, 0xffffffff ;  /* 0xffffffff00047882 */ /* 0x000fc60000000000 */
[----:B------:R-:W-:Y:S05]  /*b8a0*/  BRA.DIV UR4, `(.L_x_2326) ;  /* 0x0000016a04947947 */ /* 0x000fea000b800000 */
.L_x_2556:
[----:B------:R-:W-:Y:S01]  /*b8b0*/  UMOV UR4, 0xffffffff ;  /* 0xffffffff00047882 */ /* 0x000fe20000000000 */
[----:B------:R-:W-:Y:S02]  /*b8c0*/  LOP3.LUT R4, R5, 0xfffffffe, RZ, 0xc0, !PT ;  /* 0xfffffffe05047812 */ /* 0x000fe400078ec0ff */
[----:B------:R-:W-:Y:S05]  /*b8d0*/  BRA.DIV UR4, `(.L_x_2327) ;  /* 0x0000016a04b07947 */ /* 0x000fea000b800000 */
.L_x_2559:
[----:B------:R-:W-:Y:S01]  /*b8e0*/  UMOV UR4, 0xffffffff ;  /* 0xffffffff00047882 */ /* 0x000fe20000000000 */
[----:B------:R-:W-:Y:S02]  /*b8f0*/  IMAD.IADD R4, R209, 0x1, -R4 ;  /* 0x00000001d1047824 */ /* 0x000fe400078e0a04 */
[----:B------:R-:W-:Y:S05]  /*b900*/  BRA.DIV UR4, `(.L_x_2328) ;  /* 0x0000016a04cc7947 */ /* 0x000fea000b800000 */
.L_x_2562:
[----:B------:R-:W-:Y:S01]  /*b910*/  UMOV UR4, 0xffffffff ;  /* 0xffffffff00047882 */ /* 0x000fe20000000000 */
[----:B------:R-:W-:Y:S02]  /*b920*/  SHF.L.U32 R5, R4, 0x1f, RZ ;  /* 0x0000001f04057819 */ /* 0x000fe400000006ff */
[----:B------:R-:W-:Y:S05]  /*b930*/  BRA.DIV UR4, `(.L_x_2329) ;  /* 0x0000016a04e87947 */ /* 0x000fea000b800000 */
.L_x_2565:
[----:B------:R-:W0:Y:S01]  /*b940*/  SYNCS.PHASECHK.TRANS64.TRYWAIT P2, [R18+URZ+0x34800], R5 ;  /* 0x03480005120075a7 */ /* 0x000e22000804017f */
[----:B------:R-:W-:Y:S01]  /*b950*/  IMAD.MOV.U32 R0, RZ, RZ, R28 ;  /* 0x000000ffff007224 */ /* 0x000fe200078e001c */
[----:B------:R-:W-:Y:S01]  /*b960*/  MOV R2, R29 ;  /* 0x0000001d00027202 */ /* 0x000fe20000000f00 */
[----:B------:R-:W-:Y:S01]  /*b970*/  IMAD.MOV.U32 R3, RZ, RZ, R24 ;  /* 0x000000ffff037224 */ /* 0x000fe200078e0018 */
[----:B------:R-:W-:Y:S01]  /*b980*/  MOV R6, R43 ;  /* 0x0000002b00067202 */ /* 0x000fe20000000f00 */
        /* <DEDUP_REMOVED lines=9> */
[----:B------:R-:W-:Y:S02]  /*ba20*/  BSSY B1, `(.L_x_2330) ;  /* 0x000000f000017945 */ /* 0x000fe40003800000 */
        /* <DEDUP_REMOVED lines=11> */
[----:B------:R-:W-:Y:S02]  /*bae0*/  PRMT R11, R6, 0x5410, R7 ;  /* 0x00005410060b7816 */ /* 0x000fe40000000007 */
[----:B------:R-:W-:Y:S01]  /*baf0*/  MOV R2, R20 ;  /* 0x0000001400027202 */ /* 0x000fe20000000f00 */
[----:B0-----:R-:W-:Y:S06]  /*bb00*/  @!P2 BRA `(.L_x_2331) ;  /* 0x00000168009ca947 */ /* 0x001fec0003800000 */
.L_x_2566:
[----:B------:R-:W-:Y:S05]  /*bb10*/  BSYNC B1 ;  /* 0x0000000000017941 */ /* 0x000fea0003800000 */
.L_x_2330:
        /* <DEDUP_REMOVED lines=30> */
[----:B------:R-:W-:Y:S01]  /*bd00*/  FMUL.FTZ R71, R71, R85 ;  /* 0x0000005547477220 */ /* 0x000fe20000410000 */
[----:B------:R-:W-:Y:S02]  /*bd10*/  HADD2.F32 R4, -RZ, R4.H1_H1 ;  /* 0x30000004ff047230 */ /* 0x000fe40000004100 */
[----:B------:R-:W-:-:S02]  /*bd20*/  HADD2.F32 R66, -RZ, R6.H0_H0 ;  /* 0x20000006ff427230 */ /* 0x000fc40000004100 */
[----:B------:R-:W-:Y:S01]  /*bd30*/  FFMA.FTZ R92, R70, R88, R71 ;  /* 0x00000058465c7223 */ /* 0x000fe20000010047 */
[----:B------:R-:W-:Y:S02]  /*bd40*/  HADD2.F32 R67, -RZ, R6.H1_H1 ;  /* 0x30000006ff437230 */ /* 0x000fe40000004100 */
[----:B------:R-:W-:Y:S01]  /*bd50*/  FMUL.FTZ R90, R4, R87 ;  /* 0x00000057045a7220 */ /* 0x000fe20000410000 */
[--C-:B------:R-:W-:Y:S02]  /*bd60*/  HADD2.F32 R71, -RZ, R84.reuse.H0_H0 ;  /* 0x20000054ff477230 */ /* 0x100fe40000004100 */
[----:B------:R-:W-:Y:S01]  /*bd70*/  FFMA.FTZ R89, R70, R85, -R89 ;  /* 0x0000005546597223 */ /* 0x000fe20000010859 */
[----:B------:R-:W-:Y:S02]  /*bd80*/  HADD2.F32 R6, -RZ, R5.H0_H0 ;  /* 0x20000005ff067230 */ /* 0x000fe40000004100 */
[----:B------:R-:W-:Y:S01]  /*bd90*/  FMUL.FTZ R88, R4, R86 ;  /* 0x0000005604587220 */ /* 0x000fe20000410000 */
[----:B------:R-:W-:-:S02]  /*bda0*/  HADD2.F32 R84, -RZ, R84.H1_H1 ;  /* 0x30000054ff547230 */ /* 0x000fc40000004100 */
[C---:B------:R-:W-:Y:S01]  /*bdb0*/  FFMA.FTZ R90, R7.reuse, R86, -R90 ;  /* 0x00000056075a7223 */ /* 0x040fe2000001085a */
[----:B------:R-:W-:Y:S02]  /*bdc0*/  HADD2.F32 R5, -RZ, R5.H1_H1 ;  /* 0x30000005ff057230 */ /* 0x000fe40000004100 */
[----:B------:R-:W-:Y:S01]  /*bdd0*/  FFMA.FTZ R87, R7, R87, R88 ;  /* 0x0000005707577223 */ /* 0x000fe20000010058 */
[----:B------:R-:W-:Y:S02]  /*bde0*/  HADD2.F32 R70, -RZ, R91.H0_H0 ;  /* 0x2000005bff467230 */ /* 0x000fe40000004100 */
[CC--:B------:R-:W-:Y:S01]  /*bdf0*/  FMUL.FTZ R85, R67.reuse, R71.reuse ;  /* 0x0000004743557220 */ /* 0x0c0fe20000410000 */
[----:B------:R-:W-:Y:S02]  /*be00*/  HADD2.F32 R4, -RZ, R93.H0_H0 ;  /* 0x2000005dff047230 */ /* 0x000fe40000004100 */
[----:B------:R-:W-:Y:S01]  /*be10*/  FMUL.FTZ R86, R67, R84 ;  /* 0x0000005443567220 */ /* 0x000fe20000410000 */
        /* <DEDUP_REMOVED lines=11> */
.L_x_2335:
[----:B------:R-:W-:Y:S05]  /*bed0*/  BSYNC B2 ;  /* 0x0000000000027941 */ /* 0x000fea0003800000 */
.L_x_2334:
        /* <DEDUP_REMOVED lines=21> */
[--C-:B------:R-:W-:Y:S02]  /*c030*/  HADD2.F32 R65, -RZ, R82.reuse.H1_H1 ;  /* 0x30000052ff417230 */ /* 0x100fe40000004100 */
[----:B------:R-:W-:Y:S01]  /*c040*/  FFMA.FTZ R71, R64, R67, -R71 ;  /* 0x0000004340477223 */ /* 0x000fe20000010847 */
[--C-:B------:R-:W-:Y:S02]  /*c050*/  HADD2.F32 R6, -RZ, R5.reuse.H0_H0 ;  /* 0x20000005ff067230 */ /* 0x100fe40000004100 */
[-C--:B------:R-:W-:Y:S01]  /*c060*/  FMUL.FTZ R70, R4, R66.reuse ;  /* 0x0000004204467220 */ /* 0x080fe20000410000 */
[----:B------:R-:W-:Y:S02]  /*c070*/  HADD2.F32 R82, -RZ, R82.H0_H0 ;  /* 0x20000052ff527230 */ /* 0x000fe40000004100 */
[----:B------:R-:W-:Y:S01]  /*c080*/  FFMA.FTZ R84, R7, R66, -R84 ;  /* 0x0000004207547223 */ /* 0x000fe20000010854 */
[----:B------:R-:W-:-:S02]  /*c090*/  HADD2.F32 R5, -RZ, R5.H1_H1 ;  /* 0x30000005ff057230 */ /* 0x000fc40000004100 */
        /* <DEDUP_REMOVED lines=16> */
.L_x_2337:
[----:B------:R-:W-:Y:S05]  /*c1a0*/  BSYNC B2 ;  /* 0x0000000000027941 */ /* 0x000fea0003800000 */
.L_x_2336:
[----:B------:R-:W-:Y:S04]  /*c1b0*/  BSSY B2, `(.L_x_2338) ;  /* 0x000002c000027945 */ /* 0x000fe80003800000 */
[----:B------:R-:W-:Y:S05]  /*c1c0*/  @P3 BRA `(.L_x_2339) ;  /* 0x0000000000a83947 */ /* 0x000fea0003800000 */
[----:B01----:R-:W0:Y:S01]  /*c1d0*/  LDS.128 R4, [R60+0x14400] ;  /* 0x014400003c047984 */ /* 0x003e220000000c00 */
        /* <DEDUP_REMOVED lines=41> */
.L_x_2339:
[----:B------:R-:W-:Y:S05]  /*c470*/  BSYNC B2 ;  /* 0x0000000000027941 */ /* 0x000fea0003800000 */
.L_x_2338:
        /* <DEDUP_REMOVED lines=44> */
.L_x_2341:
[----:B------:R-:W-:Y:S05]  /*c740*/  BSYNC B2 ;  /* 0x0000000000027941 */ /* 0x000fea0003800000 */
.L_x_2340:
[----:B------:R-:W-:Y:S04]  /*c750*/  BSSY B2, `(.L_x_2342) ;  /* 0x000002c000027945 */ /* 0x000fe80003800000 */
[----:B------:R-:W-:Y:S05]  /*c760*/  @P5 BRA `(.L_x_2343) ;  /* 0x0000000000a85947 */ /* 0x000fea0003800000 */
[----:B0123--:R-:W0:Y:S01]  /*c770*/  LDS.128 R4, [R60+0x18400] ;  /* 0x018400003c047984 */ /* 0x00fe220000000c00 */
        /* <DEDUP_REMOVED lines=41> */
.L_x_2343:
[----:B------:R-:W-:Y:S05]  /*ca10*/  BSYNC B2 ;  /* 0x0000000000027941 */ /* 0x000fea0003800000 */
.L_x_2342:
[----:B------:R-:W-:Y:S05]  /*ca20*/  @P6 BRA `(.L_x_2333) ;  /* 0x0000000000a86947 */ /* 0x000fea0003800000 */
[----:B01234-:R-:W0:Y:S01]  /*ca30*/  LDS.128 R4, [R10+0x8000] ;  /* 0x008000000a047984 */ /* 0x01fe220000000c00 */
        /* <DEDUP_REMOVED lines=41> */
.L_x_2333:
[----:B------:R-:W-:Y:S05]  /*ccd0*/  BSYNC B1 ;  /* 0x0000000000017941 */ /* 0x000fea0003800000 */
.L_x_2332:
        /* <DEDUP_REMOVED lines=16> */
[----:B------:R-:W-:Y:S01]  /*cde0*/  SHF.R.U32.HI R45, RZ, 0x10, R43 ;  /* 0x00000010ff2d7819 */ /* 0x000fe2000001162b */
[----:B------:R-:W-:Y:S01]  /*cdf0*/  HADD2.F32 R44, -RZ, R78.H0_H0 ;  /* 0x2000004eff2c7230 */ /* 0x000fe20000004100 */
[----:B------:R-:W-:Y:S01]  /*ce00*/  SHF.R.U32.HI R47, RZ, 0x10, R41 ;  /* 0x00000010ff2f7819 */ /* 0x000fe20000011629 */
        /* <DEDUP_REMOVED lines=38> */
.L_x_2346:
[----:B------:R-:W-:Y:S05]  /*d070*/  BSYNC B1 ;  /* 0x0000000000017941 */ /* 0x000fea0003800000 */
.L_x_2345:
        /* <DEDUP_REMOVED lines=44> */
.L_x_2348:
[----:B------:R-:W-:Y:S05]  /*d340*/  BSYNC B1 ;  /* 0x0000000000017941 */ /* 0x000fea0003800000 */
.L_x_2347:
[----:B------:R-:W-:Y:S04]  /*d350*/  BSSY B1, `(.L_x_2349) ;  /* 0x000002c000017945 */ /* 0x000fe80003800000 */
[----:B------:R-:W-:Y:S05]  /*d360*/  @P2 BRA `(.L_x_2350) ;  /* 0x0000000000a82947 */ /* 0x000fea0003800000 */
[----:B01----:R-:W0:Y:S01]  /*d370*/  LDS.128 R4, [R60+0x16400] ;  /* 0x016400003c047984 */ /* 0x003e220000000c00 */
[----:B------:R-:W-:Y:S01]  /*d380*/  SHF.R.U32.HI R38, RZ, 0x10, R33 ;  /* 0x00000010ff267819 */ /* 0x000fe20000011621 */
[--C-:B------:R-:W-:Y:S01]  /*d390*/  HADD2.F32 R37, -RZ, R69.reuse.H0_H0 ;  /* 0x20000045ff257230 */ /* 0x100fe20000004100 */
[--C-:B------:R-:W-:Y:S01]  /*d3a0*/  SHF.R.U32.HI R36, RZ, 0x10, R35.reuse ;  /* 0x00000010ff247819 */ /* 0x100fe20000011623 */
[----:B------:R-:W-:Y:S01]  /*d3b0*/  HADD2.F32 R69, -RZ, R69.H1_H1 ;  /* 0x30000045ff457230 */ /* 0x000fe20000004100 */
        /* <DEDUP_REMOVED lines=37> */
.L_x_2350:
[----:B------:R-:W-:Y:S05]  /*d610*/  BSYNC B1 ;  /* 0x0000000000017941 */ /* 0x000fea0003800000 */
.L_x_2349:
[----:B------:R-:W-:Y:S04]  /*d620*/  BSSY B1, `(.L_x_2351) ;  /* 0x000002c000017945 */ /* 0x000fe80003800000 */
[----:B------:R-:W-:Y:S05]  /*d630*/  @P3 BRA `(.L_x_2352) ;  /* 0x0000000000a83947 */ /* 0x000fea0003800000 */
[----:B012---:R-:W0:Y:S01]  /*d640*/  LDS.128 R4, [R10+0x6000] ;  /* 0x006000000a047984 */ /* 0x007e220000000c00 */
[--C-:B------:R-:W-:Y:S01]  /*d650*/  SHF.R.U64 R39, R30, 0x10, R31.reuse ;  /* 0x000000101e277819 */ /* 0x100fe2000000121f */
[--C-:B------:R-:W-:Y:S01]  /*d660*/  HADD2.F32 R30, -RZ, R13.reuse.H0_H0 ;  /* 0x2000000dff1e7230 */ /* 0x100fe20000004100 */
[----:B------:R-:W-:Y:S01]  /*d670*/  SHF.R.U32.HI R31, RZ, 0x10, R31 ;  /* 0x00000010ff1f7819 */ /* 0x000fe2000001161f */
[----:B------:R-:W-:Y:S01]  /*d680*/  HADD2.F32 R32, -RZ, R12.H0_H0 ;  /* 0x2000000cff207230 */ /* 0x000fe20000004100 */
[--C-:B------:R-:W-:Y:S01]  /*d690*/  SHF.R.U32.HI R33, RZ, 0x10, R29.reuse ;  /* 0x00000010ff217819 */ /* 0x100fe2000001161d */
        /* <DEDUP_REMOVED lines=14> */
[--C-:B------:R-:W-:Y:S02]  /*d780*/  HADD2.F32 R6, -RZ, R5.reuse.H0_H0 ;  /* 0x20000005ff067230 */ /* 0x100fe40000004100 */
[C---:B------:R-:W-:Y:S01]  /*d790*/  FMUL.FTZ R34, R4.reuse, R32 ;  /* 0x0000002004227220 */ /* 0x040fe20000410000 */
[----:B------:R-:W-:Y:S01]  /*d7a0*/  FMUL.FTZ R36, R4, R30 ;  /* 0x0000001e04247220 */ /* 0x000fe20000410000 */
[----:B------:R-:W-:Y:S02]  /*d7b0*/  HADD2.F32 R28, -RZ, R12.H1_H1 ;  /* 0x3000000cff1c7230 */ /* 0x000fe40000004100 */
[----:B------:R-:W-:Y:S01]  /*d7c0*/  FMUL.FTZ R33, R15, R13 ;  /* 0x0000000d0f217220 */ /* 0x000fe20000410000 */
[----:B------:R-:W-:-:S02]  /*d7d0*/  HADD2.F32 R5, -RZ, R5.H1_H1 ;  /* 0x30000005ff057230 */ /* 0x000fc40000004100 */
[C---:B------:R-:W-:Y:S01]  /*d7e0*/  FFMA.FTZ R34, R7.reuse, R30, -R34 ;  /* 0x0000001e07227223 */ /* 0x040fe20000010822 */
[----:B------:R-:W-:Y:S02]  /*d7f0*/  HADD2.F32 R12, -RZ, R37.H0_H0 ;  /* 0x20000025ff0c7230 */ /* 0x000fe40000004100 */
[----:B------:R-:W-:Y:S01]  /*d800*/  FFMA.FTZ R29, R7, R32, R36 ;  /* 0x00000020071d7223 */ /* 0x000fe20000010024 */
        /* <DEDUP_REMOVED lines=13> */
.L_x_2352:
[----:B------:R-:W-:Y:S05]  /*d8e0*/  BSYNC B1 ;  /* 0x0000000000017941 */ /* 0x000fea0003800000 */
.L_x_2351:
[----:B------:R-:W-:Y:S04]  /*d8f0*/  BSSY B1, `(.L_x_2353) ;  /* 0x000002c000017945 */ /* 0x000fe80003800000 */
[----:B------:R-:W-:Y:S05]  /*d900*/  @P4 BRA `(.L_x_2354) ;  /* 0x0000000000a84947 */ /* 0x000fea0003800000 */
[----:B0123--:R-:W0:Y:S01]  /*d910*/  LDS.128 R4, [R60+0x1a400] ;  /* 0x01a400003c047984 */ /* 0x00fe220000000c00 */
[--C-:B------:R-:W-:Y:S01]  /*d920*/  SHF.R.U64 R33, R26, 0x10, R27.reuse ;  /* 0x000000101a217819 */ /* 0x100fe2000000121b */
[----:B------:R-:W-:Y:S01]  /*d930*/  HADD2.F32 R26, -RZ, R3.H0_H0 ;  /* 0x20000003ff1a7230 */ /* 0x000fe20000004100 */
[----:B------:R-:W-:Y:S02]  /*d940*/  SHF.R.U32.HI R12, RZ, 0x10, R27 ;  /* 0x00000010ff0c7819 */ /* 0x000fe4000001161b */
        /* <DEDUP_REMOVED lines=20> */
[----:B------:R-:W-:Y:S01]  /*da90*/  FMUL.FTZ R27, R13, R11 ;  /* 0x0000000b0d1b7220 */ /* 0x000fe20000410000 */
[----:B------:R-:W-:Y:S02]  /*daa0*/  HADD2.F32 R5, -RZ, R5.H1_H1 ;  /* 0x30000005ff057230 */ /* 0x000fe40000004100 */
[C---:B------:R-:W-:Y:S01]  /*dab0*/  FFMA.FTZ R28, R7.reuse, R24, -R28 ;  /* 0x00000018071c7223 */ /* 0x040fe2000001081c */
[----:B------:R-:W-:Y:S02]  /*dac0*/  HADD2.F32 R4, -RZ, R31.H0_H0 ;  /* 0x2000001fff047230 */ /* 0x000fe40000004100 */
[----:B------:R-:W-:Y:S01]  /*dad0*/  FFMA.FTZ R15, R7, R26, R30 ;  /* 0x0000001a070f7223 */ /* 0x000fe2000001001e */
[----:B------:R-:W-:Y:S02]  /*dae0*/  HADD2.F32 R3, -RZ, R33.H0_H0 ;  /* 0x20000021ff037230 */ /* 0x000fe40000004100 */
[-C--:B------:R-:W-:Y:S01]  /*daf0*/  FMUL.FTZ R25, R13, R14.reuse ;  /* 0x0000000e0d197220 */ /* 0x080fe20000410000 */
[C---:B------:R-:W-:Y:S01]  /*db00*/  FFMA.FTZ R14, R12.reuse, R14, R27 ;  /* 0x0000000e0c0e7223 */ /* 0x040fe2000001001b */
[C---:B------:R-:W-:Y:S01]  /*db10*/  FMUL.FTZ R7, R5.reuse, R4 ;  /* 0x0000000405077220 */ /* 0x040fe20000410000 */
[----:B------:R-:W-:Y:S01]  /*db20*/  FMUL.FTZ R13, R5, R3 ;  /* 0x00000003050d7220 */ /* 0x000fe20000410000 */
[----:B------:R-:W-:-:S02]  /*db30*/  FFMA.FTZ R25, R12, R11, -R25 ;  /* 0x0000000b0c197223 */ /* 0x000fc40000010819 */
[----:B------:R-:W-:Y:S01]  /*db40*/  FFMA.FTZ R5, R6, R3, -R7 ;  /* 0x0000000306057223 */ /* 0x000fe20000010807 */
[----:B------:R-:W-:Y:S01]  /*db50*/  F2FP.F16.F32.PACK_AB R7, R32, R29 ;  /* 0x0000001d2007723e */ /* 0x000fe200000000ff */
[----:B------:R-:W-:Y:S01]  /*db60*/  FFMA.FTZ R12, R6, R4, R13 ;  /* 0x00000004060c7223 */ /* 0x000fe2000001000d */
[----:B------:R-:W-:Y:S02]  /*db70*/  F2FP.F16.F32.PACK_AB R4, R15, R28 ;  /* 0x0000001c0f04723e */ /* 0x000fe400000000ff */
[----:B------:R-:W-:Y:S02]  /*db80*/  F2FP.F16.F32.PACK_AB R6, R14, R25 ;  /* 0x000000190e06723e */ /* 0x000fe400000000ff */
[----:B------:R-:W-:-:S05]  /*db90*/  F2FP.F16.F32.PACK_AB R5, R12, R5 ;  /* 0x000000050c05723e */ /* 0x000fca00000000ff */
[----:B------:R4:W-:Y:S02]  /*dba0*/  STS.128 [R60+0x1a400], R4 ;  /* 0x01a400043c007388 */ /* 0x0009e40000000c00 */
.L_x_2354:
[----:B------:R-:W-:Y:S05]  /*dbb0*/  BSYNC B1 ;  /* 0x0000000000017941 */ /* 0x000fea0003800000 */
.L_x_2353:
[----:B------:R-:W-:Y:S05]  /*dbc0*/  @P5 BRA `(.L_x_2344) ;  /* 0x0000003400885947 */ /* 0x000fea0003800000 */
[----:B01234-:R-:W0:Y:S01]  /*dbd0*/  LDS.128 R4, [R10+0xa000] ;  /* 0x00a000000a047984 */ /* 0x01fe220000000c00 */
[----:B------:R-:W-:Y:S01]  /*dbe0*/  SHF.R.U64 R25, R20, 0x10, R21 ;  /* 0x0000001014197819 */ /* 0x000fe20000001215 */
[----:B------:R-:W-:Y:S01]  /*dbf0*/  HADD2.F32 R12, -RZ, R2.H0_H0 ;  /* 0x20000002ff0c7230 */ /* 0x000fe20000004100 */
        /* <DEDUP_REMOVED lines=25> */
[----:B------:R-:W-:Y:S02]  /*dd90*/  HADD2.F32 R0, -RZ, R25.H0_H0 ;  /* 0x20000019ff007230 */ /* 0x000fe40000004100 */
[CC--:B------:R-:W-:Y:S01]  /*dda0*/  FMUL.FTZ R12, R8.reuse, R9.reuse ;  /* 0x00000009080c7220 */ /* 0x0c0fe20000410000 */
[----:B------:R-:W-:Y:S01]  /*ddb0*/  FMUL.FTZ R8, R8, R2 ;  /* 0x0000000208087220 */ /* 0x000fe20000410000 */
[C---:B------:R-:W-:Y:S01]  /*ddc0*/  FMUL.FTZ R11, R5.reuse, R4 ;  /* 0x00000004050b7220 */ /* 0x040fe20000410000 */
[----:B------:R-:W-:Y:S01]  /*ddd0*/  FMUL.FTZ R13, R5, R0 ;  /* 0x00000000050d7220 */ /* 0x000fe20000410000 */
[C---:B------:R-:W-:Y:S02]  /*dde0*/  FFMA.FTZ R12, R7.reuse, R2, -R12 ;  /* 0x00000002070c7223 */ /* 0x040fe4000001080c */
[C---:B------:R-:W-:Y:S01]  /*ddf0*/  FFMA.FTZ R5, R6.reuse, R0, -R11 ;  /* 0x0000000006057223 */ /* 0x040fe2000001080b */
[----:B------:R-:W-:Y:S01]  /*de00*/  FFMA.FTZ R9, R7, R9, R8 ;  /* 0x0000000907097223 */ /* 0x000fe20000010008 */
[----:B------:R-:W-:Y:S01]  /*de10*/  FFMA.FTZ R0, R6, R4, R13 ;  /* 0x0000000406007223 */ /* 0x000fe2000001000d */
[----:B------:R-:W-:-:S02]  /*de20*/  F2FP.F16.F32.PACK_AB R7, R15, R26 ;  /* 0x0000001a0f07723e */ /* 0x000fc400000000ff */
[----:B------:R-:W-:Y:S02]  /*de30*/  F2FP.F16.F32.PACK_AB R4, R3, R24 ;  /* 0x000000180304723e */ /* 0x000fe400000000ff */
[----:B------:R-:W-:Y:S02]  /*de40*/  F2FP.F16.F32.PACK_AB R6, R9, R12 ;  /* 0x0000000c0906723e */ /* 0x000fe400000000ff */
[----:B------:R-:W-:-:S05]  /*de50*/  F2FP.F16.F32.PACK_AB R5, R0, R5 ;  /* 0x000000050005723e */ /* 0x000fca00000000ff */
[----:B------:R0:W-:Y:S01]  /*de60*/  STS.128 [R10+0xa000], R4 ;  /* 0x00a000040a007388 */ /* 0x0001e20000000c00 */
[----:B------:R-:W-:Y:S05]  /*de70*/  BRA `(.L_x_2344) ;  /* 0x0000003000dc7947 */ /* 0x000fea0003800000 */
.L_x_2317:
[----:B------:R-:W0:Y:S01]  /*de80*/  LDC R78, c[0x0][0x428] ;  /* 0x00010a00ff4e7b82 */ /* 0x000e220000000800 */
[-C--:B------:R-:W-:Y:S01]  /*de90*/  ISETP.GE.AND P0, PT, R184, R9.reuse, PT ;  /* 0x00000009b800720c */ /* 0x080fe20003f06270 */
[----:B------:R-:W-:Y:S01]  /*dea0*/  BSSY B1, `(.L_x_2355) ;  /* 0x000003e000017945 */ /* 0x000fe20003800000 */
[----:B------:R-:W-:Y:S01]  /*deb0*/  ISETP.GE.AND P1, PT, R210, R9, PT ;  /* 0x00000009d200720c */ /* 0x000fe20003f26270 */
[----:B------:R-:W-:Y:S01]  /*dec0*/  IMAD.MOV.U32 R9, RZ, RZ, R61 ;  /* 0x000000ffff097224 */ /* 0x000fe200078e003d */
[----:B------:R-:W-:Y:S01]  /*ded0*/  MOV R8, R72 ;  /* 0x0000004800087202 */ /* 0x000fe20000000f00 */
[----:B------:R-:W-:Y:S01]  /*dee0*/  IMAD.MOV.U32 R10, RZ, RZ, R146 ;  /* 0x000000ffff0a7224 */ /* 0x000fe200078e0092 */
[----:B------:R-:W-:Y:S02]  /*def0*/  MOV R11, R77 ;  /* 0x0000004d000b7202 */ /* 0x000fe40000000f00 */
        /* <DEDUP_REMOVED lines=30> */
[----:B------:R-:W-:Y:S01]  /*e0e0*/  LEA R14, P2, R4, UR4, 0x1 ;  /* 0x00000004040e7c11 */ /* 0x000fe2000f8408ff */
[----:B------:R-:W-:Y:S01]  /*e0f0*/  IMAD.X R5, R85, 0x1, R80, P3 ;  /* 0x0000000155057824 */ /* 0x000fe200018e0650 */
[----:B------:R-:W-:Y:S01]  /*e100*/  LEA R20, P3, R0, UR6, 0x1 ;  /* 0x0000000600147c11 */ /* 0x000fe2000f8608ff */
[----:B------:R-:W-:Y:S01]  /*e110*/  ULDC UR4, c[0x0][0x3d4] ;  /* 0x0000f50000047ab9 */ /* 0x000fe20000000800 */
[----:B------:R-:W-:-:S02]  /*e120*/  LEA.HI.X R15, R4, UR5, R7, 0x1, P2 ;  /* 0x00000005040f7c11 */ /* 0x000fc400090f0c07 */
[----:B------:R-:W-:Y:S02]  /*e130*/  CS2R R34, SRZ ;  /* 0x0000000000227805 */ /* 0x000fe4000001ff00 */
[----:B------:R-:W-:Y:S02]  /*e140*/  LEA.HI.X R21, R0, UR7, R5, 0x1, P3 ;  /* 0x0000000700157c11 */ /* 0x000fe400098f0c05 */
[----:B------:R-:W-:Y:S02]  /*e150*/  CS2R R36, SRZ ;  /* 0x0000000000247805 */ /* 0x000fe4000001ff00 */
[----:B------:R-:W-:Y:S02]  /*e160*/  ISETP.GE.AND P2, PT, R22, UR4, PT ;  /* 0x0000000416007c0c */ /* 0x000fe4000bf46270 */
[----:B------:R-:W-:Y:S02]  /*e170*/  CS2R R38, SRZ ;  /* 0x0000000000267805 */ /* 0x000fe4000001ff00 */
[----:B------:R-:W-:-:S02]  /*e180*/  ISETP.GE.AND P3, PT, R186, UR4, PT ;  /* 0x00000004ba007c0c */ /* 0x000fc4000bf66270 */
[----:B------:R-:W-:Y:S02]  /*e190*/  CS2R R60, SRZ ;  /* 0x00000000003c7805 */ /* 0x000fe4000001ff00 */
[----:B------:R-:W-:Y:S02]  /*e1a0*/  ISETP.GE.AND P4, PT, R187, UR4, PT ;  /* 0x00000004bb007c0c */ /* 0x000fe4000bf86270 */
        /* <DEDUP_REMOVED lines=13> */
.L_x_2356:
[----:B------:R-:W-:Y:S05]  /*e280*/  BSYNC B1 ;  /* 0x0000000000017941 */ /* 0x000fea0003800000 */
.L_x_2355:
[----:B------:R-:W-:Y:S01]  /*e290*/  BSSY B1, `(.L_x_2357) ;  /* 0x0000026000017945 */ /* 0x000fe20003800000 */
[----:B-----5:R-:W-:Y:S01]  /*e2a0*/  MOV R72, R4 ;  /* 0x0000000400487202 */ /* 0x020fe20000000f00 */
[----:B------:R-:W-:Y:S01]  /*e2b0*/  IMAD.MOV.U32 R73, RZ, RZ, R5 ;  /* 0x000000ffff497224 */ /* 0x000fe200078e0005 */
[----:B------:R-:W-:Y:S01]  /*e2c0*/  CS2R R66, SRZ ;  /* 0x0000000000427805 */ /* 0x000fe2000001ff00 */
[----:B------:R-:W-:Y:S01]  /*e2d0*/  IMAD.MOV.U32 R77, RZ, RZ, R6 ;  /* 0x000000ffff4d7224 */ /* 0x000fe200078e0006 */
[----:B------:R-:W-:Y:S06]  /*e2e0*/  @P1 BRA `(.L_x_2358) ;  /* 0x0000000000801947 */ /* 0x000fec0003800000 */
[----:B------:R-:W-:Y:S01]  /*e2f0*/  IADD3 R76, P2, P3, R71, R76, R84 ;  /* 0x0000004c474c7210 */ /* 0x000fe20007b5e054 */
[----:B------:R-:W-:Y:S01]  /*e300*/  ULDC.64 UR4, c[0x0][0x3c8] ;  /* 0x0000f20000047ab9 */ /* 0x000fe20000000a00 */
[----:B------:R-:W-:Y:S01]  /*e310*/  IADD3 R75, P4, P5, R70, R75, R87 ;  /* 0x0000004b464b7210 */ /* 0x000fe20007d9e057 */
[----:B------:R-:W-:Y:S01]  /*e320*/  ULDC.64 UR6, c[0x0][0x3e0] ;  /* 0x0000f80000067ab9 */ /* 0x000fe20000000a00 */
[----:B0-----:R-:W-:Y:S02]  /*e330*/  IADD3.X R15, R83, R74, R82, P2, P3 ;  /* 0x0000004a530f7210 */ /* 0x001fe400017e6452 */
        /* <DEDUP_REMOVED lines=27> */
.L_x_2358:
[----:B------:R-:W-:Y:S05]  /*e4f0*/  BSYNC B1 ;  /* 0x0000000000017941 */ /* 0x000fea0003800000 */
.L_x_2357:
[----:B01----:R-:W-:Y:S01]  /*e500*/  IMAD.MOV.U32 R14, RZ, RZ, R24 ;  /* 0x000000ffff0e7224 */ /* 0x003fe200078e0018 */
[----:B------:R-:W-:Y:S01]  /*e510*/  MOV R0, R7 ;  /* 0x0000000700007202 */ /* 0x000fe20000000f00 */
[----:B------:R-:W-:Y:S01]  /*e520*/  IMAD.MOV.U32 R15, RZ, RZ, R25 ;  /* 0x000000ffff0f7224 */ /* 0x000fe200078e0019 */
[----:B------:R-:W-:Y:S01]  /*e530*/  ISETP.NE.AND P2, PT, R78, 0x1, PT ;  /* 0x000000014e00780c */ /* 0x000fe20003f45270 */
[----:B------:R-:W-:Y:S01]  /*e540*/  IMAD.MOV.U32 R20, RZ, RZ, R30 ;  /* 0x000000ffff147224 */ /* 0x000fe200078e001e */
[----:B------:R-:W-:Y:S01]  /*e550*/  PRMT R87, R0, 0x7610, R87 ;  /* 0x0000761000577816 */ /* 0x000fe20000000057 */
[----:B------:R-:W-:Y:S01]  /*e560*/  ULDC.64 UR4, c[0x0][0x3c8] ;  /* 0x0000f20000047ab9 */ /* 0x000fe20000000a00 */
[----:B------:R-:W-:Y:S01]  /*e570*/  PRMT R80, R14, 0x5410, R15 ;  /* 0x000054100e507816 */ /* 0x000fe2000000000f */
[----:B------:R-:W-:Y:S01]  /*e580*/  IMAD.MOV.U32 R14, RZ, RZ, R27 ;  /* 0x000000ffff0e7224 */ /* 0x000fe200078e001b */
[----:B------:R-:W-:Y:S01]  /*e590*/  MOV R0, R26 ;  /* 0x0000001a00007202 */ /* 0x000fe20000000f00 */
[----:B------:R-:W-:Y:S01]  /*e5a0*/  ULDC.64 UR6, c[0x0][0x3e0] ;  /* 0x0000f80000067ab9 */ /* 0x000fe20000000a00 */
[----:B------:R-:W-:Y:S01]  /*e5b0*/  MOV R15, R29 ;  /* 0x0000001d000f7202 */ /* 0x000fe20000000f00 */
[----:B-----5:R-:W-:Y:S01]  /*e5c0*/  IMAD.MOV.U32 R71, RZ, RZ, R43 ;  /* 0x000000ffff477224 */ /* 0x020fe200078e002b */
[----:B------:R-:W-:Y:S01]  /*e5d0*/  PRMT R81, R0, 0x5410, R14 ;  /* 0x0000541000517816 */ /* 0x000fe2000000000e */
[----:B------:R-:W-:Y:S01]  /*e5e0*/  IMAD.MOV.U32 R0, RZ, RZ, R28 ;  /* 0x000000ffff007224 */ /* 0x000fe200078e001c */
[----:B------:R-:W-:Y:S01]  /*e5f0*/  PRMT R75, R20, 0x7610, R75 ;  /* 0x00007610144b7816 */ /* 0x000fe2000000004b */
[----:B------:R-:W0:Y:S01]  /*e600*/  @P2 LDC R14, c[0x0][0x42c] ;  /* 0x00010b00ff0e2b82 */ /* 0x000e220000000800 */
[----:B------:R-:W-:Y:S01]  /*e610*/  IMAD.MOV.U32 R20, RZ, RZ, R33 ;  /* 0x000000ffff147224 */ /* 0x000fe200078e0021 */
[----:B------:R-:W-:-:S02]  /*e620*/  PRMT R89, R89, 0x5410, R72 ;  /* 0x0000541059597816 */ /* 0x000fc40000000048 */
[----:B------:R-:W-:Y:S01]  /*e630*/  PRMT R74, R0, 0x5410, R15 ;  /* 0x00005410004a7816 */ /* 0x000fe2000000000f */
[----:B------:R-:W-:Y:S01]  /*e640*/  IMAD.MOV.U32 R0, RZ, RZ, R31 ;  /* 0x000000ffff007224 */ /* 0x000fe200078e001f */
[----:B------:R-:W-:Y:S02]  /*e650*/  PRMT R90, R73, 0x7610, R90 ;  /* 0x00007610495a7816 */ /* 0x000fe4000000005a */
[----:B------:R-:W1:Y:S01]  /*e660*/  @P2 LDC R21, c[0x0][0x430] ;  /* 0x00010c00ff152b82 */ /* 0x000e620000000800 */
[----:B------:R-:W-:Y:S02]  /*e670*/  MOV R15, R32 ;  /* 0x00000020000f7202 */ /* 0x000fe40000000f00 */
[----:B------:R-:W-:Y:S01]  /*e680*/  PRMT R75, R75, 0x5410, R0 ;  /* 0x000054104b4b7816 */ /* 0x000fe20000000000 */
[----:B------:R-:W-:Y:S01]  /*e690*/  IMAD.MOV.U32 R0, RZ, RZ, R34 ;  /* 0x000000ffff007224 */ /* 0x000fe200078e0022 */
[----:B------:R-:W-:Y:S02]  /*e6a0*/  PRMT R88, R88, 0x5410, R77 ;  /* 0x0000541058587816 */ /* 0x000fe4000000004d */
[----:B------:R-:W-:-:S02]  /*e6b0*/  PRMT R89, R15, 0x7610, R89 ;  /* 0x000076100f597816 */ /* 0x000fc40000000059 */
[----:B------:R-:W-:Y:S01]  /*e6c0*/  PRMT R90, R90, 0x5410, R20 ;  /* 0x000054105a5a7816 */ /* 0x000fe20000000014 */
[----:B------:R-:W-:Y:S01]  /*e6d0*/  IMAD.MOV.U32 R20, RZ, RZ, R36 ;  /* 0x000000ffff147224 */ /* 0x000fe200078e0024 */
[----:B------:R-:W-:Y:S02]  /*e6e0*/  MOV R15, R35 ;  /* 0x00000023000f7202 */ /* 0x000fe40000000f00 */
[----:B------:R-:W-:Y:S01]  /*e6f0*/  PRMT R88, R0, 0x7610, R88 ;  /* 0x0000761000587816 */ /* 0x000fe20000000058 */
[----:B------:R-:W-:Y:S01]  /*e700*/  IMAD R0, R193, 0x80, R184 ;  /* 0x00000080c1007824 */ /* 0x000fe200078e02b8 */
[----:B------:R-:W-:Y:S02]  /*e710*/  PRMT R87, R87, 0x5410, R15 ;  /* 0x0000541057577816 */ /* 0x000fe4000000000f */
[----:B------:R-:W-:Y:S01]  /*e720*/  PRMT R82, R20, 0x7610, R82 ;  /* 0x0000761014527816 */ /* 0x000fe20000000052 */
[----:B------:R-:W-:Y:S01]  /*e730*/  IMAD R15, R213, 0x40, R0 ;  /* 0x00000040d50f7824 */ /* 0x000fe200078e0200 */
[----:B------:R-:W-:Y:S01]  /*e740*/  MOV R20, R37 ;  /* 0x0000002500147202 */ /* 0x000fe20000000f00 */
[----:B------:R-:W-:Y:S01]  /*e750*/  IMAD.MOV.U32 R0, RZ, RZ, R38 ;  /* 0x000000ffff007224 */ /* 0x000fe200078e0026 */
[----:B------:R-:W-:-:S02]  /*e760*/  MOV R69, R39 ;  /* 0x0000002700457202 */ /* 0x000fc40000000f00 */
[----:B------:R-:W-:Y:S01]  /*e770*/  PRMT R82, R82, 0x5410, R20 ;  /* 0x0000541052527816 */ /* 0x000fe20000000014 */
[----:B------:R-:W-:Y:S01]  /*e780*/  IMAD.MOV.U32 R20, RZ, RZ, R60 ;  /* 0x000000ffff147224 */ /* 0x000fe200078e003c */
[----:B------:R-:W-:Y:S01]  /*e790*/  PRMT R83, R0, 0x5410, R69 ;  /* 0x0000541000537816 */ /* 0x000fe20000000045 */
[----:B0-----:R-:W-:-:S03]  /*e7a0*/  @P2 IMAD.HI.U32 R0, R15, R14, RZ ;  /* 0x0000000e0f002227 */ /* 0x001fc600078e00ff */
[----:B------:R-:W-:Y:S01]  /*e7b0*/  PRMT R76, R20, 0x7610, R76 ;  /* 0x00007610144c7816 */ /* 0x000fe2000000004c */
[----:B------:R-:W-:Y:S01]  /*e7c0*/  IMAD.MOV.U32 R14, RZ, RZ, R61 ;  /* 0x000000ffff0e7224 */ /* 0x000fe200078e003d */
[----:B-1----:R-:W-:Y:S01]  /*e7d0*/  @P2 SHF.R.U32.HI R15, RZ, R21, R0 ;  /* 0x00000015ff0f2219 */ /* 0x002fe20000011600 */
[----:B------:R-:W-:Y:S01]  /*e7e0*/  IMAD.MOV.U32 R69, RZ, RZ, R63 ;  /* 0x000000ffff457224 */ /* 0x000fe200078e003f */
[----:B------:R-:W-:Y:S01]  /*e7f0*/  MOV R20, R62 ;  /* 0x0000003e00147202 */ /* 0x000fe20000000f00 */
[----:B------:R-:W-:Y:S01]  /*e800*/  IMAD.MOV.U32 R0, RZ, RZ, R40 ;  /* 0x000000ffff007224 */ /* 0x000fe200078e0028 */
[----:B------:R-:W-:Y:S01]  /*e810*/  PRMT R76, R76, 0x5410, R14 ;  /* 0x000054104c4c7816 */ /* 0x000fe2000000000e */
[C---:B------:R-:W-:Y:S01]  /*e820*/  IMAD.WIDE.U32 R8, R15.reuse, R12, R8 ;  /* 0x0000000c0f087225 */ /* 0x040fe200078e0008 */
[----:B------:R-:W-:Y:S02]  /*e830*/  SHF.R.S32.HI R21, RZ, 0x1f, R15 ;  /* 0x0000001fff157819 */ /* 0x000fe4000001140f */
[----:B------:R-:W-:Y:S01]  /*e840*/  MOV R14, R41 ;  /* 0x00000029000e7202 */ /* 0x000fe20000000f00 */
[----:B------:R-:W-:Y:S01]  /*e850*/  IMAD.WIDE.U32 R10, R15, R2, R10 ;  /* 0x000000020f0a7225 */ /* 0x000fe200078e000a */
[----:B------:R-:W-:-:S02]  /*e860*/  PRMT R77, R20, 0x5410, R69 ;  /* 0x00005410144d7816 */ /* 0x000fc40000000045 */
        /* <DEDUP_REMOVED lines=10> */
[----:B------:R-:W-:Y:S01]  /*e910*/  IMAD.IADD R13, R9, 0x1, R13 ;  /* 0x00000001090d7824 */ /* 0x000fe200078e020d */
[----:B------:R-:W-:Y:S01]  /*e920*/  IADD3 R9, R11, R15, RZ ;  /* 0x0000000f0b097210 */ /* 0x000fe20007ffe0ff */
[----:B------:R-:W-:Y:S01]  /*e930*/  IMAD.MOV.U32 R20, RZ, RZ, R42 ;  /* 0x000000ffff147224 */ /* 0x000fe200078e002a */
[----:B------:R-:W-:-:S02]  /*e940*/  PRMT R21, R2, 0x5410, R12 ;  /* 0x0000541002157816 */ /* 0x000fc4000000000c */
[----:B------:R-:W-:Y:S02]  /*e950*/  LEA.HI.X R8, R8, UR5, R13, 0x1, P2 ;  /* 0x0000000508087c11 */ /* 0x000fe400090f0c0d */
[----:B------:R-:W-:Y:S02]  /*e960*/  LEA.HI.X R2, R10, UR7, R9, 0x1, P3 ;  /* 0x000000070a027c11 */ /* 0x000fe400098f0c09 */
[----:B------:R-:W-:Y:S02]  /*e970*/  PRMT R70, R20, 0x5410, R71 ;  /* 0x0000541014467816 */ /* 0x000fe40000000047 */
[----:B------:R-:W-:Y:S01]  /*e980*/  LEA.HI R9, R209, R209, RZ, 0x1 ;  /* 0x000000d1d1097211 */ /* 0x000fe200078f08ff */
[----:B------:R-:W-:Y:S06]  /*e990*/  BRA.DIV UR4, `(.L_x_2359) ;  /* 0x0000013e040c7947 */ /* 0x000fec000b800000 */
.L_x_2569:
[----:B------:R-:W-:-:S03]  /*e9a0*/  UMOV UR4, 0xffffffff ;  /* 0xffffffff00047882 */ /* 0x000fc60000000000 */
[----:B------:R-:W-:Y:S05]  /*e9b0*/  BRA.DIV UR4, `(.L_x_2360) ;  /* 0x0000013e042c7947 */ /* 0x000fea000b800000 */
.L_x_2572:
[----:B------:R-:W-:-:S03]  /*e9c0*/  UMOV UR4, 0xffffffff ;  /* 0xffffffff00047882 */ /* 0x000fc60000000000 */
[----:B------:R-:W-:Y:S05]  /*e9d0*/  BRA.DIV UR4, `(.L_x_2361) ;  /* 0x0000013e044c7947 */ /* 0x000fea000b800000 */
.L_x_2575:
[----:B------:R-:W-:-:S03]  /*e9e0*/  UMOV UR4, 0xffffffff ;  /* 0xffffffff00047882 */ /* 0x000fc60000000000 */
[----:B------:R-:W-:Y:S05]  /*e9f0*/  BRA.DIV UR4, `(.L_x_2362) ;  /* 0x0000013e046c7947 */ /* 0x000fea000b800000 */
.L_x_2578:
[----:B------:R-:W-:-:S03]  /*ea00*/  UMOV UR4, 0xffffffff ;  /* 0xffffffff00047882 */ /* 0x000fc60000000000 */
[----:B------:R-:W-:Y:S05]  /*ea10*/  BRA.DIV UR4, `(.L_x_2363) ;  /* 0x0000013e048c7947 */ /* 0x000fea000b800000 */
.L_x_2581:
[----:B------:R-:W-:Y:S01]  /*ea20*/  UMOV UR4, 0xffffffff ;  /* 0xffffffff00047882 */ /* 0x000fe20000000000 */
[----:B------:R-:W-:Y:S02]  /*ea30*/  LOP3.LUT R8, R9, 0xfffffffe, RZ, 0xc0, !PT ;  /* 0xfffffffe09087812 */ /* 0x000fe400078ec0ff */
[----:B------:R-:W-:Y:S05]  /*ea40*/  BRA.DIV UR4, `(.L_x_2364) ;  /* 0x0000013e04a87947 */ /* 0x000fea000b800000 */
.L_x_2584:
[----:B------:R-:W-:Y:S01]  /*ea50*/  UMOV UR4, 0xffffffff ;  /* 0xffffffff00047882 */ /* 0x000fe20000000000 */
[----:B------:R-:W-:Y:S02]  /*ea60*/  IMAD.IADD R8, R209, 0x1, -R8 ;  /* 0x00000001d1087824 */ /* 0x000fe400078e0a08 */
[----:B------:R-:W-:Y:S05]  /*ea70*/  BRA.DIV UR4, `(.L_x_2365) ;  /* 0x0000013e04c47947 */ /* 0x000fea000b800000 */
.L_x_2587:
[----:B------:R-:W-:Y:S01]  /*ea80*/  UMOV UR4, 0xffffffff ;  /* 0xffffffff00047882 */ /* 0x000fe20000000000 */
[----:B------:R-:W-:Y:S02]  /*ea90*/  SHF.L.U32 R9, R8, 0x1f, RZ ;  /* 0x0000001f08097819 */ /* 0x000fe400000006ff */
[----:B------:R-:W-:Y:S05]  /*eaa0*/  BRA.DIV UR4, `(.L_x_2366) ;  /* 0x0000013e04e07947 */ /* 0x000fea000b800000 */
.L_x_2590:
        /* <DEDUP_REMOVED lines=9> */
[----:B------:R-:W-:Y:S01]  /*eb40*/  BSSY B1, `(.L_x_2367) ;  /* 0x0000014000017945 */ /* 0x000fe20003800000 */
[----:B------:R-:W-:Y:S01]  /*eb50*/  PRMT R0, R3, 0x5410, R8 ;  /* 0x0000541003007816 */ /* 0x000fe20000000008 */
[----:B------:R-:W-:-:S02]  /*eb60*/  IMAD.MOV.U32 R3, RZ, RZ, R51 ;  /* 0x000000ffff037224 */ /* 0x000fc400078e0033 */
[----:B------:R-:W-:-:S03]  /*eb70*/  IMAD.MOV.U32 R8, RZ, RZ, R52 ;  /* 0x000000ffff087224 */ /* 0x000fc600078e0034 */
        /* <DEDUP_REMOVED lines=13> */
[----:B------:R-:W-:Y:S01]  /*ec50*/  IMAD.MOV.U32 R10, RZ, RZ, R67 ;  /* 0x000000ffff0a7224 */ /* 0x000fe200078e0043 */
[----:B------:R-:W-:Y:S01]  /*ec60*/  MOV R8, R66 ;  /* 0x0000004200087202 */ /* 0x000fe20000000f00 */
[----:B0-----:R-:W-:Y:S06]  /*ec70*/  @!P2 BRA `(.L_x_2368) ;  /* 0x0000013c0094a947 */ /* 0x001fec0003800000 */
.L_x_2591:
[----:B------:R-:W-:Y:S05]  /*ec80*/  BSYNC B1 ;  /* 0x0000000000017941 */ /* 0x000fea0003800000 */
.L_x_2367:
        /* <DEDUP_REMOVED lines=11> */
[----:B0-----:R-:W-:Y:S01]  /*ed40*/  LOP3.LUT R9, R196, 0x38, R22, 0xf8, !PT ;  /* 0x00000038c4097812 */ /* 0x001fe200078ef816 */
[----:B------:R-:W-:Y:S01]  /*ed50*/  HADD2.F32 R91, -RZ, R90.H1_H1 ;  /* 0x3000005aff5b7230 */ /* 0x000fe20000004100 */
[----:B------:R-:W-:Y:S02]  /*ed60*/  SHF.R.S32.HI R11, RZ, 0x1f, R10 ;  /* 0x0000001fff0b7819 */ /* 0x000fe4000001140a */
[----:B------:R-:W-:Y:S02]  /*ed70*/  LOP3.LUT R8, R9, R198, RZ, 0x3c, !PT ;  /* 0x000000c609087212 */ /* 0x000fe400078e3cff */
[----:B------:R-:W-:Y:S01]  /*ed80*/  LEA.HI R12, R11, R10, RZ, 0x3 ;  /* 0x0000000a0b0c7211 */ /* 0x000fe200078f18ff */
[----:B------:R-:W-:Y:S01]  /*ed90*/  IMAD.SHL.U32 R11, R10, 0x8, RZ ;  /* 0x000000080a0b7824 */ /* 0x000fe200078e00ff */
[----:B------:R-:W-:Y:S01]  /*eda0*/  SHF.R.U64 R102, R32, 0x10, R33 ;  /* 0x0000001020667819 */ /* 0x000fe20000001221 */
[----:B------:R-:W-:Y:S01]  /*edb0*/  IMAD R9, R197, 0x200, R8 ;  /* 0x00000200c5097824 */ /* 0x000fe200078e0208 */
[----:B------:R-:W-:-:S02]  /*edc0*/  SHF.L.U32 R12, R12, 0xa, RZ ;  /* 0x0000000a0c0c7819 */ /* 0x000fc400000006ff */
[----:B------:R-:W-:Y:S01]  /*edd0*/  LOP3.LUT R11, R196, 0x38, R11, 0xf8, !PT ;  /* 0x00000038c40b7812 */ /* 0x000fe200078ef80b */
[----:B------:R-:W-:Y:S01]  /*ede0*/  IMAD R84, R9, 0x2, R18 ;  /* 0x0000000209547824 */ /* 0x000fe200078e0212 */
[----:B------:R-:W-:Y:S02]  /*edf0*/  LOP3.LUT R12, R12, 0x7fffe000, RZ, 0xc0, !PT ;  /* 0x7fffe0000c0c7812 */ /* 0x000fe400078ec0ff */
[----:B------:R-:W-:Y:S02]  /*ee00*/  LOP3.LUT R13, R11, R198, RZ, 0x3c, !PT ;  /* 0x000000c60b0d7212 */ /* 0x000fe400078e3cff */
[----:B------:R-:W-:Y:S01]  /*ee10*/  LEA R12, R197, R12, 0x9 ;  /* 0x0000000cc50c7211 */ /* 0x000fe200078e48ff */
[----:B------:R-:W0:Y:S01]  /*ee20*/  LDS.128 R8, [R84+0x10400] ;  /* 0x0104000054087984 */ /* 0x000e220000000c00 */
[--C-:B------:R-:W-:Y:S02]  /*ee30*/  SHF.R.U64 R99, R4, 0x10, R5.reuse ;  /* 0x0000001004637819 */ /* 0x100fe40000001205 */
[----:B------:R-:W-:Y:S01]  /*ee40*/  SHF.R.U32.HI R94, RZ, 0x10, R5 ;  /* 0x00000010ff5e7819 */ /* 0x000fe20000011605 */
[----:B------:R-:W-:Y:S01]  /*ee50*/  IMAD.IADD R13, R12, 0x1, R13 ;  /* 0x000000010c0d7824 */ /* 0x000fe200078e020d */
[----:B------:R-:W-:-:S02]  /*ee60*/  SHF.R.U32.HI R93, RZ, 0x10, R33 ;  /* 0x00000010ff5d7819 */ /* 0x000fc40000011621 */
[--C-:B------:R-:W-:Y:S01]  /*ee70*/  SHF.R.U64 R101, R34, 0x10, R35.reuse ;  /* 0x0000001022657819 */ /* 0x100fe20000001223 */
[----:B------:R-:W-:Y:S01]  /*ee80*/  IMAD R86, R13, 0x2, R18 ;  /* 0x000000020d567824 */ /* 0x000fe200078e0212 */
[----:B------:R-:W-:Y:S01]  /*ee90*/  SHF.R.U32.HI R100, RZ, 0x10, R35 ;  /* 0x00000010ff647819 */ /* 0x000fe20000011623 */
[----:B------:R-:W-:Y:S01]  /*eea0*/  HADD2.F32 R94, -RZ, R94.H0_H0 ;  /* 0x2000005eff5e7230 */ /* 0x000fe20000004100 */
[--C-:B------:R-:W-:Y:S02]  /*eeb0*/  SHF.R.U32.HI R95, RZ, 0x10, R7.reuse ;  /* 0x00000010ff5f7819 */ /* 0x100fe40000011607 */
[----:B------:R-:W1:Y:S01]  /*eec0*/  LDS.128 R12, [R86+0x10400] ;  /* 0x01040000560c7984 */ /* 0x000e620000000c00 */
[----:B------:R-:W-:Y:S01]  /*eed0*/  SHF.R.U64 R97, R6, 0x10, R7 ;  /* 0x0000001006617819 */ /* 0x000fe20000001207 */
[----:B0-----:R-:W-:Y:S02]  /*eee0*/  HADD2.F32 R5, -RZ, R9.H0_H0 ;  /* 0x20000009ff057230 */ /* 0x001fe40000004100 */
[----:B------:R-:W-:-:S02]  /*eef0*/  HADD2.F32 R4, -RZ, R8.H0_H0 ;  /* 0x20000008ff047230 */ /* 0x000fc40000004100 */
[----:B------:R-:W-:Y:S02]  /*ef00*/  HADD2.F32 R9, -RZ, R9.H1_H1 ;  /* 0x30000009ff097230 */ /* 0x000fe40000004100 */
        /* <DEDUP_REMOVED lines=12> */
[----:B------:R-:W-:-:S02]  /*efd0*/  HADD2.F32 R90, -RZ, R89.H1_H1 ;  /* 0x30000059ff5a7230 */ /* 0x000fc40000004100 */
[----:B------:R-:W-:Y:S01]  /*efe0*/  FFMA.FTZ R96, R5, R92, R96 ;  /* 0x0000005c05607223 */ /* 0x000fe20000010060 */
[----:B------:R-:W-:Y:S02]  /*eff0*/  HADD2.F32 R89, -RZ, R89.H0_H0 ;  /* 0x20000059ff597230 */ /* 0x000fe40000004100 */
[----:B------:R-:W-:Y:S01]  /*f000*/  FMUL.FTZ R92, R33, R32 ;  /* 0x00000020215c7220 */ /* 0x000fe20000410000 */
[----:B------:R-:W-:Y:S02]  /*f010*/  HADD2.F32 R34, -RZ, R14.H0_H0 ;  /* 0x2000000eff227230 */ /* 0x000fe40000004100 */
[C---:B------:R-:W-:Y:S01]  /*f020*/  FMUL.FTZ R5, R13.reuse, R90 ;  /* 0x0000005a0d057220 */ /* 0x040fe20000410000 */
[----:B------:R-:W-:Y:S02]  /*f030*/  HADD2.F32 R33, -RZ, R88.H1_H1 ;  /* 0x30000058ff217230 */ /* 0x000fe40000004100 */
[----:B------:R-:W-:Y:S01]  /*f040*/  FMUL.FTZ R13, R13, R89 ;  /* 0x000000590d0d7220 */ /* 0x000fe20000410000 */
[----:B------:R-:W-:-:S02]  /*f050*/  HADD2.F32 R35, -RZ, R15.H0_H0 ;  /* 0x2000000fff237230 */ /* 0x000fc40000004100 */
[C---:B------:R-:W-:Y:S01]  /*f060*/  FFMA.FTZ R89, R4.reuse, R89, -R5 ;  /* 0x0000005904597223 */ /* 0x040fe20000010805 */
[----:B------:R-:W-:Y:S02]  /*f070*/  HADD2.F32 R5, -RZ, R88.H0_H0 ;  /* 0x20000058ff057230 */ /* 0x000fe40000004100 */
[----:B------:R-:W-:Y:S01]  /*f080*/  FFMA.FTZ R90, R4, R90, R13 ;  /* 0x0000005a045a7223 */ /* 0x000fe2000001000d */
[--C-:B------:R-:W-:Y:S02]  /*f090*/  HADD2.F32 R88, -RZ, R87.reuse.H0_H0 ;  /* 0x20000057ff587230 */ /* 0x100fe40000004100 */
[C---:B------:R-:W-:Y:S01]  /*f0a0*/  FFMA.FTZ R98, R9.reuse, R32, -R98 ;  /* 0x0000002009627223 */ /* 0x040fe20000010862 */
[----:B------:R-:W-:Y:S02]  /*f0b0*/  HADD2.F32 R4, -RZ, R87.H1_H1 ;  /* 0x30000057ff047230 */ /* 0x000fe40000004100 */
[----:B------:R-:W-:Y:S01]  /*f0c0*/  FFMA.FTZ R93, R9, R94, R92 ;  /* 0x0000005e095d7223 */ /* 0x000fe2000001005c */
[C---:B------:R-:W-:Y:S01]  /*f0d0*/  FMUL.FTZ R9, R34.reuse, R33 ;  /* 0x0000002122097220 */ /* 0x040fe20000410000 */
[----:B------:R-:W-:Y:S01]  /*f0e0*/  FMUL.FTZ R13, R34, R5 ;  /* 0x00000005220d7220 */ /* 0x000fe20000410000 */
[----:B------:R-:W-:-:S02]  /*f0f0*/  HADD2.F32 R15, -RZ, R15.H1_H1 ;  /* 0x3000000fff0f7230 */ /* 0x000fc40000004100 */
[C---:B------:R-:W-:Y:S01]  /*f100*/  FMUL.FTZ R92, R35.reuse, R88 ;  /* 0x00000058235c7220 */ /* 0x040fe20000410000 */
[----:B------:R-:W-:Y:S02]  /*f110*/  HADD2.F32 R34, -RZ, R95.H0_H0 ;  /* 0x2000005fff227230 */ /* 0x000fe40000004100 */
[-C--:B------:R-:W-:Y:S01]  /*f120*/  FMUL.FTZ R35, R35, R4.reuse ;  /* 0x0000000423237220 */ /* 0x080fe20000410000 */
[----:B------:R-:W-:Y:S02]  /*f130*/  HADD2.F32 R32, -RZ, R100.H0_H0 ;  /* 0x20000064ff207230 */ /* 0x000fe40000004100 */
[C---:B------:R-:W-:Y:S01]  /*f140*/  FFMA.FTZ R87, R6.reuse, R5, -R9 ;  /* 0x0000000506577223 */ /* 0x040fe20000010809 */
[----:B------:R-:W-:Y:S01]  /*f150*/  FFMA.FTZ R33, R6, R33, R13 ;  /* 0x0000002106217223 */ /* 0x000fe2000001000d */
[----:B------:R-:W-:Y:S01]  /*f160*/  FFMA.FTZ R92, R7, R4, -R92 ;  /* 0x00000004075c7223 */ /* 0x000fe2000001085c */
[----:B------:R-:W-:Y:S02]  /*f170*/  HADD2.F32 R12, -RZ, R12.H1_H1 ;  /* 0x3000000cff0c7230 */ /* 0x000fe40000004100 */
[----:B------:R-:W-:Y:S01]  /*f180*/  FMUL.FTZ R6, R15, R34 ;  /* 0x000000220f067220 */ /* 0x000fe20000410000 */
[----:B------:R-:W-:-:S02]  /*f190*/  HADD2.F32 R14, -RZ, R14.H1_H1 ;  /* 0x3000000eff0e7230 */ /* 0x000fc40000004100 */
[----:B------:R-:W-:Y:S01]  /*f1a0*/  FFMA.FTZ R88, R7, R88, R35 ;  /* 0x0000005807587223 */ /* 0x000fe20000010023 */
[-C--:B------:R-:W-:Y:S01]  /*f1b0*/  FMUL.FTZ R4, R15, R32.reuse ;  /* 0x000000200f047220 */ /* 0x080fe20000410000 */
[----:B------:R-:W-:Y:S02]  /*f1c0*/  HADD2.F32 R9, -RZ, R99.H0_H0 ;  /* 0x20000063ff097230 */ /* 0x000fe40000004100 */
[C---:B------:R-:W-:Y:S01]  /*f1d0*/  FFMA.FTZ R95, R11.reuse, R32, -R6 ;  /* 0x000000200b5f7223 */ /* 0x040fe20000010806 */
[----:B------:R-:W-:Y:S02]  /*f1e0*/  HADD2.F32 R13, -RZ, R97.H0_H0 ;  /* 0x20000061ff0d7230 */ /* 0x000fe40000004100 */
[----:B------:R-:W-:Y:S01]  /*f1f0*/  FFMA.FTZ R97, R11, R34, R4 ;  /* 0x000000220b617223 */ /* 0x000fe20000010004 */
[----:B------:R-:W-:Y:S02]  /*f200*/  HADD2.F32 R5, -RZ, R102.H0_H0 ;  /* 0x20000066ff057230 */ /* 0x000fe40000004100 */
[----:B------:R-:W-:Y:S01]  /*f210*/  FMUL.FTZ R11, R12, R9 ;  /* 0x000000090c0b7220 */ /* 0x000fe20000410000 */
[----:B------:R-:W-:-:S02]  /*f220*/  HADD2.F32 R7, -RZ, R101.H0_H0 ;  /* 0x20000065ff077230 */ /* 0x000fc40000004100 */
[----:B------:R-:W-:Y:S01]  /*f230*/  FMUL.FTZ R35, R14, R13 ;  /* 0x0000000d0e237220 */ /* 0x000fe20000410000 */
[----:B------:R-:W-:Y:S02]  /*f240*/  HADD2.F32 R10, -RZ, R10.H1_H1 ;  /* 0x3000000aff0a7230 */ /* 0x000fe40000004100 */
[-C--:B------:R-:W-:Y:S01]  /*f250*/  FMUL.FTZ R12, R12, R5.reuse ;  /* 0x000000050c0c7220 */ /* 0x080fe20000410000 */
[----:B------:R-:W-:Y:S01]  /*f260*/  FFMA.FTZ R4, R8, R5, -R11 ;  /* 0x0000000508047223 */ /* 0x000fe2000001080b */
[----:B------:R-:W-:Y:S01]  /*f270*/  FMUL.FTZ R14, R14, R7 ;  /* 0x000000070e0e7220 */ /* 0x000fe20000410000 */
        /* <DEDUP_REMOVED lines=13> */
.L_x_2372:
[----:B------:R-:W-:Y:S05]  /*f350*/  BSYNC B2 ;  /* 0x0000000000027941 */ /* 0x000fea0003800000 */
.L_x_2371:
[----:B------:R-:W-:Y:S04]  /*f360*/  BSSY B2, `(.L_x_2373) ;  /* 0x0000061000027945 */ /* 0x000fe80003800000 */
[----:B------:R-:W-:Y:S05]  /*f370*/  @P2 BRA `(.L_x_2374) ;  /* 0x00000004007c2947 */ /* 0x000fea0003800000 */
[----:B-1----:R-:W-:Y:S01]  /*f380*/  LEA.HI R4, R85, R216, RZ, 0x1d ;  /* 0x000000d855047211 */ /* 0x002fe200078fe8ff */
[----:B------:R-:W-:Y:S01]  /*f390*/  HADD2.F32 R34, -RZ, R82.H1_H1 ;  /* 0x30000052ff227230 */ /* 0x000fe20000004100 */
[----:B------:R-:W-:Y:S01]  /*f3a0*/  SHF.R.U64 R89, R36, 0x10, R37 ;  /* 0x0000001024597819 */ /* 0x000fe20000001225 */
[--C-:B------:R-:W-:Y:S01]  /*f3b0*/  HADD2.F32 R36, -RZ, R80.reuse.H1_H1 ;  /* 0x30000050ff247230 */ /* 0x100fe20000004100 */
[----:B------:R-:W-:Y:S01]  /*f3c0*/  SHF.R.S32.HI R5, RZ, 0x1f, R4 ;  /* 0x0000001fff057819 */ /* 0x000fe20000011404 */
[----:B------:R-:W-:Y:S01]  /*f3d0*/  HADD2.F32 R80, -RZ, R80.H0_H0 ;  /* 0x20000050ff507230 */ /* 0x000fe20000004100 */
[----:B------:R-:W-:Y:S01]  /*f3e0*/  SHF.R.U64 R86, R24, 0x10, R25 ;  /* 0x0000001018567819 */ /* 0x000fe20000001219 */
[----:B------:R-:W-:Y:S01]  /*f3f0*/  HADD2.F32 R82, -RZ, R82.H0_H0 ;  /* 0x20000052ff527230 */ /* 0x000fe20000004100 */
[----:B------:R-:W-:Y:S02]  /*f400*/  LEA.HI R6, R5, R4, RZ, 0x3 ;  /* 0x0000000405067211 */ /* 0x000fe400078f18ff */
[----:B------:R-:W-:-:S02]  /*f410*/  SHF.L.U32 R5, R4, 0x3, RZ ;  /* 0x0000000304057819 */ /* 0x000fc400000006ff */
[----:B------:R-:W-:Y:S01]  /*f420*/  SHF.R.U32.HI R33, RZ, 0x10, R25 ;  /* 0x00000010ff217819 */ /* 0x000fe20000011619 */
[----:B------:R-:W-:Y:S01]  /*f430*/  IMAD.SHL.U32 R6, R6, 0x400, RZ ;  /* 0x0000040006067824 */ /* 0x000fe200078e00ff */
[----:B------:R-:W-:Y:S02]  /*f440*/  LOP3.LUT R5, R196, 0x38, R5, 0xf8, !PT ;  /* 0x00000038c4057812 */ /* 0x000fe400078ef805 */
[----:B------:R-:W-:Y:S01]  /*f450*/  SHF.R.U32.HI R35, RZ, 0x10, R37 ;  /* 0x00000010ff237819 */ /* 0x000fe20000011625 */
[----:B------:R-:W-:Y:S01]  /*f460*/  HADD2.F32 R33, -RZ, R33.H0_H0 ;  /* 0x20000021ff217230 */ /* 0x000fe20000004100 */
[----:B------:R-:W-:Y:S02]  /*f470*/  LOP3.LUT R6, R6, 0x7fffe000, RZ, 0xc0, !PT ;  /* 0x7fffe00006067812 */ /* 0x000fe400078ec0ff */
[----:B0-----:R-:W-:Y:S02]  /*f480*/  LOP3.LUT R9, R5, R198, RZ, 0x3c, !PT ;  /* 0x000000c605097212 */ /* 0x001fe400078e3cff */
[--C-:B------:R-:W-:Y:S01]  /*f490*/  SHF.R.U64 R88, R38, 0x10, R39.reuse ;  /* 0x0000001026587819 */ /* 0x100fe20000001227 */
[----:B------:R-:W-:Y:S01]  /*f4a0*/  IMAD R8, R197, 0x200, R6 ;  /* 0x00000200c5087824 */ /* 0x000fe200078e0206 */
[----:B------:R-:W-:Y:S01]  /*f4b0*/  SHF.R.U32.HI R87, RZ, 0x10, R39 ;  /* 0x00000010ff577819 */ /* 0x000fe20000011627 */
[----:B------:R-:W0:Y:S01]  /*f4c0*/  LDS.128 R4, [R224] ;  /* 0x00000000e0047984 */ /* 0x000e220000000c00 */
[----:B------:R-:W-:-:S02]  /*f4d0*/  SHF.R.U64 R39, R26, 0x10, R27 ;  /* 0x000000101a277819 */ /* 0x000fc4000000121b */
[----:B------:R-:W-:Y:S02]  /*f4e0*/  IADD3 R9, R8, R9, RZ ;  /* 0x0000000908097210 */ /* 0x000fe40007ffe0ff */
[----:B------:R-:W-:-:S03]  /*f4f0*/  SHF.R.U32.HI R37, RZ, 0x10, R27 ;  /* 0x00000010ff257819 */ /* 0x000fc6000001161b */
[----:B------:R-:W-:-:S05]  /*f500*/  IMAD R12, R9, 0x2, R18 ;  /* 0x00000002090c7824 */ /* 0x000fca00078e0212 */
        /* <DEDUP_REMOVED lines=19> */
[C---:B------:R-:W-:Y:S01]  /*f640*/  FMUL.FTZ R34, R9.reuse, R80 ;  /* 0x0000005009227220 */ /* 0x040fe20000410000 */
[----:B------:R-:W-:Y:S02]  /*f650*/  HADD2.F32 R26, -RZ, R81.H0_H0 ;  /* 0x20000051ff1a7230 */ /* 0x000fe40000004100 */
[C---:B------:R-:W-:Y:S01]  /*f660*/  FFMA.FTZ R35, R14.reuse, R25, -R35 ;  /* 0x000000190e237223 */ /* 0x040fe20000010823 */
[----:B------:R-:W-:Y:S01]  /*f670*/  FFMA.FTZ R33, R14, R33, R13 ;  /* 0x000000210e217223 */ /* 0x000fe2000001000d */
[----:B------:R-:W-:Y:S01]  /*f680*/  FMUL.FTZ R9, R9, R82 ;  /* 0x0000005209097220 */ /* 0x000fe20000410000 */
[----:B------:R-:W-:-:S02]  /*f690*/  HADD2.F32 R14, -RZ, R83.H0_H0 ;  /* 0x20000053ff0e7230 */ /* 0x000fc40000004100 */
[----:B------:R-:W-:Y:S01]  /*f6a0*/  FFMA.FTZ R82, R5, R82, -R34 ;  /* 0x0000005205527223 */ /* 0x000fe20000010822 */
[----:B------:R-:W-:Y:S02]  /*f6b0*/  HADD2.F32 R32, -RZ, R11.H0_H0 ;  /* 0x2000000bff207230 */ /* 0x000fe40000004100 */
[----:B------:R-:W-:Y:S01]  /*f6c0*/  FMUL.FTZ R34, R27, R26 ;  /* 0x0000001a1b227220 */ /* 0x000fe20000410000 */
[----:B------:R-:W-:Y:S02]  /*f6d0*/  HADD2.F32 R81, -RZ, R81.H1_H1 ;  /* 0x30000051ff517230 */ /* 0x000fe40000004100 */
[----:B------:R-:W-:Y:S01]  /*f6e0*/  FFMA.FTZ R80, R5, R80, R9 ;  /* 0x0000005005507223 */ /* 0x000fe20000010009 */
[----:B------:R-:W-:Y:S02]  /*f6f0*/  HADD2.F32 R83, -RZ, R83.H1_H1 ;  /* 0x30000053ff537230 */ /* 0x000fe40000004100 */
[-C--:B------:R-:W-:Y:S01]  /*f700*/  FMUL.FTZ R36, R27, R14.reuse ;  /* 0x0000000e1b247220 */ /* 0x080fe20000410000 */
[----:B------:R-:W-:Y:S01]  /*f710*/  FFMA.FTZ R27, R15, R14, -R34 ;  /* 0x0000000e0f1b7223 */ /* 0x000fe20000010822 */
[----:B------:R-:W-:Y:S01]  /*f720*/  FMUL.FTZ R5, R32, R81 ;  /* 0x0000005120057220 */ /* 0x000fe20000410000 */
[----:B------:R-:W-:-:S02]  /*f730*/  HADD2.F32 R11, -RZ, R11.H1_H1 ;  /* 0x3000000bff0b7230 */ /* 0x000fc40000004100 */
[-C--:B------:R-:W-:Y:S01]  /*f740*/  FMUL.FTZ R32, R32, R83.reuse ;  /* 0x0000005320207220 */ /* 0x080fe20000410000 */
[----:B------:R-:W-:Y:S02]  /*f750*/  HADD2.F32 R34, -RZ, R37.H0_H0 ;  /* 0x20000025ff227230 */ /* 0x000fe40000004100 */
[----:B------:R-:W-:Y:S01]  /*f760*/  FFMA.FTZ R36, R15, R26, R36 ;  /* 0x0000001a0f247223 */ /* 0x000fe20000010024 */
[----:B------:R-:W-:Y:S02]  /*f770*/  HADD2.F32 R14, -RZ, R87.H0_H0 ;  /* 0x20000057ff0e7230 */ /* 0x000fe40000004100 */
[C---:B------:R-:W-:Y:S01]  /*f780*/  FFMA.FTZ R83, R24.reuse, R83, -R5 ;  /* 0x0000005318537223 */ /* 0x040fe20000010805 */
[----:B------:R-:W-:Y:S01]  /*f790*/  FFMA.FTZ R32, R24, R81, R32 ;  /* 0x0000005118207223 */ /* 0x000fe20000010020 */
[C---:B------:R-:W-:Y:S01]  /*f7a0*/  FMUL.FTZ R26, R11.reuse, R34 ;  /* 0x000000220b1a7220 */ /* 0x040fe20000410000 */
[----:B------:R-:W-:Y:S02]  /*f7b0*/  HADD2.F32 R8, -RZ, R8.H1_H1 ;  /* 0x30000008ff087230 */ /* 0x000fe40000004100 */
[----:B------:R-:W-:Y:S01]  /*f7c0*/  FMUL.FTZ R24, R11, R14 ;  /* 0x0000000e0b187220 */ /* 0x000fe20000410000 */
[----:B------:R-:W-:-:S02]  /*f7d0*/  HADD2.F32 R10, -RZ, R10.H1_H1 ;  /* 0x3000000aff0a7230 */ /* 0x000fc40000004100 */
[C---:B------:R-:W-:Y:S01]  /*f7e0*/  FFMA.FTZ R26, R7.reuse, R14, -R26 ;  /* 0x0000000e071a7223 */ /* 0x040fe2000001081a */
[----:B------:R-:W-:Y:S02]  /*f7f0*/  HADD2.F32 R11, -RZ, R86.H0_H0 ;  /* 0x20000056ff0b7230 */ /* 0x000fe40000004100 */
[----:B------:R-:W-:Y:S02]  /*f800*/  HADD2.F32 R13, -RZ, R39.H0_H0 ;  /* 0x20000027ff0d7230 */ /* 0x000fe40000004100 */
[----:B------:R-:W-:Y:S01]  /*f810*/  FFMA.FTZ R39, R7, R34, R24 ;  /* 0x0000002207277223 */ /* 0x000fe20000010018 */
[----:B------:R-:W-:Y:S02]  /*f820*/  HADD2.F32 R5, -RZ, R89.H0_H0 ;  /* 0x20000059ff057230 */ /* 0x000fe40000004100 */
[----:B------:R-:W-:Y:S01]  /*f830*/  FMUL.FTZ R7, R8, R11 ;  /* 0x0000000b08077220 */ /* 0x000fe20000410000 */
[----:B------:R-:W-:Y:S02]  /*f840*/  HADD2.F32 R9, -RZ, R88.H0_H0 ;  /* 0x20000058ff097230 */ /* 0x000fe40000004100 */
[----:B------:R-:W-:Y:S01]  /*f850*/  FMUL.FTZ R37, R10, R13 ;  /* 0x0000000d0a257220 */ /* 0x000fe20000410000 */
[----:B------:R-:W-:-:S02]  /*f860*/  HADD2.F32 R6, -RZ, R6.H1_H1 ;  /* 0x30000006ff067230 */ /* 0x000fc40000004100 */
[-C--:B------:R-:W-:Y:S01]  /*f870*/  FMUL.FTZ R8, R8, R5.reuse ;  /* 0x0000000508087220 */ /* 0x080fe20000410000 */
[----:B------:R-:W-:Y:S01]  /*f880*/  FFMA.FTZ R15, R4, R5, -R7 ;  /* 0x00000005040f7223 */ /* 0x000fe20000010807 */
[----:B------:R-:W-:Y:S01]  /*f890*/  FMUL.FTZ R14, R10, R9 ;  /* 0x000000090a0e7220 */ /* 0x000fe20000410000 */
        /* <DEDUP_REMOVED lines=13> */
.L_x_2374:
[----:B------:R-:W-:Y:S05]  /*f970*/  BSYNC B2 ;  /* 0x0000000000027941 */ /* 0x000fea0003800000 */
.L_x_2373:
[----:B------:R-:W-:Y:S05]  /*f980*/  @P3 BRA `(.L_x_2370) ;  /* 0x00000004007c3947 */ /* 0x000fea0003800000 */
[----:B------:R-:W-:Y:S02]  /*f990*/  LEA.HI R85, R85, R222, RZ, 0x1d ;  /* 0x000000de55557211 */ /* 0x000fe400078fe8ff */
[----:B------:R-:W-:Y:S02]  /*f9a0*/  SHF.R.U64 R39, R28, 0x10, R29 ;  /* 0x000000101c277819 */ /* 0x000fe4000000121d */
[----:B-12---:R-:W-:Y:S02]  /*f9b0*/  SHF.R.S32.HI R4, RZ, 0x1f, R85 ;  /* 0x0000001fff047819 */ /* 0x006fe40000011455 */
[----:B------:R-:W-:Y:S01]  /*f9c0*/  SHF.R.U32.HI R28, RZ, 0x10, R29 ;  /* 0x00000010ff1c7819 */ /* 0x000fe2000001161d */
[----:B------:R-:W-:Y:S01]  /*f9d0*/  HADD2.F32 R29, -RZ, R76.H1_H1 ;  /* 0x3000004cff1d7230 */ /* 0x000fe20000004100 */
[----:B------:R-:W-:Y:S01]  /*f9e0*/  LEA.HI R4, R4, R85, RZ, 0x3 ;  /* 0x0000005504047211 */ /* 0x000fe200078f18ff */
[----:B------:R-:W-:Y:S01]  /*f9f0*/  IMAD.SHL.U32 R85, R85, 0x8, RZ ;  /* 0x0000000855557824 */ /* 0x000fe200078e00ff */
[----:B------:R-:W-:Y:S01]  /*fa00*/  SHF.R.U64 R38, R30, 0x10, R31 ;  /* 0x000000101e267819 */ /* 0x000fe2000000121f */
[----:B------:R-:W-:Y:S01]  /*fa10*/  HADD2.F32 R28, -RZ, R28.H0_H0 ;  /* 0x2000001cff1c7230 */ /* 0x000fe20000004100 */
[----:B------:R-:W-:Y:S01]  /*fa20*/  SHF.L.U32 R4, R4, 0xa, RZ ;  /* 0x0000000a04047819 */ /* 0x000fe200000006ff */
[----:B------:R-:W-:Y:S01]  /*fa30*/  HADD2.F32 R76, -RZ, R76.H0_H0 ;  /* 0x2000004cff4c7230 */ /* 0x000fe20000004100 */
[----:B------:R-:W-:-:S02]  /*fa40*/  LOP3.LUT R85, R196, 0x38, R85, 0xf8, !PT ;  /* 0x00000038c4557812 */ /* 0x000fc400078ef855 */
[----:B------:R-:W-:Y:S02]  /*fa50*/  LOP3.LUT R4, R4, 0x7fffe000, RZ, 0xc0, !PT ;  /* 0x7fffe00004047812 */ /* 0x000fe400078ec0ff */
[----:B------:R-:W-:Y:S02]  /*fa60*/  LOP3.LUT R85, R85, R198, RZ, 0x3c, !PT ;  /* 0x000000c655557212 */ /* 0x000fe400078e3cff */
[----:B------:R-:W-:Y:S01]  /*fa70*/  SHF.R.U32.HI R34, RZ, 0x10, R31 ;  /* 0x00000010ff227819 */ /* 0x000fe2000001161f */
[----:B------:R-:W-:Y:S01]  /*fa80*/  IMAD R8, R197, 0x200, R4 ;  /* 0x00000200c5087824 */ /* 0x000fe200078e0204 */
[--C-:B------:R-:W-:Y:S01]  /*fa90*/  SHF.R.U64 R80, R60, 0x10, R61.reuse ;  /* 0x000000103c507819 */ /* 0x100fe2000000123d */
[----:B------:R-:W1:Y:S01]  /*faa0*/  LDS.128 R4, [R221] ;  /* 0x00000000dd047984 */ /* 0x000e620000000c00 */
[--C-:B------:R-:W-:Y:S01]  /*fab0*/  HADD2.F32 R31, -RZ, R74.reuse.H1_H1 ;  /* 0x3000004aff1f7230 */ /* 0x100fe20000004100 */
[----:B------:R-:W-:Y:S01]  /*fac0*/  SHF.R.U32.HI R61, RZ, 0x10, R61 ;  /* 0x00000010ff3d7819 */ /* 0x000fe2000001163d */
[----:B------:R-:W-:Y:S01]  /*fad0*/  IMAD.IADD R85, R8, 0x1, R85 ;  /* 0x0000000108557824 */ /* 0x000fe200078e0255 */
[--C-:B------:R-:W-:Y:S01]  /*fae0*/  SHF.R.U64 R60, R62, 0x10, R63.reuse ;  /* 0x000000103e3c7819 */ /* 0x100fe2000000123f */
[----:B------:R-:W-:Y:S01]  /*faf0*/  HADD2.F32 R74, -RZ, R74.H0_H0 ;  /* 0x2000004aff4a7230 */ /* 0x000fe20000004100 */
[----:B------:R-:W-:-:S02]  /*fb00*/  SHF.R.U32.HI R62, RZ, 0x10, R63 ;  /* 0x00000010ff3e7819 */ /* 0x000fc4000001163f */
[----:B------:R-:W-:-:S05]  /*fb10*/  LEA R85, R85, R18, 0x1 ;  /* 0x0000001255557211 */ /* 0x000fca00078e08ff */
        /* <DEDUP_REMOVED lines=8> */
[--C-:B0-----:R-:W-:Y:S02]  /*fba0*/  HADD2.F32 R24, -RZ, R9.reuse.H0_H0 ;  /* 0x20000009ff187230 */ /* 0x101fe40000004100 */
[----:B------:R-:W-:Y:S02]  /*fbb0*/  HADD2.F32 R25, -RZ, R9.H1_H1 ;  /* 0x30000009ff197230 */ /* 0x000fe40000004100 */
[----:B------:R-:W-:Y:S02]  /*fbc0*/  HADD2.F32 R9, -RZ, R8.H0_H0 ;  /* 0x20000008ff097230 */ /* 0x000fe40000004100 */
[C---:B------:R-:W-:Y:S01]  /*fbd0*/  FMUL.FTZ R33, R24.reuse, R31 ;  /* 0x0000001f18217220 */ /* 0x040fe20000410000 */
[----:B------:R-:W-:Y:S01]  /*fbe0*/  FMUL.FTZ R35, R24, R29 ;  /* 0x0000001d18237220 */ /* 0x000fe20000410000 */
[----:B------:R-:W-:-:S02]  /*fbf0*/  HADD2.F32 R24, -RZ, R61.H0_H0 ;  /* 0x2000003dff187230 */ /* 0x000fc40000004100 */
[----:B------:R-:W-:Y:S01]  /*fc00*/  FMUL.FTZ R30, R25, R28 ;  /* 0x0000001c191e7220 */ /* 0x000fe20000410000 */
[C---:B------:R-:W-:Y:S01]  /*fc10*/  FFMA.FTZ R33, R12.reuse, R29, -R33 ;  /* 0x0000001d0c217223 */ /* 0x040fe20000010821 */
[----:B------:R-:W-:Y:S01]  /*fc20*/  FFMA.FTZ R35, R12, R31, R35 ;  /* 0x0000001f0c237223 */ /* 0x000fe20000010023 */
[----:B------:R-:W-:Y:S01]  /*fc30*/  FMUL.FTZ R12, R9, R74 ;  /* 0x0000004a090c7220 */ /* 0x000fe20000410000 */
[----:B------:R-:W-:Y:S01]  /*fc40*/  FMUL.FTZ R32, R25, R24 ;  /* 0x0000001819207220 */ /* 0x000fe20000410000 */
[----:B------:R-:W-:Y:S01]  /*fc50*/  FMUL.FTZ R29, R9, R76 ;  /* 0x0000004c091d7220 */ /* 0x000fe20000410000 */
[----:B------:R-:W-:Y:S02]  /*fc60*/  HADD2.F32 R26, -RZ, R10.H0_H0 ;  /* 0x2000000aff1a7230 */ /* 0x000fe40000004100 */
[C---:B------:R-:W-:Y:S01]  /*fc70*/  FFMA.FTZ R30, R13.reuse, R24, -R30 ;  /* 0x000000180d1e7223 */ /* 0x040fe2000001081e */
[----:B------:R-:W-:Y:S02]  /*fc80*/  HADD2.F32 R25, -RZ, R75.H0_H0 ;  /* 0x2000004bff197230 */ /* 0x000fe40000004100 */
[----:B------:R-:W-:Y:S01]  /*fc90*/  FFMA.FTZ R32, R13, R28, R32 ;  /* 0x0000001c0d207223 */ /* 0x000fe20000010020 */
[----:B------:R-:W-:-:S02]  /*fca0*/  HADD2.F32 R9, -RZ, R77.H0_H0 ;  /* 0x2000004dff097230 */ /* 0x000fc40000004100 */
[C---:B------:R-:W-:Y:S01]  /*fcb0*/  FFMA.FTZ R76, R5.reuse, R76, -R12 ;  /* 0x0000004c054c7223 */ /* 0x040fe2000001080c */
[----:B------:R-:W-:Y:S02]  /*fcc0*/  HADD2.F32 R27, -RZ, R11.H0_H0 ;  /* 0x2000000bff1b7230 */ /* 0x000fe40000004100 */
[----:B------:R-:W-:Y:S01]  /*fcd0*/  FFMA.FTZ R29, R5, R74, R29 ;  /* 0x0000004a051d7223 */ /* 0x000fe2000001001d */
[----:B------:R-:W-:Y:S02]  /*fce0*/  HADD2.F32 R28, -RZ, R75.H1_H1 ;  /* 0x3000004bff1c7230 */ /* 0x000fe40000004100 */
[C---:B------:R-:W-:Y:S01]  /*fcf0*/  FMUL.FTZ R5, R26.reuse, R25 ;  /* 0x000000191a057220 */ /* 0x040fe20000410000 */
[----:B------:R-:W-:Y:S01]  /*fd00*/  FMUL.FTZ R13, R26, R9 ;  /* 0x000000091a0d7220 */ /* 0x000fe20000410000 */
[----:B------:R-:W-:Y:S02]  /*fd10*/  HADD2.F32 R12, -RZ, R77.H1_H1 ;  /* 0x3000004dff0c7230 */ /* 0x000fe40000004100 */
[----:B------:R-:W-:-:S02]  /*fd20*/  HADD2.F32 R26, -RZ, R34.H0_H0 ;  /* 0x20000022ff1a7230 */ /* 0x000fc40000004100 */
[C---:B------:R-:W-:Y:S01]  /*fd30*/  FMUL.FTZ R34, R27.reuse, R28 ;  /* 0x0000001c1b227220 */ /* 0x040fe20000410000 */
[----:B------:R-:W-:Y:S02]  /*fd40*/  HADD2.F32 R11, -RZ, R11.H1_H1 ;  /* 0x3000000bff0b7230 */ /* 0x000fe40000004100 */
[C---:B------:R-:W-:Y:S01]  /*fd50*/  FFMA.FTZ R31, R14.reuse, R9, -R5 ;  /* 0x000000090e1f7223 */ /* 0x040fe20000010805 */
[----:B------:R-:W-:Y:S02]  /*fd60*/  HADD2.F32 R24, -RZ, R62.H0_H0 ;  /* 0x2000003eff187230 */ /* 0x000fe40000004100 */
[-C--:B------:R-:W-:Y:S01]  /*fd70*/  FMUL.FTZ R27, R27, R12.reuse ;  /* 0x0000000c1b1b7220 */ /* 0x080fe20000410000 */
[----:B------:R-:W-:Y:S01]  /*fd80*/  FFMA.FTZ R34, R15, R12, -R34 ;  /* 0x0000000c0f227223 */ /* 0x000fe20000010822 */
[----:B------:R-:W-:Y:S01]  /*fd90*/  FFMA.FTZ R14, R14, R25, R13 ;  /* 0x000000190e0e7223 */ /* 0x000fe2000001000d */
[C---:B------:R-:W-:Y:S01]  /*fda0*/  FMUL.FTZ R36, R11.reuse, R26 ;  /* 0x0000001a0b247220 */ /* 0x040fe20000410000 */
[----:B------:R-:W-:Y:S01]  /*fdb0*/  FMUL.FTZ R12, R11, R24 ;  /* 0x000000180b0c7220 */ /* 0x000fe20000410000 */
[----:B------:R-:W-:-:S02]  /*fdc0*/  HADD2.F32 R8, -RZ, R8.H1_H1 ;  /* 0x30000008ff087230 */ /* 0x000fc40000004100 */
[----:B------:R-:W-:Y:S01]  /*fdd0*/  FFMA.FTZ R27, R15, R28, R27 ;  /* 0x0000001c0f1b7223 */ /* 0x000fe2000001001b */
        /* <DEDUP_REMOVED lines=26> */
.L_x_2370:
[----:B------:R-:W-:Y:S05]  /*ff80*/  BSYNC B1 ;  /* 0x0000000000017941 */ /* 0x000fea0003800000 */
.L_x_2369:
[----:B------:R-:W-:Y:S05]  /*ff90*/  @P1 BRA `(.L_x_2344) ;  /* 0x0000001000941947 */ /* 0x000fea0003800000 */
[----:B------:R-:W4:Y:S01]  /*ffa0*/  LDC R13, c[0x0][0x3d4] ;  /* 0x0000f500ff0d7b82 */ /* 0x000f220000000800 */
[----:B------:R-:W-:Y:S01]  /*ffb0*/  BSSY B1, `(.L_x_2375) ;  /* 0x0000063000017945 */ /* 0x000fe20003800000 */
[-C--:B----4-:R-:W-:Y:S02]  /*ffc0*/  ISETP.GE.AND P0, PT, R22, R13.reuse, PT ;  /* 0x0000000d1600720c */ /* 0x090fe40003f06270 */
[-C--:B------:R-:W-:Y:S02]  /*ffd0*/  ISETP.GE.AND P1, PT, R186, R13.reuse, PT ;  /* 0x0000000dba00720c */ /* 0x080fe40003f26270 */
[----:B------:R-:W-:-:S09]  /*ffe0*/  ISETP.GE.AND P2, PT, R187, R13, PT ;  /* 0x0000000dbb00720c */ /* 0x000fd20003f46270 */
[----:B------:R-:W-:Y:S05]  /*fff0*/  @P0 BRA `(.L_x_2376) ;  /* 0x0000000400780947 */ /* 0x000fea0003800000 */
[----:B-123--:R-:W-:Y:S01]  /*10000*/  LEA.HI R4, R13, R213, RZ, 0x1d ;  /* 0x000000d50d047211 */ /* 0x00efe200078fe8ff */
[--C-:B------:R-:W-:Y:S01]  /*10010*/  HADD2.F32 R31, -RZ, R78.reuse.H1_H1 ;  /* 0x3000004eff1f7230 */ /* 0x100fe20000004100 */
[--C-:B------:R-:W-:Y:S01]  /*10020*/  SHF.R.U64 R60, R52, 0x10, R53.reuse ;  /* 0x00000010343c7819 */ /* 0x100fe20000001235 */
[--C-:B------:R-:W-:Y:S01]  /*10030*/  HADD2.F32 R33, -RZ, R69.reuse.H1_H1 ;  /* 0x30000045ff217230 */ /* 0x100fe20000004100 */
[----:B------:R-:W-:Y:S01]  /*10040*/  SHF.R.S32.HI R5, RZ, 0x1f, R4 ;  /* 0x0000001fff057819 */ /* 0x000fe20000011404 */
[----:B------:R-:W-:Y:S01]  /*10050*/  IMAD.SHL.U32 R6, R4, 0x8, RZ ;  /* 0x0000000804067824 */ /* 0x000fe200078e00ff */
[----:B------:R-:W-:Y:S01]  /*10060*/  SHF.R.U32.HI R52, RZ, 0x10, R53 ;  /* 0x00000010ff347819 */ /* 0x000fe20000011635 */
[----:B------:R-:W-:Y:S01]  /*10070*/  HADD2.F32 R30, -RZ, R69.H0_H0 ;  /* 0x20000045ff1e7230 */ /* 0x000fe20000004100 */
[----:B------:R-:W-:Y:S01]  /*10080*/  LEA.HI R5, R5, R4, RZ, 0x3 ;  /* 0x0000000405057211 */ /* 0x000fe200078f18ff */
[----:B------:R-:W-:Y:S01]  /*10090*/  HADD2.F32 R78, -RZ, R78.H0_H0 ;  /* 0x2000004eff4e7230 */ /* 0x000fe20000004100 */
[----:B------:R-:W-:-:S02]  /*100a0*/  LOP3.LUT R4, R191, 0x38, R6, 0xf8, !PT ;  /* 0x00000038bf047812 */ /* 0x000fc400078ef806 */
[--C-:B------:R-:W-:Y:S01]  /*100b0*/  SHF.R.U32.HI R32, RZ, 0x10, R41.reuse ;  /* 0x00000010ff207819 */ /* 0x100fe20000011629 */
[----:B------:R-:W-:Y:S01]  /*100c0*/  IMAD.SHL.U32 R5, R5, 0x400, RZ ;  /* 0x0000040005057824 */ /* 0x000fe200078e00ff */
[----:B------:R-:W-:Y:S02]  /*100d0*/  LOP3.LUT R8, R4, R225, RZ, 0x3c, !PT ;  /* 0x000000e104087212 */ /* 0x000fe400078e3cff */
[----:B------:R-:W-:Y:S01]  /*100e0*/  SHF.R.U64 R40, R40, 0x10, R41 ;  /* 0x0000001028287819 */ /* 0x000fe20000001229 */
[----:B------:R-:W-:Y:S01]  /*100f0*/  HADD2.F32 R32, -RZ, R32.H0_H0 ;  /* 0x20000020ff207230 */ /* 0x000fe20000004100 */
[----:B0-----:R-:W-:Y:S02]  /*10100*/  LOP3.LUT R9, R5, 0x7fffe000, RZ, 0xc0, !PT ;  /* 0x7fffe00005097812 */ /* 0x001fe400078ec0ff */
[----:B------:R-:W0:Y:S01]  /*10110*/  LDS.128 R4, [R223] ;  /* 0x00000000df047984 */ /* 0x000e220000000c00 */
[----:B------:R-:W-:Y:S02]  /*10120*/  SHF.R.U64 R41, R54, 0x10, R55 ;  /* 0x0000001036297819 */ /* 0x000fe40000001237 */
[----:B------:R-:W-:-:S02]  /*10130*/  IADD3 R9, R8, R9, R199 ;  /* 0x0000000908097210 */ /* 0x000fc40007ffe0c7 */
[----:B------:R-:W-:Y:S02]  /*10140*/  SHF.R.U64 R39, R42, 0x10, R43 ;  /* 0x000000102a277819 */ /* 0x000fe4000000122b */
[----:B------:R-:W-:Y:S02]  /*10150*/  LEA R12, R9, R18, 0x1 ;  /* 0x00000012090c7211 */ /* 0x000fe400078e08ff */
[----:B------:R-:W-:Y:S02]  /*10160*/  SHF.R.U32.HI R54, RZ, 0x10, R55 ;  /* 0x00000010ff367819 */ /* 0x000fe40000011637 */
[----:B------:R-:W-:Y:S01]  /*10170*/  SHF.R.U32.HI R42, RZ, 0x10, R43 ;  /* 0x00000010ff2a7819 */ /* 0x000fe2000001162b */
[----:B------:R-:W1:Y:S01]  /*10180*/  LDS.128 R8, [R12+0x10400] ;  /* 0x010400000c087984 */ /* 0x000e620000000c00 */
[--C-:B0-----:R-:W-:Y:S02]  /*10190*/  HADD2.F32 R14, -RZ, R5.reuse.H0_H0 ;  /* 0x20000005ff0e7230 */ /* 0x101fe40000004100 */
[----:B------:R-:W-:-:S02]  /*101a0*/  HADD2.F32 R15, -RZ, R5.H1_H1 ;  /* 0x30000005ff0f7230 */ /* 0x000fc40000004100 */
[----:B------:R-:W-:Y:S02]  /*101b0*/  HADD2.F32 R5, -RZ, R4.H0_H0 ;  /* 0x20000004ff057230 */ /* 0x000fe40000004100 */
[----:B------:R-:W-:Y:S02]  /*101c0*/  HADD2.F32 R24, -RZ, R6.H0_H0 ;  /* 0x20000006ff187230 */ /* 0x000fe40000004100 */
[--C-:B------:R-:W-:Y:S02]  /*101d0*/  HADD2.F32 R25, -RZ, R7.reuse.H0_H0 ;  /* 0x20000007ff197230 */ /* 0x100fe40000004100 */
[----:B------:R-:W-:Y:S02]  /*101e0*/  HADD2.F32 R7, -RZ, R7.H1_H1 ;  /* 0x30000007ff077230 */ /* 0x000fe40000004100 */
[--C-:B-1----:R-:W-:Y:S02]  /*101f0*/  HADD2.F32 R26, -RZ, R9.reuse.H0_H0 ;  /* 0x20000009ff1a7230 */ /* 0x102fe40000004100 */
[----:B------:R-:W-:-:S02]  /*10200*/  HADD2.F32 R27, -RZ, R9.H1_H1 ;  /* 0x30000009ff1b7230 */ /* 0x000fc40000004100 */
[----:B------:R-:W-:Y:S02]  /*10210*/  HADD2.F32 R9, -RZ, R8.H0_H0 ;  /* 0x20000008ff097230 */ /* 0x000fe40000004100 */
[C---:B------:R-:W-:Y:S01]  /*10220*/  FMUL.FTZ R35, R26.reuse, R33 ;  /* 0x000000211a237220 */ /* 0x040fe20000410000 */
[-C--:B------:R-:W-:Y:S01]  /*10230*/  FMUL.FTZ R37, R26, R31.reuse ;  /* 0x0000001f1a257220 */ /* 0x080fe20000410000 */
[----:B------:R-:W-:Y:S02]  /*10240*/  HADD2.F32 R26, -RZ, R52.H0_H0 ;  /* 0x20000034ff1a7230 */ /* 0x000fe40000004100 */
[----:B------:R-:W-:Y:S01]  /*10250*/  FMUL.FTZ R34, R27, R32 ;  /* 0x000000201b227220 */ /* 0x000fe20000410000 */
[C---:B------:R-:W-:Y:S01]  /*10260*/  FFMA.FTZ R35, R14.reuse, R31, -R35 ;  /* 0x0000001f0e237223 */ /* 0x040fe20000010823 */
[----:B------:R-:W-:Y:S01]  /*10270*/  FFMA.FTZ R37, R14, R33, R37 ;  /* 0x000000210e257223 */ /* 0x000fe20000010025 */
[----:B------:R-:W-:Y:S01]  /*10280*/  FMUL.FTZ R14, R9, R30 ;  /* 0x0000001e090e7220 */ /* 0x000fe20000410000 */
[----:B------:R-:W-:Y:S01]  /*10290*/  FMUL.FTZ R36, R27, R26 ;  /* 0x0000001a1b247220 */ /* 0x000fe20000410000 */
[----:B------:R-:W-:Y:S01]  /*102a0*/  FMUL.FTZ R31, R9, R78 ;  /* 0x0000004e091f7220 */ /* 0x000fe20000410000 */
[----:B------:R-:W-:-:S02]  /*102b0*/  HADD2.F32 R28, -RZ, R10.H0_H0 ;  /* 0x2000000aff1c7230 */ /* 0x000fc40000004100 */
[C---:B------:R-:W-:Y:S01]  /*102c0*/  FFMA.FTZ R34, R15.reuse, R26, -R34 ;  /* 0x0000001a0f227223 */ /* 0x040fe20000010822 */
[--C-:B------:R-:W-:Y:S02]  /*102d0*/  HADD2.F32 R27, -RZ, R70.reuse.H0_H0 ;  /* 0x20000046ff1b7230 */ /* 0x100fe40000004100 */
[----:B------:R-:W-:Y:S01]  /*102e0*/  FFMA.FTZ R36, R15, R32, R36 ;  /* 0x000000200f247223 */ /* 0x000fe20000010024 */
[----:B------:R-:W-:Y:S02]  /*102f0*/  HADD2.F32 R9, -RZ, R79.H0_H0 ;  /* 0x2000004fff097230 */ /* 0x000fe40000004100 */
[C---:B------:R-:W-:Y:S01]  /*10300*/  FFMA.FTZ R78, R5.reuse, R78, -R14 ;  /* 0x0000004e054e7223 */ /* 0x040fe2000001080e */
[----:B------:R-:W-:Y:S02]  /*10310*/  HADD2.F32 R29, -RZ, R11.H0_H0 ;  /* 0x2000000bff1d7230 */ /* 0x000fe40000004100 */
[----:B------:R-:W-:Y:S01]  /*10320*/  FFMA.FTZ R31, R5, R30, R31 ;  /* 0x0000001e051f7223 */ /* 0x000fe2000001001f */
[----:B------:R-:W-:-:S02]  /*10330*/  HADD2.F32 R70, -RZ, R70.H1_H1 ;  /* 0x30000046ff467230 */ /* 0x000fc40000004100 */
[C---:B------:R-:W-:Y:S01]  /*10340*/  FMUL.FTZ R5, R28.reuse, R27 ;  /* 0x0000001b1c057220 */ /* 0x040fe20000410000 */
[----:B------:R-:W-:Y:S02]  /*10350*/  HADD2.F32 R14, -RZ, R79.H1_H1 ;  /* 0x3000004fff0e7230 */ /* 0x000fe40000004100 */
[-C--:B------:R-:W-:Y:S01]  /*10360*/  FMUL.FTZ R15, R28, R9.reuse ;  /* 0x000000091c0f7220 */ /* 0x080fe20000410000 */
[----:B------:R-:W-:Y:S02]  /*10370*/  HADD2.F32 R11, -RZ, R11.H1_H1 ;  /* 0x3000000bff0b7230 */ /* 0x000fe40000004100 */
[----:B------:R-:W-:Y:S01]  /*10380*/  FMUL.FTZ R32, R29, R70 ;  /* 0x000000461d207220 */ /* 0x000fe20000410000 */
[----:B------:R-:W-:Y:S02]  /*10390*/  HADD2.F32 R28, -RZ, R42.H0_H0 ;  /* 0x2000002aff1c7230 */ /* 0x000fe40000004100 */
[----:B------:R-:W-:Y:S01]  /*103a0*/  FFMA.FTZ R30, R24, R9, -R5 ;  /* 0x00000009181e7223 */ /* 0x000fe20000010805 */
[----:B------:R-:W-:-:S02]  /*103b0*/  HADD2.F32 R26, -RZ, R54.H0_H0 ;  /* 0x20000036ff1a7230 */ /* 0x000fc40000004100 */
[-C--:B------:R-:W-:Y:S01]  /*103c0*/  FMUL.FTZ R29, R29, R14.reuse ;  /* 0x0000000e1d1d7220 */ /* 0x080fe20000410000 */
[----:B------:R-:W-:Y:S01]  /*103d0*/  FFMA.FTZ R32, R25, R14, -R32 ;  /* 0x0000000e19207223 */ /* 0x000fe20000010820 */
[----:B------:R-:W-:Y:S01]  /*103e0*/  FFMA.FTZ R24, R24, R27, R15 ;  /* 0x0000001b18187223 */ /* 0x000fe2000001000f */
[C---:B------:R-:W-:Y:S01]  /*103f0*/  FMUL.FTZ R38, R11.reuse, R28 ;  /* 0x0000001c0b267220 */ /* 0x040fe20000410000 */
[----:B------:R-:W-:Y:S01]  /*10400*/  FMUL.FTZ R14, R11, R26 ;  /* 0x0000001a0b0e7220 */ /* 0x000fe20000410000 */
[----:B------:R-:W-:Y:S02]  /*10410*/  HADD2.F32 R8, -RZ, R8.H1_H1 ;  /* 0x30000008ff087230 */ /* 0x000fe40000004100 */
[----:B------:R-:W-:Y:S01]  /*10420*/  FFMA.FTZ R29, R25, R70, R29 ;  /* 0x00000046191d7223 */ /* 0x000fe2000001001d */
        /* <DEDUP_REMOVED lines=27> */
.L_x_2376:
[----:B------:R-:W-:Y:S05]  /*105e0*/  BSYNC B1 ;  /* 0x0000000000017941 */ /* 0x000fea0003800000 */
.L_x_2375:
[----:B------:R-:W-:Y:S04]  /*105f0*/  BSSY B1, `(.L_x_2377) ;  /* 0x0000060000017945 */ /* 0x000fe80003800000 */
[----:B------:R-:W-:Y:S05]  /*10600*/  @P1 BRA `(.L_x_2378) ;  /* 0x0000000400781947 */ /* 0x000fea0003800000 */
[----:B-1234-:R-:W-:Y:S01]  /*10610*/  LEA.HI R4, R13, R216, RZ, 0x1d ;  /* 0x000000d80d047211 */ /* 0x01efe200078fe8ff */
        /* <DEDUP_REMOVED lines=9> */
[----:B------:R-:W-:Y:S01]  /*106b0*/  LOP3.LUT R4, R191, 0x38, R6, 0xf8, !PT ;  /* 0x00000038bf047812 */ /* 0x000fe200078ef806 */
[----:B------:R-:W-:Y:S01]  /*106c0*/  HADD2.F32 R21, -RZ, R71.H0_H0 ;  /* 0x20000047ff157230 */ /* 0x000fe20000004100 */
[----:B------:R-:W-:Y:S01]  /*106d0*/  SHF.R.U32.HI R32, RZ, 0x10, R45 ;  /* 0x00000010ff207819 */ /* 0x000fe2000001162d */
[----:B------:R-:W-:Y:S01]  /*106e0*/  IMAD.SHL.U32 R5, R5, 0x400, RZ ;  /* 0x0000040005057824 */ /* 0x000fe200078e00ff */
[----:B------:R-:W-:-:S02]  /*106f0*/  LOP3.LUT R8, R4, R225, RZ, 0x3c, !PT ;  /* 0x000000e104087212 */ /* 0x000fc400078e3cff */
[----:B------:R-:W-:Y:S01]  /*10700*/  SHF.R.U64 R41, R58, 0x10, R59 ;  /* 0x000000103a297819 */ /* 0x000fe2000000123b */
[----:B------:R-:W-:Y:S01]  /*10710*/  HADD2.F32 R32, -RZ, R32.H0_H0 ;  /* 0x20000020ff207230 */ /* 0x000fe20000004100 */
[----:B0-----:R-:W-:Y:S02]  /*10720*/  LOP3.LUT R9, R5, 0x7fffe000, RZ, 0xc0, !PT ;  /* 0x7fffe00005097812 */ /* 0x001fe400078ec0ff */
[----:B------:R-:W0:Y:S01]  /*10730*/  LDS.128 R4, [R220] ;  /* 0x00000000dc047984 */ /* 0x000e220000000c00 */
[----:B------:R-:W-:Y:S02]  /*10740*/  SHF.R.U64 R39, R46, 0x10, R47 ;  /* 0x000000102e277819 */ /* 0x000fe4000000122f */
[----:B------:R-:W-:Y:S02]  /*10750*/  IADD3 R9, R8, R9, R199 ;  /* 0x0000000908097210 */ /* 0x000fe40007ffe0c7 */
[----:B------:R-:W-:Y:S02]  /*10760*/  SHF.R.U32.HI R58, RZ, 0x10, R59 ;  /* 0x00000010ff3a7819 */ /* 0x000fe4000001163b */
[----:B------:R-:W-:-:S02]  /*10770*/  LEA R12, R9, R18, 0x1 ;  /* 0x00000012090c7211 */ /* 0x000fc400078e08ff */
[----:B------:R-:W-:Y:S02]  /*10780*/  SHF.R.U32.HI R46, RZ, 0x10, R47 ;  /* 0x00000010ff2e7819 */ /* 0x000fe4000001162f */
[----:B------:R-:W-:Y:S01]  /*10790*/  SHF.R.U64 R40, R44, 0x10, R45 ;  /* 0x000000102c287819 */ /* 0x000fe2000000122d */
[----:B------:R-:W1:Y:S01]  /*107a0*/  LDS.128 R8, [R12+0x10400] ;  /* 0x010400000c087984 */ /* 0x000e620000000c00 */
[--C-:B0-----:R-:W-:Y:S02]  /*107b0*/  HADD2.F32 R14, -RZ, R5.reuse.H0_H0 ;  /* 0x20000005ff0e7230 */ /* 0x101fe40000004100 */
[----:B------:R-:W-:Y:S02]  /*107c0*/  HADD2.F32 R15, -RZ, R5.H1_H1 ;  /* 0x30000005ff0f7230 */ /* 0x000fe40000004100 */
[----:B------:R-:W-:Y:S02]  /*107d0*/  HADD2.F32 R5, -RZ, R4.H0_H0 ;  /* 0x20000004ff057230 */ /* 0x000fe40000004100 */
[----:B------:R-:W-:-:S02]  /*107e0*/  HADD2.F32 R24, -RZ, R6.H0_H0 ;  /* 0x20000006ff187230 */ /* 0x000fc40000004100 */
[--C-:B------:R-:W-:Y:S02]  /*107f0*/  HADD2.F32 R25, -RZ, R7.reuse.H0_H0 ;  /* 0x20000007ff197230 */ /* 0x100fe40000004100 */
[----:B------:R-:W-:Y:S02]  /*10800*/  HADD2.F32 R7, -RZ, R7.H1_H1 ;  /* 0x30000007ff077230 */ /* 0x000fe40000004100 */
[--C-:B-1----:R-:W-:Y:S02]  /*10810*/  HADD2.F32 R26, -RZ, R9.reuse.H0_H0 ;  /* 0x20000009ff1a7230 */ /* 0x102fe40000004100 */
        /* <DEDUP_REMOVED lines=12> */
[----:B------:R-:W-:Y:S01]  /*108e0*/  FFMA.FTZ R34, R15, R26, -R34 ;  /* 0x0000001a0f227223 */ /* 0x000fe20000010822 */
[----:B------:R-:W-:Y:S02]  /*108f0*/  HADD2.F32 R9, -RZ, R73.H0_H0 ;  /* 0x20000049ff097230 */ /* 0x000fe40000004100 */
[----:B------:R-:W-:Y:S01]  /*10900*/  FFMA.FTZ R27, R5, R30, R27 ;  /* 0x0000001e051b7223 */ /* 0x000fe2000001001b */
[----:B------:R-:W-:-:S02]  /*10910*/  HADD2.F32 R29, -RZ, R11.H0_H0 ;  /* 0x2000000bff1d7230 */ /* 0x000fc40000004100 */
[----:B------:R-:W-:Y:S01]  /*10920*/  FFMA.FTZ R36, R15, R32, R36 ;  /* 0x000000200f247223 */ /* 0x000fe20000010024 */
[----:B------:R-:W-:Y:S02]  /*10930*/  HADD2.F32 R30, -RZ, R71.H1_H1 ;  /* 0x30000047ff1e7230 */ /* 0x000fe40000004100 */
[----:B------:R-:W-:Y:S01]  /*10940*/  FFMA.FTZ R72, R5, R72, -R14 ;  /* 0x0000004805487223 */ /* 0x000fe2000001080e */
[C---:B------:R-:W-:Y:S01]  /*10950*/  FMUL.FTZ R5, R28.reuse, R21 ;  /* 0x000000151c057220 */ /* 0x040fe20000410000 */
[----:B------:R-:W-:Y:S02]  /*10960*/  HADD2.F32 R14, -RZ, R73.H1_H1 ;  /* 0x30000049ff0e7230 */ /* 0x000fe40000004100 */
[----:B------:R-:W-:Y:S01]  /*10970*/  FMUL.FTZ R15, R28, R9 ;  /* 0x000000091c0f7220 */ /* 0x000fe20000410000 */
[----:B------:R-:W-:Y:S02]  /*10980*/  HADD2.F32 R11, -RZ, R11.H1_H1 ;  /* 0x3000000bff0b7230 */ /* 0x000fe40000004100 */
[----:B------:R-:W-:Y:S01]  /*10990*/  FMUL.FTZ R32, R29, R30 ;  /* 0x0000001e1d207220 */ /* 0x000fe20000410000 */
[----:B------:R-:W-:-:S02]  /*109a0*/  HADD2.F32 R28, -RZ, R46.H0_H0 ;  /* 0x2000002eff1c7230 */ /* 0x000fc40000004100 */
[C---:B------:R-:W-:Y:S01]  /*109b0*/  FFMA.FTZ R31, R24.reuse, R9, -R5 ;  /* 0x00000009181f7223 */ /* 0x040fe20000010805 */
[----:B------:R-:W-:Y:S02]  /*109c0*/  HADD2.F32 R26, -RZ, R58.H0_H0 ;  /* 0x2000003aff1a7230 */ /* 0x000fe40000004100 */
[-C--:B------:R-:W-:Y:S01]  /*109d0*/  FMUL.FTZ R29, R29, R14.reuse ;  /* 0x0000000e1d1d7220 */ /* 0x080fe20000410000 */
[----:B------:R-:W-:Y:S01]  /*109e0*/  FFMA.FTZ R32, R25, R14, -R32 ;  /* 0x0000000e19207223 */ /* 0x000fe20000010820 */
[----:B------:R-:W-:Y:S01]  /*109f0*/  FFMA.FTZ R24, R24, R21, R15 ;  /* 0x0000001518187223 */ /* 0x000fe2000001000f */
[C---:B------:R-:W-:Y:S01]  /*10a00*/  FMUL.FTZ R38, R11.reuse, R28 ;  /* 0x0000001c0b267220 */ /* 0x040fe20000410000 */
[----:B------:R-:W-:Y:S01]  /*10a10*/  FMUL.FTZ R14, R11, R26 ;  /* 0x0000001a0b0e7220 */ /* 0x000fe20000410000 */
[----:B------:R-:W-:Y:S02]  /*10a20*/  HADD2.F32 R8, -RZ, R8.H1_H1 ;  /* 0x30000008ff087230 */ /* 0x000fe40000004100 */
[----:B------:R-:W-:Y:S01]  /*10a30*/  FFMA.FTZ R29, R25, R30, R29 ;  /* 0x0000001e191d7223 */ /* 0x000fe2000001001d */
        /* <DEDUP_REMOVED lines=10> */
[----:B------:R-:W-:Y:S01]  /*10ae0*/  FMUL.FTZ R8, R8, R5 ;  /* 0x0000000508087220 */ /* 0x000fe20000410000 */
[----:B------:R-:W-:Y:S02]  /*10af0*/  HADD2.F32 R6, -RZ, R6.H1_H1 ;  /* 0x30000006ff067230 */ /* 0x000fe40000004100 */
[----:B------:R-:W-:Y:S01]  /*10b00*/  FMUL.FTZ R14, R10, R9 ;  /* 0x000000090a0e7220 */ /* 0x000fe20000410000 */
[C---:B------:R-:W-:Y:S01]  /*10b10*/  FFMA.FTZ R21, R4.reuse, R5, -R7 ;  /* 0x0000000504157223 */ /* 0x040fe20000010807 */
[----:B------:R-:W-:Y:S01]  /*10b20*/  FFMA.FTZ R8, R4, R11, R8 ;  /* 0x0000000b04087223 */ /* 0x000fe20000010008 */
[C---:B------:R-:W-:Y:S01]  /*10b30*/  FFMA.FTZ R10, R6.reuse, R9, -R25 ;  /* 0x00000009060a7223 */ /* 0x040fe20000010819 */
        /* <DEDUP_REMOVED lines=11> */
.L_x_2378:
[----:B------:R-:W-:Y:S05]  /*10bf0*/  BSYNC B1 ;  /* 0x0000000000017941 */ /* 0x000fea0003800000 */
.L_x_2377:
[----:B------:R-:W-:Y:S05]  /*10c00*/  @P2 BRA `(.L_x_2344) ;  /* 0x0000000400782947 */ /* 0x000fea0003800000 */
[----:B------:R-:W-:Y:S01]  /*10c10*/  LEA.HI R13, R13, R222, RZ, 0x1d ;  /* 0x000000de0d0d7211 */ /* 0x000fe200078fe8ff */
[----:B------:R-:W-:Y:S01]  /*10c20*/  HADD2.F32 R29, -RZ, R0.H1_H1 ;  /* 0x30000000ff1d7230 */ /* 0x000fe20000004100 */
[----:B------:R-:W-:Y:S01]  /*10c30*/  SHF.R.U32.HI R30, RZ, 0x10, R49 ;  /* 0x00000010ff1e7819 */ /* 0x000fe20000011631 */
[----:B------:R-:W-:Y:S01]  /*10c40*/  HADD2.F32 R28, -RZ, R3.H1_H1 ;  /* 0x30000003ff1c7230 */ /* 0x000fe20000004100 */
[----:B01234-:R-:W-:Y:S01]  /*10c50*/  SHF.R.S32.HI R6, RZ, 0x1f, R13 ;  /* 0x0000001fff067819 */ /* 0x01ffe2000001140d */
[----:B------:R-:W-:Y:S01]  /*10c60*/  IMAD.SHL.U32 R4, R13, 0x8, RZ ;  /* 0x000000080d047824 */ /* 0x000fe200078e00ff */
[----:B------:R-:W-:Y:S01]  /*10c70*/  SHF.R.U64 R39, R64, 0x10, R65 ;  /* 0x0000001040277819 */ /* 0x000fe20000001241 */
[----:B------:R-:W-:Y:S01]  /*10c80*/  HADD2.F32 R30, -RZ, R30.H0_H0 ;  /* 0x2000001eff1e7230 */ /* 0x000fe20000004100 */
[----:B------:R-:W-:Y:S02]  /*10c90*/  LEA.HI R6, R6, R13, RZ, 0x3 ;  /* 0x0000000d06067211 */ /* 0x000fe400078f18ff */
[----:B------:R-:W-:-:S02]  /*10ca0*/  LOP3.LUT R4, R191, 0x38, R4, 0xf8, !PT ;  /* 0x00000038bf047812 */ /* 0x000fc400078ef804 */
[----:B------:R-:W-:Y:S01]  /*10cb0*/  SHF.R.U32.HI R64, RZ, 0x10, R65 ;  /* 0x00000010ff407819 */ /* 0x000fe20000011641 */
[----:B------:R-:W-:Y:S01]  /*10cc0*/  IMAD.SHL.U32 R6, R6, 0x400, RZ ;  /* 0x0000040006067824 */ /* 0x000fe200078e00ff */
[----:B------:R-:W-:Y:S02]  /*10cd0*/  LOP3.LUT R8, R4, R225, RZ, 0x3c, !PT ;  /* 0x000000e104087212 */ /* 0x000fe400078e3cff */
[----:B------:R-:W-:Y:S02]  /*10ce0*/  SHF.R.U64 R37, R66, 0x10, R67 ;  /* 0x0000001042257819 */ /* 0x000fe40000001243 */
[----:B------:R-:W-:Y:S02]  /*10cf0*/  LOP3.LUT R9, R6, 0x7fffe000, RZ, 0xc0, !PT ;  /* 0x7fffe00006097812 */ /* 0x000fe400078ec0ff */
[----:B------:R-:W0:Y:S01]  /*10d00*/  LDS.128 R4, [R219] ;  /* 0x00000000db047984 */ /* 0x000e220000000c00 */
[----:B------:R-:W-:Y:S02]  /*10d10*/  SHF.R.U64 R33, R50, 0x10, R51 ;  /* 0x0000001032217819 */ /* 0x000fe40000001233 */
[----:B------:R-:W-:-:S02]  /*10d20*/  IADD3 R9, R8, R9, R199 ;  /* 0x0000000908097210 */ /* 0x000fc40007ffe0c7 */
[----:B------:R-:W-:Y:S02]  /*10d30*/  SHF.R.U32.HI R66, RZ, 0x10, R67 ;  /* 0x00000010ff427819 */ /* 0x000fe40000011643 */
[----:B------:R-:W-:Y:S02]  /*10d40*/  LEA R12, R9, R18, 0x1 ;  /* 0x00000012090c7211 */ /* 0x000fe400078e08ff */
[----:B------:R-:W-:Y:S02]  /*10d50*/  SHF.R.U32.HI R50, RZ, 0x10, R51 ;  /* 0x00000010ff327819 */ /* 0x000fe40000011633 */
[----:B------:R-:W-:Y:S01]  /*10d60*/  SHF.R.U64 R35, R48, 0x10, R49 ;  /* 0x0000001030237819 */ /* 0x000fe20000001231 */
        /* <DEDUP_REMOVED lines=10> */
[CC--:B------:R-:W-:Y:S01]  /*10e10*/  FMUL.FTZ R32, R24.reuse, R29.reuse ;  /* 0x0000001d18207220 */ /* 0x0c0fe20000410000 */
[----:B------:R-:W-:Y:S01]  /*10e20*/  FMUL.FTZ R34, R24, R28 ;  /* 0x0000001c18227220 */ /* 0x000fe20000410000 */
[----:B------:R-:W-:Y:S02]  /*10e30*/  HADD2.F32 R24, -RZ, R64.H0_H0 ;  /* 0x20000040ff187230 */ /* 0x000fe40000004100 */
[----:B------:R-:W-:Y:S01]  /*10e40*/  FMUL.FTZ R31, R25, R30 ;  /* 0x0000001e191f7220 */ /* 0x000fe20000410000 */
[C---:B------:R-:W-:Y:S01]  /*10e50*/  FFMA.FTZ R32, R13.reuse, R28, -R32 ;  /* 0x0000001c0d207223 */ /* 0x040fe20000010820 */
[----:B------:R-:W-:Y:S02]  /*10e60*/  HADD2.F32 R28, -RZ, R0.H0_H0 ;  /* 0x20000000ff1c7230 */ /* 0x000fe40000004100 */
[----:B------:R-:W-:Y:S01]  /*10e70*/  FFMA.FTZ R34, R13, R29, R34 ;  /* 0x0000001d0d227223 */ /* 0x000fe20000010022 */
[----:B------:R-:W-:-:S02]  /*10e80*/  HADD2.F32 R0, -RZ, R3.H0_H0 ;  /* 0x20000003ff007230 */ /* 0x000fc40000004100 */
[-C--:B------:R-:W-:Y:S01]  /*10e90*/  FMUL.FTZ R25, R25, R24.reuse ;  /* 0x0000001819197220 */ /* 0x080fe20000410000 */
[C---:B------:R-:W-:Y:S01]  /*10ea0*/  FFMA.FTZ R31, R14.reuse, R24, -R31 ;  /* 0x000000180e1f7223 */ /* 0x040fe2000001081f */
[C---:B------:R-:W-:Y:S01]  /*10eb0*/  FMUL.FTZ R24, R9.reuse, R28 ;  /* 0x0000001c09187220 */ /* 0x040fe20000410000 */
[----:B------:R-:W-:Y:S02]  /*10ec0*/  HADD2.F32 R26, -RZ, R10.H0_H0 ;  /* 0x2000000aff1a7230 */ /* 0x000fe40000004100 */
[-C--:B------:R-:W-:Y:S01]  /*10ed0*/  FMUL.FTZ R9, R9, R0.reuse ;  /* 0x0000000009097220 */ /* 0x080fe20000410000 */
[----:B------:R-:W-:Y:S02]  /*10ee0*/  HADD2.F32 R3, -RZ, R2.H0_H0 ;  /* 0x20000002ff037230 */ /* 0x000fe40000004100 */
[----:B------:R-:W-:Y:S01]  /*10ef0*/  FFMA.FTZ R24, R5, R0, -R24 ;  /* 0x0000000005187223 */ /* 0x000fe20000010818 */
[----:B------:R-:W-:Y:S02]  /*10f00*/  HADD2.F32 R0, -RZ, R20.H0_H0 ;  /* 0x20000014ff007230 */ /* 0x000fe40000004100 */
[----:B------:R-:W-:Y:S01]  /*10f10*/  FFMA.FTZ R25, R14, R30, R25 ;  /* 0x0000001e0e197223 */ /* 0x000fe20000010019 */
[----:B------:R-:W-:-:S02]  /*10f20*/  HADD2.F32 R27, -RZ, R11.H0_H0 ;  /* 0x2000000bff1b7230 */ /* 0x000fc40000004100 */
[C---:B------:R-:W-:Y:S01]  /*10f30*/  FMUL.FTZ R14, R26.reuse, R3 ;  /* 0x000000031a0e7220 */ /* 0x040fe20000410000 */
[----:B------:R-:W-:Y:S02]  /*10f40*/  HADD2.F32 R2, -RZ, R2.H1_H1 ;  /* 0x30000002ff027230 */ /* 0x000fe40000004100 */
[-C--:B------:R-:W-:Y:S01]  /*10f50*/  FMUL.FTZ R30, R26, R0.reuse ;  /* 0x000000001a1e7220 */ /* 0x080fe20000410000 */
[----:B------:R-:W-:Y:S02]  /*10f60*/  HADD2.F32 R20, -RZ, R20.H1_H1 ;  /* 0x30000014ff147230 */ /* 0x000fe40000004100 */
[----:B------:R-:W-:Y:S01]  /*10f70*/  FFMA.FTZ R26, R15, R0, -R14 ;  /* 0x000000000f1a7223 */ /* 0x000fe2000001080e */
[----:B------:R-:W-:Y:S02]  /*10f80*/  HADD2.F32 R11, -RZ, R11.H1_H1 ;  /* 0x3000000bff0b7230 */ /* 0x000fe40000004100 */
[----:B------:R-:W-:Y:S01]  /*10f90*/  FMUL.FTZ R36, R27, R2 ;  /* 0x000000021b247220 */ /* 0x000fe20000410000 */
[----:B------:R-:W-:-:S02]  /*10fa0*/  HADD2.F32 R14, -RZ, R50.H0_H0 ;  /* 0x20000032ff0e7230 */ /* 0x000fc40000004100 */
[----:B------:R-:W-:Y:S01]  /*10fb0*/  FMUL.FTZ R27, R27, R20 ;  /* 0x000000141b1b7220 */ /* 0x000fe20000410000 */
[----:B------:R-:W-:Y:S02]  /*10fc0*/  HADD2.F32 R0, -RZ, R66.H0_H0 ;  /* 0x20000042ff007230 */ /* 0x000fe40000004100 */
[----:B------:R-:W-:Y:S01]  /*10fd0*/  FFMA.FTZ R28, R5, R28, R9 ;  /* 0x0000001c051c7223 */ /* 0x000fe20000010009 */
[----:B------:R-:W-:Y:S02]  /*10fe0*/  HADD2.F32 R8, -RZ, R8.H1_H1 ;  /* 0x30000008ff087230 */ /* 0x000fe40000004100 */
[----:B------:R-:W-:Y:S01]  /*10ff0*/  FFMA.FTZ R27, R21, R2, R27 ;  /* 0x00000002151b7223 */ /* 0x000fe2000001001b */
[C---:B------:R-:W-:Y:S01]  /*11000*/  FMUL.FTZ R38, R11.reuse, R14 ;  /* 0x0000000e0b267220 */ /* 0x040fe20000410000 */
[----:B------:R-:W-:Y:S01]  /*11010*/  FMUL.FTZ R2, R11, R0 ;  /* 0x000000000b027220 */ /* 0x000fe20000410000 */
[----:B------:R-:W-:Y:S02]  /*11020*/  HADD2.F32 R10, -RZ, R10.H1_H1 ;  /* 0x3000000aff0a7230 */ /* 0x000fe40000004100 */
[----:B------:R-:W-:Y:S01]  /*11030*/  FFMA.FTZ R30, R15, R3, R30 ;  /* 0x000000030f1e7223 */ /* 0x000fe2000001001e */
[----:B------:R-:W-:-:S02]  /*11040*/  HADD2.F32 R9, -RZ, R35.H0_H0 ;  /* 0x20000023ff097230 */ /* 0x000fc40000004100 */
[C---:B------:R-:W-:Y:S01]  /*11050*/  FFMA.FTZ R29, R7.reuse, R0, -R38 ;  /* 0x00000000071d7223 */ /* 0x040fe20000010826 */
[----:B------:R-:W-:Y:S02]  /*11060*/  HADD2.F32 R11, -RZ, R33.H0_H0 ;  /* 0x20000021ff0b7230 */ /* 0x000fe40000004100 */
[----:B------:R-:W-:Y:S01]  /*11070*/  FFMA.FTZ R2, R7, R14, R2 ;  /* 0x0000000e07027223 */ /* 0x000fe20000010002 */
        /* <DEDUP_REMOVED lines=8> */
[----:B------:R-:W-:Y:S01]  /*11100*/  FFMA.FTZ R36, R21, R20, -R36 ;  /* 0x0000001415247223 */ /* 0x000fe20000010824 */
        /* <DEDUP_REMOVED lines=14> */
.L_x_2344:
[----:B------:R-:W-:Y:S05]  /*111f0*/  BSYNC B0 ;  /* 0x0000000000007941 */ /* 0x000fea0003800000 */
.L_x_2316:
        /* <DEDUP_REMOVED lines=8> */
.L_x_2314:
[----:B------:R-:W-:-:S13]  /*11280*/  ISETP.NE.AND P0, PT, R190, 0x3, PT ;  /* 0x00000003be00780c */ /* 0x000fda0003f05270 */
[----:B------:R-:W-:Y:S05]  /*11290*/  @!P0 BRA `(.L_x_2379) ;  /* 0x0000000000048947 */ /* 0x000fea0003800000 */
[----:B------:R-:W-:Y:S01]  /*112a0*/  BPT.TRAP 0x1 ;  /* 0x000000040000795c */ /* 0x000fe20000300000 */
.L_x_2379:
[----:B------:R-:W-:Y:S01]  /*112b0*/  IMAD R2, R185, 0x8, R18 ;  /* 0x00000008b9027824 */ /* 0x000fe200078e0212 */
[----:B01----:R-:W-:-:S04]  /*112c0*/  SHF.L.U32 R3, R188, 0x1f, RZ ;  /* 0x0000001fbc037819 */ /* 0x003fc800000006ff */
[----:B------:R0:W1:Y:S01]  /*112d0*/  SYNCS.PHASECHK.TRANS64.TRYWAIT P2, [R2+URZ+0x34830], R3 ;  /* 0x03483003020075a7 */ /* 0x000062000804017f */
[----:B------:R-:W-:Y:S05]  /*112e0*/  @!P0 BRA `(.L_x_2380) ;  /* 0x0000000000048947 */ /* 0x000fea0003800000 */
[----:B------:R-:W-:Y:S01]  /*112f0*/  BPT.TRAP 0x1 ;  /* 0x000000040000795c */ /* 0x000fe20000300000 */
.L_x_2380:
[----:B------:R-:W2:Y:S01]  /*11300*/  S2R R0, SR_TID.X ;  /* 0x0000000000007919 */ /* 0x000ea20000002100 */
[----:B------:R-:W-:Y:S01]  /*11310*/  IMAD.MOV.U32 R151, RZ, RZ, RZ ;  /* 0x000000ffff977224 */ /* 0x000fe200078e00ff */
[----:B--2---:R-:W-:-:S04]  /*11320*/  LOP3.LUT R0, R0, 0x7f, RZ, 0xc0, !PT ;  /* 0x0000007f00007812 */ /* 0x004fc800078ec0ff */
[----:B------:R-:W-:Y:S01]  /*11330*/  ISETP.NE.AND P1, PT, R0, RZ, PT ;  /* 0x000000ff0000720c */ /* 0x000fe20003f25270 */
[----:B-1----:R-:W-:-:S12]  /*11340*/  @P2 BRA `(.L_x_2381) ;  /* 0x0000000000082947 */ /* 0x002fd80003800000 */
[----:B------:R-:W1:Y:S02]  /*11350*/  SYNCS.PHASECHK.TRANS64.TRYWAIT P2, [R2+URZ+0x34830], R3 ;  /* 0x03483003020075a7 */ /* 0x000e64000804017f */
[----:B-1----:R-:W-:Y:S05]  /*11360*/  @!P2 BRA `(.L_x_2382) ;  /* 0x0000011400eca947 */ /* 0x002fea0003800000 */
.L_x_2381:
[----:B------:R-:W-:Y:S05]  /*11370*/  WARPSYNC.ALL ;  /* 0x0000000000007948 */ /* 0x000fea0003800000 */
[----:B------:R-:W-:Y:S01]  /*11380*/  IADD3 R0, R18, 0x1c400, RZ ;  /* 0x0001c40012007810 */ /* 0x000fe20007ffe0ff */
[----:B---34-:R-:W-:Y:S01]  /*11390*/  IMAD.MOV.U32 R5, RZ, RZ, 0x40000040 ;  /* 0x40000040ff057424 */ /* 0x018fe200078e00ff */
[----:B------:R-:W-:Y:S01]  /*113a0*/  R2UR UR4, R68 ;  /* 0x00000000440472ca */ /* 0x000fe200000e0000 */
[----:B------:R-:W-:Y:S01]  /*113b0*/  UMOV UR9, 0x40000040 ;  /* 0x4000004000097882 */ /* 0x000fe20000000000 */
[----:B------:R-:W-:Y:S01]  /*113c0*/  SHF.R.U32.HI R0, RZ, 0x4, R0 ;  /* 0x00000004ff007819 */ /* 0x000fe20000011600 */
[----:B------:R-:W-:Y:S01]  /*113d0*/  WARPGROUP.ARRIVE ;  /* 0x00000000000079c5 */ /* 0x000fe20000000000 */
[----:B------:R-:W-:Y:S01]  /*113e0*/  R2UR UR11, R5 ;  /* 0x00000000050b72ca */ /* 0x000fe200000e0000 */
[----:B------:R-:W-:Y:S01]  /*113f0*/  IMAD.MOV.U32 R7, RZ, RZ, 0x40000040 ;  /* 0x40000040ff077424 */ /* 0x000fe200078e00ff */
[----:B------:R-:W-:Y:S01]  /*11400*/  LOP3.LUT R0, R0, 0x3fff, RZ, 0xc0, !PT ;  /* 0x00003fff00007812 */ /* 0x000fe200078ec0ff */
[----:B------:R-:W-:Y:S01]  /*11410*/  UMOV UR53, 0x40000040 ;  /* 0x4000004000357882 */ /* 0x000fe20000000000 */
[----:B------:R-:W-:Y:S01]  /*11420*/  MOV R11, UR9 ;  /* 0x00000009000b7c02 */ /* 0x000fe20008000f00 */
[----:B------:R-:W-:Y:S01]  /*11430*/  UMOV UR49, 0x40000040 ;  /* 0x4000004000317882 */ /* 0x000fe20000000000 */
[----:B------:R-:W-:Y:S01]  /*11440*/  LOP3.LUT R8, R0, 0x10000, RZ, 0xfc, !PT ;  /* 0x0001000000087812 */ /* 0x000fe200078efcff */
[----:B------:R-:W-:Y:S01]  /*11450*/  UMOV UR45, 0x40000040 ;  /* 0x40000040002d7882 */ /* 0x000fe20000000000 */
[----:B------:R-:W-:Y:S01]  /*11460*/  UMOV UR41, 0x40000040 ;  /* 0x4000004000297882 */ /* 0x000fe20000000000 */
[----:B------:R-:W-:Y:S01]  /*11470*/  ULOP3.LUT UR4, UR4, 0x10000, URZ, 0xfc, !UPT ;  /* 0x0001000004047892 */ /* 0x000fe2000f8efc3f */
[----:B------:R-:W-:Y:S01]  /*11480*/  IMAD.MOV.U32 R5, RZ, RZ, 0x40000040 ;  /* 0x40000040ff057424 */ /* 0x000fe200078e00ff */
[----:B------:R-:W-:Y:S01]  /*11490*/  UMOV UR37, 0x40000040 ;  /* 0x4000004000257882 */ /* 0x000fe20000000000 */
[----:B------:R-:W-:Y:S01]  /*114a0*/  IMAD R4, R185, 0xc00, R8 ;  /* 0x00000c00b9047824 */ /* 0x000fe200078e0208 */
[----:B------:R-:W-:Y:S01]  /*114b0*/  UIADD3 UR5, UR4, 0x2, URZ ;  /* 0x0000000204057890 */ /* 0x000fe2000fffe03f */
[----:B01----:R-:W-:Y:S01]  /*114c0*/  IMAD.MOV.U32 R3, RZ, RZ, -0x80 ;  /* 0xffffff80ff037424 */ /* 0x003fe200078e00ff */
[----:B------:R-:W-:Y:S01]  /*114d0*/  UIADD3 UR52, UR4, 0x406, URZ ;  /* 0x0000040604347890 */ /* 0x000fe2000fffe03f */
[C---:B------:R-:W-:Y:S01]  /*114e0*/  VIADD R6, R4.reuse, 0x2 ;  /* 0x0000000204067836 */ /* 0x040fe20000000000 */
[----:B------:R-:W-:Y:S01]  /*114f0*/  R2UR UR10, R4 ;  /* 0x00000000040a72ca */ /* 0x000fe200000e0000 */
[----:B------:R-:W-:Y:S01]  /*11500*/  UMOV UR8, UR4 ;  /* 0x0000000400087c82 */ /* 0x000fe20008000000 */
[----:B------:R-:W-:Y:S01]  /*11510*/  UIADD3 UR48, UR4, 0x800, URZ ;  /* 0x0000080004307890 */ /* 0x000fe2000fffe03f */
[----:B------:R-:W-:Y:S01]  /*11520*/  IMAD.U32 R10, RZ, RZ, UR8 ;  /* 0x00000008ff0a7e24 */ /* 0x000fe2000f8e00ff */
[----:B------:R-:W-:Y:S01]  /*11530*/  UIADD3 UR44, UR4, 0x802, URZ ;  /* 0x00000802042c7890 */ /* 0x000fe2000fffe03f */
[----:B------:R-:W-:Y:S01]  /*11540*/  R2UR UR39, R5 ;  /* 0x00000000052772ca */ /* 0x000fe200000e0000 */
[----:B------:R-:W-:Y:S01]  /*11550*/  UIADD3 UR40, UR4, 0x804, URZ ;  /* 0x0000080404287890 */ /* 0x000fe2000fffe03f */
[----:B------:R-:W-:Y:S01]  /*11560*/  IMAD R0, R150, R3, 0x80 ;  /* 0x0000008096007424 */ /* 0x000fe200078e0203 */
[----:B------:R0:W-:Y:S01]  /*11570*/  STL.64 [R1+0x30], R10 ;  /* 0x0000300a01007387 */ /* 0x0001e20000100a00 */
[----:B------:R-:W-:Y:S01]  /*11580*/  UIADD3 UR36, UR4, 0x806, URZ ;  /* 0x0000080604247890 */ /* 0x000fe2000fffe03f */
[----:B------:R-:W-:Y:S01]  /*11590*/  @!P1 VIADD R2, R2, 0x34840 ;  /* 0x0003484002029836 */ /* 0x000fe20000000000 */
[----:B------:R-:W-:Y:S01]  /*115a0*/  BSSY B0, `(.L_x_2383) ;  /* 0x000056f000007945 */ /* 0x000fe20003800000 */
[----:B------:R-:W-:Y:S01]  /*115b0*/  IADD3 R0, R195, R0, RZ ;  /* 0x00000000c3007210 */ /* 0x000fe20007ffe0ff */
        /* <DEDUP_REMOVED lines=8> */
[----:B0-----:R-:W-:Y:S01]  /*11640*/  MOV R10, UR8 ;  /* 0x00000008000a7c02 */ /* 0x001fe20008000f00 */
[----:B------:R-:W-:Y:S01]  /*11650*/  IMAD.U32 R11, RZ, RZ, UR9 ;  /* 0x00000009ff0b7e24 */ /* 0x000fe2000f8e00ff */
[----:B------:R-:W-:Y:S01]  /*11660*/  @!P1 PRMT R2, RZ, 0x654, R2 ;  /* 0x00000654ff029816 */ /* 0x000fe20000000002 */
[--C-:B------:R-:W-:Y:S01]  /*11670*/  IMAD.MOV.U32 R149, RZ, RZ, R151.reuse ;  /* 0x000000ffff957224 */ /* 0x100fe200078e0097 */
[-C--:B------:R-:W-:Y:S01]  /*11680*/  MOV R147, R151.reuse ;  /* 0x0000009700937202 */ /* 0x080fe20000000f00 */
[--C-:B------:R-:W-:Y:S01]  /*11690*/  IMAD.MOV.U32 R148, RZ, RZ, R151.reuse ;  /* 0x000000ffff947224 */ /* 0x100fe200078e0097 */
[----:B------:R0:W-:Y:S01]  /*116a0*/  STL.64 [R1+0x28], R10 ;  /* 0x0000280a01007387 */ /* 0x0001e20000100a00 */
[--C-:B-----5:R-:W-:Y:S01]  /*116b0*/  IMAD.MOV.U32 R146, RZ, RZ, R151.reuse ;  /* 0x000000ffff927224 */ /* 0x120fe200078e0097 */
[-C--:B------:R-:W-:Y:S01]  /*116c0*/  MOV R144, R151.reuse ;  /* 0x0000009700907202 */ /* 0x080fe20000000f00 */
[--C-:B------:R-:W-:Y:S01]  /*116d0*/  IMAD.MOV.U32 R145, RZ, RZ, R151.reuse ;  /* 0x000000ffff917224 */ /* 0x100fe200078e0097 */
        /* <DEDUP_REMOVED lines=46> */
[----:B------:R-:W-:Y:S01]  /*119c0*/  HGMMA.64x128x16.F32 R24, gdesc[UR8], R24, gsb0 ;  /* 0x01e00000081879f0 */ /* 0x000fe20008000818 */
[----:B------:R-:W-:Y:S01]  /*119d0*/  R2UR UR10, R6 ;  /* 0x00000000060a72ca */ /* 0x000fe200000e0000 */
[----:B------:R-:W-:Y:S01]  /*119e0*/  UMOV UR8, UR5 ;  /* 0x0000000500087c82 */ /* 0x000fe20008000000 */
[----:B------:R-:W-:Y:S01]  /*119f0*/  R2UR UR11, R7 ;  /* 0x00000000070b72ca */ /* 0x000fe200000e0000 */
[----:B------:R-:W-:Y:S01]  /*11a00*/  UMOV UR9, 0x40000040 ;  /* 0x4000004000097882 */ /* 0x000fe20000000000 */
[----:B------:R-:W-:Y:S01]  /*11a10*/  IMAD.MOV.U32 R7, RZ, RZ, 0x40000040 ;  /* 0x40000040ff077424 */ /* 0x000fe200078e00ff */
[----:B------:R-:W-:Y:S01]  /*11a20*/  IADD3 R6, R4, 0x6, RZ ;  /* 0x0000000604067810 */ /* 0x000fe20007ffe0ff */
[----:B------:R-:W-:Y:S01]  /*11a30*/  UIADD3 UR5, UR4, 0x6, URZ ;  /* 0x0000000604057890 */ /* 0x000fe2000fffe03f */
[----:B0-----:R-:W-:Y:S02]  /*11a40*/  IMAD.U32 R10, RZ, RZ, UR8 ;  /* 0x00000008ff0a7e24 */ /* 0x001fe4000f8e00ff */
[----:B------:R-:W-:-:S05]  /*11a50*/  IMAD.U32 R11, RZ, RZ, UR9 ;  /* 0x00000009ff0b7e24 */ /* 0x000fca000f8e00ff */
        /* <DEDUP_REMOVED lines=9> */
[----:B------:R-:W-:Y:S01]  /*11af0*/  UIADD3 UR5, UR4, 0x400, URZ ;  /* 0x0000040004057890 */ /* 0x000fe2000fffe03f */
[----:B------:R-:W-:Y:S01]  /*11b00*/  IMAD.MOV.U32 R7, RZ, RZ, 0x40000040 ;  /* 0x40000040ff077424 */ /* 0x000fe200078e00ff */
[----:B0-----:R-:W-:Y:S01]  /*11b10*/  MOV R11, UR9 ;  /* 0x00000009000b7c02 */ /* 0x001fe20008000f00 */
        /* <DEDUP_REMOVED lines=26> */
[----:B------:R-:W-:Y:S01]  /*11cc0*/  IMAD.U32 R11, RZ, RZ, UR9 ;  /* 0x00000009ff0b7e24 */ /* 0x000fe2000f8e00ff */
        /* <DEDUP_REMOVED lines=10> */
[----:B0-----:R-:W-:Y:S01]  /*11d70*/  MOV R11, UR9 ;  /* 0x00000009000b7c02 */ /* 0x001fe20008000f00 */
[----:B------:R-:W-:Y:S02]  /*11d80*/  IMAD.MOV.U32 R7, RZ, RZ, 0x40000040 ;  /* 0x40000040ff077424 */ /* 0x000fe400078e00ff */
[----:B------:R-:W-:Y:S01]  /*11d90*/  IMAD.U32 R10, RZ, RZ, UR8 ;  /* 0x00000008ff0a7e24 */ /* 0x000fe2000f8e00ff */
[----:B------:R-:W-:-:S02]  /*11da0*/  R2UR UR54, R6 ;  /* 0x00000000063672ca */ /* 0x000fc400000e0000 */
[----:B------:R-:W-:Y:S01]  /*11db0*/  R2UR UR55, R7 ;  /* 0x00000000073772ca */ /* 0x000fe200000e0000 */
[----:B------:R-:W-:Y:S01]  /*11dc0*/  IMAD.MOV.U32 R7, RZ, RZ, 0x40000040 ;  /* 0x40000040ff077424 */ /* 0x000fe200078e00ff */
[----:B------:R-:W-:Y:S01]  /*11dd0*/  IADD3 R6, R4, 0x800, RZ ;  /* 0x0000080004067810 */ /* 0x000fe20007ffe0ff */
[----:B------:R0:W-:Y:S03]  /*11de0*/  STL.64 [R1], R10 ;  /* 0x0000000a01007387 */ /* 0x0001e60000100a00 */
[----:B------:R-:W-:Y:S01]  /*11df0*/  R2UR UR50, R6 ;  /* 0x00000000063272ca */ /* 0x000fe200000e0000 */
[----:B------:R-:W-:Y:S01]  /*11e00*/  VIADD R6, R4, 0x802 ;  /* 0x0000080204067836 */ /* 0x000fe20000000000 */
[----:B------:R-:W-:Y:S02]  /*11e10*/  R2UR UR51, R7 ;  /* 0x00000000073372ca */ /* 0x000fe400000e0000 */
[----:B------:R-:W-:-:S02]  /*11e20*/  MOV R7, 0x40000040 ;  /* 0x4000004000077802 */ /* 0x000fc40000000f00 */
[----:B------:R-:W-:Y:S01]  /*11e30*/  R2UR UR46, R6 ;  /* 0x00000000062e72ca */ /* 0x000fe200000e0000 */
[C---:B------:R-:W-:Y:S01]  /*11e40*/  VIADD R6, R4.reuse, 0x804 ;  /* 0x0000080404067836 */ /* 0x040fe20000000000 */
[----:B------:R-:W-:Y:S01]  /*11e50*/  R2UR UR47, R7 ;  /* 0x00000000072f72ca */ /* 0x000fe200000e0000 */
[----:B------:R-:W-:Y:S01]  /*11e60*/  IMAD.MOV.U32 R7, RZ, RZ, 0x40000040 ;  /* 0x40000040ff077424 */ /* 0x000fe200078e00ff */
[----:B------:R-:W-:Y:S02]  /*11e70*/  IADD3 R4, R4, 0x806, RZ ;  /* 0x0000080604047810 */ /* 0x000fe40007ffe0ff */
[----:B------:R-:W-:Y:S01]  /*11e80*/  R2UR UR42, R6 ;  /* 0x00000000062a72ca */ /* 0x000fe200000e0000 */
[----:B------:R-:W-:Y:S01]  /*11e90*/  IMAD R6, R193, 0x80, R204 ;  /* 0x00000080c1067824 */ /* 0x000fe200078e02cc */
[----:B------:R-:W-:Y:S02]  /*11ea0*/  R2UR UR43, R7 ;  /* 0x00000000072b72ca */ /* 0x000fe400000e0000 */
[----:B------:R-:W-:-:S02]  /*11eb0*/  R2UR UR38, R4 ;  /* 0x00000000042672ca */ /* 0x000fc400000e0000 */
[----:B------:R-:W-:-:S05]  /*11ec0*/  IADD3 R4, -R192, 0x1, R0 ;  /* 0x00000001c0047810 */ /* 0x000fca0007ffe100 */
[C---:B------:R-:W-:Y:S02]  /*11ed0*/  IMAD R91, R201.reuse, -0x2, R4 ;  /* 0xfffffffec95b7824 */ /* 0x040fe400078e0204 */
[----:B------:R-:W-:-:S03]  /*11ee0*/  IMAD R4, R201, -0x2, R0 ;  /* 0xfffffffec9047824 */ /* 0x000fc600078e0200 */
        /* <DEDUP_REMOVED lines=24> */
[----:B------:R-:W-:Y:S01]  /*12070*/  ULDC UR38, c[0x0][0x988] ;  /* 0x0002620000267ab9 */ /* 0x000fe20000000800 */
[----:B------:R-:W-:Y:S01]  /*12080*/  ULDC UR39, c[0x0][0x988] ;  /* 0x0002620000277ab9 */ /* 0x000fe20000000800 */
[----:B------:R-:W-:Y:S02]  /*12090*/  WARPGROUP.DEPBAR.LE gsb0, 0x0 ;  /* 0x00008000000079c5 */ /* 0x000fe40000010000 */
[----:B------:R-:W-:Y:S01]  /*120a0*/  FSEL R93, R26, -INF , P2 ;  /* 0xff8000001a5d7808 */ /* 0x000fe20001000000 */
[----:B------:R1:W-:Y:S01]  /*120b0*/  @!P1 SYNCS.ARRIVE.TRANS64.RED.A1T0 RZ, [R2+URZ], RZ ;  /* 0x000000ff02ff99a7 */ /* 0x0003e2000810043f */
[----:B------:R-:W-:Y:S02]  /*120c0*/  FSEL R95, R27, -INF , P3 ;  /* 0xff8000001b5f7808 */ /* 0x000fe40001800000 */
[----:B------:R-:W-:Y:S02]  /*120d0*/  ISETP.GT.AND P2, PT, R0, 0x9, PT ;  /* 0x000000090000780c */ /* 0x000fe40003f44270 */
[----:B------:R-:W-:-:S02]  /*120e0*/  FSEL R97, R30, -INF , P4 ;  /* 0xff8000001e617808 */ /* 0x000fc40002000000 */
[----:B0-----:R-:W-:Y:S02]  /*120f0*/  FMNMX.FTZ R10, R93, R95, !PT ;  /* 0x0000005f5d0a7209 */ /* 0x001fe40007810000 */
        /* <DEDUP_REMOVED lines=83> */
[----:B------:R-:W-:-:S02]  /*12630*/  FSEL R27, R86, -INF , P3 ;  /* 0xff800000561b7808 */ /* 0x000fc40001800000 */
[----:B------:R-:W-:Y:S02]  /*12640*/  FMNMX.FTZ R10, R83, R10, !PT ;  /* 0x0000000a530a7209 */ /* 0x000fe40007810000 */
[----:B------:R-:W-:Y:S02]  /*12650*/  FSEL R87, R87, -INF , P2 ;  /* 0xff80000057577808 */ /* 0x000fe40001000000 */
[----:B------:R-:W-:Y:S02]  /*12660*/  FMNMX.FTZ R10, R27, R10, !PT ;  /* 0x0000000a1b0a7209 */ /* 0x000fe40007810000 */
[C---:B------:R-:W-:Y:S02]  /*12670*/  ISETP.GT.AND P3, PT, R4.reuse, 0x1, PT ;  /* 0x000000010400780c */ /* 0x040fe40003f64270 */
[----:B------:R-:W-:Y:S02]  /*12680*/  FMNMX.FTZ R10, R87, R10, !PT ;  /* 0x0000000a570a7209 */ /* 0x000fe40007810000 */
[----:B------:R-:W-:-:S02]  /*12690*/  ISETP.GT.AND P4, PT, R4, 0x8, PT ;  /* 0x000000080400780c */ /* 0x000fc40003f84270 */
[----:B------:R-:W-:Y:S01]  /*126a0*/  FSEL R34, R25, -INF , P3 ;  /* 0xff80000019227808 */ /* 0x000fe20001800000 */
[----:B------:R-:W0:Y:S01]  /*126b0*/  SHFL.BFLY PT, R5, R10, 0x2, 0x1f ;  /* 0x0c401f000a057f89 */ /* 0x000e2200000e0000 */
[----:B------:R-:W-:Y:S02]  /*126c0*/  FSEL R25, R28, -INF , P4 ;  /* 0xff8000001c197808 */ /* 0x000fe40002000000 */
[----:B------:R-:W-:-:S04]  /*126d0*/  ISETP.GT.AND P3, PT, R4, 0x10, PT ;  /* 0x000000100400780c */ /* 0x000fc80003f64270 */
[----:B------:R-:W-:Y:S02]  /*126e0*/  FSEL R43, R32, -INF , P3 ;  /* 0xff800000202b7808 */ /* 0x000fe40001800000 */
[----:B------:R-:W-:-:S04]  /*126f0*/  ISETP.GT.AND P3, PT, R4, 0x18, PT ;  /* 0x000000180400780c */ /* 0x000fc80003f64270 */
[----:B------:R-:W-:Y:S02]  /*12700*/  FSEL R91, R36, -INF , P3 ;  /* 0xff800000245b7808 */ /* 0x000fe40001800000 */
[----:B------:R-:W-:Y:S02]  /*12710*/  ISETP.GT.AND P3, PT, R4, 0x20, PT ;  /* 0x000000200400780c */ /* 0x000fe40003f64270 */
[----:B0-----:R-:W-:-:S05]  /*12720*/  FMNMX.FTZ R12, R10, R5, !PT ;  /* 0x000000050a0c7209 */ /* 0x001fca0007810000 */
[----:B------:R-:W0:Y:S02]  /*12730*/  SHFL.BFLY PT, R5, R12, 0x1, 0x1f ;  /* 0x0c201f000c057f89 */ /* 0x000e2400000e0000 */
[----:B0-----:R-:W-:-:S04]  /*12740*/  FMNMX.FTZ R5, R12, R5, !PT ;  /* 0x000000050c057209 */ /* 0x001fc80007810000 */
[C---:B------:R-:W-:Y:S01]  /*12750*/  FSETP.NEU.FTZ.AND P2, PT, R5.reuse, -INF , PT ;  /* 0xff8000000500780b */ /* 0x040fe20003f5d000 */
[----:B------:R-:W-:-:S05]  /*12760*/  FMUL.FTZ R14, R5, R0 ;  /* 0x00000000050e7220 */ /* 0x000fca0000410000 */
[----:B------:R-:W-:Y:S02]  /*12770*/  FSEL R14, R14, RZ, P2 ;  /* 0x000000ff0e0e7208 */ /* 0x000fe40001000000 */
[----:B------:R-:W-:-:S03]  /*12780*/  ISETP.GT.AND P2, PT, R4, RZ, PT ;  /* 0x000000ff0400720c */ /* 0x000fc60003f44270 */
[-CC-:B------:R-:W-:Y:S01]  /*12790*/  FFMA.FTZ R181, R93, R0.reuse, -R14.reuse ;  /* 0x000000005db57223 */ /* 0x180fe2000001080e */
[----:B------:R-:W-:Y:S01]  /*127a0*/  FSEL R39, R24, -INF , P2 ;  /* 0xff80000018277808 */ /* 0x000fe20001000000 */
[-CC-:B------:R-:W-:Y:S01]  /*127b0*/  FFMA.FTZ R95, R95, R0.reuse, -R14.reuse ;  /* 0x000000005f5f7223 */ /* 0x180fe2000001080e */
[C---:B------:R-:W-:Y:S01]  /*127c0*/  ISETP.GT.AND P2, PT, R4.reuse, 0x9, PT ;  /* 0x000000090400780c */ /* 0x040fe20003f44270 */
[--C-:B------:R-:W-:Y:S01]  /*127d0*/  FFMA.FTZ R183, R97, R0, -R14.reuse ;  /* 0x0000000061b77223 */ /* 0x100fe2000001080e */
[----:B------:R-:W-:Y:S01]  /*127e0*/  FMNMX.FTZ R12, R39, R34, !PT ;  /* 0x00000022270c7209 */ /* 0x000fe20007810000 */
[----:B------:R0:W-:Y:S01]  /*127f0*/  MUFU.EX2 R6, R95 ;  /* 0x0000005f00067308 */ /* 0x0001e20000000800 */
[----:B------:R-:W-:Y:S01]  /*12800*/  FSEL R29, R29, -INF , P2 ;  /* 0xff8000001d1d7808 */ /* 0x000fe20001000000 */
[--C-:B------:R-:W-:Y:S01]  /*12810*/  FFMA.FTZ R10, R99, R0, -R14.reuse ;  /* 0x00000000630a7223 */ /* 0x100fe2000001080e */
[----:B------:R-:W-:Y:S01]  /*12820*/  FMNMX.FTZ R12, R25, R12, !PT ;  /* 0x0000000c190c7209 */ /* 0x000fe20007810000 */
[-CC-:B------:R-:W-:Y:S01]  /*12830*/  FFMA.FTZ R177, R101, R0.reuse, -R14.reuse ;  /* 0x0000000065b17223 */ /* 0x180fe2000001080e */
[C---:B------:R-:W-:Y:S01]  /*12840*/  ISETP.GT.AND P2, PT, R4.reuse, 0x11, PT ;  /* 0x000000110400780c */ /* 0x040fe20003f44270 */
[--C-:B------:R-:W-:Y:S01]  /*12850*/  FFMA.FTZ R175, R89, R0, -R14.reuse ;  /* 0x0000000059af7223 */ /* 0x100fe2000001080e */
[----:B------:R-:W-:Y:S01]  /*12860*/  FMNMX.FTZ R12, R29, R12, !PT ;  /* 0x0000000c1d0c7209 */ /* 0x000fe20007810000 */
[-CC-:B------:R-:W-:Y:S01]  /*12870*/  FFMA.FTZ R30, R47, R0.reuse, -R14.reuse ;  /* 0x000000002f1e7223 */ /* 0x180fe2000001080e */
        /* <DEDUP_REMOVED lines=12> */
[----:B------:R-:W-:Y:S01]  /*12940*/  ISETP.GT.AND P2, PT, R4, 0x21, PT ;  /* 0x000000210400780c */ /* 0x000fe20003f44270 */
[----:B------:R-:W2:Y:S01]  /*12950*/  MUFU.EX2 R181, R181 ;  /* 0x000000b500b57308 */ /* 0x000ea20000000800 */
[----:B------:R-:W-:Y:S01]  /*12960*/  FSEL R93, R40, -INF , P3 ;  /* 0xff800000285d7808 */ /* 0x000fe20001800000 */
[--C-:B------:R-:W-:Y:S01]  /*12970*/  FFMA.FTZ R103, R103, R0, -R14.reuse ;  /* 0x0000000067677223 */ /* 0x100fe2000001080e */
[----:B------:R-:W-:Y:S01]  /*12980*/  FMNMX.FTZ R20, R37, R20, !PT ;  /* 0x0000001425147209 */ /* 0x000fe20007810000 */
[-CC-:B------:R-:W-:Y:S01]  /*12990*/  FFMA.FTZ R179, R105, R0.reuse, -R14.reuse ;  /* 0x0000000069b37223 */ /* 0x180fe2000001080e */
[C---:B------:R-:W-:Y:S01]  /*129a0*/  ISETP.GT.AND P3, PT, R4.reuse, 0x28, PT ;  /* 0x000000280400780c */ /* 0x040fe20003f64270 */
[--C-:B------:R-:W-:Y:S01]  /*129b0*/  FFMA.FTZ R107, R107, R0, -R14.reuse ;  /* 0x000000006b6b7223 */ /* 0x100fe2000001080e */
[----:B------:R-:W-:Y:S01]  /*129c0*/  FSEL R41, R41, -INF , P2 ;  /* 0xff80000029297808 */ /* 0x000fe20001000000 */
[----:B------:R-:W3:Y:S01]  /*129d0*/  MUFU.EX2 R183, R183 ;  /* 0x000000b700b77308 */ /* 0x000ee20000000800 */
[----:B------:R-:W-:Y:S01]  /*129e0*/  FMNMX.FTZ R20, R93, R20, !PT ;  /* 0x000000145d147209 */ /* 0x000fe20007810000 */
[-CC-:B------:R-:W-:Y:S01]  /*129f0*/  FFMA.FTZ R163, R11, R0.reuse, -R14.reuse ;  /* 0x000000000ba37223 */ /* 0x180fe2000001080e */
[----:B------:R-:W-:Y:S01]  /*12a00*/  ISETP.GT.AND P2, PT, R4, 0x29, PT ;  /* 0x000000290400780c */ /* 0x000fe20003f44270 */
[-CC-:B------:R-:W-:Y:S01]  /*12a10*/  FFMA.FTZ R173, R109, R0.reuse, -R14.reuse ;  /* 0x000000006dad7223 */ /* 0x180fe2000001080e */
[----:B0-----:R-:W-:Y:S01]  /*12a20*/  FSEL R95, R44, -INF , P3 ;  /* 0xff8000002c5f7808 */ /* 0x001fe20001800000 */
[--C-:B------:R-:W-:Y:S01]  /*12a30*/  FFMA.FTZ R161, R9, R0, -R14.reuse ;  /* 0x0000000009a17223 */ /* 0x100fe2000001080e */
[----:B------:R-:W-:Y:S01]  /*12a40*/  FMNMX.FTZ R24, R41, R20, !PT ;  /* 0x0000001429187209 */ /* 0x000fe20007810000 */
[----:B------:R-:W0:Y:S01]  /*12a50*/  MUFU.EX2 R10, R10 ;  /* 0x0000000a000a7308 */ /* 0x000e220000000800 */
[C---:B------:R-:W-:Y:S01]  /*12a60*/  ISETP.GT.AND P3, PT, R4.reuse, 0x30, PT ;  /* 0x000000300400780c */ /* 0x040fe20003f64270 */
[-CC-:B------:R-:W-:Y:S01]  /*12a70*/  FFMA.FTZ R111, R111, R0.reuse, -R14.reuse ;  /* 0x000000006f6f7223 */ /* 0x180fe2000001080e */
[----:B------:R-:W-:Y:S01]  /*12a80*/  FSEL R45, R45, -INF , P2 ;  /* 0xff8000002d2d7808 */ /* 0x000fe20001000000 */
[--C-:B------:R-:W-:Y:S01]  /*12a90*/  FFMA.FTZ R157, R13, R0, -R14.reuse ;  /* 0x000000000d9d7223 */ /* 0x100fe2000001080e */
[----:B------:R-:W-:Y:S01]  /*12aa0*/  FMNMX.FTZ R24, R95, R24, !PT ;  /* 0x000000185f187209 */ /* 0x000fe20007810000 */
[-CC-:B------:R-:W-:Y:S01]  /*12ab0*/  FFMA.FTZ R159, R15, R0.reuse, -R14.reuse ;  /* 0x000000000f9f7223 */ /* 0x180fe2000001080e */
[----:B------:R-:W-:Y:S01]  /*12ac0*/  ISETP.GT.AND P2, PT, R4, 0x31, PT ;  /* 0x000000310400780c */ /* 0x000fe20003f44270 */
[----:B------:R-:W4:Y:S01]  /*12ad0*/  MUFU.EX2 R177, R177 ;  /* 0x000000b100b17308 */ /* 0x000f220000000800 */
[----:B------:R-:W-:Y:S01]  /*12ae0*/  FSEL R97, R48, -INF , P3 ;  /* 0xff80000030617808 */ /* 0x000fe20001800000 */
[--C-:B------:R-:W-:Y:S01]  /*12af0*/  FFMA.FTZ R153, R21, R0, -R14.reuse ;  /* 0x0000000015997223 */ /* 0x100fe2000001080e */
[----:B------:R-:W-:Y:S01]  /*12b00*/  FMNMX.FTZ R24, R45, R24, !PT ;  /* 0x000000182d187209 */ /* 0x000fe20007810000 */
[-CC-:B------:R-:W-:Y:S01]  /*12b10*/  FFMA.FTZ R59, R59, R0.reuse, -R14.reuse ;  /* 0x000000003b3b7223 */ /* 0x180fe2000001080e */
[C---:B------:R-:W-:Y:S01]  /*12b20*/  ISETP.GT.AND P3, PT, R4.reuse, 0x38, PT ;  /* 0x000000380400780c */ /* 0x040fe20003f64270 */
[--C-:B------:R-:W-:Y:S01]  /*12b30*/  FFMA.FTZ R155, R27, R0, -R14.reuse ;  /* 0x000000001b9b7223 */ /* 0x100fe2000001080e */
[----:B------:R-:W-:Y:S01]  /*12b40*/  FSEL R49, R49, -INF , P2 ;  /* 0xff80000031317808 */ /* 0x000fe20001000000 */
[----:B------:R1:W4:Y:S01]  /*12b50*/  MUFU.EX2 R12, R103 ;  /* 0x00000067000c7308 */ /* 0x0003220000000800 */
[----:B------:R-:W-:Y:S01]  /*12b60*/  FMNMX.FTZ R24, R97, R24, !PT ;  /* 0x0000001861187209 */ /* 0x000fe20007810000 */
[-CC-:B------:R-:W-:Y:S01]  /*12b70*/  FFMA.FTZ R38, R67, R0.reuse, -R14.reuse ;  /* 0x0000000043267223 */ /* 0x180fe2000001080e */
[----:B------:R-:W-:Y:S01]  /*12b80*/  ISETP.GT.AND P2, PT, R4, 0x39, PT ;  /* 0x000000390400780c */ /* 0x000fe20003f44270 */
[-CC-:B------:R-:W-:Y:S01]  /*12b90*/  FFMA.FTZ R40, R71, R0.reuse, -R14.reuse ;  /* 0x0000000047287223 */ /* 0x180fe2000001080e */
[----:B------:R-:W-:Y:S01]  /*12ba0*/  FSEL R99, R52, -INF , P3 ;  /* 0xff80000034637808 */ /* 0x000fe20001800000 */
[--C-:B------:R-:W-:Y:S01]  /*12bb0*/  FFMA.FTZ R42, R75, R0, -R14.reuse ;  /* 0x000000004b2a7223 */ /* 0x100fe2000001080e */
[----:B------:R-:W-:Y:S01]  /*12bc0*/  FMNMX.FTZ R26, R49, R24, !PT ;  /* 0x00000018311a7209 */ /* 0x000fe20007810000 */
[----:B------:R-:W4:Y:S01]  /*12bd0*/  MUFU.EX2 R179, R179 ;  /* 0x000000b300b37308 */ /* 0x000f220000000800 */
[C---:B------:R-:W-:Y:S01]  /*12be0*/  ISETP.GT.AND P3, PT, R4.reuse, 0x40, PT ;  /* 0x000000400400780c */ /* 0x040fe20003f64270 */
[-CC-:B------:R-:W-:Y:S01]  /*12bf0*/  FFMA.FTZ R44, R79, R0.reuse, -R14.reuse ;  /* 0x000000004f2c7223 */ /* 0x180fe2000001080e */
[----:B------:R-:W-:Y:S01]  /*12c00*/  FSEL R53, R53, -INF , P2 ;  /* 0xff80000035357808 */ /* 0x000fe20001000000 */
[----:B------:R-:W-:Y:S01]  /*12c10*/  FFMA.FTZ R46, R83, R0, -R14 ;  /* 0x00000000532e7223 */ /* 0x000fe2000001080e */
[----:B------:R-:W-:Y:S01]  /*12c20*/  FMNMX.FTZ R26, R99, R26, !PT ;  /* 0x0000001a631a7209 */ /* 0x000fe20007810000 */
[--C-:B------:R-:W-:Y:S01]  /*12c30*/  IMAD.MOV.U32 R109, RZ, RZ, R151.reuse ;  /* 0x000000ffff6d7224 */ /* 0x100fe200078e0097 */
[----:B------:R-:W-:Y:S01]  /*12c40*/  ISETP.GT.AND P2, PT, R4, 0x41, PT ;  /* 0x000000410400780c */ /* 0x000fe20003f44270 */
[----:B------:R2:W4:Y:S01]  /*12c50*/  MUFU.EX2 R20, R107 ;  /* 0x0000006b00147308 */ /* 0x0005220000000800 */
[----:B------:R-:W-:Y:S01]  /*12c60*/  FSEL R101, R56, -INF , P3 ;  /* 0xff80000038657808 */ /* 0x000fe20001800000 */
[----:B-1----:R-:W-:Y:S01]  /*12c70*/  IMAD.MOV.U32 R103, RZ, RZ, R151 ;  /* 0x000000ffff677224 */ /* 0x002fe200078e0097 */
[----:B------:R-:W-:-:S02]  /*12c80*/  FMNMX.FTZ R26, R53, R26, !PT ;  /* 0x0000001a351a7209 */ /* 0x000fc40007810000 */
[C---:B------:R-:W-:Y:S02]  /*12c90*/  ISETP.GT.AND P3, PT, R4.reuse, 0x48, PT ;  /* 0x000000480400780c */ /* 0x040fe40003f64270 */
[----:B------:R-:W-:Y:S01]  /*12ca0*/  FSEL R57, R57, -INF , P2 ;  /* 0xff80000039397808 */ /* 0x000fe20001000000 */
[----:B------:R-:W-:Y:S01]  /*12cb0*/  MUFU.EX2 R173, R173 ;  /* 0x000000ad00ad7308 */ /* 0x000fe20000000800 */
[----:B------:R-:W-:Y:S01]  /*12cc0*/  FMNMX.FTZ R26, R101, R26, !PT ;  /* 0x0000001a651a7209 */ /* 0x000fe20007810000 */
[----:B--2---:R-:W-:Y:S01]  /*12cd0*/  IMAD.MOV.U32 R107, RZ, RZ, R151 ;  /* 0x000000ffff6b7224 */ /* 0x004fe200078e0097 */
[----:B------:R-:W-:Y:S02]  /*12ce0*/  ISETP.GT.AND P2, PT, R4, 0x49, PT ;  /* 0x000000490400780c */ /* 0x000fe40003f44270 */
[----:B------:R-:W-:Y:S02]  /*12cf0*/  FSEL R89, R60, -INF , P3 ;  /* 0xff8000003c597808 */ /* 0x000fe40001800000 */
[----:B------:R-:W-:Y:S01]  /*12d00*/  FMNMX.FTZ R28, R57, R26, !PT ;  /* 0x0000001a391c7209 */ /* 0x000fe20007810000 */
[----:B------:R-:W-:Y:S01]  /*12d10*/  MUFU.EX2 R24, R111 ;  /* 0x0000006f00187308 */ /* 0x000fe20000000800 */
[----:B------:R-:W-:-:S02]  /*12d20*/  ISETP.GT.AND P3, PT, R4, 0x50, PT ;  /* 0x000000500400780c */ /* 0x000fc40003f64270 */
[----:B------:R-:W-:Y:S02]  /*12d30*/  FSEL R61, R61, -INF , P2 ;  /* 0xff8000003d3d7808 */ /* 0x000fe40001000000 */
[----:B------:R-:W-:Y:S02]  /*12d40*/  FMNMX.FTZ R28, R89, R28, !PT ;  /* 0x0000001c591c7209 */ /* 0x000fe40007810000 */
[----:B------:R-:W-:Y:S01]  /*12d50*/  ISETP.GT.AND P2, PT, R4, 0x51, PT ;  /* 0x000000510400780c */ /* 0x000fe20003f44270 */
[----:B------:R1:W-:Y:S01]  /*12d60*/  MUFU.EX2 R26, R30 ;  /* 0x0000001e001a7308 */ /* 0x0003e20000000800 */
[----:B------:R-:W-:Y:S02]  /*12d70*/  FSEL R47, R64, -INF , P3 ;  /* 0xff800000402f7808 */ /* 0x000fe40001800000 */
[----:B------:R-:W-:Y:S02]  /*12d80*/  FMNMX.FTZ R28, R61, R28, !PT ;  /* 0x0000001c3d1c7209 */ /* 0x000fe40007810000 */
[----:B------:R-:W-:-:S02]  /*12d90*/  ISETP.GT.AND P3, PT, R4, 0x58, PT ;  /* 0x000000580400780c */ /* 0x000fc40003f64270 */
[----:B------:R-:W-:Y:S01]  /*12da0*/  FSEL R65, R65, -INF , P2 ;  /* 0xff80000041417808 */ /* 0x000fe20001000000 */
[----:B------:R-:W-:Y:S01]  /*12db0*/  MUFU.EX2 R175, R175 ;  /* 0x000000af00af7308 */ /* 0x000fe20000000800 */
[----:B------:R-:W-:Y:S02]  /*12dc0*/  FMNMX.FTZ R28, R47, R28, !PT ;  /* 0x0000001c2f1c7209 */ /* 0x000fe40007810000 */
[----:B------:R-:W-:Y:S02]  /*12dd0*/  ISETP.GT.AND P2, PT, R4, 0x59, PT ;  /* 0x000000590400780c */ /* 0x000fe40003f44270 */
[----:B------:R-:W-:Y:S02]  /*12de0*/  FSEL R35, R68, -INF , P3 ;  /* 0xff80000044237808 */ /* 0x000fe40001800000 */
[----:B-1----:R-:W-:Y:S01]  /*12df0*/  FMNMX.FTZ R30, R65, R28, !PT ;  /* 0x0000001c411e7209 */ /* 0x002fe20007810000 */
        /* <DEDUP_REMOVED lines=26> */
[----:B------:R-:W-:Y:S01]  /*12fa0*/  FMNMX.FTZ R32, R55, R32, !PT ;  /* 0x0000002037207209 */ /* 0x000fe20007810000 */
[-CC-:B-1----:R-:W-:Y:S01]  /*12fb0*/  FFMA.FTZ R36, R63, R0.reuse, -R14.reuse ;  /* 0x000000003f247223 */ /* 0x182fe2000001080e */
[----:B------:R-:W-:Y:S01]  /*12fc0*/  ISETP.GT.AND P2, PT, R4, 0x79, PT ;  /* 0x000000790400780c */ /* 0x000fe20003f44270 */
[----:B------:R-:W-:Y:S01]  /*12fd0*/  FFMA.FTZ R14, R87, R0, -R14 ;  /* 0x00000000570e7223 */ /* 0x000fe2000001080e */
[----:B------:R-:W-:Y:S02]  /*12fe0*/  FSEL R7, R84, -INF , P3 ;  /* 0xff80000054077808 */ /* 0x000fe40001800000 */
[----:B------:R-:W-:Y:S01]  /*12ff0*/  FMNMX.FTZ R4, R81, R32, !PT ;  /* 0x0000002051047209 */ /* 0x000fe20007810000 */
[----:B------:R-:W-:Y:S01]  /*13000*/  MUFU.EX2 R36, R36 ;  /* 0x0000002400247308 */ /* 0x000fe20000000800 */
[----:B------:R-:W-:-:S02]  /*13010*/  FSEL R85, R85, -INF , P2 ;  /* 0xff80000055557808 */ /* 0x000fc40001000000 */
[----:B------:R-:W-:Y:S02]  /*13020*/  FMNMX.FTZ R4, R7, R4, !PT ;  /* 0x0000000407047209 */ /* 0x000fe40007810000 */
[----:B------:R-:W-:Y:S02]  /*13030*/  IADD3 R52, R195, -R192, RZ ;  /* 0x800000c0c3347210 */ /* 0x000fe40007ffe0ff */
[----:B------:R-:W-:Y:S01]  /*13040*/  FMNMX.FTZ R4, R85, R4, !PT ;  /* 0x0000000455047209 */ /* 0x000fe20007810000 */
[----:B------:R-:W-:Y:S01]  /*13050*/  MUFU.EX2 R32, R59 ;  /* 0x0000003b00207308 */ /* 0x000fe20000000800 */
[-C--:B------:R-:W-:Y:S01]  /*13060*/  MOV R111, R151.reuse ;  /* 0x00000097006f7202 */ /* 0x080fe20000000f00 */
[----:B------:R-:W-:Y:S01]  /*13070*/  IMAD R52, R193, 0x80, R52 ;  /* 0x00000080c1347824 */ /* 0x000fe200078e0234 */
[----:B------:R-:W-:Y:S01]  /*13080*/  MOV R105, R151 ;  /* 0x0000009700697202 */ /* 0x000fe20000000f00 */
        /* <DEDUP_REMOVED lines=10> */
[----:B-1----:R-:W-:-:S04]  /*13130*/  FMNMX.FTZ R4, R3, R4, !PT ;  /* 0x0000000403047209 */ /* 0x002fc80007810000 */
[C---:B------:R-:W-:Y:S01]  /*13140*/  FSETP.NEU.FTZ.AND P2, PT, R4.reuse, -INF , PT ;  /* 0xff8000000400780b */ /* 0x040fe20003f5d000 */
[----:B------:R-:W-:Y:S02]  /*13150*/  FMUL.FTZ R3, R4, R0 ;  /* 0x0000000004037220 */ /* 0x000fe40000410000 */
[----:B------:R-:W-:Y:S03]  /*13160*/  MUFU.EX2 R44, R44 ;  /* 0x0000002c002c7308 */ /* 0x000fe60000000800 */
[----:B------:R-:W-:-:S05]  /*13170*/  FSEL R48, R3, RZ, P2 ;  /* 0x000000ff03307208 */ /* 0x000fca0001000000 */
[-CC-:B------:R-:W-:Y:S01]  /*13180*/  FFMA.FTZ R180, R39, R0.reuse, -R48.reuse ;  /* 0x0000000027b47223 */ /* 0x180fe20000010830 */
[-C--:B------:R-:W-:Y:S01]  /*13190*/  FFMA.FTZ R3, R34, R0.reuse, -R48 ;  /* 0x0000000022037223 */ /* 0x080fe20000010830 */
[----:B------:R-:W-:Y:S01]  /*131a0*/  FADD.FTZ R34, R181, R6 ;  /* 0x00000006b5227221 */ /* 0x000fe20000010000 */
[-CC-:B------:R-:W-:Y:S01]  /*131b0*/  FFMA.FTZ R182, R25, R0.reuse, -R48.reuse ;  /* 0x0000000019b67223 */ /* 0x180fe20000010830 */
[-CC-:B------:R-:W-:Y:S01]  /*131c0*/  FFMA.FTZ R9, R29, R0.reuse, -R48.reuse ;  /* 0x000000001d097223 */ /* 0x180fe20000010830 */
[-C--:B------:R-:W-:Y:S01]  /*131d0*/  FFMA.FTZ R176, R43, R0.reuse, -R48 ;  /* 0x000000002bb07223 */ /* 0x080fe20000010830 */
[----:B------:R-:W-:Y:S01]  /*131e0*/  MUFU.EX2 R180, R180 ;  /* 0x000000b400b47308 */ /* 0x000fe20000000800 */
[----:B---3--:R-:W-:Y:S01]  /*131f0*/  FADD.FTZ R11, R183, R34 ;  /* 0x00000022b70b7221 */ /* 0x008fe20000010000 */
[-CC-:B------:R-:W-:Y:S01]  /*13200*/  FFMA.FTZ R13, R33, R0.reuse, -R48.reuse ;  /* 0x00000000210d7223 */ /* 0x180fe20000010830 */
[-CC-:B------:R-:W-:Y:S01]  /*13210*/  FFMA.FTZ R178, R91, R0.reuse, -R48.reuse ;  /* 0x000000005bb27223 */ /* 0x180fe20000010830 */
[-CC-:B------:R-:W-:Y:S01]  /*13220*/  FFMA.FTZ R15, R37, R0.reuse, -R48.reuse ;  /* 0x00000000250f7223 */ /* 0x180fe20000010830 */
[----:B0-----:R-:W-:Y:S01]  /*13230*/  FADD.FTZ R34, R10, R11 ;  /* 0x0000000b0a227221 */ /* 0x001fe20000010000 */
[-CC-:B------:R-:W-:Y:S01]  /*13240*/  FFMA.FTZ R172, R93, R0.reuse, -R48.reuse ;  /* 0x000000005dac7223 */ /* 0x180fe20000010830 */
[-C--:B------:R-:W-:Y:S01]  /*13250*/  FFMA.FTZ R21, R41, R0.reuse, -R48 ;  /* 0x0000000029157223 */ /* 0x080fe20000010830 */
[----:B------:R-:W0:Y:S01]  /*13260*/  MUFU.EX2 R3, R3 ;  /* 0x0000000300037308 */ /* 0x000e220000000800 */
[----:B----4-:R-:W-:Y:S01]  /*13270*/  FADD.FTZ R11, R177, R34 ;  /* 0x00000022b10b7221 */ /* 0x010fe20000010000 */
[-CC-:B------:R-:W-:Y:S01]  /*13280*/  FFMA.FTZ R174, R95, R0.reuse, -R48.reuse ;  /* 0x000000005fae7223 */ /* 0x180fe20000010830 */
[-C--:B------:R-:W-:Y:S01]  /*13290*/  FFMA.FTZ R25, R45, R0.reuse, -R48 ;  /* 0x000000002d197223 */ /* 0x080fe20000010830 */
[----:B------:R-:W-:Y:S01]  /*132a0*/  SHF.R.S32.HI R41, RZ, 0x1f, R52 ;  /* 0x0000001fff297819 */ /* 0x000fe20000011434 */
        /* <DEDUP_REMOVED lines=16> */
[-CC-:B------:R-:W-:Y:S01]  /*133b0*/  FFMA.FTZ R65, R65, R0.reuse, -R48.reuse ;  /* 0x0000000041417223 */ /* 0x180fe20000010830 */
[----:B------:R-:W-:Y:S01]  /*133c0*/  FADD.FTZ R50, R24, R39 ;  /* 0x0000002718327221 */ /* 0x000fe20000010000 */
[-CC-:B------:R-:W-:Y:S01]  /*133d0*/  FFMA.FTZ R35, R35, R0.reuse, -R48.reuse ;  /* 0x0000000023237223 */ /* 0x180fe20000010830 */
[----:B------:R-:W0:Y:S01]  /*133e0*/  MUFU.EX2 R176, R176 ;  /* 0x000000b000b07308 */ /* 0x000e220000000800 */
[----:B-1----:R-:W-:Y:S01]  /*133f0*/  FADD.FTZ R34, R182, R11 ;  /* 0x0000000bb6227221 */ /* 0x002fe20000010000 */
[----:B------:R-:W-:Y:S01]  /*13400*/  F2FP.F16.F32.PACK_AB R181, R6, R181 ;  /* 0x000000b506b5723e */ /* 0x000fe200000000ff */
[-CC-:B------:R-:W-:Y:S01]  /*13410*/  FFMA.FTZ R69, R69, R0.reuse, -R48.reuse ;  /* 0x0000000045457223 */ /* 0x180fe20000010830 */
[-CC-:B------:R-:W-:Y:S01]  /*13420*/  FFMA.FTZ R51, R51, R0.reuse, -R48.reuse ;  /* 0x0000000033337223 */ /* 0x180fe20000010830 */
[-CC-:B------:R-:W-:Y:S01]  /*13430*/  FFMA.FTZ R73, R73, R0.reuse, -R48.reuse ;  /* 0x0000000049497223 */ /* 0x180fe20000010830 */
[-CC-:B------:R-:W-:Y:S01]  /*13440*/  FFMA.FTZ R31, R31, R0.reuse, -R48.reuse ;  /* 0x000000001f1f7223 */ /* 0x180fe20000010830 */
[-C--:B------:R-:W-:Y:S01]  /*13450*/  FFMA.FTZ R77, R77, R0.reuse, -R48 ;  /* 0x000000004d4d7223 */ /* 0x080fe20000010830 */
[----:B------:R-:W1:Y:S01]  /*13460*/  MUFU.EX2 R13, R13 ;  /* 0x0000000d000d7308 */ /* 0x000e620000000800 */
[----:B--2---:R-:W-:Y:S01]  /*13470*/  FADD.FTZ R11, R9, R34 ;  /* 0x00000022090b7221 */ /* 0x004fe20000010000 */
[-CC-:B------:R-:W-:Y:S01]  /*13480*/  FFMA.FTZ R55, R55, R0.reuse, -R48.reuse ;  /* 0x0000000037377223 */ /* 0x180fe20000010830 */
[-CC-:B------:R-:W-:Y:S01]  /*13490*/  FFMA.FTZ R81, R81, R0.reuse, -R48.reuse ;  /* 0x0000000051517223 */ /* 0x180fe20000010830 */
[-CC-:B------:R-:W-:Y:S01]  /*134a0*/  FFMA.FTZ R7, R7, R0.reuse, -R48.reuse ;  /* 0x0000000007077223 */ /* 0x180fe20000010830 */
[----:B------:R-:W-:Y:S01]  /*134b0*/  FFMA.FTZ R48, R85, R0, -R48 ;  /* 0x0000000055307223 */ /* 0x000fe20000010830 */
[----:B------:R-:W-:Y:S01]  /*134c0*/  F2FP.F16.F32.PACK_AB R182, R9, R182 ;  /* 0x000000b609b6723e */ /* 0x000fe200000000ff */
[----:B------:R-:W-:Y:S01]  /*134d0*/  IMAD.MOV.U32 R101, RZ, RZ, R151 ;  /* 0x000000ffff657224 */ /* 0x000fe200078e0097 */
[----:B------:R-:W2:Y:S01]  /*134e0*/  MUFU.EX2 R178, R178 ;  /* 0x000000b200b27308 */ /* 0x000ea20000000800 */
[----:B0-----:R-:W-:Y:S01]  /*134f0*/  FADD.FTZ R34, R176, R11 ;  /* 0x0000000bb0227221 */ /* 0x001fe20000010000 */
[----:B------:R-:W-:Y:S01]  /*13500*/  FADD.FTZ R11, R175, R50 ;  /* 0x00000032af0b7221 */ /* 0x000fe20000010000 */
[----:B------:R-:W-:Y:S01]  /*13510*/  F2FP.F16.F32.PACK_AB R180, R3, R180 ;  /* 0x000000b403b4723e */ /* 0x000fe200000000ff */
[----:B------:R-:W-:Y:S01]  /*13520*/  IMAD.MOV.U32 R97, RZ, RZ, R151 ;  /* 0x000000ffff617224 */ /* 0x000fe200078e0097 */
[----:B------:R-:W-:Y:S01]  /*13530*/  IADD3 R9, R150, -0x2, RZ ;  /* 0xfffffffe96097810 */ /* 0x000fe20007ffe0ff */
[----:B------:R-:W-:Y:S01]  /*13540*/  FADD.FTZ R50, R26, R11 ;  /* 0x0000000b1a327221 */ /* 0x000fe20000010000 */
[----:B------:R-:W-:Y:S01]  /*13550*/  LEA.HI R11, R41, R52, RZ, 0x7 ;  /* 0x00000034290b7211 */ /* 0x000fe200078f38ff */
[----:B------:R-:W0:Y:S01]  /*13560*/  MUFU.EX2 R15, R15 ;  /* 0x0000000f000f7308 */ /* 0x000e220000000800 */
[----:B-1----:R-:W-:Y:S01]  /*13570*/  FADD.FTZ R39, R13, R34 ;  /* 0x000000220d277221 */ /* 0x002fe20000010000 */
[----:B------:R-:W-:Y:S01]  /*13580*/  FADD.FTZ R41, R169, R50 ;  /* 0x00000032a9297221 */ /* 0x000fe20000010000 */
[----:B------:R-:W-:Y:S01]  /*13590*/  SHF.R.S32.HI R11, RZ, 0x7, R11 ;  /* 0x00000007ff0b7819 */ /* 0x000fe2000001140b */
[----:B------:R-:W-:Y:S01]  /*135a0*/  IMAD.MOV.U32 R95, RZ, RZ, R151 ;  /* 0x000000ffff5f7224 */ /* 0x000fe200078e0097 */
[----:B------:R-:W-:Y:S01]  /*135b0*/  F2FP.F16.F32.PACK_AB R183, R10, R183 ;  /* 0x000000b70ab7723e */ /* 0x000fe200000000ff */
[----:B------:R-:W-:Y:S01]  /*135c0*/  FADD.FTZ R50, R28, R41 ;  /* 0x000000291c327221 */ /* 0x000fe20000010000 */
[----:B------:R-:W-:Y:S01]  /*135d0*/  F2FP.F16.F32.PACK_AB R177, R12, R177 ;  /* 0x000000b10cb1723e */ /* 0x000fe200000000ff */
[----:B------:R-:W1:Y:S01]  /*135e0*/  MUFU.EX2 R172, R172 ;  /* 0x000000ac00ac7308 */ /* 0x000e620000000800 */
[----:B--2---:R-:W-:Y:S01]  /*135f0*/  FADD.FTZ R34, R178, R39 ;  /* 0x00000027b2227221 */ /* 0x004fe20000010000 */
[----:B------:R-:W-:Y:S01]  /*13600*/  FADD.FTZ R41, R171, R50 ;  /* 0x00000032ab297221 */ /* 0x000fe20000010000 */
[----:B------:R-:W-:Y:S01]  /*13610*/  F2FP.F16.F32.PACK_AB R179, R20, R179 ;  /* 0x000000b314b3723e */ /* 0x000fe200000000ff */
[--C-:B------:R-:W-:Y:S01]  /*13620*/  IMAD.MOV.U32 R91, RZ, RZ, R151.reuse ;  /* 0x000000ffff5b7224 */ /* 0x100fe200078e0097 */
[----:B------:R-:W-:Y:S01]  /*13630*/  F2FP.F16.F32.PACK_AB R173, R24, R173 ;  /* 0x000000ad18ad723e */ /* 0x000fe200000000ff */
[----:B------:R-:W-:Y:S01]  /*13640*/  IMAD.MOV.U32 R89, RZ, RZ, R151 ;  /* 0x000000ffff597224 */ /* 0x000fe200078e0097 */
[----:B------:R-:W-:Y:S01]  /*13650*/  F2FP.F16.F32.PACK_AB R175, R26, R175 ;  /* 0x000000af1aaf723e */ /* 0x000fe200000000ff */
[----:B------:R-:W2:Y:S01]  /*13660*/  MUFU.EX2 R21, R21 ;  /* 0x0000001500157308 */ /* 0x000ea20000000800 */
[----:B0-----:R-:W-:Y:S01]  /*13670*/  FADD.FTZ R39, R15, R34 ;  /* 0x000000220f277221 */ /* 0x001fe20000010000 */
[----:B------:R-:W-:-:S02]  /*13680*/  F2FP.F16.F32.PACK_AB R169, R28, R169 ;  /* 0x000000a91ca9723e */ /* 0x000fc400000000ff */
[----:B------:R-:W-:Y:S02]  /*13690*/  F2FP.F16.F32.PACK_AB R171, R30, R171 ;  /* 0x000000ab1eab723e */ /* 0x000fe400000000ff */
[----:B------:R-:W-:Y:S02]  /*136a0*/  F2FP.F16.F32.PACK_AB R176, R13, R176 ;  /* 0x000000b00db0723e */ /* 0x000fe400000000ff */
[----:B------:R-:W0:Y:S01]  /*136b0*/  MUFU.EX2 R174, R174 ;  /* 0x000000ae00ae7308 */ /* 0x000e220000000800 */
[----:B-1----:R-:W-:Y:S01]  /*136c0*/  FADD.FTZ R34, R172, R39 ;  /* 0x00000027ac227221 */ /* 0x002fe20000010000 */
[----:B------:R-:W-:Y:S02]  /*136d0*/  F2FP.F16.F32.PACK_AB R178, R15, R178 ;  /* 0x000000b20fb2723e */ /* 0x000fe400000000ff */
[-C--:B------:R-:W-:Y:S02]  /*136e0*/  MOV R150, R151.reuse ;  /* 0x0000009700967202 */ /* 0x080fe40000000f00 */
[----:B------:R-:W-:-:S02]  /*136f0*/  MOV R99, R151 ;  /* 0x0000009700637202 */ /* 0x000fc40000000f00 */
[----:B------:R-:W1:Y:S01]  /*13700*/  MUFU.EX2 R25, R25 ;  /* 0x0000001900197308 */ /* 0x000e620000000800 */
[C---:B--2---:R-:W-:Y:S01]  /*13710*/  FADD.FTZ R39, R21.reuse, R34 ;  /* 0x0000002215277221 */ /* 0x044fe20000010000 */
[----:B------:R-:W-:Y:S01]  /*13720*/  FADD.FTZ R34, R30, R41 ;  /* 0x000000291e227221 */ /* 0x000fe20000010000 */
[----:B------:R-:W-:Y:S02]  /*13730*/  F2FP.F16.F32.PACK_AB R172, R21, R172 ;  /* 0x000000ac15ac723e */ /* 0x000fe400000000ff */
[----:B------:R-:W-:Y:S01]  /*13740*/  MOV R93, R151 ;  /* 0x00000097005d7202 */ /* 0x000fe20000000f00 */
        /* <DEDUP_REMOVED lines=11> */
[----:B------:R-:W-:Y:S01]  /*13800*/  FADD.FTZ R41, R161, R34 ;  /* 0x00000022a1297221 */ /* 0x000fe20000010000 */
[----:B------:R-:W-:Y:S01]  /*13810*/  F2FP.F16.F32.PACK_AB R161, R38, R161 ;  /* 0x000000a126a1723e */ /* 0x000fe200000000ff */
[----:B------:R-:W1:Y:S01]  /*13820*/  MUFU.EX2 R170, R170 ;  /* 0x000000aa00aa7308 */ /* 0x000e620000000800 */
[----:B--2---:R-:W-:Y:S01]  /*13830*/  FADD.FTZ R2, R168, R39 ;  /* 0x00000027a8027221 */ /* 0x004fe20000010000 */
[----:B------:R-:W-:-:S04]  /*13840*/  FADD.FTZ R34, R38, R41 ;  /* 0x0000002926227221 */ /* 0x000fc80000010000 */
[----:B------:R-:W-:Y:S01]  /*13850*/  FADD.FTZ R41, R163, R34 ;  /* 0x00000022a3297221 */ /* 0x000fe20000010000 */
[C---:B------:R-:W-:Y:S01]  /*13860*/  F2FP.F16.F32.PACK_AB R163, R40.reuse, R163 ;  /* 0x000000a328a3723e */ /* 0x040fe200000000ff */
        /* <DEDUP_REMOVED lines=15> */
[----:B--2---:R-:W-:Y:S01]  /*13960*/  FADD.FTZ R2, R166, R39 ;  /* 0x00000027a6027221 */ /* 0x004fe20000010000 */
[----:B------:R-:W-:Y:S01]  /*13970*/  FADD.FTZ R39, R157, R6 ;  /* 0x000000069d277221 */ /* 0x000fe20000010000 */
[----:B------:R-:W-:-:S03]  /*13980*/  F2FP.F16.F32.PACK_AB R157, R42, R157 ;  /* 0x0000009d2a9d723e */ /* 0x000fc600000000ff */
[----:B------:R-:W-:Y:S02]  /*13990*/  FADD.FTZ R6, R42, R39 ;  /* 0x000000272a067221 */ /* 0x000fe40000010000 */
[----:B------:R-:W2:Y:S01]  /*139a0*/  MUFU.EX2 R160, R65 ;  /* 0x0000004100a07308 */ /* 0x000ea20000000800 */
[----:B0-----:R-:W-:Y:S01]  /*139b0*/  FADD.FTZ R2, R37, R2 ;  /* 0x0000000225027221 */ /* 0x001fe20000010000 */
[----:B------:R-:W-:Y:S01]  /*139c0*/  FADD.FTZ R41, R159, R6 ;  /* 0x000000069f297221 */ /* 0x000fe20000010000 */
[C---:B------:R-:W-:Y:S02]  /*139d0*/  F2FP.F16.F32.PACK_AB R159, R44.reuse, R159 ;  /* 0x0000009f2c9f723e */ /* 0x040fe400000000ff */
[----:B------:R-:W-:Y:S01]  /*139e0*/  F2FP.F16.F32.PACK_AB R166, R37, R166 ;  /* 0x000000a625a6723e */ /* 0x000fe200000000ff */
[----:B------:R-:W-:Y:S02]  /*139f0*/  FADD.FTZ R6, R44, R41 ;  /* 0x000000292c067221 */ /* 0x000fe40000010000 */
        /* <DEDUP_REMOVED lines=26> */
[----:B------:R-:W-:Y:S02]  /*13ba0*/  F2FP.F16.F32.PACK_AB R155, R14, R155 ;  /* 0x0000009b0e9b723e */ /* 0x000fe400000000ff */
[----:B------:R-:W-:-:S04]  /*13bb0*/  VIMNMX R14, RZ, R11, !PT ;  /* 0x0000000bff0e7248 */ /* 0x000fc80007fe0100 */
[----:B------:R-:W2:Y:S01]  /*13bc0*/  MUFU.EX2 R152, R81 ;  /* 0x0000005100987308 */ /* 0x000ea20000000800 */
[C---:B0-----:R-:W-:Y:S01]  /*13bd0*/  FADD.FTZ R2, R158.reuse, R39 ;  /* 0x000000279e027221 */ /* 0x041fe20000010000 */
[----:B------:R-:W-:Y:S02]  /*13be0*/  ISETP.GE.AND P2, PT, R9, R14, PT ;  /* 0x0000000e0900720c */ /* 0x000fe40003f46270 */
[----:B------:R-:W-:-:S04]  /*13bf0*/  F2FP.F16.F32.PACK_AB R158, R158, R31 ;  /* 0x0000001f9e9e723e */ /* 0x000fc800000000ff */
[----:B------:R1:W0:Y:S08]  /*13c00*/  MUFU.EX2 R154, R7 ;  /* 0x00000007009a7308 */ /* 0x0002300000000800 */
[----:B------:R-:W3:Y:S01]  /*13c10*/  MUFU.EX2 R3, R48 ;  /* 0x0000003000037308 */ /* 0x000ee20000000800 */
[----:B-1----:R-:W-:-:S04]  /*13c20*/  FADD.FTZ R7, R55, R2 ;  /* 0x0000000237077221 */ /* 0x002fc80000010000 */
[C---:B--2---:R-:W-:Y:S01]  /*13c30*/  FADD.FTZ R7, R152.reuse, R7 ;  /* 0x0000000798077221 */ /* 0x044fe20000010000 */
[----:B------:R-:W-:-:S03]  /*13c40*/  F2FP.F16.F32.PACK_AB R152, R152, R55 ;  /* 0x000000379898723e */ /* 0x000fc600000000ff */
[----:B0-----:R-:W-:-:S04]  /*13c50*/  FADD.FTZ R2, R154, R7 ;  /* 0x000000079a027221 */ /* 0x001fc80000010000 */
[C---:B---3--:R-:W-:Y:S01]  /*13c60*/  FADD.FTZ R7, R3.reuse, R2 ;  /* 0x0000000203077221 */ /* 0x048fe20000010000 */
[----:B------:R-:W-:Y:S01]  /*13c70*/  F2FP.F16.F32.PACK_AB R154, R3, R154 ;  /* 0x0000009a039a723e */ /* 0x000fe200000000ff */
[----:B------:R-:W-:Y:S02]  /*13c80*/  IMAD.MOV.U32 R2, RZ, RZ, 0x3f800000 ;  /* 0x3f800000ff027424 */ /* 0x000fe400078e00ff */
[----:B------:R-:W-:Y:S01]  /*13c90*/  IMAD.MOV.U32 R3, RZ, RZ, 0x3f800000 ;  /* 0x3f800000ff037424 */ /* 0x000fe200078e00ff */
[----:B------:R-:W-:Y:S06]  /*13ca0*/  @!P2 BRA `(.L_x_2384) ;  /* 0x0000002c00f8a947 */ /* 0x000fec0003800000 */
[----:B------:R-:W-:Y:S01]  /*13cb0*/  BSSY B1, `(.L_x_2384) ;  /* 0x00002fd000017945 */ /* 0x000fe20003800000 */
[----:B------:R-:W-:Y:S01]  /*13cc0*/  MOV R13, R5 ;  /* 0x00000005000d7202 */ /* 0x000fe20000000f00 */
[----:B------:R-:W-:Y:S01]  /*13cd0*/  IMAD.MOV.U32 R12, RZ, RZ, R4 ;  /* 0x000000ffff0c7224 */ /* 0x000fe200078e0004 */
[----:B------:R-:W-:Y:S01]  /*13ce0*/  MOV R21, R185 ;  /* 0x000000b900157202 */ /* 0x000fe20000000f00 */
        /* <DEDUP_REMOVED lines=33> */
[----:B------:R-:W-:-:S07]  /*13f00*/  CS2R R88, SRZ ;  /* 0x0000000000587805 */ /* 0x000fce000001ff00 */
.L_x_2395:
[----:B------:R-:W-:-:S05]  /*13f10*/  VIADD R0, R21, 0x1 ;  /* 0x0000000115007836 */ /* 0x000fca0000000000 */
[----:B------:R-:W-:-:S04]  /*13f20*/  ISETP.NE.AND P2, PT, R0, 0x2, PT ;  /* 0x000000020000780c */ /* 0x000fc80003f45270 */
[----:B------:R-:W-:Y:S02]  /*13f30*/  SEL R5, RZ, 0x1, P2 ;  /* 0x00000001ff057807 */ /* 0x000fe40001000000 */
[----:B------:R-:W-:Y:S02]  /*13f40*/  SEL R185, R0, RZ, P2 ;  /* 0x000000ff00b97207 */ /* 0x000fe40001000000 */
[----:B------:R-:W-:Y:S01]  /*13f50*/  LOP3.LUT R188, R20, R5, RZ, 0x3c, !PT ;  /* 0x0000000514bc7212 */ /* 0x000fe200078e3cff */
[----:B------:R-:W-:Y:S06]  /*13f60*/  @!P0 BRA `(.L_x_2385) ;  /* 0x0000000000048947 */ /* 0x000fec0003800000 */
[----:B------:R-:W-:Y:S01]  /*13f70*/  BPT.TRAP 0x1 ;  /* 0x000000040000795c */ /* 0x000fe20000300000 */
.L_x_2385:
[----:B------:R-:W-:Y:S02]  /*13f80*/  LEA R15, R185, R18, 0x3 ;  /* 0x00000012b90f7211 */ /* 0x000fe400078e18ff */
[----:B------:R-:W-:-:S04]  /*13f90*/  SHF.L.U32 R0, R188, 0x1f, RZ ;  /* 0x0000001fbc007819 */ /* 0x000fc800000006ff */
[----:B------:R0:W1:Y:S01]  /*13fa0*/  SYNCS.PHASECHK.TRANS64.TRYWAIT P2, [R15+URZ+0x34830], R0 ;  /* 0x034830000f0075a7 */ /* 0x000062000804017f */
[----:B------:R-:W-:Y:S05]  /*13fb0*/  @!P0 BRA `(.L_x_2386) ;  /* 0x0000000000048947 */ /* 0x000fea0003800000 */
[----:B------:R-:W-:Y:S01]  /*13fc0*/  BPT.TRAP 0x1 ;  /* 0x000000040000795c */ /* 0x000fe20000300000 */
.L_x_2386:
[----:B------:R-:W-:Y:S01]  /*13fd0*/  BSSY B2, `(.L_x_2387) ;  /* 0x0000006000027945 */ /* 0x000fe20003800000 */
[----:B------:R-:W-:Y:S02]  /*13fe0*/  IMAD R4, R185, 0xc00, R8 ;  /* 0x00000c00b9047824 */ /* 0x000fe400078e0208 */
[----:B------:R-:W-:Y:S01]  /*13ff0*/  IMAD.MOV.U32 R5, RZ, RZ, 0x40000040 ;  /* 0x40000040ff057424 */ /* 0x000fe200078e00ff */
[----:B-1----:R-:W-:Y:S06]  /*14000*/  @P2 BRA `(.L_x_2388) ;  /* 0x0000000000082947 */ /* 0x002fec0003800000 */
[----:B------:R-:W1:Y:S02]  /*14010*/  SYNCS.PHASECHK.TRANS64.TRYWAIT P2, [R15+URZ+0x34830], R0 ;  /* 0x034830000f0075a7 */ /* 0x000e64000804017f */
[----:B-1----:R-:W-:Y:S05]  /*14020*/  @!P2 BRA `(.L_x_2389) ;  /* 0x000000e800d0a947 */ /* 0x002fea0003800000 */
.L_x_2388:
[----:B------:R-:W-:Y:S05]  /*14030*/  BSYNC B2 ;  /* 0x0000000000027941 */ /* 0x000fea0003800000 */
.L_x_2387:
[----:B------:R-:W2:Y:S04]  /*14040*/  LDL.64 R24, [R1+0x30] ;  /* 0x0000300001187983 */ /* 0x000ea80000100a00 */
[----:B------:R-:W3:Y:S04]  /*14050*/  LDL.64 R230, [R1+0x28] ;  /* 0x0000280001e67983 */ /* 0x000ee80000100a00 */
[----:B------:R-:W4:Y:S01]  /*14060*/  LDL.64 R228, [R1+0x20] ;  /* 0x0000200001e47983 */ /* 0x000f220000100a00 */
[C---:B------:R-:W-:Y:S02]  /*14070*/  R2UR UR6, R4.reuse ;  /* 0x00000000040672ca */ /* 0x040fe400000e0000 */
[----:B------:R-:W-:Y:S01]  /*14080*/  R2UR UR7, R5 ;  /* 0x00000000050772ca */ /* 0x000fe200000e0000 */
[----:B------:R-:W5:Y:S01]  /*14090*/  LDL.64 R234, [R1+0x18] ;  /* 0x0000180001ea7983 */ /* 0x000f620000100a00 */
[----:B------:R-:W-:Y:S01]  /*140a0*/  VIADD R10, R4, 0x2 ;  /* 0x00000002040a7836 */ /* 0x000fe20000000000 */
[----:B------:R-:W-:-:S02]  /*140b0*/  MOV R11, 0x40000040 ;  /* 0x40000040000b7802 */ /* 0x000fc40000000f00 */
        /* <DEDUP_REMOVED lines=9> */
[----:B------:R-:W-:Y:S01]  /*14150*/  VIADD R10, R4, 0x4 ;  /* 0x00000004040a7836 */ /* 0x000fe20000000000 */
[----:B------:R-:W2:Y:S01]  /*14160*/  LDL.64 R230, [R1+0x8] ;  /* 0x0000080001e67983 */ /* 0x000ea20000100a00 */
[----:B------:R-:W-:Y:S01]  /*14170*/  IMAD.MOV.U32 R11, RZ, RZ, 0x40000040 ;  /* 0x40000040ff0b7424 */ /* 0x000fe200078e00ff */
        /* <DEDUP_REMOVED lines=9> */
[----:B------:R-:W3:Y:S01]  /*14210*/  LDL.64 R228, [R1] ;  /* 0x0000000001e47983 */ /* 0x000ee20000100a00 */
[----:B------:R-:W-:-:S02]  /*14220*/  WARPGROUP.DEPBAR.LE gsb0, 0x0 ;  /* 0x00008000000079c5 */ /* 0x000fc40000010000 */
[----:B------:R-:W-:-:S07]  /*14230*/  WARPGROUP.ARRIVE ;  /* 0x00000000000079c5 */ /* 0x000fce0000000000 */
[----:B------:R-:W-:Y:S01]  /*14240*/  HGMMA.64x128x16.F32 R24, gdesc[UR4], R24, gsb0 ;  /* 0x01e00000041879f0 */ /* 0x000fe20008000818 */
[----:B------:R-:W-:Y:S02]  /*14250*/  R2UR UR6, R10 ;  /* 0x000000000a0672ca */ /* 0x000fe400000e0000 */
[----:B------:R-:W-:Y:S02]  /*14260*/  R2UR UR7, R11 ;  /* 0x000000000b0772ca */ /* 0x000fe400000e0000 */
[----:B-----5:R-:W-:Y:S02]  /*14270*/  R2UR UR4, R234 ;  /* 0x00000000ea0472ca */ /* 0x020fe400000e0000 */
[----:B------:R-:W-:Y:S01]  /*14280*/  R2UR UR5, R235 ;  /* 0x00000000eb0572ca */ /* 0x000fe200000e0000 */
[----:B------:R-:W-:Y:S01]  /*14290*/  VIADD R10, R4, 0x400 ;  /* 0x00000400040a7836 */ /* 0x000fe20000000000 */
[----:B------:R-:W-:Y:S01]  /*142a0*/  MOV R11, 0x40000040 ;  /* 0x40000040000b7802 */ /* 0x000fe20000000f00 */
[----:B------:R-:W-:-:S02]  /*142b0*/  WARPGROUP.DEPBAR.LE gsb0, 0x0 ;  /* 0x00008000000079c5 */ /* 0x000fc40000010000 */
[----:B------:R-:W-:-:S08]  /*142c0*/  WARPGROUP.ARRIVE ;  /* 0x00000000000079c5 */ /* 0x000fd00000000000 */
[----:B------:R-:W-:Y:S01]  /*142d0*/  HGMMA.64x128x16.F32 R24, gdesc[UR4], R24, gsb0 ;  /* 0x01e00000041879f0 */ /* 0x000fe20008000818 */
        /* <DEDUP_REMOVED lines=26> */
[----:B------:R-:W-:Y:S01]  /*14480*/  HGMMA.64x128x16.F32 R24, gdesc[UR4], R24, gsb0 ;  /* 0x01e00000041879f0 */ /* 0x000fe20008000818 */
        /* <DEDUP_REMOVED lines=110> */
.L_x_2390:
[----:B------:R-:W-:Y:S02]  /*14b70*/  SHF.L.U32 R3, R20, 0x1f, RZ ;  /* 0x0000001f14037819 */ /* 0x000fe400000006ff */
[----:B------:R-:W-:-:S04]  /*14b80*/  LEA R20, R21, R18, 0x3 ;  /* 0x0000001215147211 */ /* 0x000fc800078e18ff */
[----:B------:R2:W3:Y:S01]  /*14b90*/  SYNCS.PHASECHK.TRANS64.TRYWAIT P2, [R20+URZ+0x34850], R3 ;  /* 0x03485003140075a7 */ /* 0x0004e2000804017f */
[----:B------:R-:W-:Y:S05]  /*14ba0*/  @!P0 BRA `(.L_x_2391) ;  /* 0x0000000000048947 */ /* 0x000fea0003800000 */
[----:B------:R-:W-:Y:S01]  /*14bb0*/  BPT.TRAP 0x1 ;  /* 0x000000040000795c */ /* 0x000fe20000300000 */
.L_x_2391:
[----:B------:R-:W-:Y:S04]  /*14bc0*/  BSSY B2, `(.L_x_2392) ;  /* 0x0000004000027945 */ /* 0x000fe80003800000 */
[----:B---3--:R-:W-:Y:S05]  /*14bd0*/  @P2 BRA `(.L_x_2393) ;  /* 0x0000000000082947 */ /* 0x008fea0003800000 */
[----:B------:R-:W3:Y:S02]  /*14be0*/  SYNCS.PHASECHK.TRANS64.TRYWAIT P2, [R20+URZ+0x34850], R3 ;  /* 0x03485003140075a7 */ /* 0x000ee4000804017f */
[----:B---3--:R-:W-:Y:S05]  /*14bf0*/  @!P2 BRA `(.L_x_2394) ;  /* 0x000000dc00f0a947 */ /* 0x008fea0003800000 */
.L_x_2393:
[----:B------:R-:W-:Y:S05]  /*14c00*/  BSYNC B2 ;  /* 0x0000000000027941 */ /* 0x000fea0003800000 */
.L_x_2392:
[----:B01----:R-:W-:Y:S01]  /*14c10*/  VIADD R0, R18, 0x400 ;  /* 0x0000040012007836 */ /* 0x003fe20000000000 */
[----:B------:R-:W-:Y:S01]  /*14c20*/  MOV R11, 0x40000040 ;  /* 0x40000040000b7802 */ /* 0x000fe20000000f00 */
[----:B------:R-:W-:Y:S01]  /*14c30*/  WARPGROUP.ARRIVE ;  /* 0x00000000000079c5 */ /* 0x000fe20000000000 */
[----:B--23--:R-:W-:Y:S01]  /*14c40*/  IMAD.MOV.U32 R3, RZ, RZ, 0x40000040 ;  /* 0x40000040ff037424 */ /* 0x00cfe200078e00ff */
[----:B------:R-:W-:Y:S01]  /*14c50*/  @!P1 IADD3 R20, R20, 0x34860, RZ ;  /* 0x0003486014149810 */ /* 0x000fe20007ffe0ff */
[----:B------:R-:W-:Y:S01]  /*14c60*/  @!P1 VIADD R15, R15, 0x34840 ;  /* 0x000348400f0f9836 */ /* 0x000fe20000000000 */
[----:B------:R-:W-:Y:S02]  /*14c70*/  SHF.R.U32.HI R0, RZ, 0x4, R0 ;  /* 0x00000004ff007819 */ /* 0x000fe40000011600 */
[----:B------:R-:W-:Y:S02]  /*14c80*/  R2UR UR7, R11 ;  /* 0x000000000b0772ca */ /* 0x000fe400000e0000 */
[----:B------:R-:W-:-:S02]  /*14c90*/  LOP3.LUT R0, R0, 0x3fff, RZ, 0xc0, !PT ;  /* 0x00003fff00007812 */ /* 0x000fc400078ec0ff */
[----:B------:R-:W-:Y:S02]  /*14ca0*/  @!P1 PRMT R15, RZ, 0x654, R15 ;  /* 0x00000654ff0f9816 */ /* 0x000fe4000000000f */
[----:B------:R-:W-:-:S05]  /*14cb0*/  LOP3.LUT R0, R0, 0x4000000, RZ, 0xfc, !PT ;  /* 0x0400000000007812 */ /* 0x000fca00078efcff */
[----:B------:R-:W-:Y:S01]  /*14cc0*/  IMAD R10, R21, 0x800, R0 ;  /* 0x00000800150a7824 */ /* 0x000fe200078e0200 */
[----:B------:R-:W-:-:S03]  /*14cd0*/  MOV R0, 0xffffff80 ;  /* 0xffffff8000007802 */ /* 0x000fc60000000f00 */
[C---:B------:R-:W-:Y:S01]  /*14ce0*/  VIADD R2, R10.reuse, 0x80 ;  /* 0x000000800a027836 */ /* 0x040fe20000000000 */
[----:B------:R-:W-:Y:S01]  /*14cf0*/  R2UR UR6, R10 ;  /* 0x000000000a0672ca */ /* 0x000fe200000e0000 */
[----:B------:R-:W-:-:S04]  /*14d00*/  IMAD R0, R9, R0, 0x1 ;  /* 0x0000000109007424 */ /* 0x000fc800078e0200 */
[----:B------:R-:W-:-:S05]  /*14d10*/  IMAD R0, R193, 0x80, R0 ;  /* 0x00000080c1007824 */ /* 0x000fca00078e0200 */
[----:B------:R-:W-:-:S03]  /*14d20*/  IADD3 R0, -R192, R0, R195 ;  /* 0x00000000c0007210 */ /* 0x000fc60007ffe1c3 */
[----:B------:R-:W-:Y:S01]  /*14d30*/  HGMMA.64x128x16.F32 R88, R180, gdesc[UR4].tnspB, R88, gsb0 ;  /* 0x41e00004b4587df0 */ /* 0x000fe20008000858 */
[----:B------:R-:W-:Y:S01]  /*14d40*/  R2UR UR6, R2 ;  /* 0x00000000020672ca */ /* 0x000fe200000e0000 */
[----:B------:R-:W-:Y:S01]  /*14d50*/  IMAD R5, R201, -0x2, R0 ;  /* 0xfffffffec9057824 */ /* 0x000fe200078e0200 */
[----:B------:R-:W-:Y:S01]  /*14d60*/  R2UR UR7, R3 ;  /* 0x00000000030772ca */ /* 0x000fe200000e0000 */
[----:B------:R-:W-:Y:S01]  /*14d70*/  IMAD.MOV.U32 R3, RZ, RZ, 0x40000040 ;  /* 0x40000040ff037424 */ /* 0x000fe200078e00ff */
[----:B------:R-:W-:Y:S01]  /*14d80*/  IADD3 R2, R10, 0x100, RZ ;  /* 0x000001000a027810 */ /* 0x000fe20007ffe0ff */
[----:B------:R-:W-:-:S05]  /*14d90*/  IMAD.IADD R5, R204, 0x1, R5 ;  /* 0x00000001cc057824 */ /* 0x000fca00078e0205 */
[C---:B------:R-:W-:Y:S02]  /*14da0*/  ISETP.GT.AND P2, PT, R5.reuse, RZ, PT ;  /* 0x000000ff0500720c */ /* 0x040fe40003f44270 */
[C---:B------:R-:W-:Y:S02]  /*14db0*/  ISETP.GT.AND P3, PT, R5.reuse, 0x1, PT ;  /* 0x000000010500780c */ /* 0x040fe40003f64270 */
[----:B------:R-:W-:Y:S02]  /*14dc0*/  FSEL R11, R24, -INF , P2 ;  /* 0xff800000180b7808 */ /* 0x000fe40001000000 */
        /* <DEDUP_REMOVED lines=10> */
[----:B------:R-:W-:Y:S02]  /*14e70*/  FMNMX.FTZ R0, R29, R0, !PT ;  /* 0x000000001d007209 */ /* 0x000fe40007810000 */
[----:B------:R-:W-:Y:S02]  /*14e80*/  FSEL R33, R33, -INF , P3 ;  /* 0xff80000021217808 */ /* 0x000fe40001800000 */
[----:B------:R-:W-:-:S04]  /*14e90*/  ISETP.GT.AND P3, PT, R5, 0x19, PT ;  /* 0x000000190500780c */ /* 0x000fc80003f64270 */
        /* <DEDUP_REMOVED lines=24> */
[----:B------:R-:W-:Y:S01]  /*15020*/  FSEL R85, R85, -INF , P3 ;  /* 0xff80000055557808 */ /* 0x000fe20001800000 */
[----:B------:R-:W-:Y:S02]  /*15030*/  WARPGROUP.DEPBAR.LE gsb0, 0x0 ;  /* 0x00008000000079c5 */ /* 0x000fe40000010000 */
[----:B------:R-:W-:-:S06]  /*15040*/  WARPGROUP.ARRIVE ;  /* 0x00000000000079c5 */ /* 0x000fcc0000000000 */
        /* <DEDUP_REMOVED lines=11> */
[----:B------:R-:W-:Y:S02]  /*15100*/  WARPGROUP.DEPBAR.LE gsb0, 0x0 ;  /* 0x00008000000079c5 */ /* 0x000fe40000010000 */
[----:B------:R-:W-:Y:S01]  /*15110*/  WARPGROUP.ARRIVE ;  /* 0x00000000000079c5 */ /* 0x000fe20000000000 */
[----:B------:R-:W-:Y:S02]  /*15120*/  FSEL R173, R32, -INF , P2 ;  /* 0xff80000020ad7808 */ /* 0x000fe40001000000 */
[----:B------:R-:W-:Y:S02]  /*15130*/  ISETP.GT.AND P2, PT, R5, 0x18, PT ;  /* 0x000000180500780c */ /* 0x000fe40003f44270 */
[----:B------:R-:W-:-:S05]  /*15140*/  FMNMX.FTZ R0, R173, R0, !PT ;  /* 0x00000000ad007209 */ /* 0x000fca0007810000 */
[----:B------:R-:W-:Y:S01]  /*15150*/  HGMMA.64x128x16.F32 R88, R168, gdesc[UR4].tnspB, R88, gsb0 ;  /* 0x41e00004a8587df0 */ /* 0x000fe20008000858 */
[----:B------:R-:W-:Y:S02]  /*15160*/  FSEL R175, R36, -INF , P2 ;  /* 0xff80000024af7808 */ /* 0x000fe40001000000 */
[----:B------:R-:W-:Y:S02]  /*15170*/  FMNMX.FTZ R0, R33, R0, !PT ;  /* 0x0000000021007209 */ /* 0x000fe40007810000 */
[----:B------:R-:W-:Y:S02]  /*15180*/  ISETP.GT.AND P2, PT, R5, 0x20, PT ;  /* 0x000000200500780c */ /* 0x000fe40003f44270 */
[----:B------:R-:W-:Y:S02]  /*15190*/  FMNMX.FTZ R0, R175, R0, !PT ;  /* 0x00000000af007209 */ /* 0x000fe40007810000 */
[----:B------:R-:W-:Y:S02]  /*151a0*/  FSEL R177, R40, -INF , P2 ;  /* 0xff80000028b17808 */ /* 0x000fe40001000000 */
[----:B------:R-:W-:-:S02]  /*151b0*/  FMNMX.FTZ R0, R37, R0, !PT ;  /* 0x0000000025007209 */ /* 0x000fc40007810000 */
[----:B------:R-:W-:Y:S02]  /*151c0*/  ISETP.GT.AND P2, PT, R5, 0x28, PT ;  /* 0x000000280500780c */ /* 0x000fe40003f44270 */
[----:B------:R-:W-:Y:S02]  /*151d0*/  FMNMX.FTZ R0, R177, R0, !PT ;  /* 0x00000000b1007209 */ /* 0x000fe40007810000 */
[----:B------:R-:W-:Y:S02]  /*151e0*/  FSEL R179, R44, -INF , P2 ;  /* 0xff8000002cb37808 */ /* 0x000fe40001000000 */
[----:B------:R-:W-:Y:S02]  /*151f0*/  FMNMX.FTZ R0, R41, R0, !PT ;  /* 0x0000000029007209 */ /* 0x000fe40007810000 */
[----:B------:R-:W-:Y:S02]  /*15200*/  ISETP.GT.AND P2, PT, R5, 0x30, PT ;  /* 0x000000300500780c */ /* 0x000fe40003f44270 */
[----:B------:R-:W-:-:S02]  /*15210*/  FMNMX.FTZ R0, R179, R0, !PT ;  /* 0x00000000b3007209 */ /* 0x000fc40007810000 */
        /* <DEDUP_REMOVED lines=34> */
[C---:B------:R-:W-:Y:S01]  /*15440*/  ISETP.GT.AND P2, PT, R5.reuse, 0x78, PT ;  /* 0x000000780500780c */ /* 0x040fe20003f44270 */
[----:B------:R-:W-:Y:S01]  /*15450*/  VIADD R5, R5, 0x8 ;  /* 0x0000000805057836 */ /* 0x000fe20000000000 */
[----:B------:R-:W-:-:S02]  /*15460*/  FMNMX.FTZ R0, R80, R3, !PT ;  /* 0x0000000350007209 */ /* 0x000fc40007810000 */
[----:B------:R-:W-:Y:S01]  /*15470*/  R2UR UR6, R2 ;  /* 0x00000000020672ca */ /* 0x000fe200000e0000 */
[----:B------:R-:W-:Y:S01]  /*15480*/  VIADD R2, R10, 0x280 ;  /* 0x000002800a027836 */ /* 0x000fe20000000000 */
[----:B------:R-:W-:Y:S02]  /*15490*/  FMNMX.FTZ R0, R81, R0, !PT ;  /* 0x0000000051007209 */ /* 0x000fe40007810000 */
[C---:B------:R-:W-:Y:S02]  /*154a0*/  ISETP.GT.AND P5, PT, R5.reuse, RZ, PT ;  /* 0x000000ff0500720c */ /* 0x040fe40003fa4270 */
[C---:B------:R-:W-:Y:S02]  /*154b0*/  ISETP.GT.AND P6, PT, R5.reuse, 0x1, PT ;  /* 0x000000010500780c */ /* 0x040fe40003fc4270 */
[----:B------:R-:W-:Y:S02]  /*154c0*/  FSEL R26, R26, -INF , P5 ;  /* 0xff8000001a1a7808 */ /* 0x000fe40002800000 */
[----:B------:R-:W-:-:S02]  /*154d0*/  ISETP.GT.AND P3, PT, R5, 0x8, PT ;  /* 0x000000080500780c */ /* 0x000fc40003f64270 */
[----:B------:R-:W-:Y:S02]  /*154e0*/  FSEL R27, R27, -INF , P6 ;  /* 0xff8000001b1b7808 */ /* 0x000fe40003000000 */
[C---:B------:R-:W-:Y:S02]  /*154f0*/  ISETP.GT.AND P4, PT, R5.reuse, 0x9, PT ;  /* 0x000000090500780c */ /* 0x040fe40003f84270 */
[----:B------:R-:W-:Y:S02]  /*15500*/  ISETP.GT.AND P5, PT, R5, 0x10, PT ;  /* 0x000000100500780c */ /* 0x000fe40003fa4270 */
[----:B------:R-:W-:Y:S02]  /*15510*/  FSEL R31, R31, -INF , P4 ;  /* 0xff8000001f1f7808 */ /* 0x000fe40002000000 */
[C---:B------:R-:W-:Y:S02]  /*15520*/  ISETP.GT.AND P6, PT, R5.reuse, 0x11, PT ;  /* 0x000000110500780c */ /* 0x040fe40003fc4270 */
        /* <DEDUP_REMOVED lines=9> */
[----:B------:R-:W-:Y:S01]  /*155c0*/  FSEL R169, R84, -INF , P2 ;  /* 0xff80000054a97808 */ /* 0x000fe20001000000 */
[----:B------:R-:W-:Y:S01]  /*155d0*/  WARPGROUP.ARRIVE ;  /* 0x00000000000079c5 */ /* 0x000fe20000000000 */
[----:B------:R-:W-:Y:S02]  /*155e0*/  ISETP.GT.AND P4, PT, R5, 0x59, PT ;  /* 0x000000590500780c */ /* 0x000fe40003f84270 */
[----:B------:R-:W-:Y:S02]  /*155f0*/  FMNMX.FTZ R0, R169, R0, !PT ;  /* 0x00000000a9007209 */ /* 0x000fe40007810000 */
[----:B------:R-:W-:Y:S02]  /*15600*/  FSEL R71, R71, -INF , P4 ;  /* 0xff80000047477808 */ /* 0x000fe40002000000 */
[----:B------:R-:W-:Y:S01]  /*15610*/  FMNMX.FTZ R28, R85, R0, !PT ;  /* 0x00000000551c7209 */ /* 0x000fe20007810000 */
[----:B------:R-:W-:Y:S01]  /*15620*/  IMAD.U32 R0, RZ, RZ, UR39 ;  /* 0x00000027ff007e24 */ /* 0x000fe2000f8e00ff */
[----:B------:R-:W-:-:S03]  /*15630*/  ISETP.GT.AND P4, PT, R5, 0x69, PT ;  /* 0x000000690500780c */ /* 0x000fc60003f84270 */
[----:B------:R-:W0:Y:S01]  /*15640*/  SHFL.BFLY PT, R3, R28, 0x2, 0x1f ;  /* 0x0c401f001c037f89 */ /* 0x000e2200000e0000 */
[----:B------:R-:W-:Y:S02]  /*15650*/  FSEL R79, R79, -INF , P4 ;  /* 0xff8000004f4f7808 */ /* 0x000fe40002000000 */
[----:B------:R-:W-:-:S04]  /*15660*/  ISETP.GT.AND P4, PT, R5, 0x79, PT ;  /* 0x000000790500780c */ /* 0x000fc80003f84270 */
[----:B------:R-:W-:Y:S02]  /*15670*/  FSEL R87, R87, -INF , P4 ;  /* 0xff80000057577808 */ /* 0x000fe40002000000 */
[----:B0-----:R-:W-:Y:S02]  /*15680*/  FMNMX.FTZ R32, R28, R3, !PT ;  /* 0x000000031c207209 */ /* 0x001fe40007810000 */
[----:B------:R-:W-:-:S03]  /*15690*/  FMNMX.FTZ R28, R26, R13, !PT ;  /* 0x0000000d1a1c7209 */ /* 0x000fc60007810000 */
[----:B------:R-:W0:Y:S01]  /*156a0*/  SHFL.BFLY PT, R3, R32, 0x1, 0x1f ;  /* 0x0c201f0020037f89 */ /* 0x000e2200000e0000 */
[----:B------:R-:W-:Y:S02]  /*156b0*/  FMNMX.FTZ R28, R27, R28, !PT ;  /* 0x0000001c1b1c7209 */ /* 0x000fe40007810000 */
[----:B0-----:R-:W-:Y:S02]  /*156c0*/  FMNMX.FTZ R4, R32, R3, !PT ;  /* 0x0000000320047209 */ /* 0x001fe40007810000 */
[----:B------:R-:W-:Y:S02]  /*156d0*/  MOV R3, 0x40000040 ;  /* 0x4000004000037802 */ /* 0x000fe40000000f00 */
[C---:B------:R-:W-:Y:S01]  /*156e0*/  FSETP.NEU.FTZ.AND P2, PT, R4.reuse, -INF , PT ;  /* 0xff8000000400780b */ /* 0x040fe20003f5d000 */
[----:B------:R-:W-:Y:S01]  /*156f0*/  FMUL.FTZ R24, R4, R0 ;  /* 0x0000000004187220 */ /* 0x000fe20000410000 */
[----:B------:R-:W-:-:S04]  /*15700*/  R2UR UR7, R3 ;  /* 0x00000000030772ca */ /* 0x000fc800000e0000 */
[----:B------:R-:W-:-:S05]  /*15710*/  FSEL R24, R24, RZ, P2 ;  /* 0x000000ff18187208 */ /* 0x000fca0001000000 */
[-CC-:B------:R-:W-:Y:S01]  /*15720*/  FFMA.FTZ R182, R21, R0.reuse, -R24.reuse ;  /* 0x0000000015b67223 */ /* 0x180fe20000010818 */
[-CC-:B------:R-:W-:Y:S01]  /*15730*/  FFMA.FTZ R21, R29, R0.reuse, -R24.reuse ;  /* 0x000000001d157223 */ /* 0x180fe20000010818 */
[-CC-:B------:R-:W-:Y:S01]  /*15740*/  FFMA.FTZ R29, R33, R0.reuse, -R24.reuse ;  /* 0x00000000211d7223 */ /* 0x180fe20000010818 */
[----:B------:R-:W-:Y:S01]  /*15750*/  FSEL R33, R34, -INF , P5 ;  /* 0xff80000022217808 */ /* 0x000fe20002800000 */
[----:B------:R-:W-:Y:S01]  /*15760*/  HGMMA.64x128x16.F32 R88, R164, gdesc[UR4].tnspB, R88, gsb0 ;  /* 0x41e00004a4587df0 */ /* 0x000fe20008000858 */
[----:B------:R-:W-:Y:S01]  /*15770*/  ISETP.GT.AND P5, PT, R5, 0x20, PT ;  /* 0x000000200500780c */ /* 0x000fe20003fa4270 */
[-CC-:B------:R-:W-:Y:S01]  /*15780*/  FFMA.FTZ R176, R173, R0.reuse, -R24.reuse ;  /* 0x00000000adb07223 */ /* 0x180fe20000010818 */
[-CC-:B------:R-:W-:Y:S01]  /*15790*/  FFMA.FTZ R178, R175, R0.reuse, -R24.reuse ;  /* 0x00000000afb27223 */ /* 0x180fe20000010818 */
[-CC-:B------:R-:W-:Y:S01]  /*157a0*/  FFMA.FTZ R172, R177, R0.reuse, -R24.reuse ;  /* 0x00000000b1ac7223 */ /* 0x180fe20000010818 */
[----:B------:R-:W-:Y:S01]  /*157b0*/  FSEL R173, R42, -INF , P5 ;  /* 0xff8000002aad7808 */ /* 0x000fe20002800000 */
[-CC-:B------:R-:W-:Y:S01]  /*157c0*/  FFMA.FTZ R174, R179, R0.reuse, -R24.reuse ;  /* 0x00000000b3ae7223 */ /* 0x180fe20000010818 */
[----:B------:R-:W-:Y:S01]  /*157d0*/  ISETP.GT.AND P5, PT, R5, 0x30, PT ;  /* 0x000000300500780c */ /* 0x000fe20003fa4270 */
[-CC-:B------:R-:W-:Y:S01]  /*157e0*/  FFMA.FTZ R168, R181, R0.reuse, -R24.reuse ;  /* 0x00000000b5a87223 */ /* 0x180fe20000010818 */
[-CC-:B------:R-:W-:Y:S01]  /*157f0*/  FFMA.FTZ R170, R183, R0.reuse, -R24.reuse ;  /* 0x00000000b7aa7223 */ /* 0x180fe20000010818 */
[----:B------:R-:W-:Y:S01]  /*15800*/  R2UR UR6, R2 ;  /* 0x00000000020672ca */ /* 0x000fe200000e0000 */
[-CC-:B------:R-:W-:Y:S01]  /*15810*/  FFMA.FTZ R180, R11, R0.reuse, -R24.reuse ;  /* 0x000000000bb47223 */ /* 0x180fe20000010818 */
[----:B------:R-:W-:Y:S01]  /*15820*/  FSEL R177, R50, -INF , P5 ;  /* 0xff80000032b17808 */ /* 0x000fe20002800000 */
[-CC-:B------:R-:W-:Y:S01]  /*15830*/  FFMA.FTZ R11, R25, R0.reuse, -R24.reuse ;  /* 0x00000000190b7223 */ /* 0x180fe20000010818 */
[----:B------:R-:W-:Y:S01]  /*15840*/  ISETP.GT.AND P5, PT, R5, 0x40, PT ;  /* 0x000000400500780c */ /* 0x000fe20003fa4270 */
        /* <DEDUP_REMOVED lines=11> */
[----:B------:R-:W-:Y:S01]  /*15900*/  FFMA.FTZ R85, R85, R0, -R24 ;  /* 0x0000000055557223 */ /* 0x000fe20000010818 */
[----:B------:R-:W-:Y:S01]  /*15910*/  IMAD.MOV.U32 R25, RZ, RZ, 0x40000040 ;  /* 0x40000040ff197424 */ /* 0x000fe200078e00ff */
        /* <DEDUP_REMOVED lines=16> */
[----:B------:R-:W-:Y:S01]  /*15a20*/  FSEL R165, R30, -INF , P3 ;  /* 0xff8000001ea57808 */ /* 0x000fe20001800000 */
[----:B------:R-:W-:Y:S01]  /*15a30*/  WARPGROUP.ARRIVE ;  /* 0x00000000000079c5 */ /* 0x000fe20000000000 */
        /* <DEDUP_REMOVED lines=15> */
[----:B------:R-:W-:Y:S02]  /*15b30*/  ISETP.GT.AND P3, PT, R5, 0x28, PT ;  /* 0x000000280500780c */ /* 0x000fe40003f64270 */
[----:B------:R-:W-:Y:S02]  /*15b40*/  FMNMX.FTZ R28, R171, R28, !PT ;  /* 0x0000001cab1c7209 */ /* 0x000fe40007810000 */
[----:B------:R-:W-:Y:S01]  /*15b50*/  FSEL R43, R43, -INF , P6 ;  /* 0xff8000002b2b7808 */ /* 0x000fe20003000000 */
[----:B------:R-:W-:Y:S01]  /*15b60*/  MUFU.EX2 R37, R37 ;  /* 0x0000002500257308 */ /* 0x000fe20000000800 */
[----:B------:R-:W-:Y:S02]  /*15b70*/  FMNMX.FTZ R28, R39, R28, !PT ;  /* 0x0000001c271c7209 */ /* 0x000fe40007810000 */
[----:B------:R-:W-:Y:S02]  /*15b80*/  FSEL R175, R46, -INF , P3 ;  /* 0xff8000002eaf7808 */ /* 0x000fe40001800000 */
[----:B------:R-:W-:-:S02]  /*15b90*/  FMNMX.FTZ R28, R173, R28, !PT ;  /* 0x0000001cad1c7209 */ /* 0x000fc40007810000 */
[----:B------:R-:W-:Y:S01]  /*15ba0*/  ISETP.GT.AND P6, PT, R5, 0x31, PT ;  /* 0x000000310500780c */ /* 0x000fe20003fc4270 */
[----:B------:R-:W-:Y:S01]  /*15bb0*/  MUFU.EX2 R41, R41 ;  /* 0x0000002900297308 */ /* 0x000fe20000000800 */
[----:B------:R-:W-:Y:S02]  /*15bc0*/  FMNMX.FTZ R28, R43, R28, !PT ;  /* 0x0000001c2b1c7209 */ /* 0x000fe40007810000 */
[----:B------:R-:W-:Y:S02]  /*15bd0*/  ISETP.GT.AND P3, PT, R5, 0x38, PT ;  /* 0x000000380500780c */ /* 0x000fe40003f64270 */
[----:B------:R-:W-:Y:S02]  /*15be0*/  FMNMX.FTZ R28, R175, R28, !PT ;  /* 0x0000001caf1c7209 */ /* 0x000fe40007810000 */
[----:B------:R-:W-:Y:S01]  /*15bf0*/  FSEL R51, R51, -INF , P6 ;  /* 0xff80000033337808 */ /* 0x000fe20003000000 */
[----:B------:R-:W-:Y:S01]  /*15c00*/  MUFU.EX2 R164, R164 ;  /* 0x000000a400a47308 */ /* 0x000fe20000000800 */
[----:B------:R-:W-:-:S02]  /*15c10*/  FMNMX.FTZ R28, R47, R28, !PT ;  /* 0x0000001c2f1c7209 */ /* 0x000fc40007810000 */
[----:B------:R-:W-:Y:S02]  /*15c20*/  FSEL R179, R54, -INF , P3 ;  /* 0xff80000036b37808 */ /* 0x000fe40001800000 */
[----:B------:R-:W-:Y:S02]  /*15c30*/  FMNMX.FTZ R28, R177, R28, !PT ;  /* 0x0000001cb11c7209 */ /* 0x000fe40007810000 */
[----:B------:R-:W-:Y:S01]  /*15c40*/  ISETP.GT.AND P6, PT, R5, 0x41, PT ;  /* 0x000000410500780c */ /* 0x000fe20003fc4270 */
[----:B------:R-:W-:Y:S01]  /*15c50*/  MUFU.EX2 R166, R166 ;  /* 0x000000a600a67308 */ /* 0x000fe20000000800 */
[----:B------:R-:W-:Y:S02]  /*15c60*/  FMNMX.FTZ R28, R51, R28, !PT ;  /* 0x0000001c331c7209 */ /* 0x000fe40007810000 */
[----:B------:R-:W-:Y:S02]  /*15c70*/  FSEL R45, R58, -INF , P5 ;  /* 0xff8000003a2d7808 */ /* 0x000fe40002800000 */
[----:B------:R-:W-:-:S02]  /*15c80*/  FMNMX.FTZ R28, R179, R28, !PT ;  /* 0x0000001cb31c7209 */ /* 0x000fc40007810000 */
[----:B------:R-:W-:Y:S01]  /*15c90*/  ISETP.GT.AND P3, PT, R5, 0x48, PT ;  /* 0x000000480500780c */ /* 0x000fe20003f64270 */
[----:B------:R-:W-:Y:S01]  /*15ca0*/  MUFU.EX2 R65, R65 ;  /* 0x0000004100417308 */ /* 0x000fe20000000800 */
[----:B------:R-:W-:Y:S02]  /*15cb0*/  FMNMX.FTZ R28, R55, R28, !PT ;  /* 0x0000001c371c7209 */ /* 0x000fe40007810000 */
[----:B------:R-:W-:Y:S02]  /*15cc0*/  FSEL R59, R59, -INF , P6 ;  /* 0xff8000003b3b7808 */ /* 0x000fe40003000000 */
[----:B------:R-:W-:Y:S02]  /*15cd0*/  FMNMX.FTZ R28, R45, R28, !PT ;  /* 0x0000001c2d1c7209 */ /* 0x000fe40007810000 */
[----:B------:R-:W-:Y:S01]  /*15ce0*/  FSEL R181, R62, -INF , P3 ;  /* 0xff8000003eb57808 */ /* 0x000fe20001800000 */
[----:B------:R-:W-:Y:S01]  /*15cf0*/  MUFU.EX2 R69, R69 ;  /* 0x0000004500457308 */ /* 0x000fe20000000800 */
[----:B------:R-:W-:-:S02]  /*15d00*/  FMNMX.FTZ R28, R59, R28, !PT ;  /* 0x0000001c3b1c7209 */ /* 0x000fc40007810000 */
[----:B------:R-:W-:Y:S02]  /*15d10*/  ISETP.GT.AND P5, PT, R5, 0x50, PT ;  /* 0x000000500500780c */ /* 0x000fe40003fa4270 */
[----:B------:R-:W-:Y:S02]  /*15d20*/  FMNMX.FTZ R28, R181, R28, !PT ;  /* 0x0000001cb51c7209 */ /* 0x000fe40007810000 */
[----:B------:R-:W-:Y:S01]  /*15d30*/  ISETP.GT.AND P6, PT, R5, 0x51, PT ;  /* 0x000000510500780c */ /* 0x000fe20003fc4270 */
[----:B------:R-:W-:Y:S01]  /*15d40*/  MUFU.EX2 R73, R73 ;  /* 0x0000004900497308 */ /* 0x000fe20000000800 */
[----:B------:R-:W-:Y:S02]  /*15d50*/  FSEL R66, R66, -INF , P5 ;  /* 0xff80000042427808 */ /* 0x000fe40002800000 */
[----:B------:R-:W-:Y:S02]  /*15d60*/  FMNMX.FTZ R3, R63, R28, !PT ;  /* 0x0000001c3f037209 */ /* 0x000fe40007810000 */
[----:B------:R-:W-:-:S02]  /*15d70*/  ISETP.GT.AND P3, PT, R5, 0x58, PT ;  /* 0x000000580500780c */ /* 0x000fc40003f64270 */
[----:B------:R-:W-:Y:S01]  /*15d80*/  FSEL R67, R67, -INF , P6 ;  /* 0xff80000043437808 */ /* 0x000fe20003000000 */
        /* <DEDUP_REMOVED lines=9> */
[C---:B------:R-:W-:Y:S01]  /*15e20*/  ISETP.GT.AND P6, PT, R5.reuse, 0x61, PT ;  /* 0x000000610500780c */ /* 0x040fe20003fc4270 */
[----:B------:R-:W-:Y:S01]  /*15e30*/  MUFU.EX2 R32, R32 ;  /* 0x0000002000207308 */ /* 0x000fe20000000800 */
[----:B------:R-:W-:Y:S02]  /*15e40*/  FMNMX.FTZ R28, R74, R3, !PT ;  /* 0x000000034a1c7209 */ /* 0x000fe40007810000 */
[----:B------:R-:W-:Y:S02]  /*15e50*/  MOV R3, 0x40000040 ;  /* 0x4000004000037802 */ /* 0x000fe40000000f00 */
[----:B------:R-:W-:-:S02]  /*15e60*/  ISETP.GT.AND P3, PT, R5, 0x68, PT ;  /* 0x000000680500780c */ /* 0x000fc40003f64270 */
[----:B------:R-:W-:Y:S01]  /*15e70*/  R2UR UR7, R3 ;  /* 0x00000000030772ca */ /* 0x000fe200000e0000 */
[----:B------:R-:W-:Y:S01]  /*15e80*/  MUFU.EX2 R81, R81 ;  /* 0x0000005100517308 */ /* 0x000fe20000000800 */
[----:B------:R-:W-:Y:S02]  /*15e90*/  FSEL R75, R75, -INF , P6 ;  /* 0xff8000004b4b7808 */ /* 0x000fe40003000000 */
[----:B------:R-:W-:Y:S02]  /*15ea0*/  FSEL R229, R78, -INF , P3 ;  /* 0xff8000004ee57808 */ /* 0x000fe40001800000 */
[----:B------:R-:W-:Y:S02]  /*15eb0*/  FMNMX.FTZ R28, R75, R28, !PT ;  /* 0x0000001c4b1c7209 */ /* 0x000fe40007810000 */
[----:B------:R-:W-:Y:S01]  /*15ec0*/  ISETP.GT.AND P5, PT, R5, 0x70, PT ;  /* 0x000000700500780c */ /* 0x000fe20003fa4270 */
[----:B------:R-:W-:Y:S01]  /*15ed0*/  MUFU.EX2 R34, R34 ;  /* 0x0000002200227308 */ /* 0x000fe20000000800 */
[----:B------:R-:W-:-:S02]  /*15ee0*/  FMNMX.FTZ R28, R229, R28, !PT ;  /* 0x0000001ce51c7209 */ /* 0x000fc40007810000 */
[C---:B------:R-:W-:Y:S01]  /*15ef0*/  ISETP.GT.AND P6, PT, R5.reuse, 0x71, PT ;  /* 0x000000710500780c */ /* 0x040fe20003fc4270 */
[----:B------:R-:W-:Y:S01]  /*15f00*/  HGMMA.64x128x16.F32 R88, R160, gdesc[UR4].tnspB, R88, gsb0 ;  /* 0x41e00004a0587df0 */ /* 0x000fe20008000858 */
[----:B------:R-:W-:Y:S02]  /*15f10*/  ISETP.GT.AND P3, PT, R5, 0x78, PT ;  /* 0x000000780500780c */ /* 0x000fe40003f64270 */
[----:B------:R-:W-:Y:S01]  /*15f20*/  FSEL R82, R82, -INF , P5 ;  /* 0xff80000052527808 */ /* 0x000fe20002800000 */
[----:B------:R-:W-:Y:S01]  /*15f30*/  MUFU.EX2 R85, R85 ;  /* 0x0000005500557308 */ /* 0x000fe20000000800 */
[----:B------:R-:W-:Y:S02]  /*15f40*/  FMNMX.FTZ R5, R79, R28, !PT ;  /* 0x0000001c4f057209 */ /* 0x000fe40007810000 */
[----:B------:R-:W-:Y:S02]  /*15f50*/  FSEL R83, R83, -INF , P6 ;  /* 0xff80000053537808 */ /* 0x000fe40003000000 */
[----:B------:R-:W-:-:S02]  /*15f60*/  FMNMX.FTZ R28, R82, R5, !PT ;  /* 0x00000005521c7209 */ /* 0x000fc40007810000 */
[----:B------:R-:W-:Y:S02]  /*15f70*/  FSEL R231, R86, -INF , P3 ;  /* 0xff80000056e77808 */ /* 0x000fe40001800000 */
[----:B------:R-:W-:Y:S02]  /*15f80*/  FMNMX.FTZ R28, R83, R28, !PT ;  /* 0x0000001c531c7209 */ /* 0x000fe40007810000 */
[----:B------:R-:W-:Y:S02]  /*15f90*/  R2UR UR7, R25 ;  /* 0x00000000190772ca */ /* 0x000fe400000e0000 */
[----:B------:R-:W-:-:S04]  /*15fa0*/  FMNMX.FTZ R28, R231, R28, !PT ;  /* 0x0000001ce71c7209 */ /* 0x000fc80007810000 */
[----:B------:R-:W-:Y:S01]  /*15fb0*/  FMNMX.FTZ R2, R87, R28, !PT ;  /* 0x0000001c57027209 */ /* 0x000fe20007810000 */
[----:B------:R-:W-:-:S04]  /*15fc0*/  FFMA.FTZ R28, R237, R0, -R24 ;  /* 0x00000000ed1c7223 */ /* 0x000fc80000010818 */
[----:B------:R-:W0:Y:S02]  /*15fd0*/  SHFL.BFLY PT, R3, R2, 0x2, 0x1f ;  /* 0x0c401f0002037f89 */ /* 0x000e2400000e0000 */
[----:B------:R-:W-:Y:S01]  /*15fe0*/  MUFU.EX2 R28, R28 ;  /* 0x0000001c001c7308 */ /* 0x000fe20000000800 */
[----:B0-----:R-:W-:-:S05]  /*15ff0*/  FMNMX.FTZ R3, R2, R3, !PT ;  /* 0x0000000302037209 */ /* 0x001fca0007810000 */
[----:B------:R-:W0:Y:S02]  /*16000*/  SHFL.BFLY PT, R2, R3, 0x1, 0x1f ;  /* 0x0c201f0003027f89 */ /* 0x000e2400000e0000 */
[----:B0-----:R-:W-:Y:S02]  /*16010*/  FMNMX.FTZ R5, R3, R2, !PT ;  /* 0x0000000203057209 */ /* 0x001fe40007810000 */
[----:B------:R-:W-:Y:S02]  /*16020*/  FSEL R3, R4, RZ, P2 ;  /* 0x000000ff04037208 */ /* 0x000fe40001000000 */
[C---:B------:R-:W-:Y:S01]  /*16030*/  FSETP.NEU.FTZ.AND P2, PT, R5.reuse, -INF , PT ;  /* 0xff8000000500780b */ /* 0x040fe20003f5d000 */
[----:B------:R-:W-:Y:S02]  /*16040*/  FMUL.FTZ R46, R5, R0 ;  /* 0x00000000052e7220 */ /* 0x000fe40000410000 */
[----:B------:R-:W-:Y:S01]  /*16050*/  FADD.FTZ R3, -R3, R12 ;  /* 0x0000000c03037221 */ /* 0x000fe20000010100 */
[----:B------:R-:W-:-:S02]  /*16060*/  FSEL R2, R5, RZ, P2 ;  /* 0x000000ff05027208 */ /* 0x000fc40001000000 */
[----:B------:R-:W-:Y:S01]  /*16070*/  FSEL R46, R46, RZ, P2 ;  /* 0x000000ff2e2e7208 */ /* 0x000fe20001000000 */
[----:B------:R-:W-:Y:S01]  /*16080*/  FMUL.FTZ R3, R3, R0 ;  /* 0x0000000003037220 */ /* 0x000fe20000410000 */
[C---:B------:R-:W-:Y:S01]  /*16090*/  ISETP.GT.AND P2, PT, R9.reuse, R14, PT ;  /* 0x0000000e0900720c */ /* 0x040fe20003f44270 */
[----:B------:R-:W-:Y:S01]  /*160a0*/  FADD.FTZ R13, -R2, R13 ;  /* 0x0000000d020d7221 */ /* 0x000fe20000010100 */
[----:B------:R-:W-:Y:S02]  /*160b0*/  VIADD R9, R9, 0xffffffff ;  /* 0xffffffff09097836 */ /* 0x000fe40000000000 */
[-CC-:B------:R-:W-:Y:S01]  /*160c0*/  FFMA.FTZ R25, R31, R0.reuse, -R46.reuse ;  /* 0x000000001f197223 */ /* 0x180fe2000001082e */
[-C--:B------:R-:W-:Y:S01]  /*160d0*/  FFMA.FTZ R36, R167, R0.reuse, -R46 ;  /* 0x00000000a7247223 */ /* 0x080fe2000001082e */
[----:B------:R-:W0:Y:S01]  /*160e0*/  MUFU.EX2 R3, R3 ;  /* 0x0000000300037308 */ /* 0x000e220000000800 */
[----:B------:R-:W-:Y:S01]  /*160f0*/  FMUL.FTZ R2, R13, R0 ;  /* 0x000000000d027220 */ /* 0x000fe20000410000 */
[----:B------:R-:W-:-:S02]  /*16100*/  IMAD.MOV.U32 R13, RZ, RZ, 0x40000040 ;  /* 0x40000040ff0d7424 */ /* 0x000fc400078e00ff */
        /* <DEDUP_REMOVED lines=13> */
[----:B------:R-:W-:Y:S01]  /*161e0*/  MUFU.EX2 R25, R25 ;  /* 0x0000001900197308 */ /* 0x000fe20000000800 */
[----:B0-----:R-:W-:Y:S01]  /*161f0*/  FFMA.FTZ R12, R3, R7, R180 ;  /* 0x00000007030c7223 */ /* 0x001fe200000100b4 */
[----:B------:R-:W-:Y:S01]  /*16200*/  F2FP.F16.F32.PACK_AB R180, R11, R180 ;  /* 0x000000b40bb4723e */ /* 0x000fe200000000ff */
[-CC-:B------:R-:W-:Y:S01]  /*16210*/  FFMA.FTZ R82, R82, R0.reuse, -R46.reuse ;  /* 0x0000000052527223 */ /* 0x180fe2000001082e */
[-C--:B------:R-:W-:Y:S01]  /*16220*/  FFMA.FTZ R83, R83, R0.reuse, -R46 ;  /* 0x0000000053537223 */ /* 0x080fe2000001082e */
[----:B------:R-:W-:Y:S01]  /*16230*/  FADD.FTZ R7, R11, R12 ;  /* 0x0000000c0b077221 */ /* 0x000fe20000010000 */
[----:B------:R-:W-:Y:S01]  /*16240*/  IADD3 R12, R10, 0x380, RZ ;  /* 0x000003800a0c7810 */ /* 0x000fe20007ffe0ff */
[-CC-:B------:R-:W-:Y:S01]  /*16250*/  FFMA.FTZ R231, R231, R0.reuse, -R46.reuse ;  /* 0x00000000e7e77223 */ /* 0x180fe2000001082e */
[----:B------:R-:W-:Y:S01]  /*16260*/  MUFU.EX2 R36, R36 ;  /* 0x0000002400247308 */ /* 0x000fe20000000800 */
[----:B------:R-:W-:Y:S01]  /*16270*/  FADD.FTZ R50, R182, R7 ;  /* 0x00000007b6327221 */ /* 0x000fe20000010000 */
[----:B------:R-:W-:Y:S01]  /*16280*/  FFMA.FTZ R87, R87, R0, -R46 ;  /* 0x0000000057577223 */ /* 0x000fe2000001082e */
[----:B------:R-:W-:-:S02]  /*16290*/  F2FP.F16.F32.PACK_AB R182, R21, R182 ;  /* 0x000000b615b6723e */ /* 0x000fc400000000ff */
[----:B------:R-:W-:Y:S01]  /*162a0*/  FADD.FTZ R7, R21, R50 ;  /* 0x0000003215077221 */ /* 0x000fe20000010000 */
[----:B------:R-:W-:Y:S02]  /*162b0*/  MOV R21, R185 ;  /* 0x000000b900157202 */ /* 0x000fe40000000f00 */
[----:B------:R-:W-:Y:S01]  /*162c0*/  MUFU.EX2 R31, R31 ;  /* 0x0000001f001f7308 */ /* 0x000fe20000000800 */
[----:B------:R-:W-:Y:S01]  /*162d0*/  FADD.FTZ R50, R176, R7 ;  /* 0x00000007b0327221 */ /* 0x000fe20000010000 */
[----:B------:R-:W-:-:S03]  /*162e0*/  F2FP.F16.F32.PACK_AB R176, R29, R176 ;  /* 0x000000b01db0723e */ /* 0x000fc600000000ff */
[----:B------:R-:W-:-:S03]  /*162f0*/  FADD.FTZ R7, R29, R50 ;  /* 0x000000321d077221 */ /* 0x000fc60000010000 */
[----:B------:R-:W0:Y:S01]  /*16300*/  MUFU.EX2 R38, R38 ;  /* 0x0000002600267308 */ /* 0x000e220000000800 */
[----:B------:R-:W-:Y:S02]  /*16310*/  WARPGROUP.DEPBAR.LE gsb0, 0x0 ;  /* 0x00008000000079c5 */ /* 0x000fe40000010000 */
[-CC-:B------:R-:W-:Y:S01]  /*16320*/  FFMA.FTZ R160, R233, R0.reuse, -R24.reuse ;  /* 0x00000000e9a07223 */ /* 0x180fe20000010818 */
[-C--:B------:R-:W-:Y:S01]  /*16330*/  FFMA.FTZ R162, R235, R0.reuse, -R24 ;  /* 0x00000000eba27223 */ /* 0x080fe20000010818 */
[----:B------:R-:W-:Y:S01]  /*16340*/  VIADD R24, R10, 0x300 ;  /* 0x000003000a187836 */ /* 0x000fe20000000000 */
[----:B------:R-:W-:Y:S01]  /*16350*/  WARPGROUP.ARRIVE ;  /* 0x00000000000079c5 */ /* 0x000fe20000000000 */
[-CC-:B------:R-:W-:Y:S01]  /*16360*/  FFMA.FTZ R161, R26, R0.reuse, -R46.reuse ;  /* 0x000000001aa17223 */ /* 0x180fe2000001082e */
[-CC-:B------:R-:W-:Y:S01]  /*16370*/  FFMA.FTZ R26, R27, R0.reuse, -R46.reuse ;  /* 0x000000001b1a7223 */ /* 0x180fe2000001082e */
[-CC-:B------:R-:W-:Y:S01]  /*16380*/  FFMA.FTZ R27, R33, R0.reuse, -R46.reuse ;  /* 0x00000000211b7223 */ /* 0x180fe2000001082e */
[----:B------:R-:W-:Y:S01]  /*16390*/  R2UR UR6, R24 ;  /* 0x00000000180672ca */ /* 0x000fe200000e0000 */
[-C--:B------:R-:W-:Y:S01]  /*163a0*/  FFMA.FTZ R24, R165, R0.reuse, -R46 ;  /* 0x00000000a5187223 */ /* 0x080fe2000001082e */
[----:B------:R-:W-:Y:S01]  /*163b0*/  MUFU.EX2 R173, R173 ;  /* 0x000000ad00ad7308 */ /* 0x000fe20000000800 */
[----:B------:R-:W-:Y:S01]  /*163c0*/  @!P1 PRMT R33, RZ, 0x654, R20 ;  /* 0x00000654ff219816 */ /* 0x000fe20000000014 */
[-CC-:B------:R-:W-:Y:S01]  /*163d0*/  FFMA.FTZ R165, R45, R0.reuse, -R46.reuse ;  /* 0x000000002da57223 */ /* 0x180fe2000001082e */
[-CC-:B------:R-:W-:Y:S01]  /*163e0*/  FFMA.FTZ R10, R59, R0.reuse, -R46.reuse ;  /* 0x000000003b0a7223 */ /* 0x180fe2000001082e */
[----:B------:R-:W-:Y:S01]  /*163f0*/  FFMA.FTZ R163, R183, R0, -R46 ;  /* 0x00000000b7a37223 */ /* 0x000fe2000001082e */
[----:B0-----:R-:W-:-:S03]  /*16400*/  F2FP.F16.F32.PACK_AB R179, R38, R31 ;  /* 0x0000001f26b3723e */ /* 0x001fc600000000ff */
[----:B------:R-:W0:Y:S03]  /*16410*/  MUFU.EX2 R161, R161 ;  /* 0x000000a100a17308 */ /* 0x000e260000000800 */
[----:B------:R-:W-:Y:S01]  /*16420*/  HGMMA.64x128x16.F32 R88, R156, gdesc[UR4].tnspB, R88, gsb0 ;  /* 0x41e000049c587df0 */ /* 0x000fe20008000858 */
[----:B------:R-:W-:Y:S01]  /*16430*/  R2UR UR6, R12 ;  /* 0x000000000c0672ca */ /* 0x000fe200000e0000 */
[----:B------:R-:W-:Y:S01]  /*16440*/  FADD.FTZ R12, R178, R7 ;  /* 0x00000007b20c7221 */ /* 0x000fe20000010000 */
[----:B------:R-:W-:Y:S02]  /*16450*/  R2UR UR7, R13 ;  /* 0x000000000d0772ca */ /* 0x000fe400000e0000 */
[----:B------:R-:W1:Y:S01]  /*16460*/  MUFU.EX2 R26, R26 ;  /* 0x0000001a001a7308 */ /* 0x000e620000000800 */
[C---:B------:R-:W-:Y:S01]  /*16470*/  FADD.FTZ R13, R35.reuse, R12 ;  /* 0x0000000c230d7221 */ /* 0x040fe20000010000 */
[----:B------:R-:W-:-:S03]  /*16480*/  F2FP.F16.F32.PACK_AB R178, R35, R178 ;  /* 0x000000b223b2723e */ /* 0x000fc600000000ff */
[----:B------:R-:W-:Y:S01]  /*16490*/  FADD.FTZ R50, R172, R13 ;  /* 0x0000000dac327221 */ /* 0x000fe20000010000 */
[----:B------:R-:W-:Y:S02]  /*164a0*/  F2FP.F16.F32.PACK_AB R172, R37, R172 ;  /* 0x000000ac25ac723e */ /* 0x000fe400000000ff */
[----:B------:R-:W2:Y:S01]  /*164b0*/  MUFU.EX2 R24, R24 ;  /* 0x0000001800187308 */ /* 0x000ea20000000800 */
[----:B0-----:R-:W-:Y:S01]  /*164c0*/  FFMA.FTZ R7, R2, R6, R161 ;  /* 0x0000000602077223 */ /* 0x001fe200000100a1 */
[----:B------:R-:W-:-:S06]  /*164d0*/  FFMA.FTZ R6, R63, R0, -R46 ;  /* 0x000000003f067223 */ /* 0x000fcc000001082e */
[----:B------:R-:W0:Y:S01]  /*164e0*/  MUFU.EX2 R27, R27 ;  /* 0x0000001b001b7308 */ /* 0x000e220000000800 */
[C---:B-1----:R-:W-:Y:S01]  /*164f0*/  FADD.FTZ R7, R26.reuse, R7 ;  /* 0x000000071a077221 */ /* 0x042fe20000010000 */
[----:B------:R-:W-:-:S06]  /*16500*/  F2FP.F16.F32.PACK_AB R181, R26, R161 ;  /* 0x000000a11ab5723e */ /* 0x000fcc00000000ff */
[----:B------:R-:W1:Y:S01]  /*16510*/  MUFU.EX2 R40, R40 ;  /* 0x0000002800287308 */ /* 0x000e620000000800 */
[----:B--2---:R-:W-:Y:S01]  /*16520*/  FADD.FTZ R12, R24, R7 ;  /* 0x00000007180c7221 */ /* 0x004fe20000010000 */
[----:B------:R-:W-:Y:S01]  /*16530*/  FADD.FTZ R7, R37, R50 ;  /* 0x0000003225077221 */ /* 0x000fe20000010000 */
[C---:B------:R-:W-:Y:S02]  /*16540*/  F2FP.F16.F32.PACK_AB R183, R25.reuse, R24 ;  /* 0x0000001819b7723e */ /* 0x040fe400000000ff */
[----:B------:R-:W-:Y:S01]  /*16550*/  FADD.FTZ R50, R25, R12 ;  /* 0x0000000c19327221 */ /* 0x000fe20000010000 */
[----:B------:R-:W-:Y:S01]  /*16560*/  FADD.FTZ R52, R174, R7 ;  /* 0x00000007ae347221 */ /* 0x000fe20000010000 */
[----:B------:R-:W-:Y:S01]  /*16570*/  FFMA.FTZ R12, R66, R0, -R46 ;  /* 0x00000000420c7223 */ /* 0x000fe2000001082e */
[----:B------:R-:W-:Y:S01]  /*16580*/  MUFU.EX2 R175, R175 ;  /* 0x000000af00af7308 */ /* 0x000fe20000000800 */
[----:B0-----:R-:W-:Y:S01]  /*16590*/  FADD.FTZ R7, R27, R50 ;  /* 0x000000321b077221 */ /* 0x001fe20000010000 */
[C---:B------:R-:W-:Y:S01]  /*165a0*/  FADD.FTZ R13, R41.reuse, R52 ;  /* 0x00000034290d7221 */ /* 0x040fe20000010000 */
[----:B------:R-:W-:-:S02]  /*165b0*/  F2FP.F16.F32.PACK_AB R174, R41, R174 ;  /* 0x000000ae29ae723e */ /* 0x000fc400000000ff */
[----:B------:R-:W-:Y:S01]  /*165c0*/  FADD.FTZ R50, R36, R7 ;  /* 0x0000000724327221 */ /* 0x000fe20000010000 */
[----:B------:R-:W-:Y:S01]  /*165d0*/  FADD.FTZ R52, R168, R13 ;  /* 0x0000000da8347221 */ /* 0x000fe20000010000 */
[----:B------:R-:W-:Y:S01]  /*165e0*/  FFMA.FTZ R13, R67, R0, -R46 ;  /* 0x00000000430d7223 */ /* 0x000fe2000001082e */
[----:B------:R-:W-:Y:S01]  /*165f0*/  MUFU.EX2 R42, R42 ;  /* 0x0000002a002a7308 */ /* 0x000fe20000000800 */
[----:B------:R-:W-:Y:S01]  /*16600*/  FADD.FTZ R7, R31, R50 ;  /* 0x000000321f077221 */ /* 0x000fe20000010000 */
[----:B------:R-:W-:Y:S02]  /*16610*/  F2FP.F16.F32.PACK_AB R168, R49, R168 ;  /* 0x000000a831a8723e */ /* 0x000fe400000000ff */
[----:B------:R-:W-:Y:S01]  /*16620*/  F2FP.F16.F32.PACK_AB R177, R36, R27 ;  /* 0x0000001b24b1723e */ /* 0x000fe200000000ff */
[----:B------:R-:W-:-:S03]  /*16630*/  FADD.FTZ R20, R38, R7 ;  /* 0x0000000726147221 */ /* 0x000fc60000010000 */
[----:B------:R-:W-:Y:S01]  /*16640*/  MUFU.EX2 R169, R169 ;  /* 0x000000a900a97308 */ /* 0x000fe20000000800 */
[----:B------:R-:W-:Y:S01]  /*16650*/  FADD.FTZ R7, R173, R20 ;  /* 0x00000014ad077221 */ /* 0x000fe20000010000 */
[----:B------:R-:W-:Y:S01]  /*16660*/  FFMA.FTZ R20, R71, R0, -R46 ;  /* 0x0000000047147223 */ /* 0x000fe2000001082e */
[----:B-1----:R-:W-:-:S05]  /*16670*/  F2FP.F16.F32.PACK_AB R173, R40, R173 ;  /* 0x000000ad28ad723e */ /* 0x002fca00000000ff */
        /* <DEDUP_REMOVED lines=16> */
[----:B------:R-:W-:Y:S01]  /*16780*/  MUFU.EX2 R163, R163 ;  /* 0x000000a300a37308 */ /* 0x000fe20000000800 */
[----:B------:R-:W-:Y:S01]  /*16790*/  HGMMA.64x128x16.F32 R88, R152, gdesc[UR4].tnspB, R88, gsb0 ;  /* 0x41e0000498587df0 */ /* 0x000fe20008000858 */
[----:B------:R-:W-:-:S06]  /*167a0*/  F2FP.F16.F32.PACK_AB R158, R77, R30 ;  /* 0x0000001e4d9e723e */ /* 0x000fcc00000000ff */
[----:B------:R-:W-:Y:S01]  /*167b0*/  MUFU.EX2 R20, R20 ;  /* 0x0000001400147308 */ /* 0x000fe20000000800 */
[----:B0-----:R-:W-:-:S07]  /*167c0*/  F2FP.F16.F32.PACK_AB R161, R13, R12 ;  /* 0x0000000c0da1723e */ /* 0x001fce00000000ff */
[----:B------:R-:W-:Y:S08]  /*167d0*/  MUFU.EX2 R157, R157 ;  /* 0x0000009d009d7308 */ /* 0x000ff00000000800 */
[----:B------:R-:W-:Y:S08]  /*167e0*/  MUFU.EX2 R159, R159 ;  /* 0x0000009f009f7308 */ /* 0x000ff00000000800 */
[----:B------:R-:W-:Y:S08]  /*167f0*/  MUFU.EX2 R82, R82 ;  /* 0x0000005200527308 */ /* 0x000ff00000000800 */
[----:B------:R-:W0:Y:S08]  /*16800*/  MUFU.EX2 R83, R83 ;  /* 0x0000005300537308 */ /* 0x000e300000000800 */
[----:B------:R-:W-:Y:S01]  /*16810*/  MUFU.EX2 R87, R87 ;  /* 0x0000005700577308 */ /* 0x000fe20000000800 */
[----:B------:R-:W-:-:S02]  /*16820*/  WARPGROUP.DEPBAR.LE gsb0, 0x0 ;  /* 0x00008000000079c5 */ /* 0x000fc40000010000 */
[----:B------:R1:W-:Y:S01]  /*16830*/  @!P1 SYNCS.ARRIVE.TRANS64.RED.A1T0 RZ, [R15+URZ], RZ ;  /* 0x000000ff0fff99a7 */ /* 0x0003e2000810043f */
[----:B------:R-:W-:Y:S02]  /*16840*/  F2FP.F16.F32.PACK_AB R152, R81, R32 ;  /* 0x000000205198723e */ /* 0x000fe400000000ff */
[----:B------:R-:W-:Y:S02]  /*16850*/  F2FP.F16.F32.PACK_AB R154, R85, R34 ;  /* 0x00000022559a723e */ /* 0x000fe400000000ff */
[----:B0-----:R-:W-:Y:S01]  /*16860*/  F2FP.F16.F32.PACK_AB R153, R83, R82 ;  /* 0x000000525399723e */ /* 0x001fe200000000ff */
[----:B-1----:R-:W-:Y:S01]  /*16870*/  FADD.FTZ R15, R49, R52 ;  /* 0x00000034310f7221 */ /* 0x002fe20000010000 */
[----:B------:R0:W-:Y:S03]  /*16880*/  @!P1 SYNCS.ARRIVE.TRANS64.RED.A1T0 RZ, [R33+URZ], RZ ;  /* 0x000000ff21ff99a7 */ /* 0x0001e6000810043f */
[----:B------:R-:W-:Y:S01]  /*16890*/  FADD.FTZ R50, R170, R15 ;  /* 0x0000000faa327221 */ /* 0x000fe20000010000 */
[----:B------:R-:W-:-:S03]  /*168a0*/  F2FP.F16.F32.PACK_AB R170, R53, R170 ;  /* 0x000000aa35aa723e */ /* 0x000fc600000000ff */
[----:B------:R-:W-:Y:S01]  /*168b0*/  FADD.FTZ R15, R53, R50 ;  /* 0x00000032350f7221 */ /* 0x000fe20000010000 */
[----:B------:R-:W-:-:S03]  /*168c0*/  FADD.FTZ R50, R40, R7 ;  /* 0x0000000728327221 */ /* 0x000fc60000010000 */
[----:B------:R-:W-:Y:S01]  /*168d0*/  FADD.FTZ R52, R164, R15 ;  /* 0x0000000fa4347221 */ /* 0x000fe20000010000 */
[----:B------:R-:W-:Y:S01]  /*168e0*/  FADD.FTZ R7, R175, R50 ;  /* 0x00000032af077221 */ /* 0x000fe20000010000 */
[----:B------:R-:W-:Y:S01]  /*168f0*/  FFMA.FTZ R50, R79, R0, -R46 ;  /* 0x000000004f327223 */ /* 0x000fe2000001082e */
[C---:B------:R-:W-:Y:S01]  /*16900*/  F2FP.F16.F32.PACK_AB R164, R57.reuse, R164 ;  /* 0x000000a439a4723e */ /* 0x040fe200000000ff */
[----:B------:R-:W-:Y:S01]  /*16910*/  FADD.FTZ R15, R57, R52 ;  /* 0x00000034390f7221 */ /* 0x000fe20000010000 */
[C---:B------:R-:W-:Y:S01]  /*16920*/  FADD.FTZ R52, R42.reuse, R7 ;  /* 0x000000072a347221 */ /* 0x040fe20000010000 */
[----:B------:R-:W1:Y:S01]  /*16930*/  MUFU.EX2 R46, R75 ;  /* 0x0000004b002e7308 */ /* 0x000e620000000800 */
[----:B------:R-:W-:Y:S01]  /*16940*/  F2FP.F16.F32.PACK_AB R175, R42, R175 ;  /* 0x000000af2aaf723e */ /* 0x000fe200000000ff */
[----:B------:R-:W-:Y:S01]  /*16950*/  FADD.FTZ R54, R166, R15 ;  /* 0x0000000fa6367221 */ /* 0x000fe20000010000 */
[----:B------:R-:W-:Y:S01]  /*16960*/  FADD.FTZ R7, R169, R52 ;  /* 0x00000034a9077221 */ /* 0x000fe20000010000 */
[----:B------:R-:W-:-:S02]  /*16970*/  F2FP.F16.F32.PACK_AB R166, R61, R166 ;  /* 0x000000a63da6723e */ /* 0x000fc400000000ff */
[----:B------:R-:W-:Y:S01]  /*16980*/  FADD.FTZ R15, R61, R54 ;  /* 0x000000363d0f7221 */ /* 0x000fe20000010000 */
[C---:B------:R-:W-:Y:S01]  /*16990*/  FADD.FTZ R52, R44.reuse, R7 ;  /* 0x000000072c347221 */ /* 0x040fe20000010000 */
[----:B------:R-:W-:Y:S01]  /*169a0*/  MUFU.EX2 R50, R50 ;  /* 0x0000003200327308 */ /* 0x000fe20000000800 */
[----:B------:R-:W-:Y:S01]  /*169b0*/  F2FP.F16.F32.PACK_AB R169, R44, R169 ;  /* 0x000000a92ca9723e */ /* 0x000fe200000000ff */
        /* <DEDUP_REMOVED lines=16> */
[----:B------:R-:W-:-:S03]  /*16ac0*/  FADD.FTZ R7, R6, R7 ;  /* 0x0000000706077221 */ /* 0x000fc60000010000 */
[----:B------:R-:W-:Y:S01]  /*16ad0*/  FADD.FTZ R54, R30, R11 ;  /* 0x0000000b1e367221 */ /* 0x000fe20000010000 */
[----:B------:R-:W-:Y:S01]  /*16ae0*/  FADD.FTZ R52, R12, R7 ;  /* 0x000000070c347221 */ /* 0x000fe20000010000 */
[----:B------:R-:W2:Y:S01]  /*16af0*/  MUFU.EX2 R30, R231 ;  /* 0x000000e7001e7308 */ /* 0x000ea20000000800 */
[----:B------:R-:W-:Y:S02]  /*16b00*/  IMAD.MOV.U32 R12, RZ, RZ, R4 ;  /* 0x000000ffff0c7224 */ /* 0x000fe400078e0004 */
[----:B------:R-:W-:Y:S01]  /*16b10*/  FADD.FTZ R7, R77, R54 ;  /* 0x000000364d077221 */ /* 0x000fe20000010000 */
[----:B------:R-:W-:Y:S01]  /*16b20*/  FADD.FTZ R52, R13, R52 ;  /* 0x000000340d347221 */ /* 0x000fe20000010000 */
[----:B------:R-:W-:Y:S02]  /*16b30*/  IMAD.MOV.U32 R13, RZ, RZ, R5 ;  /* 0x000000ffff0d7224 */ /* 0x000fe400078e0005 */
[----:B------:R-:W-:Y:S01]  /*16b40*/  FADD.FTZ R54, R32, R7 ;  /* 0x0000000720367221 */ /* 0x000fe20000010000 */
[----:B------:R-:W-:Y:S01]  /*16b50*/  FADD.FTZ R7, R163, R52 ;  /* 0x00000034a3077221 */ /* 0x000fe20000010000 */
[----:B------:R-:W-:-:S02]  /*16b60*/  F2FP.F16.F32.PACK_AB R163, R20, R163 ;  /* 0x000000a314a3723e */ /* 0x000fc400000000ff */
[----:B------:R-:W-:Y:S01]  /*16b70*/  FADD.FTZ R11, R81, R54 ;  /* 0x00000036510b7221 */ /* 0x000fe20000010000 */
[----:B------:R-:W-:Y:S01]  /*16b80*/  FADD.FTZ R28, R20, R7 ;  /* 0x00000007141c7221 */ /* 0x000fe20000010000 */
[----:B------:R-:W-:Y:S02]  /*16b90*/  IMAD.MOV.U32 R20, RZ, RZ, R188 ;  /* 0x000000ffff147224 */ /* 0x000fe400078e00bc */
[----:B------:R-:W-:Y:S01]  /*16ba0*/  FADD.FTZ R52, R34, R11 ;  /* 0x0000000b22347221 */ /* 0x000fe20000010000 */
[----:B------:R-:W-:Y:S01]  /*16bb0*/  FADD.FTZ R11, R157, R28 ;  /* 0x0000001c9d0b7221 */ /* 0x000fe20000010000 */
[C---:B-1----:R-:W-:Y:S02]  /*16bc0*/  F2FP.F16.F32.PACK_AB R157, R46.reuse, R157 ;  /* 0x0000009d2e9d723e */ /* 0x042fe400000000ff */
[----:B------:R-:W-:Y:S01]  /*16bd0*/  FADD.FTZ R7, R85, R52 ;  /* 0x0000003455077221 */ /* 0x000fe20000010000 */
[----:B------:R-:W-:Y:S01]  /*16be0*/  FADD.FTZ R28, R46, R11 ;  /* 0x0000000b2e1c7221 */ /* 0x000fe20000010000 */
[----:B--2---:R-:W-:-:S03]  /*16bf0*/  F2FP.F16.F32.PACK_AB R155, R87, R30 ;  /* 0x0000001e579b723e */ /* 0x004fc600000000ff */
[----:B------:R-:W-:Y:S01]  /*16c00*/  FADD.FTZ R11, R159, R28 ;  /* 0x0000001c9f0b7221 */ /* 0x000fe20000010000 */
[----:B------:R-:W-:-:S03]  /*16c10*/  F2FP.F16.F32.PACK_AB R159, R50, R159 ;  /* 0x0000009f329f723e */ /* 0x000fc600000000ff */
[----:B------:R-:W-:-:S04]  /*16c20*/  FADD.FTZ R11, R50, R11 ;  /* 0x0000000b320b7221 */ /* 0x000fc80000010000 */
[----:B------:R-:W-:-:S04]  /*16c30*/  FADD.FTZ R11, R82, R11 ;  /* 0x0000000b520b7221 */ /* 0x000fc80000010000 */
[----:B------:R-:W-:-:S04]  /*16c40*/  FADD.FTZ R11, R83, R11 ;  /* 0x0000000b530b7221 */ /* 0x000fc80000010000 */
[----:B------:R-:W-:-:S04]  /*16c50*/  FADD.FTZ R11, R30, R11 ;  /* 0x0000000b1e0b7221 */ /* 0x000fc80000010000 */
[----:B------:R-:W-:Y:S01]  /*16c60*/  FADD.FTZ R6, R87, R11 ;  /* 0x0000000b57067221 */ /* 0x000fe20000010000 */
[----:B0-----:R-:W-:Y:S06]  /*16c70*/  @P2 BRA `(.L_x_2395) ;  /* 0xffffffd000a42947 */ /* 0x001fec000383ffff */
[----:B------:R-:W-:Y:S05]  /*16c80*/  BSYNC B1 ;  /* 0x0000000000017941 */ /* 0x000fea0003800000 */
.L_x_2384:
[----:B------:R-:W-:Y:S05]  /*16c90*/  BSYNC B0 ;  /* 0x0000000000007941 */ /* 0x000fea0003800000 */
.L_x_2383:
[----:B------:R-:W-:Y:S01]  /*16ca0*/  ISETP.GE.AND P2, PT, R9, RZ, PT ;  /* 0x000000ff0900720c */ /* 0x000fe20003f46270 */
[----:B------:R-:W-:-:S12]  /*16cb0*/  BSSY B0, `(.L_x_2396) ;  /* 0x0000252000007945 */ /* 0x000fd80003800000 */
[----:B------:R-:W-:Y:S05]  /*16cc0*/  @!P2 BRA `(.L_x_2397) ;  /* 0x000000240040a947 */ /* 0x000fea0003800000 */
[----:B------:R-:W-:Y:S01]  /*16cd0*/  MOV R13, R5 ;  /* 0x00000005000d7202 */ /* 0x000fe20000000f00 */
[----:B------:R-:W-:Y:S01]  /*16ce0*/  IMAD.MOV.U32 R12, RZ, RZ, R4 ;  /* 0x000000ffff0c7224 */ /* 0x000fe200078e0004 */
[----:B------:R-:W-:Y:S01]  /*16cf0*/  MOV R20, R185 ;  /* 0x000000b900147202 */ /* 0x000fe20000000f00 */
[----:B------:R-:W-:-:S07]  /*16d00*/  IMAD.MOV.U32 R15, RZ, RZ, R188 ;  /* 0x000000ffff0f7224 */ /* 0x000fce00078e00bc */
.L_x_2408:
[----:B------:R-:W-:-:S05]  /*16d10*/  VIADD R14, R20, 0x1 ;  /* 0x00000001140e7836 */ /* 0x000fca0000000000 */
[----:B------:R-:W-:-:S04]  /*16d20*/  ISETP.NE.AND P2, PT, R14, 0x2, PT ;  /* 0x000000020e00780c */ /* 0x000fc80003f45270 */
[----:B------:R-:W-:Y:S02]  /*16d30*/  SEL R14, R14, RZ, P2 ;  /* 0x000000ff0e0e7207 */ /* 0x000fe40001000000 */
[----:B------:R-:W-:-:S03]  /*16d40*/  SEL R188, RZ, 0x1, P2 ;  /* 0x00000001ffbc7807 */ /* 0x000fc60001000000 */
[----:B------:R-:W-:Y:S01]  /*16d50*/  IMAD.MOV.U32 R185, RZ, RZ, R14 ;  /* 0x000000ffffb97224 */ /* 0x000fe200078e000e */
[----:B------:R-:W-:Y:S01]  /*16d60*/  LOP3.LUT R188, R15, R188, RZ, 0x3c, !PT ;  /* 0x000000bc0fbc7212 */ /* 0x000fe200078e3cff */
[----:B------:R-:W-:Y:S06]  /*16d70*/  @!P0 BRA `(.L_x_2398) ;  /* 0x0000000000048947 */ /* 0x000fec0003800000 */
[----:B------:R-:W-:Y:S01]  /*16d80*/  BPT.TRAP 0x1 ;  /* 0x000000040000795c */ /* 0x000fe20000300000 */
.L_x_2398:
[----:B------:R-:W-:Y:S02]  /*16d90*/  LEA R0, R185, R18, 0x3 ;  /* 0x00000012b9007211 */ /* 0x000fe400078e18ff */
[----:B------:R-:W-:-:S04]  /*16da0*/  SHF.L.U32 R11, R188, 0x1f, RZ ;  /* 0x0000001fbc0b7819 */ /* 0x000fc800000006ff */
[----:B------:R0:W1:Y:S01]  /*16db0*/  SYNCS.PHASECHK.TRANS64.TRYWAIT P2, [R0+URZ+0x34830], R11 ;  /* 0x0348300b000075a7 */ /* 0x000062000804017f */
[----:B------:R-:W-:Y:S05]  /*16dc0*/  @!P0 BRA `(.L_x_2399) ;  /* 0x0000000000048947 */ /* 0x000fea0003800000 */
[----:B------:R-:W-:Y:S01]  /*16dd0*/  BPT.TRAP 0x1 ;  /* 0x000000040000795c */ /* 0x000fe20000300000 */
.L_x_2399:
[----:B------:R-:W-:Y:S01]  /*16de0*/  BSSY B1, `(.L_x_2400) ;  /* 0x0000006000017945 */ /* 0x000fe20003800000 */
[----:B------:R-:W-:Y:S02]  /*16df0*/  IMAD R4, R185, 0xc00, R8 ;  /* 0x00000c00b9047824 */ /* 0x000fe400078e0208 */
[----:B------:R-:W-:Y:S01]  /*16e00*/  IMAD.MOV.U32 R5, RZ, RZ, 0x40000040 ;  /* 0x40000040ff057424 */ /* 0x000fe200078e00ff */
[----:B-1----:R-:W-:Y:S06]  /*16e10*/  @P2 BRA `(.L_x_2401) ;  /* 0x0000000000082947 */ /* 0x002fec0003800000 */
[----:B------:R-:W1:Y:S02]  /*16e20*/  SYNCS.PHASECHK.TRANS64.TRYWAIT P2, [R0+URZ+0x34830], R11 ;  /* 0x0348300b000075a7 */ /* 0x000e64000804017f */
[----:B-1----:R-:W-:Y:S05]  /*16e30*/  @!P2 BRA `(.L_x_2402) ;  /* 0x000000bc0074a947 */ /* 0x002fea0003800000 */
.L_x_2401:
[----:B------:R-:W-:Y:S05]  /*16e40*/  BSYNC B1 ;  /* 0x0000000000017941 */ /* 0x000fea0003800000 */
.L_x_2400:
[----:B------:R-:W2:Y:S04]  /*16e50*/  LDL.64 R24, [R1+0x30] ;  /* 0x0000300001187983 */ /* 0x000ea80000100a00 */
[----:B------:R-:W3:Y:S04]  /*16e60*/  LDL.64 R234, [R1+0x28] ;  /* 0x0000280001ea7983 */ /* 0x000ee80000100a00 */
[----:B------:R-:W4:Y:S01]  /*16e70*/  LDL.64 R232, [R1+0x20] ;  /* 0x0000200001e87983 */ /* 0x000f220000100a00 */
[C---:B------:R-:W-:Y:S02]  /*16e80*/  R2UR UR6, R4.reuse ;  /* 0x00000000040672ca */ /* 0x040fe400000e0000 */
[----:B------:R-:W-:Y:S01]  /*16e90*/  R2UR UR7, R5 ;  /* 0x00000000050772ca */ /* 0x000fe200000e0000 */
[----:B------:R-:W5:Y:S01]  /*16ea0*/  LDL.64 R230, [R1+0x18] ;  /* 0x0000180001e67983 */ /* 0x000f620000100a00 */
[----:B------:R-:W-:Y:S01]  /*16eb0*/  VIADD R10, R4, 0x2 ;  /* 0x00000002040a7836 */ /* 0x000fe20000000000 */
[----:B01----:R-:W-:-:S02]  /*16ec0*/  MOV R11, 0x40000040 ;  /* 0x40000040000b7802 */ /* 0x003fc40000000f00 */
[----:B------:R-:W5:Y:S04]  /*16ed0*/  LDL.64 R228, [R1+0x10] ;  /* 0x0000100001e47983 */ /* 0x000f680000100a00 */
[----:B------:R-:W5:Y:S04]  /*16ee0*/  LDL.64 R194, [R1+0x8] ;  /* 0x0000080001c27983 */ /* 0x000f680000100a00 */
[----:B------:R-:W5:Y:S01]  /*16ef0*/  LDL.64 R192, [R1] ;  /* 0x0000000001c07983 */ /* 0x000f620000100a00 */
[----:B--2---:R-:W-:Y:S02]  /*16f00*/  R2UR UR4, R24 ;  /* 0x00000000180472ca */ /* 0x004fe400000e0000 */
[----:B------:R-:W-:-:S02]  /*16f10*/  R2UR UR5, R25 ;  /* 0x00000000190572ca */ /* 0x000fc400000e0000 */
[----:B------:R-:W-:-:S11]  /*16f20*/  WARPGROUP.ARRIVE ;  /* 0x00000000000079c5 */ /* 0x000fd60000000000 */
[----:B------:R-:W-:Y:S01]  /*16f30*/  HGMMA.64x128x16.F32 R24, gdesc[UR4], RZ, !UPT, gsb0 ;  /* 0x01e00000041879f0 */ /* 0x000fe2000c0008ff */
        /* <DEDUP_REMOVED lines=164> */
.L_x_2403:
[----:B------:R-:W-:Y:S02]  /*17980*/  SHF.L.U32 R0, R15, 0x1f, RZ ;  /* 0x0000001f0f007819 */ /* 0x000fe400000006ff */
[----:B------:R-:W-:-:S04]  /*17990*/  LEA R15, R20, R18, 0x3 ;  /* 0x00000012140f7211 */ /* 0x000fc800078e18ff */
[----:B------:R0:W1:Y:S01]  /*179a0*/  SYNCS.PHASECHK.TRANS64.TRYWAIT P2, [R15+URZ+0x34850], R0 ;  /* 0x034850000f0075a7 */ /* 0x000062000804017f */
[----:B------:R-:W-:Y:S05]  /*179b0*/  @!P0 BRA `(.L_x_2404) ;  /* 0x0000000000048947 */ /* 0x000fea0003800000 */
[----:B------:R-:W-:Y:S01]  /*179c0*/  BPT.TRAP 0x1 ;  /* 0x000000040000795c */ /* 0x000fe20000300000 */
.L_x_2404:
[----:B------:R-:W-:Y:S04]  /*179d0*/  BSSY B1, `(.L_x_2405) ;  /* 0x0000004000017945 */ /* 0x000fe80003800000 */
[----:B-1----:R-:W-:Y:S05]  /*179e0*/  @P2 BRA `(.L_x_2406) ;  /* 0x0000000000082947 */ /* 0x002fea0003800000 */
[----:B------:R-:W1:Y:S02]  /*179f0*/  SYNCS.PHASECHK.TRANS64.TRYWAIT P2, [R15+URZ+0x34850], R0 ;  /* 0x034850000f0075a7 */ /* 0x000e64000804017f */
[----:B-1----:R-:W-:Y:S05]  /*17a00*/  @!P2 BRA `(.L_x_2407) ;  /* 0x000000b00094a947 */ /* 0x002fea0003800000 */
.L_x_2406:
[----:B------:R-:W-:Y:S05]  /*17a10*/  BSYNC B1 ;  /* 0x0000000000017941 */ /* 0x000fea0003800000 */
.L_x_2405:
[----:B01----:R-:W-:Y:S01]  /*17a20*/  VIADD R0, R18, 0x400 ;  /* 0x0000040012007836 */ /* 0x003fe20000000000 */
[----:B------:R-:W-:Y:S01]  /*17a30*/  WARPGROUP.ARRIVE ;  /* 0x00000000000079c5 */ /* 0x000fe20000000000 */
[----:B------:R-:W-:Y:S01]  /*17a40*/  IMAD.MOV.U32 R3, RZ, RZ, 0x40000040 ;  /* 0x40000040ff037424 */ /* 0x000fe200078e00ff */
[----:B------:R-:W-:Y:S02]  /*17a50*/  MOV R21, 0x40000040 ;  /* 0x4000004000157802 */ /* 0x000fe40000000f00 */
[----:B------:R-:W-:Y:S02]  /*17a60*/  SHF.R.U32.HI R0, RZ, 0x4, R0 ;  /* 0x00000004ff007819 */ /* 0x000fe40000011600 */
[C---:B------:R-:W-:Y:S01]  /*17a70*/  ISETP.GT.AND P2, PT, R9.reuse, RZ, PT ;  /* 0x000000ff0900720c */ /* 0x040fe20003f44270 */
[----:B------:R-:W-:Y:S01]  /*17a80*/  VIADD R9, R9, 0xffffffff ;  /* 0xffffffff09097836 */ /* 0x000fe20000000000 */
[----:B------:R-:W-:Y:S02]  /*17a90*/  LOP3.LUT R0, R0, 0x3fff, RZ, 0xc0, !PT ;  /* 0x00003fff00007812 */ /* 0x000fe400078ec0ff */
[----:B------:R-:W-:-:S02]  /*17aa0*/  @!P1 IADD3 R15, R15, 0x34860, RZ ;  /* 0x000348600f0f9810 */ /* 0x000fc40007ffe0ff */
[----:B------:R-:W-:Y:S02]  /*17ab0*/  LOP3.LUT R11, R0, 0x4000000, RZ, 0xfc, !PT ;  /* 0x04000000000b7812 */ /* 0x000fe400078efcff */
[----:B------:R-:W-:Y:S02]  /*17ac0*/  FMNMX.FTZ R0, R24, R12, !PT ;  /* 0x0000000c18007209 */ /* 0x000fe40007810000 */
[----:B------:R-:W-:Y:S01]  /*17ad0*/  @!P1 PRMT R15, RZ, 0x654, R15 ;  /* 0x00000654ff0f9816 */ /* 0x000fe2000000000f */
[----:B------:R-:W-:Y:S01]  /*17ae0*/  IMAD R10, R20, 0x800, R11 ;  /* 0x00000800140a7824 */ /* 0x000fe200078e020b */
[----:B------:R-:W-:-:S03]  /*17af0*/  MOV R11, 0x40000040 ;  /* 0x40000040000b7802 */ /* 0x000fc60000000f00 */
[C---:B------:R-:W-:Y:S01]  /*17b00*/  VIADD R2, R10.reuse, 0x80 ;  /* 0x000000800a027836 */ /* 0x040fe20000000000 */
[C---:B------:R-:W-:Y:S01]  /*17b10*/  R2UR UR6, R10.reuse ;  /* 0x000000000a0672ca */ /* 0x040fe200000e0000 */
[----:B------:R-:W-:Y:S01]  /*17b20*/  VIADD R20, R10, 0x200 ;  /* 0x000002000a147836 */ /* 0x000fe20000000000 */
[----:B------:R-:W-:-:S13]  /*17b30*/  R2UR UR7, R11 ;  /* 0x000000000b0772ca */ /* 0x000fda00000e0000 */
[----:B------:R-:W-:Y:S01]  /*17b40*/  HGMMA.64x128x16.F32 R88, R180, gdesc[UR4].tnspB, R88, gsb0 ;  /* 0x41e00004b4587df0 */ /* 0x000fe20008000858 */
[----:B------:R-:W-:Y:S02]  /*17b50*/  R2UR UR6, R2 ;  /* 0x00000000020672ca */ /* 0x000fe400000e0000 */
[----:B------:R-:W-:Y:S02]  /*17b60*/  R2UR UR7, R3 ;  /* 0x00000000030772ca */ /* 0x000fe400000e0000 */
[----:B------:R-:W-:Y:S02]  /*17b70*/  FMNMX.FTZ R3, R25, R0, !PT ;  /* 0x0000000019037209 */ /* 0x000fe40007810000 */
[----:B------:R-:W-:Y:S02]  /*17b80*/  IADD3 R2, R10, 0x100, RZ ;  /* 0x000001000a027810 */ /* 0x000fe40007ffe0ff */
[----:B------:R-:W-:Y:S01]  /*17b90*/  FMNMX.FTZ R0, R28, R3, !PT ;  /* 0x000000031c007209 */ /* 0x000fe20007810000 */
[----:B------:R-:W-:-:S03]  /*17ba0*/  IMAD.MOV.U32 R3, RZ, RZ, 0x40000040 ;  /* 0x40000040ff037424 */ /* 0x000fc600078e00ff */
[----:B------:R-:W-:-:S04]  /*17bb0*/  FMNMX.FTZ R5, R29, R0, !PT ;  /* 0x000000001d057209 */ /* 0x000fc80007810000 */
[----:B------:R-:W-:Y:S01]  /*17bc0*/  FMNMX.FTZ R0, R32, R5, !PT ;  /* 0x0000000520007209 */ /* 0x000fe20007810000 */
[----:B------:R-:W-:Y:S02]  /*17bd0*/  WARPGROUP.DEPBAR.LE gsb0, 0x0 ;  /* 0x00008000000079c5 */ /* 0x000fe40000010000 */
[----:B------:R-:W-:-:S06]  /*17be0*/  WARPGROUP.ARRIVE ;  /* 0x00000000000079c5 */ /* 0x000fcc0000000000 */
        /* <DEDUP_REMOVED lines=27> */
[----:B------:R-:W-:-:S04]  /*17da0*/  FMNMX.FTZ R5, R77, R0, !PT ;  /* 0x000000004d057209 */ /* 0x000fc80007810000 */
[----:B------:R-:W-:Y:S01]  /*17db0*/  FMNMX.FTZ R0, R80, R5, !PT ;  /* 0x0000000550007209 */ /* 0x000fe20007810000 */
[----:B------:R-:W-:Y:S02]  /*17dc0*/  WARPGROUP.DEPBAR.LE gsb0, 0x0 ;  /* 0x00008000000079c5 */ /* 0x000fe40000010000 */
[----:B------:R-:W-:-:S06]  /*17dd0*/  WARPGROUP.ARRIVE ;  /* 0x00000000000079c5 */ /* 0x000fcc0000000000 */
[----:B------:R-:W-:Y:S01]  /*17de0*/  HGMMA.64x128x16.F32 R88, R172, gdesc[UR4].tnspB, R88, gsb0 ;  /* 0x41e00004ac587df0 */ /* 0x000fe20008000858 */
[----:B------:R-:W-:Y:S02]  /*17df0*/  R2UR UR6, R2 ;  /* 0x00000000020672ca */ /* 0x000fe400000e0000 */
[----:B------:R-:W-:Y:S02]  /*17e00*/  R2UR UR7, R3 ;  /* 0x00000000030772ca */ /* 0x000fe400000e0000 */
[----:B------:R-:W-:-:S04]  /*17e10*/  FMNMX.FTZ R3, R81, R0, !PT ;  /* 0x0000000051037209 */ /* 0x000fc80007810000 */
[----:B------:R-:W-:-:S04]  /*17e20*/  FMNMX.FTZ R0, R84, R3, !PT ;  /* 0x0000000354007209 */ /* 0x000fc80007810000 */
[----:B------:R-:W-:Y:S01]  /*17e30*/  FMNMX.FTZ R2, R85, R0, !PT ;  /* 0x0000000055027209 */ /* 0x000fe20007810000 */
[----:B------:R-:W-:-:S04]  /*17e40*/  IMAD.U32 R0, RZ, RZ, UR38 ;  /* 0x00000026ff007e24 */ /* 0x000fc8000f8e00ff */
[----:B------:R-:W0:Y:S02]  /*17e50*/  SHFL.BFLY PT, R3, R2, 0x2, 0x1f ;  /* 0x0c401f0002037f89 */ /* 0x000e2400000e0000 */
[----:B0-----:R-:W-:Y:S02]  /*17e60*/  FMNMX.FTZ R5, R2, R3, !PT ;  /* 0x0000000302057209 */ /* 0x001fe40007810000 */
[----:B------:R-:W-:-:S03]  /*17e70*/  FMNMX.FTZ R2, R26, R13, !PT ;  /* 0x0000000d1a027209 */ /* 0x000fc60007810000 */
[----:B------:R-:W0:Y:S02]  /*17e80*/  SHFL.BFLY PT, R4, R5, 0x1, 0x1f ;  /* 0x0c201f0005047f89 */ /* 0x000e2400000e0000 */
[----:B0-----:R-:W-:Y:S02]  /*17e90*/  FMNMX.FTZ R4, R5, R4, !PT ;  /* 0x0000000405047209 */ /* 0x001fe40007810000 */
[----:B------:R-:W-:-:S03]  /*17ea0*/  FMNMX.FTZ R5, R27, R2, !PT ;  /* 0x000000021b057209 */ /* 0x000fc60007810000 */
[-C--:B------:R-:W-:Y:S01]  /*17eb0*/  FMUL.FTZ R11, R4, R0.reuse ;  /* 0x00000000040b7220 */ /* 0x080fe20000410000 */
[----:B------:R-:W-:Y:S01]  /*17ec0*/  FMNMX.FTZ R2, R30, R5, !PT ;  /* 0x000000051e027209 */ /* 0x000fe20007810000 */
[----:B------:R-:W-:Y:S02]  /*17ed0*/  FADD.FTZ R3, -R4, R12 ;  /* 0x0000000c04037221 */ /* 0x000fe40000010100 */
        /* <DEDUP_REMOVED lines=22> */
[-C--:B------:R-:W-:Y:S01]  /*18040*/  FFMA.FTZ R53, R80, R0.reuse, -R11 ;  /* 0x0000000050357223 */ /* 0x080fe2000001080b */
[----:B------:R-:W-:Y:S01]  /*18050*/  FMUL.FTZ R3, R3, R0 ;  /* 0x0000000003037220 */ /* 0x000fe20000410000 */
        /* <DEDUP_REMOVED lines=9> */
[----:B------:R-:W2:Y:S01]  /*180f0*/  MUFU.EX2 R182, R182 ;  /* 0x000000b600b67308 */ /* 0x000ea20000000800 */
[----:B------:R-:W-:Y:S01]  /*18100*/  FMNMX.FTZ R5, R55, R2, !PT ;  /* 0x0000000237057209 */ /* 0x000fe20007810000 */
[----:B0-----:R-:W-:-:S03]  /*18110*/  FFMA.FTZ R7, R3, R7, R180 ;  /* 0x0000000703077223 */ /* 0x001fc600000100b4 */
[----:B------:R-:W-:-:S03]  /*18120*/  FMNMX.FTZ R2, R58, R5, !PT ;  /* 0x000000053a027209 */ /* 0x000fc60007810000 */
[----:B------:R-:W0:Y:S01]  /*18130*/  MUFU.EX2 R24, R24 ;  /* 0x0000001800187308 */ /* 0x000e220000000800 */
[----:B------:R-:W-:Y:S01]  /*18140*/  FMNMX.FTZ R5, R59, R2, !PT ;  /* 0x000000023b057209 */ /* 0x000fe20007810000 */
[C---:B-1----:R-:W-:Y:S01]  /*18150*/  FADD.FTZ R7, R12.reuse, R7 ;  /* 0x000000070c077221 */ /* 0x042fe20000010000 */
[----:B------:R-:W-:Y:S02]  /*18160*/  F2FP.F16.F32.PACK_AB R180, R12, R180 ;  /* 0x000000b40cb4723e */ /* 0x000fe400000000ff */
[----:B------:R-:W-:Y:S01]  /*18170*/  FMNMX.FTZ R2, R62, R5, !PT ;  /* 0x000000053e027209 */ /* 0x000fe20007810000 */
[----:B------:R-:W-:Y:S02]  /*18180*/  WARPGROUP.DEPBAR.LE gsb0, 0x0 ;  /* 0x00008000000079c5 */ /* 0x000fe40000010000 */
[----:B------:R-:W-:Y:S01]  /*18190*/  WARPGROUP.ARRIVE ;  /* 0x00000000000079c5 */ /* 0x000fe20000000000 */
[----:B------:R-:W-:Y:S01]  /*181a0*/  FMNMX.FTZ R5, R63, R2, !PT ;  /* 0x000000023f057209 */ /* 0x000fe20007810000 */
[-CC-:B------:R-:W-:Y:S01]  /*181b0*/  FFMA.FTZ R172, R40, R0.reuse, -R11.reuse ;  /* 0x0000000028ac7223 */ /* 0x180fe2000001080b */
[-CC-:B------:R-:W-:Y:S01]  /*181c0*/  FFMA.FTZ R174, R44, R0.reuse, -R11.reuse ;  /* 0x000000002cae7223 */ /* 0x180fe2000001080b */
[--C-:B------:R-:W-:Y:S01]  /*181d0*/  FFMA.FTZ R40, R57, R0, -R11.reuse ;  /* 0x0000000039287223 */ /* 0x100fe2000001080b */
[----:B------:R-:W-:Y:S01]  /*181e0*/  FMNMX.FTZ R2, R66, R5, !PT ;  /* 0x0000000542027209 */ /* 0x000fe20007810000 */
[----:B------:R-:W-:Y:S01]  /*181f0*/  HGMMA.64x128x16.F32 R88, R168, gdesc[UR4].tnspB, R88, gsb0 ;  /* 0x41e00004a8587df0 */ /* 0x000fe20008000858 */
[----:B------:R-:W-:Y:S01]  /*18200*/  R2UR UR6, R20 ;  /* 0x00000000140672ca */ /* 0x000fe200000e0000 */
[----:B------:R-:W-:Y:S01]  /*18210*/  VIADD R20, R10, 0x280 ;  /* 0x000002800a147836 */ /* 0x000fe20000000000 */
[----:B------:R-:W-:Y:S01]  /*18220*/  R2UR UR7, R21 ;  /* 0x00000000150772ca */ /* 0x000fe200000e0000 */
[----:B------:R-:W-:Y:S01]  /*18230*/  IMAD.MOV.U32 R21, RZ, RZ, 0x40000040 ;  /* 0x40000040ff157424 */ /* 0x000fe200078e00ff */
[----:B------:R-:W-:Y:S01]  /*18240*/  FMNMX.FTZ R5, R67, R2, !PT ;  /* 0x0000000243057209 */ /* 0x000fe20007810000 */
[-CC-:B------:R-:W-:Y:S01]  /*18250*/  FFMA.FTZ R44, R73, R0.reuse, -R11.reuse ;  /* 0x00000000492c7223 */ /* 0x180fe2000001080b */
[----:B------:R-:W-:Y:S01]  /*18260*/  FFMA.FTZ R57, R84, R0, -R11 ;  /* 0x0000000054397223 */ /* 0x000fe2000001080b */
[----:B------:R-:W1:Y:S01]  /*18270*/  MUFU.EX2 R176, R176 ;  /* 0x000000b000b07308 */ /* 0x000e620000000800 */
[----:B------:R-:W-:Y:S01]  /*18280*/  FMNMX.FTZ R2, R70, R5, !PT ;  /* 0x0000000546027209 */ /* 0x000fe20007810000 */
[----:B--2---:R-:W-:Y:S01]  /*18290*/  FADD.FTZ R7, R182, R7 ;  /* 0x00000007b6077221 */ /* 0x004fe20000010000 */
[----:B0-----:R-:W-:-:S02]  /*182a0*/  F2FP.F16.F32.PACK_AB R182, R24, R182 ;  /* 0x000000b618b6723e */ /* 0x001fc400000000ff */
[----:B------:R-:W-:Y:S01]  /*182b0*/  FMNMX.FTZ R5, R71, R2, !PT ;  /* 0x0000000247057209 */ /* 0x000fe20007810000 */
[----:B------:R-:W-:Y:S02]  /*182c0*/  FADD.FTZ R7, R24, R7 ;  /* 0x0000000718077221 */ /* 0x000fe40000010000 */
[----:B------:R-:W0:Y:S01]  /*182d0*/  MUFU.EX2 R25, R25 ;  /* 0x0000001900197308 */ /* 0x000e220000000800 */
        /* <DEDUP_REMOVED lines=11> */
[----:B------:R-:W-:Y:S02]  /*18390*/  MUFU.EX2 R29, R29 ;  /* 0x0000001d001d7308 */ /* 0x000fe40000000800 */
[----:B------:R-:W2:Y:S06]  /*183a0*/  SHFL.BFLY PT, R5, R2, 0x2, 0x1f ;  /* 0x0c401f0002057f89 */ /* 0x000eac00000e0000 */
[----:B------:R-:W-:Y:S08]  /*183b0*/  MUFU.EX2 R174, R174 ;  /* 0x000000ae00ae7308 */ /* 0x000ff00000000800 */
[----:B------:R-:W-:Y:S08]  /*183c0*/  MUFU.EX2 R28, R28 ;  /* 0x0000001c001c7308 */ /* 0x000ff00000000800 */
[----:B------:R-:W-:Y:S01]  /*183d0*/  MUFU.EX2 R32, R32 ;  /* 0x0000002000207308 */ /* 0x000fe20000000800 */
[----:B--2---:R-:W-:-:S05]  /*183e0*/  FMNMX.FTZ R5, R2, R5, !PT ;  /* 0x0000000502057209 */ /* 0x004fca0007810000 */
[----:B------:R-:W2:Y:S02]  /*183f0*/  SHFL.BFLY PT, R2, R5, 0x1, 0x1f ;  /* 0x0c201f0005027f89 */ /* 0x000ea400000e0000 */
[----:B------:R-:W-:Y:S08]  /*18400*/  MUFU.EX2 R36, R36 ;  /* 0x0000002400247308 */ /* 0x000ff00000000800 */
[----:B------:R-:W-:Y:S08]  /*18410*/  MUFU.EX2 R40, R40 ;  /* 0x0000002800287308 */ /* 0x000ff00000000800 */
[----:B------:R-:W-:Y:S01]  /*18420*/  MUFU.EX2 R45, R45 ;  /* 0x0000002d002d7308 */ /* 0x000fe20000000800 */
[----:B--2---:R-:W-:-:S07]  /*18430*/  FMNMX.FTZ R5, R5, R2, !PT ;  /* 0x0000000205057209 */ /* 0x004fce0007810000 */
[----:B------:R-:W-:Y:S08]  /*18440*/  MUFU.EX2 R41, R41 ;  /* 0x0000002900297308 */ /* 0x000ff00000000800 */
[----:B------:R-:W-:Y:S08]  /*18450*/  MUFU.EX2 R37, R37 ;  /* 0x0000002500257308 */ /* 0x000ff00000000800 */
[----:B------:R-:W2:Y:S08]  /*18460*/  MUFU.EX2 R44, R44 ;  /* 0x0000002c002c7308 */ /* 0x000eb00000000800 */
        /* <DEDUP_REMOVED lines=10> */
[----:B------:R-:W-:Y:S02]  /*18510*/  R2UR UR6, R20 ;  /* 0x00000000140672ca */ /* 0x000fe400000e0000 */
[----:B------:R-:W-:Y:S01]  /*18520*/  R2UR UR7, R21 ;  /* 0x00000000150772ca */ /* 0x000fe200000e0000 */
[----:B------:R-:W-:Y:S01]  /*18530*/  IMAD.MOV.U32 R21, RZ, RZ, 0x40000040 ;  /* 0x40000040ff157424 */ /* 0x000fe200078e00ff */
[C---:B------:R-:W-:Y:S01]  /*18540*/  IADD3 R20, R10.reuse, 0x300, RZ ;  /* 0x000003000a147810 */ /* 0x040fe20007ffe0ff */
[----:B------:R-:W-:Y:S01]  /*18550*/  VIADD R10, R10, 0x380 ;  /* 0x000003800a0a7836 */ /* 0x000fe20000000000 */
[----:B------:R-:W-:Y:S08]  /*18560*/  MUFU.EX2 R168, R168 ;  /* 0x000000a800a87308 */ /* 0x000ff00000000800 */
[----:B------:R-:W-:Y:S08]  /*18570*/  MUFU.EX2 R170, R170 ;  /* 0x000000aa00aa7308 */ /* 0x000ff00000000800 */
[----:B------:R-:W-:Y:S08]  /*18580*/  MUFU.EX2 R48, R48 ;  /* 0x0000003000307308 */ /* 0x000ff00000000800 */
[----:B------:R-:W3:Y:S01]  /*18590*/  MUFU.EX2 R52, R52 ;  /* 0x0000003400347308 */ /* 0x000ee20000000800 */
[----:B------:R-:W-:-:S02]  /*185a0*/  WARPGROUP.DEPBAR.LE gsb0, 0x0 ;  /* 0x00008000000079c5 */ /* 0x000fc40000010000 */
        /* <DEDUP_REMOVED lines=20> */
[----:B------:R-:W-:Y:S01]  /*186f0*/  R2UR UR6, R10 ;  /* 0x000000000a0672ca */ /* 0x000fe200000e0000 */
[-CC-:B------:R-:W-:Y:S01]  /*18700*/  FFMA.FTZ R181, R26, R0.reuse, -R13.reuse ;  /* 0x000000001ab57223 */ /* 0x180fe2000001080d */
[-CC-:B------:R-:W-:Y:S01]  /*18710*/  FFMA.FTZ R26, R27, R0.reuse, -R13.reuse ;  /* 0x000000001b1a7223 */ /* 0x180fe2000001080d */
[----:B------:R4:W-:Y:S01]  /*18720*/  MUFU.EX2 R2, R11 ;  /* 0x0000000b00027308 */ /* 0x0009e20000000800 */
[----:B------:R-:W-:Y:S01]  /*18730*/  FFMA.FTZ R183, R30, R0, -R13 ;  /* 0x000000001eb77223 */ /* 0x000fe2000001080d */
[----:B------:R-:W-:-:S02]  /*18740*/  @!P1 IMAD R10, R14, 0x8, R18 ;  /* 0x000000080e0a9824 */ /* 0x000fc400078e0212 */
[-CC-:B------:R-:W-:Y:S01]  /*18750*/  FFMA.FTZ R60, R31, R0.reuse, -R13.reuse ;  /* 0x000000001f3c7223 */ /* 0x180fe2000001080d */
[-CC-:B------:R-:W-:Y:S01]  /*18760*/  FFMA.FTZ R177, R34, R0.reuse, -R13.reuse ;  /* 0x0000000022b17223 */ /* 0x180fe2000001080d */
[-CC-:B------:R-:W-:Y:S01]  /*18770*/  FFMA.FTZ R30, R35, R0.reuse, -R13.reuse ;  /* 0x00000000231e7223 */ /* 0x180fe2000001080d */
[----:B------:R-:W-:Y:S02]  /*18780*/  @!P1 VIADD R10, R10, 0x34840 ;  /* 0x000348400a0a9836 */ /* 0x000fe40000000000 */
[-CC-:B------:R-:W-:Y:S01]  /*18790*/  FFMA.FTZ R179, R38, R0.reuse, -R13.reuse ;  /* 0x0000000026b37223 */ /* 0x180fe2000001080d */
[----:B------:R-:W-:Y:S01]  /*187a0*/  MUFU.EX2 R181, R181 ;  /* 0x000000b500b57308 */ /* 0x000fe20000000800 */
[----:B----4-:R-:W-:Y:S01]  /*187b0*/  MOV R11, 0x40000040 ;  /* 0x40000040000b7802 */ /* 0x010fe20000000f00 */
[-CC-:B------:R-:W-:Y:S01]  /*187c0*/  FFMA.FTZ R38, R39, R0.reuse, -R13.reuse ;  /* 0x0000000027267223 */ /* 0x180fe2000001080d */
[-CC-:B------:R-:W-:Y:S01]  /*187d0*/  FFMA.FTZ R173, R42, R0.reuse, -R13.reuse ;  /* 0x000000002aad7223 */ /* 0x180fe2000001080d */
[-CC-:B------:R-:W-:Y:S01]  /*187e0*/  FFMA.FTZ R169, R50, R0.reuse, -R13.reuse ;  /* 0x0000000032a97223 */ /* 0x180fe2000001080d */
[----:B------:R-:W-:Y:S01]  /*187f0*/  R2UR UR7, R11 ;  /* 0x000000000b0772ca */ /* 0x000fe200000e0000 */
[-CC-:B------:R-:W-:Y:S01]  /*18800*/  FFMA.FTZ R64, R43, R0.reuse, -R13.reuse ;  /* 0x000000002b407223 */ /* 0x180fe2000001080d */
[----:B------:R-:W-:Y:S01]  /*18810*/  @!P1 PRMT R11, RZ, 0x654, R10 ;  /* 0x00000654ff0b9816 */ /* 0x000fe2000000000a */
[----:B------:R-:W-:Y:S01]  /*18820*/  MUFU.EX2 R26, R26 ;  /* 0x0000001a001a7308 */ /* 0x000fe20000000800 */
[-C--:B------:R-:W-:Y:S01]  /*18830*/  FFMA.FTZ R171, R54, R0.reuse, -R13 ;  /* 0x0000000036ab7223 */ /* 0x080fe2000001080d */
[----:B-1----:R-:W-:Y:S01]  /*18840*/  FADD.FTZ R54, R176, R7 ;  /* 0x00000007b0367221 */ /* 0x002fe20000010000 */
        /* <DEDUP_REMOVED lines=16> */
[----:B------:R-:W-:Y:S01]  /*18950*/  FFMA.FTZ R86, R86, R0, -R13 ;  /* 0x0000000056567223 */ /* 0x000fe2000001080d */
[----:B0-----:R-:W-:-:S04]  /*18960*/  F2FP.F16.F32.PACK_AB R176, R25, R176 ;  /* 0x000000b019b0723e */ /* 0x001fc800000000ff */
        /* <DEDUP_REMOVED lines=15> */
[----:B------:R-:W-:Y:S01]  /*18a60*/  FFMA.FTZ R157, R74, R0, -R13 ;  /* 0x000000004a9d7223 */ /* 0x000fe2000001080d */
[----:B--2---:R-:W-:Y:S02]  /*18a70*/  F2FP.F16.F32.PACK_AB R156, R44, R37 ;  /* 0x000000252c9c723e */ /* 0x004fe400000000ff */
[----:B---3--:R-:W-:Y:S01]  /*18a80*/  F2FP.F16.F32.PACK_AB R158, R52, R49 ;  /* 0x00000031349e723e */ /* 0x008fe200000000ff */
[----:B------:R-:W-:Y:S01]  /*18a90*/  MUFU.EX2 R10, R59 ;  /* 0x0000003b000a7308 */ /* 0x000fe20000000800 */
[----:B------:R-:W-:Y:S07]  /*18aa0*/  HGMMA.64x128x16.F32 R88, R152, gdesc[UR4].tnspB, R88, gsb0 ;  /* 0x41e0000498587df0 */ /* 0x000fee0008000858 */
        /* <DEDUP_REMOVED lines=9> */
[----:B------:R-:W1:Y:S01]  /*18b40*/  MUFU.EX2 R83, R83 ;  /* 0x0000005300537308 */ /* 0x000e620000000800 */
[----:B0-----:R-:W-:-:S07]  /*18b50*/  F2FP.F16.F32.PACK_AB R159, R79, R78 ;  /* 0x0000004e4f9f723e */ /* 0x001fce00000000ff */
[----:B------:R-:W-:Y:S01]  /*18b60*/  MUFU.EX2 R86, R86 ;  /* 0x0000005600567308 */ /* 0x000fe20000000800 */
[----:B------:R-:W-:Y:S02]  /*18b70*/  WARPGROUP.DEPBAR.LE gsb0, 0x0 ;  /* 0x00008000000079c5 */ /* 0x000fe40000010000 */
[----:B------:R0:W-:Y:S01]  /*18b80*/  @!P1 SYNCS.ARRIVE.TRANS64.RED.A1T0 RZ, [R11+URZ], RZ ;  /* 0x000000ff0bff99a7 */ /* 0x0001e2000810043f */
[----:B------:R-:W-:Y:S02]  /*18b90*/  F2FP.F16.F32.PACK_AB R154, R20, R57 ;  /* 0x00000039149a723e */ /* 0x000fe400000000ff */
[----:B------:R-:W-:Y:S02]  /*18ba0*/  F2FP.F16.F32.PACK_AB R152, R56, R53 ;  /* 0x000000353898723e */ /* 0x000fe400000000ff */
[----:B-1----:R-:W-:Y:S01]  /*18bb0*/  F2FP.F16.F32.PACK_AB R153, R83, R82 ;  /* 0x000000525399723e */ /* 0x002fe200000000ff */
[----:B0-----:R-:W-:Y:S01]  /*18bc0*/  FFMA.FTZ R11, R2, R6, R181 ;  /* 0x00000006020b7223 */ /* 0x001fe200000100b5 */
[----:B------:R-:W-:Y:S01]  /*18bd0*/  FFMA.FTZ R6, R63, R0, -R13 ;  /* 0x000000003f067223 */ /* 0x000fe2000001080d */
[C---:B------:R-:W-:Y:S01]  /*18be0*/  F2FP.F16.F32.PACK_AB R181, R26.reuse, R181 ;  /* 0x000000b51ab5723e */ /* 0x040fe200000000ff */
[----:B------:R0:W-:Y:S01]  /*18bf0*/  @!P1 SYNCS.ARRIVE.TRANS64.RED.A1T0 RZ, [R15+URZ], RZ ;  /* 0x000000ff0fff99a7 */ /* 0x0001e2000810043f */
[----:B------:R-:W-:-:S03]  /*18c00*/  FADD.FTZ R14, R26, R11 ;  /* 0x0000000b1a0e7221 */ /* 0x000fc60000010000 */
[----:B------:R-:W-:Y:S01]  /*18c10*/  MUFU.EX2 R6, R6 ;  /* 0x0000000600067308 */ /* 0x000fe20000000800 */
[----:B------:R-:W-:Y:S01]  /*18c20*/  FADD.FTZ R11, R183, R14 ;  /* 0x0000000eb70b7221 */ /* 0x000fe20000010000 */
[-C--:B------:R-:W-:Y:S01]  /*18c30*/  FFMA.FTZ R14, R67, R0.reuse, -R13 ;  /* 0x00000000430e7223 */ /* 0x080fe2000001080d */
[C---:B------:R-:W-:Y:S01]  /*18c40*/  F2FP.F16.F32.PACK_AB R183, R60.reuse, R183 ;  /* 0x000000b73cb7723e */ /* 0x040fe200000000ff */
[----:B0-----:R-:W-:Y:S02]  /*18c50*/  IMAD.MOV.U32 R15, RZ, RZ, R188 ;  /* 0x000000ffff0f7224 */ /* 0x001fe400078e00bc */
[----:B------:R-:W-:Y:S01]  /*18c60*/  FADD.FTZ R50, R60, R11 ;  /* 0x0000000b3c327221 */ /* 0x000fe20000010000 */
[----:B------:R-:W-:Y:S01]  /*18c70*/  FADD.FTZ R11, R25, R54 ;  /* 0x00000036190b7221 */ /* 0x000fe20000010000 */
[----:B------:R-:W-:Y:S02]  /*18c80*/  MUFU.EX2 R14, R14 ;  /* 0x0000000e000e7308 */ /* 0x000fe40000000800 */
[----:B------:R-:W-:Y:S01]  /*18c90*/  FADD.FTZ R7, R177, R50 ;  /* 0x00000032b1077221 */ /* 0x000fe20000010000 */
[----:B------:R-:W-:Y:S01]  /*18ca0*/  FADD.FTZ R58, R178, R11 ;  /* 0x0000000bb23a7221 */ /* 0x000fe20000010000 */
[-CC-:B------:R-:W-:Y:S01]  /*18cb0*/  FFMA.FTZ R50, R71, R0.reuse, -R13.reuse ;  /* 0x0000000047327223 */ /* 0x180fe2000001080d */
[----:B------:R-:W-:Y:S01]  /*18cc0*/  FFMA.FTZ R13, R87, R0, -R13 ;  /* 0x00000000570d7223 */ /* 0x000fe2000001080d */
[C---:B------:R-:W-:Y:S01]  /*18cd0*/  FADD.FTZ R54, R30.reuse, R7 ;  /* 0x000000071e367221 */ /* 0x040fe20000010000 */
[----:B------:R-:W-:Y:S01]  /*18ce0*/  FADD.FTZ R11, R33, R58 ;  /* 0x0000003a210b7221 */ /* 0x000fe20000010000 */
[----:B------:R-:W-:-:S02]  /*18cf0*/  F2FP.F16.F32.PACK_AB R177, R30, R177 ;  /* 0x000000b11eb1723e */ /* 0x000fc400000000ff */
[----:B------:R-:W-:Y:S01]  /*18d00*/  FADD.FTZ R7, R179, R54 ;  /* 0x00000036b3077221 */ /* 0x000fe20000010000 */
[----:B------:R-:W-:Y:S01]  /*18d10*/  FADD.FTZ R58, R172, R11 ;  /* 0x0000000bac3a7221 */ /* 0x000fe20000010000 */
[----:B------:R-:W-:Y:S01]  /*18d20*/  MUFU.EX2 R50, R50 ;  /* 0x0000003200327308 */ /* 0x000fe20000000800 */
[----:B------:R-:W-:Y:S01]  /*18d30*/  F2FP.F16.F32.PACK_AB R178, R33, R178 ;  /* 0x000000b221b2723e */ /* 0x000fe200000000ff */
[C---:B------:R-:W-:Y:S01]  /*18d40*/  FADD.FTZ R54, R38.reuse, R7 ;  /* 0x0000000726367221 */ /* 0x040fe20000010000 */
[----:B------:R-:W-:Y:S01]  /*18d50*/  FADD.FTZ R11, R29, R58 ;  /* 0x0000003a1d0b7221 */ /* 0x000fe20000010000 */
[----:B------:R-:W-:Y:S02]  /*18d60*/  F2FP.F16.F32.PACK_AB R179, R38, R179 ;  /* 0x000000b326b3723e */ /* 0x000fe400000000ff */
[----:B------:R-:W-:Y:S01]  /*18d70*/  FADD.FTZ R7, R173, R54 ;  /* 0x00000036ad077221 */ /* 0x000fe20000010000 */
[----:B------:R-:W-:Y:S01]  /*18d80*/  FADD.FTZ R11, R174, R11 ;  /* 0x0000000bae0b7221 */ /* 0x000fe20000010000 */
[----:B------:R-:W0:Y:S01]  /*18d90*/  MUFU.EX2 R13, R13 ;  /* 0x0000000d000d7308 */ /* 0x000e220000000800 */
[----:B------:R-:W-:Y:S01]  /*18da0*/  F2FP.F16.F32.PACK_AB R172, R29, R172 ;  /* 0x000000ac1dac723e */ /* 0x000fe200000000ff */
        /* <DEDUP_REMOVED lines=14> */
[----:B0-----:R-:W-:Y:S02]  /*18e90*/  F2FP.F16.F32.PACK_AB R155, R13, R86 ;  /* 0x000000560d9b723e */ /* 0x001fe400000000ff */
        /* <DEDUP_REMOVED lines=9> */
[C---:B------:R-:W-:Y:S02]  /*18f30*/  F2FP.F16.F32.PACK_AB R165, R10.reuse, R165 ;  /* 0x000000a50aa5723e */ /* 0x040fe400000000ff */
        /* <DEDUP_REMOVED lines=16> */
[----:B------:R-:W-:Y:S02]  /*19040*/  F2FP.F16.F32.PACK_AB R161, R14, R161 ;  /* 0x000000a10ea1723e */ /* 0x000fe400000000ff */
[----:B------:R-:W-:Y:S01]  /*19050*/  F2FP.F16.F32.PACK_AB R162, R41, R162 ;  /* 0x000000a229a2723e */ /* 0x000fe200000000ff */
[C---:B------:R-:W-:Y:S01]  /*19060*/  FADD.FTZ R10, R50.reuse, R7 ;  /* 0x00000007320a7221 */ /* 0x040fe20000010000 */
[----:B------:R-:W-:Y:S01]  /*19070*/  FADD.FTZ R7, R37, R26 ;  /* 0x0000001a25077221 */ /* 0x000fe20000010000 */
[----:B------:R-:W-:Y:S02]  /*19080*/  F2FP.F16.F32.PACK_AB R163, R50, R163 ;  /* 0x000000a332a3723e */ /* 0x000fe400000000ff */
[----:B------:R-:W-:Y:S01]  /*19090*/  FADD.FTZ R11, R157, R10 ;  /* 0x0000000a9d0b7221 */ /* 0x000fe20000010000 */
[----:B------:R-:W-:Y:S01]  /*190a0*/  FADD.FTZ R6, R44, R7 ;  /* 0x000000072c067221 */ /* 0x000fe20000010000 */
[----:B0-----:R-:W-:-:S02]  /*190b0*/  F2FP.F16.F32.PACK_AB R157, R12, R157 ;  /* 0x0000009d0c9d723e */ /* 0x001fc400000000ff */
        /* <DEDUP_REMOVED lines=13> */
[----:B------:R-:W-:Y:S02]  /*19190*/  MOV R20, R185 ;  /* 0x000000b900147202 */ /* 0x000fe40000000f00 */
[----:B------:R-:W-:Y:S01]  /*191a0*/  FADD.FTZ R6, R13, R11 ;  /* 0x0000000b0d067221 */ /* 0x000fe20000010000 */
[----:B------:R-:W-:Y:S01]  /*191b0*/  IMAD.MOV.U32 R13, RZ, RZ, R5 ;  /* 0x000000ffff0d7224 */ /* 0x000fe200078e0005 */
[----:B------:R-:W-:Y:S06]  /*191c0*/  @P2 BRA `(.L_x_2408) ;  /* 0xffffffd800d02947 */ /* 0x000fec000383ffff */
.L_x_2397:
[----:B------:R-:W-:Y:S05]  /*191d0*/  BSYNC B0 ;  /* 0x0000000000007941 */ /* 0x000fea0003800000 */
.L_x_2396:
        /* <DEDUP_REMOVED lines=67> */
.L_x_2409:
[----:B------:R-:W-:Y:S02]  /*19610*/  LEA R12, R185, R18, 0x3 ;  /* 0x00000012b90c7211 */ /* 0x000fe400078e18ff */
[----:B------:R-:W-:-:S04]  /*19620*/  SHF.L.U32 R3, R188, 0x1f, RZ ;  /* 0x0000001fbc037819 */ /* 0x000fc800000006ff */
[----:B------:R0:W1:Y:S01]  /*19630*/  SYNCS.PHASECHK.TRANS64.TRYWAIT P2, [R12+URZ+0x34850], R3 ;  /* 0x034850030c0075a7 */ /* 0x000062000804017f */
[----:B------:R-:W-:Y:S05]  /*19640*/  @!P0 BRA `(.L_x_2410) ;  /* 0x0000000000048947 */ /* 0x000fea0003800000 */
[----:B------:R-:W-:Y:S01]  /*19650*/  BPT.TRAP 0x1 ;  /* 0x000000040000795c */ /* 0x000fe20000300000 */
.L_x_2410:
        /* <DEDUP_REMOVED lines=9> */
.L_x_2412:
[----:B------:R-:W-:Y:S05]  /*196f0*/  BSYNC B0 ;  /* 0x0000000000007941 */ /* 0x000fea0003800000 */
.L_x_2411:
[----:B01----:R-:W-:Y:S01]  /*19700*/  MOV R3, 0x40000040 ;  /* 0x4000004000037802 */ /* 0x003fe20000000f00 */
[----:B------:R-:W-:Y:S01]  /*19710*/  WARPGROUP.ARRIVE ;  /* 0x00000000000079c5 */ /* 0x000fe20000000000 */
[C---:B------:R-:W-:Y:S01]  /*19720*/  R2UR UR6, R2.reuse ;  /* 0x00000000020672ca */ /* 0x040fe200000e0000 */
[----:B------:R-:W-:Y:S01]  /*19730*/  VIADD R8, R2, 0x80 ;  /* 0x0000008002087836 */ /* 0x000fe20000000000 */
[----:B------:R-:W-:Y:S01]  /*19740*/  R2UR UR7, R3 ;  /* 0x00000000030772ca */ /* 0x000fe200000e0000 */
[----:B------:R-:W-:Y:S01]  /*19750*/  IMAD.MOV.U32 R9, RZ, RZ, 0x40000040 ;  /* 0x40000040ff097424 */ /* 0x000fe200078e00ff */
[----:B------:R-:W-:Y:S01]  /*19760*/  IADD3 R185, R185, 0x1, RZ ;  /* 0x00000001b9b97810 */ /* 0x000fe20007ffe0ff */
[----:B------:R-:W-:Y:S01]  /*19770*/  IMAD.MOV.U32 R3, RZ, RZ, 0x40000040 ;  /* 0x40000040ff037424 */ /* 0x000fe200078e00ff */
[----:B------:R-:W-:Y:S01]  /*19780*/  IADD3 R209, R209, 0x1, RZ ;  /* 0x00000001d1d17810 */ /* 0x000fe20007ffe0ff */
[----:B------:R-:W-:Y:S01]  /*19790*/  @!P1 VIADD R11, R12, 0x34860 ;  /* 0x000348600c0b9836 */ /* 0x000fe20000000000 */
[----:B------:R-:W-:-:S04]  /*197a0*/  ISETP.NE.AND P0, PT, R185, 0x2, PT ;  /* 0x00000002b900780c */ /* 0x000fc80003f05270 */
[----:B------:R-:W-:Y:S02]  /*197b0*/  @!P1 PRMT R11, RZ, 0x654, R11 ;  /* 0x00000654ff0b9816 */ /* 0x000fe4000000000b */
[----:B------:R-:W-:Y:S01]  /*197c0*/  SEL R185, R185, RZ, P0 ;  /* 0x000000ffb9b97207 */ /* 0x000fe20000000000 */
        /* <DEDUP_REMOVED lines=30> */
[C---:B------:R-:W-:Y:S01]  /*199b0*/  VIADD R8, R2.reuse, 0x300 ;  /* 0x0000030002087836 */ /* 0x040fe20000000000 */
[----:B------:R-:W-:Y:S01]  /*199c0*/  R2UR UR7, R9 ;  /* 0x00000000090772ca */ /* 0x000fe200000e0000 */
[----:B------:R-:W-:Y:S01]  /*199d0*/  VIADD R2, R2, 0x380 ;  /* 0x0000038002027836 */ /* 0x000fe20000000000 */
[----:B------:R-:W-:Y:S01]  /*199e0*/  MOV R9, 0x40000040 ;  /* 0x4000004000097802 */ /* 0x000fe20000000f00 */
[----:B------:R-:W-:Y:S02]  /*199f0*/  WARPGROUP.DEPBAR.LE gsb0, 0x0 ;  /* 0x00008000000079c5 */ /* 0x000fe40000010000 */
[----:B------:R-:W-:-:S08]  /*19a00*/  WARPGROUP.ARRIVE ;  /* 0x00000000000079c5 */ /* 0x000fd00000000000 */
        /* <DEDUP_REMOVED lines=8> */
[----:B------:R-:W0:Y:S04]  /*19a90*/  SHFL.BFLY PT, R2, R7, 0x2, 0x1f ;  /* 0x0c401f0007027f89 */ /* 0x000e2800000e0000 */
[----:B------:R-:W1:Y:S01]  /*19aa0*/  SHFL.BFLY PT, R3, R6, 0x2, 0x1f ;  /* 0x0c401f0006037f89 */ /* 0x000e6200000e0000 */
[----:B0-----:R-:W-:Y:S01]  /*19ab0*/  FADD.FTZ R2, R2, R7 ;  /* 0x0000000702027221 */ /* 0x001fe20000010000 */
[----:B-1----:R-:W-:Y:S01]  /*19ac0*/  FADD.FTZ R8, R3, R6 ;  /* 0x0000000603087221 */ /* 0x002fe20000010000 */
[----:B------:R-:W-:-:S03]  /*19ad0*/  IMAD.MOV.U32 R6, RZ, RZ, RZ ;  /* 0x000000ffff067224 */ /* 0x000fc600078e00ff */
[----:B------:R-:W0:Y:S04]  /*19ae0*/  SHFL.BFLY PT, R3, R2, 0x1, 0x1f ;  /* 0x0c201f0002037f89 */ /* 0x000e2800000e0000 */
[----:B------:R-:W1:Y:S01]  /*19af0*/  SHFL.BFLY PT, R9, R8, 0x1, 0x1f ;  /* 0x0c201f0008097f89 */ /* 0x000e6200000e0000 */
[----:B0-----:R-:W-:Y:S01]  /*19b00*/  FADD.FTZ R13, R2, R3 ;  /* 0x00000003020d7221 */ /* 0x001fe20000010000 */
[----:B------:R-:W-:Y:S02]  /*19b10*/  SEL R3, RZ, 0x1, P0 ;  /* 0x00000001ff037807 */ /* 0x000fe40000000000 */
[----:B------:R-:W-:Y:S01]  /*19b20*/  MOV R2, 0xff800000 ;  /* 0xff80000000027802 */ /* 0x000fe20000000f00 */
[----:B-1----:R-:W-:Y:S01]  /*19b30*/  FADD.FTZ R14, R8, R9 ;  /* 0x00000009080e7221 */ /* 0x002fe20000010000 */
[----:B------:R-:W-:Y:S01]  /*19b40*/  FSETP.NE.FTZ.AND P2, PT, R13, RZ, PT ;  /* 0x000000ff0d00720b */ /* 0x000fe20003f55000 */
[----:B------:R-:W-:Y:S01]  /*19b50*/  IMAD.MOV.U32 R8, RZ, RZ, RZ ;  /* 0x000000ffff087224 */ /* 0x000fe200078e00ff */
[----:B------:R-:W-:Y:S01]  /*19b60*/  LOP3.LUT R188, R188, R3, RZ, 0x3c, !PT ;  /* 0x00000003bcbc7212 */ /* 0x000fe200078e3cff */
[----:B------:R-:W-:Y:S01]  /*19b70*/  IMAD.MOV.U32 R3, RZ, RZ, -0x800000 ;  /* 0xff800000ff037424 */ /* 0x000fe200078e00ff */
[----:B------:R-:W-:-:S09]  /*19b80*/  FSETP.NE.FTZ.AND P3, PT, R14, RZ, PT ;  /* 0x000000ff0e00720b */ /* 0x000fd20003f75000 */
[----:B------:R-:W0:Y:S01]  /*19b90*/  @P2 MUFU.LG2 R9, R13 ;  /* 0x0000000d00092308 */ /* 0x000e220000000c00 */
[----:B------:R-:W-:-:S03]  /*19ba0*/  @P2 FMUL.FTZ R7, R0, 0.69314718246459960938 ;  /* 0x3f31721800072820 */ /* 0x000fc60000410000 */
[----:B------:R-:W-:-:S04]  /*19bb0*/  @P3 FMUL.FTZ R15, R0, 0.69314718246459960938 ;  /* 0x3f317218000f3820 */ /* 0x000fc80000410000 */
[----:B------:R-:W1:Y:S08]  /*19bc0*/  @P3 MUFU.LG2 R10, R14 ;  /* 0x0000000e000a3308 */ /* 0x000e700000000c00 */
[----:B------:R-:W2:Y:S01]  /*19bd0*/  @P3 MUFU.RCP R8, R14 ;  /* 0x0000000e00083308 */ /* 0x000ea20000001000 */
[----:B0-----:R-:W-:-:S04]  /*19be0*/  @P2 FMUL.FTZ R0, R9, 0.69314718246459960938 ;  /* 0x3f31721809002820 */ /* 0x001fc80000410000 */
[----:B------:R-:W-:-:S03]  /*19bf0*/  @P2 FFMA.FTZ R2, R7, R4, R0 ;  /* 0x0000000407022223 */ /* 0x000fc60000010000 */
[----:B------:R-:W0:Y:S01]  /*19c00*/  @P2 MUFU.RCP R6, R13 ;  /* 0x0000000d00062308 */ /* 0x000e220000001000 */
[----:B-1----:R-:W-:-:S04]  /*19c10*/  @P3 FMUL.FTZ R10, R10, 0.69314718246459960938 ;  /* 0x3f3172180a0a3820 */ /* 0x002fc80000410000 */
[----:B------:R-:W-:Y:S01]  /*19c20*/  @P3 FFMA.FTZ R3, R15, R5, R10 ;  /* 0x000000050f033223 */ /* 0x000fe2000001000a */
[----:B------:R-:W-:Y:S02]  /*19c30*/  WARPGROUP.DEPBAR.LE gsb0, 0x0 ;  /* 0x00008000000079c5 */ /* 0x000fe40000010000 */
[----:B------:R-:W-:-:S06]  /*19c40*/  WARPGROUP.ARRIVE ;  /* 0x00000000000079c5 */ /* 0x000fcc0000000000 */
[----:B------:R-:W-:Y:S03]  /*19c50*/  HGMMA.64x128x16.F32 R24, R152, gdesc[UR4].tnspB, R24, gsb0 ;  /* 0x41e0000498187df0 */ /* 0x000fe60008000818 */
[----:B------:R-:W-:Y:S02]  /*19c60*/  WARPGROUP.DEPBAR.LE gsb0, 0x0 ;  /* 0x00008000000079c5 */ /* 0x000fe40000010000 */
[-C--:B--2---:R-:W-:Y:S01]  /*19c70*/  FMUL.FTZ R95, R26, R8.reuse ;  /* 0x000000081a5f7220 */ /* 0x084fe20000410000 */
[----:B------:R-:W-:Y:S01]  /*19c80*/  FMUL.FTZ R93, R30, R8 ;  /* 0x000000081e5d7220 */ /* 0x000fe20000410000 */
[----:B------:R1:W-:Y:S01]  /*19c90*/  @!P1 SYNCS.ARRIVE.TRANS64.RED.A1T0 RZ, [R11+URZ], RZ ;  /* 0x000000ff0bff99a7 */ /* 0x0003e2000810043f */
[-C--:B0-----:R-:W-:Y:S01]  /*19ca0*/  FMUL.FTZ R10, R28, R6.reuse ;  /* 0x000000061c0a7220 */ /* 0x081fe20000410000 */
[----:B------:R-:W-:Y:S01]  /*19cb0*/  FMUL.FTZ R0, R32, R6 ;  /* 0x0000000620007220 */ /* 0x000fe20000410000 */
[-C--:B------:R-:W-:Y:S01]  /*19cc0*/  FMUL.FTZ R26, R31, R8.reuse ;  /* 0x000000081f1a7220 */ /* 0x080fe20000410000 */
[----:B------:R-:W-:Y:S01]  /*19cd0*/  FMUL.FTZ R30, R35, R8 ;  /* 0x00000008231e7220 */ /* 0x000fe20000410000 */
[-C--:B------:R-:W-:Y:S01]  /*19ce0*/  FMUL.FTZ R24, R24, R6.reuse ;  /* 0x0000000618187220 */ /* 0x080fe20000410000 */
        /* <DEDUP_REMOVED lines=58> */
.L_x_2308:
        /* <DEDUP_REMOVED lines=22> */
[C---:B------:R-:W-:Y:S01]  /*1a1f0*/  IADD3 R79, P5, R8.reuse, 0x40, RZ ;  /* 0x00000040084f7810 */ /* 0x040fe20007fbe0ff */
[----:B------:R-:W-:Y:S01]  /*1a200*/  IMAD.X R5, RZ, RZ, R9, P6 ;  /* 0x000000ffff057224 */ /* 0x000fe200030e0609 */
[C---:B------:R-:W-:Y:S02]  /*1a210*/  IADD3 R97, P4, R8.reuse, 0x60, RZ ;  /* 0x0000006008617810 */ /* 0x040fe40007f9e0ff */
[----:B------:R-:W-:-:S02]  /*1a220*/  IADD3 R99, P3, R8, 0x4000, RZ ;  /* 0x0000400008637810 */ /* 0x000fc40007f7e0ff */
[C---:B------:R-:W-:Y:S01]  /*1a230*/  IADD3 R101, P2, R8.reuse, 0x4020, RZ ;  /* 0x0000402008657810 */ /* 0x040fe20007f5e0ff */
[--C-:B------:R-:W-:Y:S01]  /*1a240*/  IMAD.X R13, RZ, RZ, R9.reuse, P4 ;  /* 0x000000ffff0d7224 */ /* 0x100fe200020e0609 */
[C---:B------:R-:W-:Y:S02]  /*1a250*/  IADD3 R103, P1, R8.reuse, 0x4040, RZ ;  /* 0x0000404008677810 */ /* 0x040fe40007f3e0ff */
[----:B------:R-:W-:Y:S02]  /*1a260*/  IADD3 R105, P0, R8, 0x4060, RZ ;  /* 0x0000406008697810 */ /* 0x000fe40007f1e0ff */
[----:B------:R-:W-:Y:S01]  /*1a270*/  LOP3.LUT R8, R15, R8, RZ, 0x3c, !PT ;  /* 0x000000080f087212 */ /* 0x000fe200078e3cff */
[--C-:B------:R-:W-:Y:S01]  /*1a280*/  IMAD.X R15, RZ, RZ, R9.reuse, P3 ;  /* 0x000000ffff0f7224 */ /* 0x100fe200018e0609 */
[-C--:B------:R-:W-:Y:S01]  /*1a290*/  IADD3.X R7, RZ, R9.reuse, RZ, P5, !PT ;  /* 0x00000009ff077210 */ /* 0x080fe20002ffe4ff */
[--C-:B------:R-:W-:Y:S01]  /*1a2a0*/  IMAD.X R27, RZ, RZ, R9.reuse, P1 ;  /* 0x000000ffff1b7224 */ /* 0x100fe200008e0609 */
[----:B------:R-:W-:Y:S01]  /*1a2b0*/  IADD3.X R25, RZ, R9, RZ, P2, !PT ;  /* 0x00000009ff197210 */ /* 0x000fe200017fe4ff */
[----:B------:R-:W-:Y:S01]  /*1a2c0*/  IMAD.X R29, RZ, RZ, R9, P0 ;  /* 0x000000ffff1d7224 */ /* 0x000fe200000e0609 */
[----:B------:R-:W-:-:S02]  /*1a2d0*/  LOP3.LUT R4, R71, 0x380, RZ, 0xc0, !PT ;  /* 0x0000038047047812 */ /* 0x000fc400078ec0ff */
[----:B------:R-:W-:Y:S02]  /*1a2e0*/  LOP3.LUT R6, R79, 0x380, RZ, 0xc0, !PT ;  /* 0x000003804f067812 */ /* 0x000fe400078ec0ff */
[----:B------:R-:W-:Y:S02]  /*1a2f0*/  MOV R90, R8 ;  /* 0x00000008005a7202 */ /* 0x000fe40000000f00 */
[----:B------:R-:W-:Y:S02]  /*1a300*/  F2FP.F16.F32.PACK_AB R9, R28, R95 ;  /* 0x0000005f1c09723e */ /* 0x000fe400000000ff */
[----:B------:R-:W-:Y:S02]  /*1a310*/  LOP3.LUT R28, R103, 0x380, RZ, 0xc0, !PT ;  /* 0x00000380671c7812 */ /* 0x000fe400078ec0ff */
[----:B------:R-:W-:Y:S02]  /*1a320*/  LOP3.LUT R34, R105, 0x380, RZ, 0xc0, !PT ;  /* 0x0000038069227812 */ /* 0x000fe400078ec0ff */
[----:B------:R-:W-:-:S02]  /*1a330*/  SHF.R.U64 R4, R4, 0x3, RZ ;  /* 0x0000000304047819 */ /* 0x000fc400000012ff */
[----:B------:R-:W-:Y:S02]  /*1a340*/  SHF.R.U64 R6, R6, 0x3, RZ ;  /* 0x0000000306067819 */ /* 0x000fe400000012ff */
[----:B------:R-:W-:Y:S02]  /*1a350*/  LOP3.LUT R12, R97, 0x380, RZ, 0xc0, !PT ;  /* 0x00000380610c7812 */ /* 0x000fe400078ec0ff */
[----:B------:R-:W-:Y:S02]  /*1a360*/  LOP3.LUT R14, R99, 0x380, RZ, 0xc0, !PT ;  /* 0x00000380630e7812 */ /* 0x000fe400078ec0ff */
[----:B------:R-:W-:Y:S01]  /*1a370*/  F2FP.F16.F32.PACK_AB R8, R89, R24 ;  /* 0x000000185908723e */ /* 0x000fe200000000ff */
[----:B------:R-:W-:Y:S01]  /*1a380*/  BAR.SYNC.DEFER_BLOCKING 0x1, 0x100 ;  /* 0x0044000000007b1d */ /* 0x000fe20000010000 */
[----:B------:R-:W-:Y:S02]  /*1a390*/  SHF.R.U64 R28, R28, 0x3, RZ ;  /* 0x000000031c1c7819 */ /* 0x000fe400000012ff */
[----:B------:R-:W-:-:S02]  /*1a3a0*/  LOP3.LUT R24, R101, 0x380, RZ, 0xc0, !PT ;  /* 0x0000038065187812 */ /* 0x000fc400078ec0ff */
[----:B------:R-:W-:Y:S02]  /*1a3b0*/  SHF.R.U64 R34, R34, 0x3, RZ ;  /* 0x0000000322227819 */ /* 0x000fe400000012ff */
[----:B------:R-:W-:Y:S02]  /*1a3c0*/  LOP3.LUT R4, R4, R71, RZ, 0x3c, !PT ;  /* 0x0000004704047212 */ /* 0x000fe400078e3cff */
[----:B------:R-:W-:Y:S02]  /*1a3d0*/  LOP3.LUT R6, R6, R79, RZ, 0x3c, !PT ;  /* 0x0000004f06067212 */ /* 0x000fe400078e3cff */
[----:B------:R-:W-:Y:S02]  /*1a3e0*/  SHF.R.U64 R12, R12, 0x3, RZ ;  /* 0x000000030c0c7819 */ /* 0x000fe400000012ff */
[----:B------:R-:W-:Y:S02]  /*1a3f0*/  SHF.R.U64 R14, R14, 0x3, RZ ;  /* 0x000000030e0e7819 */ /* 0x000fe400000012ff */
[----:B------:R-:W-:-:S02]  /*1a400*/  LOP3.LUT R26, R28, R103, RZ, 0x3c, !PT ;  /* 0x000000671c1a7212 */ /* 0x000fc400078e3cff */
[----:B------:R-:W-:Y:S02]  /*1a410*/  SHF.R.U64 R24, R24, 0x3, RZ ;  /* 0x0000000318187819 */ /* 0x000fe400000012ff */
[----:B------:R-:W-:Y:S02]  /*1a420*/  LOP3.LUT R28, R34, R105, RZ, 0x3c, !PT ;  /* 0x00000069221c7212 */ /* 0x000fe400078e3cff */
[----:B------:R-:W-:Y:S02]  /*1a430*/  MOV R89, R4 ;  /* 0x0000000400597202 */ /* 0x000fe40000000f00 */
[----:B------:R-:W-:Y:S01]  /*1a440*/  MOV R34, R6 ;  /* 0x0000000600227202 */ /* 0x000fe20000000f00 */
[----:B------:R2:W-:Y:S01]  /*1a450*/  STSM.16.M88.4 [R90], R8 ;  /* 0x000000085a007844 */ /* 0x0005e20000000200 */
[----:B------:R-:W-:Y:S02]  /*1a460*/  F2FP.F16.F32.PACK_AB R4, R33, R0 ;  /* 0x000000002104723e */ /* 0x000fe400000000ff */
[----:B------:R-:W-:-:S02]  /*1a470*/  F2FP.F16.F32.PACK_AB R5, R30, R91 ;  /* 0x0000005b1e05723e */ /* 0x000fc400000000ff */
[----:B------:R-:W-:Y:S02]  /*1a480*/  F2FP.F16.F32.PACK_AB R6, R37, R36 ;  /* 0x000000242506723e */ /* 0x000fe400000000ff */
[----:B------:R-:W-:Y:S02]  /*1a490*/  F2FP.F16.F32.PACK_AB R7, R39, R38 ;  /* 0x000000262707723e */ /* 0x000fe400000000ff */
[----:B------:R-:W-:Y:S02]  /*1a4a0*/  LOP3.LUT R12, R12, R97, RZ, 0x3c, !PT ;  /* 0x000000610c0c7212 */ /* 0x000fe400078e3cff */
[----:B------:R-:W-:Y:S01]  /*1a4b0*/  LOP3.LUT R14, R14, R99, RZ, 0x3c, !PT ;  /* 0x000000630e0e7212 */ /* 0x000fe200078e3cff */
[----:B------:R-:W-:Y:S01]  /*1a4c0*/  STSM.16.M88.4 [R89], R4 ;  /* 0x0000000459007844 */ /* 0x000fe20000000200 */
[----:B------:R-:W-:Y:S02]  /*1a4d0*/  LOP3.LUT R24, R24, R101, RZ, 0x3c, !PT ;  /* 0x0000006518187212 */ /* 0x000fe400078e3cff */
[----:B------:R-:W-:-:S02]  /*1a4e0*/  MOV R88, R12 ;  /* 0x0000000c00587202 */ /* 0x000fc40000000f00 */
[----:B--2---:R-:W-:Y:S02]  /*1a4f0*/  F2FP.F16.F32.PACK_AB R8, R41, R40 ;  /* 0x000000282908723e */ /* 0x004fe400000000ff */
[----:B------:R-:W-:Y:S02]  /*1a500*/  F2FP.F16.F32.PACK_AB R9, R43, R42 ;  /* 0x0000002a2b09723e */ /* 0x000fe400000000ff */
[----:B------:R-:W-:Y:S02]  /*1a510*/  F2FP.F16.F32.PACK_AB R10, R45, R44 ;  /* 0x0000002c2d0a723e */ /* 0x000fe400000000ff */
[----:B------:R-:W-:Y:S02]  /*1a520*/  F2FP.F16.F32.PACK_AB R11, R47, R46 ;  /* 0x0000002e2f0b723e */ /* 0x000fe400000000ff */
[----:B------:R-:W-:Y:S02]  /*1a530*/  MOV R79, R14 ;  /* 0x0000000e004f7202 */ /* 0x000fe40000000f00 */
[----:B------:R-:W-:Y:S01]  /*1a540*/  MOV R72, R24 ;  /* 0x0000001800487202 */ /* 0x000fe20000000f00 */
[----:B------:R2:W-:Y:S01]  /*1a550*/  STSM.16.M88.4 [R34], R8 ;  /* 0x0000000822007844 */ /* 0x0005e20000000200 */
[----:B------:R-:W-:-:S02]  /*1a560*/  MOV R71, R26 ;  /* 0x0000001a00477202 */ /* 0x000fc40000000f00 */
[----:B------:R-:W-:Y:S02]  /*1a570*/  F2FP.F16.F32.PACK_AB R12, R49, R48 ;  /* 0x00000030310c723e */ /* 0x000fe400000000ff */
        /* <DEDUP_REMOVED lines=8> */
[----:B------:R-:W-:Y:S02]  /*1a600*/  MOV R0, R28 ;  /* 0x0000001c00007202 */ /* 0x000fe40000000f00 */
[----:B------:R-:W-:Y:S01]  /*1a610*/  ISETP.NE.U32.AND P0, PT, RZ, UR4, PT ;  /* 0x00000004ff007c0c */ /* 0x000fe2000bf05070 */
[----:B------:R-:W-:Y:S01]  /*1a620*/  STSM.16.M88.4 [R79], R24 ;  /* 0x000000184f007844 */ /* 0x000fe20000000200 */
[----:B--2---:R-:W-:Y:S02]  /*1a630*/  IADD3 R8, P1, R206, UR4, RZ ;  /* 0x00000004ce087c10 */ /* 0x004fe4000ff3e0ff */
[----:B------:R-:W-:Y:S02]  /*1a640*/  F2FP.F16.F32.PACK_AB R28, R65, R64 ;  /* 0x00000040411c723e */ /* 0x000fe400000000ff */
[----:B------:R-:W-:-:S02]  /*1a650*/  F2FP.F16.F32.PACK_AB R29, R67, R66 ;  /* 0x00000042431d723e */ /* 0x000fc400000000ff */
[----:B------:R-:W-:Y:S02]  /*1a660*/  F2FP.F16.F32.PACK_AB R30, R69, R68 ;  /* 0x00000044451e723e */ /* 0x000fe400000000ff */
[----:B------:R-:W-:Y:S02]  /*1a670*/  F2FP.F16.F32.PACK_AB R33, R75, R74 ;  /* 0x0000004a4b21723e */ /* 0x000fe400000000ff */
[----:B------:R-:W-:Y:S01]  /*1a680*/  F2FP.F16.F32.PACK_AB R34, R77, R76 ;  /* 0x0000004c4d22723e */ /* 0x000fe200000000ff */
[----:B------:R-:W-:Y:S01]  /*1a690*/  STSM.16.M88.4 [R72], R28 ;  /* 0x0000001c48007844 */ /* 0x000fe20000000200 */
[----:B------:R-:W-:Y:S02]  /*1a6a0*/  F2FP.F16.F32.PACK_AB R4, R81, R80 ;  /* 0x000000505104723e */ /* 0x000fe400000000ff */
[----:B------:R-:W-:Y:S01]  /*1a6b0*/  F2FP.F16.F32.PACK_AB R5, R83, R82 ;  /* 0x000000525305723e */ /* 0x000fe200000000ff */
[----:B------:R-:W-:Y:S01]  /*1a6c0*/  STSM.16.M88.4 [R71], R32 ;  /* 0x0000002047007844 */ /* 0x000fe20000000200 */
[----:B------:R-:W-:-:S02]  /*1a6d0*/  F2FP.F16.F32.PACK_AB R6, R85, R84 ;  /* 0x000000545506723e */ /* 0x000fc400000000ff */
[----:B------:R-:W-:Y:S02]  /*1a6e0*/  F2FP.F16.F32.PACK_AB R7, R87, R86 ;  /* 0x000000565707723e */ /* 0x000fe400000000ff */
[----:B------:R-:W-:Y:S02]  /*1a6f0*/  ISETP.NE.AND.EX P0, PT, RZ, UR5, PT, P0 ;  /* 0x00000005ff007c0c */ /* 0x000fe4000bf05300 */
[----:B------:R-:W-:Y:S01]  /*1a700*/  IADD3.X R9, R207, UR5, RZ, P1, !PT ;  /* 0x00000005cf097c10 */ /* 0x000fe20008ffe4ff */
[----:B------:R-:W-:Y:S01]  /*1a710*/  ULDC.64 UR4, c[0x0][0xbe0] ;  /* 0x0002f80000047ab9 */ /* 0x000fe20000000a00 */
[----:B------:R2:W-:Y:S01]  /*1a720*/  STSM.16.M88.4 [R0], R4 ;  /* 0x0000000400007844 */ /* 0x0005e20000000200 */
[----:B------:R-:W-:Y:S01]  /*1a730*/  BAR.SYNC.DEFER_BLOCKING 0x1, 0x100 ;  /* 0x0044000000007b1d */ /* 0x000fe20000010000 */
[----:B------:R-:W-:Y:S02]  /*1a740*/  ISETP.NE.U32.AND P1, PT, RZ, UR4, PT ;  /* 0x00000004ff007c0c */ /* 0x000fe4000bf25070 */
[----:B------:R-:W-:-:S02]  /*1a750*/  MOV R51, RZ ;  /* 0x000000ff00337202 */ /* 0x000fc40000000f00 */
[----:B------:R-:W-:-:S13]  /*1a760*/  ISETP.NE.AND.EX P1, PT, RZ, UR5, PT, P1 ;  /* 0x00000005ff007c0c */ /* 0x000fda000bf25310 */
[----:B------:R-:W-:Y:S01]  /*1a770*/  @P1 IADD3 R206, P2, R206, UR4, RZ ;  /* 0x00000004cece1c10 */ /* 0x000fe2000ff5e0ff */
[----:B------:R-:W-:Y:S02]  /*1a780*/  ULDC UR4, c[0x0][0xa88] ;  /* 0x0002a20000047ab9 */ /* 0x000fe40000000800 */
[----:B------:R-:W-:Y:S01]  /*1a790*/  IMAD.U32 R49, RZ, RZ, UR4 ;  /* 0x00000004ff317e24 */ /* 0x000fe2000f8e00ff */
[----:B------:R-:W-:Y:S01]  /*1a7a0*/  @P1 IADD3.X R207, R207, UR5, RZ, P2, !PT ;  /* 0x00000005cfcf1c10 */ /* 0x000fe200097fe4ff */
[----:B------:R3:W5:Y:S01]  /*1a7b0*/  @P0 LDG.E R51, desc[UR56][R8.64] ;  /* 0x0000003808330981 */ /* 0x000762000c1e1900 */
[----:B------:R-:W-:-:S03]  /*1a7c0*/  IMAD R11, R202, 0x40, R200 ;  /* 0x00000040ca0b7824 */ /* 0x000fc600078e02c8 */
[----:B------:R3:W5:Y:S01]  /*1a7d0*/  @P1 LDG.E R49, desc[UR56][R206.64] ;  /* 0x00000038ce311981 */ /* 0x000762000c1e1900 */
[----:B--2---:R-:W-:Y:S01]  /*1a7e0*/  IMAD.WIDE R4, R11, 0x2, R20 ;  /* 0x000000020b047825 */ /* 0x004fe200078e0214 */
[----:B------:R-:W-:Y:S06]  /*1a7f0*/  @P1 BRA `(.L_x_2416) ;  /* 0x0000000000101947 */ /* 0x000fec0003800000 */
[----:B------:R-:W-:Y:S05]  /*1a800*/  @!P0 BRA `(.L_x_2416) ;  /* 0x00000000000c8947 */ /* 0x000fea0003800000 */
[----:B------:R-:W2:Y:S04]  /*1a810*/  LDG.E R0, desc[UR56][R8.64] ;  /* 0x0000003808007981 */ /* 0x000ea8000c1e1900 */
[----:B-----5:R-:W2:Y:S02]  /*1a820*/  LDG.E R49, desc[UR56][R8.64+0x4] ;  /* 0x0000043808317981 */ /* 0x020ea4000c1e1900 */
[----:B--2---:R-:W-:-:S07]  /*1a830*/  IADD3 R49, -R0, R49, RZ ;  /* 0x0000003100317210 */ /* 0x004fce0007ffe1ff */
.L_x_2416:
[----:B------:R-:W-:Y:S01]  /*1a840*/  SHF.R.S32.HI R48, RZ, 0x1f, R205 ;  /* 0x0000001fff307819 */ /* 0x000fe200000114cd */
[----:B------:R-:W-:Y:S01]  /*1a850*/  ULDC.64 UR4, c[0x0][0xb70] ;  /* 0x0002dc0000047ab9 */ /* 0x000fe20000000a00 */
[--C-:B-----5:R-:W-:Y:S01]  /*1a860*/  SHF.R.S32.HI R21, RZ, 0x1f, R51.reuse ;  /* 0x0000001fff157819 */ /* 0x120fe20000011433 */
[----:B------:R-:W-:Y:S01]  /*1a870*/  IMAD.MOV.U32 R20, RZ, RZ, R51 ;  /* 0x000000ffff147224 */ /* 0x000fe200078e0033 */
[----:B---3--:R-:W-:Y:S01]  /*1a880*/  IADD3 R9, P1, R4, 0x1000, RZ ;  /* 0x0000100004097810 */ /* 0x008fe20007f3e0ff */
[----:B------:R-:W-:Y:S01]  /*1a890*/  IMAD R0, R48, UR4, RZ ;  /* 0x0000000430007c24 */ /* 0x000fe2000f8e02ff */
[----:B------:R-:W-:Y:S01]  /*1a8a0*/  SEL R214, R214, RZ, !P0 ;  /* 0x000000ffd6d67207 */ /* 0x000fe20004000000 */
[----:B------:R-:W-:Y:S01]  /*1a8b0*/  IMAD.WIDE.U32 R6, R205, UR4, R20 ;  /* 0x00000004cd067c25 */ /* 0x000fe2000f8e0014 */
[----:B------:R-:W-:Y:S02]  /*1a8c0*/  SEL R53, R208, RZ, !P0 ;  /* 0x000000ffd0357207 */ /* 0x000fe40004000000 */
[----:B------:R-:W-:Y:S01]  /*1a8d0*/  LOP3.LUT R8, R9, 0x380, RZ, 0xc0, !PT ;  /* 0x0000038009087812 */ /* 0x000fe200078ec0ff */
[----:B------:R-:W-:Y:S01]  /*1a8e0*/  IMAD R11, R205, UR5, R0 ;  /* 0x00000005cd0b7c24 */ /* 0x000fe2000f8e0200 */
[----:B------:R-:W-:Y:S01]  /*1a8f0*/  ULDC.64 UR4, c[0x0][0xb78] ;  /* 0x0002de0000047ab9 */ /* 0x000fe20000000a00 */
[----:B------:R-:W-:Y:S01]  /*1a900*/  IADD3 R13, P2, R4, 0x2000, RZ ;  /* 0x00002000040d7810 */ /* 0x000fe20007f5e0ff */
[----:B------:R-:W-:Y:S01]  /*1a910*/  IMAD R0, R214, UR4, RZ ;  /* 0x00000004d6007c24 */ /* 0x000fe2000f8e02ff */
[----:B------:R-:W-:Y:S01]  /*1a920*/  SHF.R.U64 R8, R8, 0x3, RZ ;  /* 0x0000000308087819 */ /* 0x000fe200000012ff */
[----:B------:R-:W-:Y:S01]  /*1a930*/  IMAD.IADD R7, R7, 0x1, R11 ;  /* 0x0000000107077824 */ /* 0x000fe200078e020b */
[----:B------:R-:W-:Y:S01]  /*1a940*/  LEA R11, R212, R204, 0x7 ;  /* 0x000000ccd40b7211 */ /* 0x000fe200078e38ff */
[C---:B------:R-:W-:Y:S01]  /*1a950*/  IMAD R10, R53.reuse, UR5, R0 ;  /* 0x00000005350a7c24 */ /* 0x040fe2000f8e0200 */
[----:B------:R-:W-:Y:S01]  /*1a960*/  LOP3.LUT R8, R8, R9, RZ, 0x3c, !PT ;  /* 0x0000000908087212 */ /* 0x000fe200078e3cff */
[----:B------:R-:W-:Y:S01]  /*1a970*/  IMAD.WIDE.U32 R6, R53, UR4, R6 ;  /* 0x0000000435067c25 */ /* 0x000fe2000f8e0006 */
[----:B------:R-:W-:Y:S01]  /*1a980*/  SHF.R.S32.HI R9, RZ, 0x1f, R11 ;  /* 0x0000001fff097819 */ /* 0x000fe2000001140b */
[----:B------:R-:W-:Y:S01]  /*1a990*/  ULDC.64 UR4, c[0x0][0xb40] ;  /* 0x0002d00000047ab9 */ /* 0x000fe20000000a00 */
[----:B------:R-:W-:-:S02]  /*1a9a0*/  LOP3.LUT R12, R13, 0x380, RZ, 0xc0, !PT ;  /* 0x000003800d0c7812 */ /* 0x000fc400078ec0ff */
[----:B------:R-:W-:Y:S02]  /*1a9b0*/  IADD3 R0, P0, R11, R6, RZ ;  /* 0x000000060b007210 */ /* 0x000fe40007f1e0ff */
[----:B------:R-:W-:Y:S02]  /*1a9c0*/  SHF.R.U64 R12, R12, 0x3, RZ ;  /* 0x000000030c0c7819 */ /* 0x000fe400000012ff */
[----:B------:R-:W-:Y:S02]  /*1a9d0*/  IADD3.X R9, R9, R7, R10, P0, !PT ;  /* 0x0000000709097210 */ /* 0x000fe400007fe40a */
[----:B------:R-:W-:Y:S02]  /*1a9e0*/  LEA R46, P0, R0, UR4, 0x2 ;  /* 0x00000004002e7c11 */ /* 0x000fe4000f8010ff */
[----:B------:R-:W-:Y:S02]  /*1a9f0*/  LOP3.LUT R12, R12, R13, RZ, 0x3c, !PT ;  /* 0x0000000d0c0c7212 */ /* 0x000fe400078e3cff */
[----:B------:R-:W-:Y:S01]  /*1aa00*/  LEA.HI.X R47, R0, UR5, R9, 0x2, P0 ;  /* 0x00000005002f7c11 */ /* 0x000fe200080f1409 */
[----:B------:R-:W-:Y:S01]  /*1aa10*/  VIADD R0, R11, 0x8 ;  /* 0x000000080b007836 */ /* 0x000fe20000000000 */
[----:B------:R-:W-:Y:S01]  /*1aa20*/  LOP3.LUT P0, RZ, R218, 0x3, RZ, 0xc0, !PT ;  /* 0x00000003daff7812 */ /* 0x000fe2000780c0ff */
[----:B------:R-:W-:Y:S01]  /*1aa30*/  IMAD.X R9, RZ, RZ, R5, P1 ;  /* 0x000000ffff097224 */ /* 0x000fe200008e0605 */
[C---:B------:R-:W-:Y:S01]  /*1aa40*/  IADD3 R25, P6, R4.reuse, 0x3000, RZ ;  /* 0x0000300004197810 */ /* 0x040fe20007fde0ff */
[----:B------:R-:W-:Y:S01]  /*1aa50*/  ULDC.64 UR4, c[0x0][0xaa0] ;  /* 0x0002a80000047ab9 */ /* 0x000fe20000000a00 */
[----:B------:R-:W-:-:S02]  /*1aa60*/  IADD3 R29, P5, R4, 0x4000, RZ ;  /* 0x00004000041d7810 */ /* 0x000fc40007fbe0ff */
[C---:B------:R-:W-:Y:S02]  /*1aa70*/  IADD3 R33, P4, R4.reuse, 0x5000, RZ ;  /* 0x0000500004217810 */ /* 0x040fe40007f9e0ff */
[C---:B------:R-:W-:Y:S02]  /*1aa80*/  IADD3 R37, P3, R4.reuse, 0x6000, RZ ;  /* 0x0000600004257810 */ /* 0x040fe40007f7e0ff */
[----:B------:R-:W-:Y:S02]  /*1aa90*/  IADD3.X R13, RZ, R5, RZ, P2, !PT ;  /* 0x00000005ff0d7210 */ /* 0x000fe400017fe4ff */
[----:B------:R-:W-:Y:S02]  /*1aaa0*/  IADD3 R7, P2, R4, 0x7000, RZ ;  /* 0x0000700004077810 */ /* 0x000fe40007f5e0ff */
[----:B------:R-:W-:Y:S02]  /*1aab0*/  ISETP.GE.OR P1, PT, R11, R49, P0 ;  /* 0x000000310b00720c */ /* 0x000fe40000726670 */
[----:B------:R-:W-:Y:S01]  /*1aac0*/  LOP3.LUT R24, R25, 0x380, RZ, 0xc0, !PT ;  /* 0x0000038019187812 */ /* 0x000fe200078ec0ff */
[----:B------:R-:W-:Y:S01]  /*1aad0*/  IMAD.X R41, RZ, RZ, R5, P2 ;  /* 0x000000ffff297224 */ /* 0x000fe200010e0605 */
[----:B------:R-:W-:-:S02]  /*1aae0*/  LOP3.LUT R28, R29, 0x380, RZ, 0xc0, !PT ;  /* 0x000003801d1c7812 */ /* 0x000fc400078ec0ff */
[----:B------:R-:W-:Y:S02]  /*1aaf0*/  LOP3.LUT R32, R33, 0x380, RZ, 0xc0, !PT ;  /* 0x0000038021207812 */ /* 0x000fe400078ec0ff */
[----:B------:R-:W-:Y:S02]  /*1ab00*/  LOP3.LUT R36, R37, 0x380, RZ, 0xc0, !PT ;  /* 0x0000038025247812 */ /* 0x000fe400078ec0ff */
[----:B------:R-:W-:Y:S02]  /*1ab10*/  ISETP.GE.OR P0, PT, R0, R49, P0 ;  /* 0x000000310000720c */ /* 0x000fe40000706670 */
[----:B------:R-:W-:Y:S01]  /*1ab20*/  LOP3.LUT R11, R4, 0x380, RZ, 0xc0, !PT ;  /* 0x00000380040b7812 */ /* 0x000fe200078ec0ff */
[----:B------:R-:W-:Y:S01]  /*1ab30*/  @!P1 STG.E desc[UR56][R46.64], R2 ;  /* 0x000000022e009986 */ /* 0x000fe2000c101938 */
[----:B------:R-:W-:Y:S02]  /*1ab40*/  LOP3.LUT R0, R7, 0x380, RZ, 0xc0, !PT ;  /* 0x0000038007007812 */ /* 0x000fe400078ec0ff */
[----:B------:R-:W-:-:S02]  /*1ab50*/  SHF.R.U64 R24, R24, 0x3, RZ ;  /* 0x0000000318187819 */ /* 0x000fc400000012ff */
[----:B------:R-:W-:Y:S02]  /*1ab60*/  SHF.R.U64 R28, R28, 0x3, RZ ;  /* 0x000000031c1c7819 */ /* 0x000fe400000012ff */
[----:B------:R-:W-:Y:S02]  /*1ab70*/  SHF.R.U64 R32, R32, 0x3, RZ ;  /* 0x0000000320207819 */ /* 0x000fe400000012ff */
[----:B------:R-:W-:Y:S01]  /*1ab80*/  SHF.R.U64 R36, R36, 0x3, RZ ;  /* 0x0000000324247819 */ /* 0x000fe200000012ff */
[----:B------:R2:W-:Y:S01]  /*1ab90*/  @!P0 STG.E desc[UR56][R46.64+0x20], R3 ;  /* 0x000020032e008986 */ /* 0x0005e2000c101938 */
[----:B------:R-:W-:Y:S02]  /*1aba0*/  SHF.R.U64 R11, R11, 0x3, RZ ;  /* 0x000000030b0b7819 */ /* 0x000fe400000012ff */
[----:B------:R-:W-:Y:S01]  /*1abb0*/  SHF.R.U64 R0, R0, 0x3, RZ ;  /* 0x0000000300007819 */ /* 0x000fe200000012ff */
[----:B------:R-:W5:Y:S01]  /*1abc0*/  LD.E.128 R12, desc[UR56][R12.64] ;  /* 0x000000380c0c7980 */ /* 0x000f62000c101d00 */
[----:B------:R-:W-:Y:S01]  /*1abd0*/  LOP3.LUT R24, R24, R25, RZ, 0x3c, !PT ;  /* 0x0000001918187212 */ /* 0x000fe200078e3cff */
[--C-:B------:R-:W-:Y:S01]  /*1abe0*/  IMAD.X R25, RZ, RZ, R5.reuse, P6 ;  /* 0x000000ffff197224 */ /* 0x100fe200030e0605 */
[----:B------:R-:W-:Y:S01]  /*1abf0*/  LOP3.LUT R28, R28, R29, RZ, 0x3c, !PT ;  /* 0x0000001d1c1c7212 */ /* 0x000fe200078e3cff */
[----:B------:R-:W-:Y:S01]  /*1ac00*/  IMAD.X R29, RZ, RZ, R5, P5 ;  /* 0x000000ffff1d7224 */ /* 0x000fe200028e0605 */
[----:B------:R-:W-:-:S02]  /*1ac10*/  LOP3.LUT R32, R32, R33, RZ, 0x3c, !PT ;  /* 0x0000002120207212 */ /* 0x000fc400078e3cff */
[----:B------:R-:W-:Y:S01]  /*1ac20*/  LOP3.LUT R36, R36, R37, RZ, 0x3c, !PT ;  /* 0x0000002524247212 */ /* 0x000fe200078e3cff */
[----:B------:R-:W-:Y:S01]  /*1ac30*/  IMAD.X R37, RZ, RZ, R5, P3 ;  /* 0x000000ffff257224 */ /* 0x000fe200018e0605 */
[----:B------:R-:W-:Y:S01]  /*1ac40*/  LOP3.LUT R4, R11, R4, RZ, 0x3c, !PT ;  /* 0x000000040b047212 */ /* 0x000fe200078e3cff */
[----:B------:R-:W5:Y:S01]  /*1ac50*/  LD.E.128 R24, desc[UR56][R24.64] ;  /* 0x0000003818187980 */ /* 0x000f62000c101d00 */
[----:B------:R-:W-:Y:S02]  /*1ac60*/  IADD3.X R33, RZ, R5, RZ, P4, !PT ;  /* 0x00000005ff217210 */ /* 0x000fe400027fe4ff */
[----:B------:R-:W-:Y:S01]  /*1ac70*/  LOP3.LUT R40, R0, R7, RZ, 0x3c, !PT ;  /* 0x0000000700287212 */ /* 0x000fe200078e3cff */
[----:B------:R-:W5:Y:S01]  /*1ac80*/  LD.E.128 R8, desc[UR56][R8.64] ;  /* 0x0000003808087980 */ /* 0x000f62000c101d00 */
[----:B------:R-:W-:-:S03]  /*1ac90*/  SHF.R.S32.HI R45, RZ, 0x1f, R200 ;  /* 0x0000001fff2d7819 */ /* 0x000fc600000114c8 */
[----:B------:R-:W5:Y:S01]  /*1aca0*/  LD.E.128 R4, desc[UR56][R4.64] ;  /* 0x0000003804047980 */ /* 0x000f62000c101d00 */
[----:B------:R-:W-:-:S03]  /*1acb0*/  MOV R44, R200 ;  /* 0x000000c8002c7202 */ /* 0x000fc60000000f00 */
[----:B------:R-:W5:Y:S04]  /*1acc0*/  LD.E.128 R28, desc[UR56][R28.64] ;  /* 0x000000381c1c7980 */ /* 0x000f68000c101d00 */
[----:B------:R-:W5:Y:S04]  /*1acd0*/  LD.E.128 R32, desc[UR56][R32.64] ;  /* 0x0000003820207980 */ /* 0x000f68000c101d00 */
[----:B------:R-:W5:Y:S04]  /*1ace0*/  LD.E.128 R36, desc[UR56][R36.64] ;  /* 0x0000003824247980 */ /* 0x000f68000c101d00 */
[----:B------:R-:W5:Y:S01]  /*1acf0*/  LD.E.128 R40, desc[UR56][R40.64] ;  /* 0x0000003828287980 */ /* 0x000f62000c101d00 */
[----:B------:R-:W-:Y:S01]  /*1ad00*/  IMAD R0, R21, UR4, RZ ;  /* 0x0000000415007c24 */ /* 0x000fe2000f8e02ff */
        /* <DEDUP_REMOVED lines=9> */
[----:B------:R-:W-:Y:S02]  /*1ada0*/  IMAD R49, R212, -0x80, R49 ;  /* 0xffffff80d4317824 */ /* 0x000fe400078e0231 */
[C---:B------:R-:W-:Y:S02]  /*1adb0*/  VIADD R0, R202.reuse, 0x20 ;  /* 0x00000020ca007836 */ /* 0x040fe40000000000 */
[----:B------:R-:W-:Y:S01]  /*1adc0*/  IMAD.IADD R3, R3, 0x1, R51 ;  /* 0x0000000103037824 */ /* 0x000fe200078e0233 */
[-C--:B------:R-:W-:Y:S01]  /*1add0*/  ISETP.GE.AND P2, PT, R202, R49.reuse, PT ;  /* 0x00000031ca00720c */ /* 0x080fe20003f46270 */
[----:B------:R-:W-:Y:S01]  /*1ade0*/  IMAD R44, R48, UR4, RZ ;  /* 0x00000004302c7c24 */ /* 0x000fe2000f8e02ff */
[----:B------:R-:W-:Y:S01]  /*1adf0*/  IADD3 R20, R202, 0x40, RZ ;  /* 0x00000040ca147810 */ /* 0x000fe20007ffe0ff */
[----:B------:R-:W-:Y:S01]  /*1ae00*/  IMAD.WIDE.U32 R2, R205, UR4, R2 ;  /* 0x00000004cd027c25 */ /* 0x000fe2000f8e0002 */
[----:B------:R-:W-:-:S02]  /*1ae10*/  ISETP.GE.AND P4, PT, R0, R49, PT ;  /* 0x000000310000720c */ /* 0x000fc40003f86270 */
[----:B------:R-:W-:Y:S01]  /*1ae20*/  IADD3 R0, R18, 0x34820, RZ ;  /* 0x0003482012007810 */ /* 0x000fe20007ffe0ff */
[----:B------:R-:W-:Y:S01]  /*1ae30*/  IMAD R45, R205, UR5, R44 ;  /* 0x00000005cd2d7c24 */ /* 0x000fe2000f8e022c */
[----:B------:R-:W-:Y:S01]  /*1ae40*/  ULDC.64 UR4, c[0x0][0xae8] ;  /* 0x0002ba0000047ab9 */ /* 0x000fe20000000a00 */
[-C--:B------:R-:W-:Y:S01]  /*1ae50*/  ISETP.GE.AND P0, PT, R20, R49.reuse, PT ;  /* 0x000000311400720c */ /* 0x080fe20003f06270 */
[----:B------:R-:W-:Y:S01]  /*1ae60*/  IMAD R20, R214, UR4, RZ ;  /* 0x00000004d6147c24 */ /* 0x000fe2000f8e02ff */
[----:B------:R-:W-:Y:S01]  /*1ae70*/  PRMT R0, RZ, 0x654, R0 ;  /* 0x00000654ff007816 */ /* 0x000fe20000000000 */
[----:B------:R-:W-:Y:S01]  /*1ae80*/  IMAD.IADD R3, R3, 0x1, R45 ;  /* 0x0000000103037824 */ /* 0x000fe200078e022d */
[----:B------:R-:W-:Y:S01]  /*1ae90*/  SHF.R.S32.HI R203, RZ, 0x1f, R202 ;  /* 0x0000001fffcb7819 */ /* 0x000fe200000114ca */
[----:B------:R-:W-:Y:S01]  /*1aea0*/  VIADD R21, R202, 0x60 ;  /* 0x00000060ca157836 */ /* 0x000fe20000000000 */
[----:B---3--:R2:W-:Y:S01]  /*1aeb0*/  SYNCS.ARRIVE.TRANS64.RED.A1T0 RZ, [R0+URZ], RZ ;  /* 0x000000ff00ff79a7 */ /* 0x0085e2000810043f */
[C---:B------:R-:W-:Y:S01]  /*1aec0*/  IMAD R47, R53.reuse, UR5, R20 ;  /* 0x00000005352f7c24 */ /* 0x040fe2000f8e0214 */
[----:B------:R-:W-:Y:S01]  /*1aed0*/  BSSY B1, `(.L_x_2417) ;  /* 0x0000016000017945 */ /* 0x000fe20003800000 */
[----:B------:R-:W-:Y:S01]  /*1aee0*/  IMAD.WIDE.U32 R44, R53, UR4, R2 ;  /* 0x00000004352c7c25 */ /* 0x000fe2000f8e0002 */
[----:B------:R-:W-:-:S03]  /*1aef0*/  ISETP.GE.AND P1, PT, R21, R49, PT ;  /* 0x000000311500720c */ /* 0x000fc60003f26270 */
[----:B------:R-:W-:-:S04]  /*1af00*/  IMAD.WIDE R20, R212, 0x80, R202 ;  /* 0x00000080d4147825 */ /* 0x000fc800078e02ca */
[----:B------:R-:W-:Y:S01]  /*1af10*/  IMAD.IADD R49, R45, 0x1, R47 ;  /* 0x000000012d317824 */ /* 0x000fe200078e022f */
[----:B--2---:R-:W-:Y:S06]  /*1af20*/  @P2 BRA `(.L_x_2418) ;  /* 0x0000000000402947 */ /* 0x004fec0003800000 */
[----:B------:R-:W-:Y:S01]  /*1af30*/  MOV R2, R44 ;  /* 0x0000002c00027202 */ /* 0x000fe20000000f00 */
[----:B------:R-:W-:Y:S01]  /*1af40*/  ULDC.64 UR4, c[0x0][0xad8] ;  /* 0x0002b60000047ab9 */ /* 0x000fe20000000a00 */
[----:B------:R-:W-:Y:S01]  /*1af50*/  IMAD.MOV.U32 R3, RZ, RZ, R49 ;  /* 0x000000ffff037224 */ /* 0x000fe200078e0031 */
[----:B------:R-:W-:Y:S01]  /*1af60*/  ULDC.64 UR6, c[0x0][0xa80] ;  /* 0x0002a00000067ab9 */ /* 0x000fe20000000a00 */
[----:B------:R-:W-:Y:S02]  /*1af70*/  IMAD R47, R21, UR4, RZ ;  /* 0x00000004152f7c24 */ /* 0x000fe4000f8e02ff */
[----:B------:R-:W-:Y:S02]  /*1af80*/  VIADD R0, R200, 0x40 ;  /* 0x00000040c8007836 */ /* 0x000fe40000000000 */
[----:B------:R-:W-:Y:S01]  /*1af90*/  IMAD.WIDE.U32 R2, R20, UR4, R2 ;  /* 0x0000000414027c25 */ /* 0x000fe2000f8e0002 */
        /* <DEDUP_REMOVED lines=9> */
.L_x_2418:
[----:B------:R-:W-:Y:S05]  /*1b030*/  BSYNC B1 ;  /* 0x0000000000017941 */ /* 0x000fea0003800000 */
.L_x_2417:
[----:B------:R-:W-:Y:S04]  /*1b040*/  BSSY B1, `(.L_x_2419) ;  /* 0x0000014000017945 */ /* 0x000fe80003800000 */
[----:B------:R-:W-:Y:S05]  /*1b050*/  @P4 BRA `(.L_x_2420) ;  /* 0x0000000000484947 */ /* 0x000fea0003800000 */
[----:B--2--5:R-:W-:Y:S01]  /*1b060*/  IADD3 R5, P2, R20, 0x20, RZ ;  /* 0x0000002014057810 */ /* 0x024fe20007f5e0ff */
        /* <DEDUP_REMOVED lines=17> */
.L_x_2420:
[----:B------:R-:W-:Y:S05]  /*1b180*/  BSYNC B1 ;  /* 0x0000000000017941 */ /* 0x000fea0003800000 */
.L_x_2419:
[----:B------:R-:W-:Y:S04]  /*1b190*/  BSSY B1, `(.L_x_2421) ;  /* 0x0000014000017945 */ /* 0x000fe80003800000 */
[----:B------:R-:W-:Y:S05]  /*1b1a0*/  @P0 BRA `(.L_x_2422) ;  /* 0x0000000000480947 */ /* 0x000fea0003800000 */
[----:B--23-5:R-:W-:Y:S01]  /*1b1b0*/  IADD3 R5, P0, R20, 0x40, RZ ;  /* 0x0000004014057810 */ /* 0x02cfe20007f1e0ff */
[----:B------:R-:W-:Y:S01]  /*1b1c0*/  ULDC.64 UR4, c[0x0][0xad8] ;  /* 0x0002b60000047ab9 */ /* 0x000fe20000000a00 */
[----:B------:R-:W-:Y:S01]  /*1b1d0*/  IMAD.MOV.U32 R2, RZ, RZ, R44 ;  /* 0x000000ffff027224 */ /* 0x000fe200078e002c */
[----:B------:R-:W-:Y:S01]  /*1b1e0*/  IADD3 R4, R200, 0x40, RZ ;  /* 0x00000040c8047810 */ /* 0x000fe20007ffe0ff */
[----:B------:R-:W-:Y:S01]  /*1b1f0*/  IMAD.MOV.U32 R3, RZ, RZ, R49 ;  /* 0x000000ffff037224 */ /* 0x000fe200078e0031 */
[----:B------:R-:W-:Y:S01]  /*1b200*/  ULDC.64 UR6, c[0x0][0xa80] ;  /* 0x0002a00000067ab9 */ /* 0x000fe20000000a00 */
[----:B------:R-:W-:Y:S02]  /*1b210*/  IMAD.X R0, RZ, RZ, R21, P0 ;  /* 0x000000ffff007224 */ /* 0x000fe400000e0615 */
        /* <DEDUP_REMOVED lines=11> */
.L_x_2422:
[----:B------:R-:W-:Y:S05]  /*1b2d0*/  BSYNC B1 ;  /* 0x0000000000017941 */ /* 0x000fea0003800000 */
.L_x_2421:
[----:B------:R-:W-:Y:S05]  /*1b2e0*/  @P1 BRA `(.L_x_2423) ;  /* 0x0000000800d01947 */ /* 0x000fea0003800000 */
[----:B--2345:R-:W-:Y:S01]  /*1b2f0*/  IADD3 R5, P0, R20, 0x60, RZ ;  /* 0x0000006014057810 */ /* 0x03cfe20007f1e0ff */
[----:B------:R-:W-:Y:S01]  /*1b300*/  ULDC.64 UR6, c[0x0][0xad8] ;  /* 0x0002b60000067ab9 */ /* 0x000fe20000000a00 */
[----:B------:R-:W-:Y:S01]  /*1b310*/  MOV R3, R49 ;  /* 0x0000003100037202 */ /* 0x000fe20000000f00 */
[----:B------:R-:W-:Y:S01]  /*1b320*/  IMAD.MOV.U32 R2, RZ, RZ, R44 ;  /* 0x000000ffff027224 */ /* 0x000fe200078e002c */
[----:B------:R-:W-:Y:S01]  /*1b330*/  ULDC UR4, c[0x0][0xa8c] ;  /* 0x0002a30000047ab9 */ /* 0x000fe20000000800 */
[----:B------:R-:W-:Y:S01]  /*1b340*/  IMAD.X R20, RZ, RZ, R21, P0 ;  /* 0x000000ffff147224 */ /* 0x000fe200000e0615 */
[----:B------:R-:W-:Y:S01]  /*1b350*/  ISETP.GE.AND P1, PT, R200, UR4, PT ;  /* 0x00000004c8007c0c */ /* 0x000fe2000bf26270 */
        /* <DEDUP_REMOVED lines=13> */
.L_x_2415:
[----:B------:R-:W-:Y:S01]  /*1b430*/  ULDC.64 UR4, c[0x0][0xbd8] ;  /* 0x0002f60000047ab9 */ /* 0x000fe20000000a00 */
[----:B------:R-:W-:Y:S02]  /*1b440*/  MOV R9, RZ ;  /* 0x000000ff00097202 */ /* 0x000fe40000000f00 */
[----:B------:R-:W-:Y:S02]  /*1b450*/  ISETP.NE.U32.AND P0, PT, RZ, UR4, PT ;  /* 0x00000004ff007c0c */ /* 0x000fe4000bf05070 */
[----:B------:R-:W-:Y:S02]  /*1b460*/  IADD3 R2, P1, R206, UR4, RZ ;  /* 0x00000004ce027c10 */ /* 0x000fe4000ff3e0ff */
[----:B------:R-:W-:Y:S02]  /*1b470*/  ISETP.NE.AND.EX P0, PT, RZ, UR5, PT, P0 ;  /* 0x00000005ff007c0c */ /* 0x000fe4000bf05300 */
[----:B------:R-:W-:Y:S01]  /*1b480*/  IADD3.X R3, R207, UR5, RZ, P1, !PT ;  /* 0x00000005cf037c10 */ /* 0x000fe20008ffe4ff */
[----:B------:R-:W-:-:S02]  /*1b490*/  ULDC.64 UR4, c[0x0][0xbe0] ;  /* 0x0002f80000047ab9 */ /* 0x000fc40000000a00 */
[----:B------:R-:W-:-:S04]  /*1b4a0*/  ISETP.NE.U32.AND P1, PT, RZ, UR4, PT ;  /* 0x00000004ff007c0c */ /* 0x000fc8000bf25070 */
[----:B------:R-:W-:-:S04]  /*1b4b0*/  ISETP.NE.AND.EX P1, PT, RZ, UR5, PT, P1 ;  /* 0x00000005ff007c0c */ /* 0x000fc8000bf25310 */
[----:B------:R2:W5:Y:S09]  /*1b4c0*/  @P0 LDG.E R9, desc[UR56][R2.64] ;  /* 0x0000003802090981 */ /* 0x000572000c1e1900 */
[----:B------:R-:W-:Y:S01]  /*1b4d0*/  @P1 IADD3 R206, P2, R206, UR4, RZ ;  /* 0x00000004cece1c10 */ /* 0x000fe2000ff5e0ff */
[----:B------:R-:W-:-:S02]  /*1b4e0*/  ULDC UR4, c[0x0][0xa88] ;  /* 0x0002a20000047ab9 */ /* 0x000fc40000000800 */
[----:B------:R-:W-:Y:S01]  /*1b4f0*/  IMAD.U32 R7, RZ, RZ, UR4 ;  /* 0x00000004ff077e24 */ /* 0x000fe2000f8e00ff */
[----:B------:R-:W-:-:S05]  /*1b500*/  @P1 IADD3.X R207, R207, UR5, RZ, P2, !PT ;  /* 0x00000005cfcf1c10 */ /* 0x000fca00097fe4ff */
[----:B------:R2:W5:Y:S01]  /*1b510*/  @P1 LDG.E R7, desc[UR56][R206.64] ;  /* 0x00000038ce071981 */ /* 0x000562000c1e1900 */
[----:B------:R-:W3:Y:S02]  /*1b520*/  S2R R5, SR_TID.X ;  /* 0x0000000000057919 */ /* 0x000ee40000002100 */
[----:B---3--:R-:W-:-:S05]  /*1b530*/  VIADD R0, R5, 0xffffff80 ;  /* 0xffffff8005007836 */ /* 0x008fca0000000000 */
[----:B------:R-:W-:Y:S01]  /*1b540*/  ISETP.GT.AND P2, PT, R0, 0x7f, PT ;  /* 0x0000007f0000780c */ /* 0x000fe20003f44270 */
[----:B--2---:R-:W-:-:S12]  /*1b550*/  @P1 BRA `(.L_x_2424) ;  /* 0x0000000000101947 */ /* 0x004fd80003800000 */
[----:B------:R-:W-:Y:S05]  /*1b560*/  @!P0 BRA `(.L_x_2424) ;  /* 0x00000000000c8947 */ /* 0x000fea0003800000 */
[----:B------:R-:W2:Y:S04]  /*1b570*/  LDG.E R0, desc[UR56][R2.64] ;  /* 0x0000003802007981 */ /* 0x000ea8000c1e1900 */
[----:B-----5:R-:W2:Y:S02]  /*1b580*/  LDG.E R7, desc[UR56][R2.64+0x4] ;  /* 0x0000043802077981 */ /* 0x020ea4000c1e1900 */
[----:B--2---:R-:W-:-:S07]  /*1b590*/  IADD3 R7, -R0, R7, RZ ;  /* 0x0000000700077210 */ /* 0x004fce0007ffe1ff */
.L_x_2424:
[----:B------:R-:W-:Y:S01]  /*1b5a0*/  BSSY B1, `(.L_x_2425) ;  /* 0x000001c000017945 */ /* 0x000fe20003800000 */
[----:B------:R-:W-:Y:S02]  /*1b5b0*/  SHF.R.S32.HI R8, RZ, 0x1f, R205 ;  /* 0x0000001fff087819 */ /* 0x000fe400000114cd */
[----:B------:R-:W-:Y:S02]  /*1b5c0*/  SHF.R.S32.HI R13, RZ, 0x1f, R200 ;  /* 0x0000001fff0d7819 */ /* 0x000fe400000114c8 */
[----:B------:R-:W-:Y:S02]  /*1b5d0*/  SEL R11, R208, RZ, !P0 ;  /* 0x000000ffd00b7207 */ /* 0x000fe40004000000 */
[----:B------:R-:W-:Y:S02]  /*1b5e0*/  SEL R214, R214, RZ, !P0 ;  /* 0x000000ffd6d67207 */ /* 0x000fe40004000000 */
[----:B-----5:R-:W-:Y:S01]  /*1b5f0*/  SHF.R.S32.HI R6, RZ, 0x1f, R9 ;  /* 0x0000001fff067819 */ /* 0x020fe20000011409 */
[----:B------:R-:W-:Y:S06]  /*1b600*/  @P2 BRA `(.L_x_2426) ;  /* 0x0000000000542947 */ /* 0x000fec0003800000 */
[----:B------:R-:W-:-:S04]  /*1b610*/  IMAD R0, R212, 0x80, R5 ;  /* 0x00000080d4007824 */ /* 0x000fc800078e0205 */
[----:B------:R-:W-:-:S05]  /*1b620*/  VIADD R0, R0, 0xffffff80 ;  /* 0xffffff8000007836 */ /* 0x000fca0000000000 */
[----:B------:R-:W-:-:S13]  /*1b630*/  ISETP.GE.AND P0, PT, R0, R7, PT ;  /* 0x000000070000720c */ /* 0x000fda0003f06270 */
[----:B------:R-:W-:Y:S05]  /*1b640*/  @P0 BRA `(.L_x_2426) ;  /* 0x0000000000440947 */ /* 0x000fea0003800000 */
[----:B------:R-:W-:Y:S01]  /*1b650*/  IADD3 R2, P0, R0, R9, RZ ;  /* 0x0000000900027210 */ /* 0x000fe20007f1e0ff */
[----:B------:R-:W-:-:S03]  /*1b660*/  ULDC.64 UR4, c[0x0][0xb70] ;  /* 0x0002dc0000047ab9 */ /* 0x000fc60000000a00 */
[----:B------:R-:W-:Y:S01]  /*1b670*/  LEA.HI.X.SX32 R3, R0, R6, 0x1, P0 ;  /* 0x0000000600037211 */ /* 0x000fe200000f0eff */
[----:B------:R-:W-:-:S04]  /*1b680*/  IMAD R0, R8, UR4, RZ ;  /* 0x0000000408007c24 */ /* 0x000fc8000f8e02ff */
        /* <DEDUP_REMOVED lines=13> */
.L_x_2426:
[----:B------:R-:W-:Y:S05]  /*1b760*/  BSYNC B1 ;  /* 0x0000000000017941 */ /* 0x000fea0003800000 */
.L_x_2425:
[----:B------:R-:W-:Y:S01]  /*1b770*/  ULDC.64 UR4, c[0x0][0xaa0] ;  /* 0x0002a80000047ab9 */ /* 0x000fe20000000a00 */
[----:B------:R-:W-:Y:S01]  /*1b780*/  MOV R2, R200 ;  /* 0x000000c800027202 */ /* 0x000fe20000000f00 */
[----:B--2---:R-:W-:Y:S01]  /*1b790*/  IMAD.MOV.U32 R3, RZ, RZ, R13 ;  /* 0x000000ffff037224 */ /* 0x004fe200078e000d */
[----:B------:R-:W-:Y:S01]  /*1b7a0*/  IADD3 R4, R202, 0x20, RZ ;  /* 0x00000020ca047810 */ /* 0x000fe20007ffe0ff */
[----:B------:R-:W-:Y:S01]  /*1b7b0*/  IMAD R0, R6, UR4, RZ ;  /* 0x0000000406007c24 */ /* 0x000fe2000f8e02ff */
[----:B------:R-:W-:Y:S01]  /*1b7c0*/  BSSY B1, `(.L_x_2427) ;  /* 0x0000029000017945 */ /* 0x000fe20003800000 */
[----:B------:R-:W-:-:S04]  /*1b7d0*/  IMAD.WIDE.U32 R2, R9, UR4, R2 ;  /* 0x0000000409027c25 */ /* 0x000fc8000f8e0002 */
[----:B------:R-:W-:Y:S01]  /*1b7e0*/  IMAD R9, R9, UR5, R0 ;  /* 0x0000000509097c24 */ /* 0x000fe2000f8e0200 */
[----:B------:R-:W-:Y:S01]  /*1b7f0*/  ULDC.64 UR4, c[0x0][0xae0] ;  /* 0x0002b80000047ab9 */ /* 0x000fe20000000a00 */
[----:B------:R-:W-:Y:S02]  /*1b800*/  IMAD R7, R212, -0x80, R7 ;  /* 0xffffff80d4077824 */ /* 0x000fe400078e0207 */
[----:B------:R-:W-:Y:S02]  /*1b810*/  IMAD R0, R8, UR4, RZ ;  /* 0x0000000408007c24 */ /* 0x000fe4000f8e02ff */
[----:B------:R-:W-:Y:S01]  /*1b820*/  IMAD.IADD R3, R3, 0x1, R9 ;  /* 0x0000000103037824 */ /* 0x000fe200078e0209 */
[-C--:B------:R-:W-:Y:S01]  /*1b830*/  ISETP.GE.AND P2, PT, R202, R7.reuse, PT ;  /* 0x00000007ca00720c */ /* 0x080fe20003f46270 */
[C---:B------:R-:W-:Y:S01]  /*1b840*/  IMAD R5, R205.reuse, UR5, R0 ;  /* 0x00000005cd057c24 */ /* 0x040fe2000f8e0200 */
[----:B------:R-:W-:Y:S01]  /*1b850*/  ISETP.GE.AND P3, PT, R4, R7, PT ;  /* 0x000000070400720c */ /* 0x000fe20003f66270 */
[----:B------:R-:W-:Y:S01]  /*1b860*/  IMAD.WIDE.U32 R2, R205, UR4, R2 ;  /* 0x00000004cd027c25 */ /* 0x000fe2000f8e0002 */
[----:B------:R-:W-:-:S03]  /*1b870*/  ULDC.64 UR4, c[0x0][0xae8] ;  /* 0x0002ba0000047ab9 */ /* 0x000fc60000000a00 */
[C---:B------:R-:W-:Y:S01]  /*1b880*/  VIADD R0, R202.reuse, 0x40 ;  /* 0x00000040ca007836 */ /* 0x040fe20000000000 */
[----:B------:R-:W-:Y:S01]  /*1b890*/  IADD3 R3, R3, R5, RZ ;  /* 0x0000000503037210 */ /* 0x000fe20007ffe0ff */
[----:B------:R-:W-:Y:S02]  /*1b8a0*/  VIADD R4, R202, 0x60 ;  /* 0x00000060ca047836 */ /* 0x000fe40000000000 */
[----:B------:R-:W-:Y:S01]  /*1b8b0*/  IMAD.MOV.U32 R6, RZ, RZ, R202 ;  /* 0x000000ffff067224 */ /* 0x000fe200078e00ca */
[-C--:B------:R-:W-:Y:S01]  /*1b8c0*/  ISETP.GE.AND P1, PT, R0, R7.reuse, PT ;  /* 0x000000070000720c */ /* 0x080fe20003f26270 */
[----:B------:R-:W-:Y:S01]  /*1b8d0*/  IMAD R0, R214, UR4, RZ ;  /* 0x00000004d6007c24 */ /* 0x000fe2000f8e02ff */
[----:B------:R-:W-:Y:S01]  /*1b8e0*/  ISETP.GE.AND P0, PT, R4, R7, PT ;  /* 0x000000070400720c */ /* 0x000fe20003f06270 */
[----:B------:R-:W-:Y:S01]  /*1b8f0*/  IMAD.WIDE.U32 R4, R11, UR4, R2 ;  /* 0x000000040b047c25 */ /* 0x000fe2000f8e0002 */
[----:B------:R-:W-:-:S03]  /*1b900*/  SHF.R.S32.HI R7, RZ, 0x1f, R202 ;  /* 0x0000001fff077819 */ /* 0x000fc600000114ca */
[----:B------:R-:W-:Y:S02]  /*1b910*/  IMAD R9, R11, UR5, R0 ;  /* 0x000000050b097c24 */ /* 0x000fe4000f8e0200 */
[----:B------:R-:W-:-:S04]  /*1b920*/  IMAD.WIDE R6, R212, 0x80, R6 ;  /* 0x00000080d4067825 */ /* 0x000fc800078e0206 */
[----:B------:R-:W-:Y:S01]  /*1b930*/  IMAD.IADD R11, R5, 0x1, R9 ;  /* 0x00000001050b7824 */ /* 0x000fe200078e0209 */
[----:B------:R-:W-:Y:S06]  /*1b940*/  @P2 BRA `(.L_x_2428) ;  /* 0x0000000000402947 */ /* 0x000fec0003800000 */
[----:B------:R-:W-:Y:S01]  /*1b950*/  ULDC.64 UR4, c[0x0][0xad8] ;  /* 0x0002b60000047ab9 */ /* 0x000fe20000000a00 */
[----:B------:R-:W-:Y:S01]  /*1b960*/  IMAD.MOV.U32 R2, RZ, RZ, R4 ;  /* 0x000000ffff027224 */ /* 0x000fe200078e0004 */
[----:B------:R-:W-:Y:S01]  /*1b970*/  IADD3 R0, R200, 0x40, RZ ;  /* 0x00000040c8007810 */ /* 0x000fe20007ffe0ff */
[----:B------:R-:W-:Y:S01]  /*1b980*/  IMAD.MOV.U32 R3, RZ, RZ, R11 ;  /* 0x000000ffff037224 */ /* 0x000fe200078e000b */
[----:B------:R-:W-:Y:S01]  /*1b990*/  ULDC.64 UR6, c[0x0][0xa80] ;  /* 0x0002a00000067ab9 */ /* 0x000fe20000000a00 */
[----:B------:R-:W-:Y:S02]  /*1b9a0*/  IMAD R9, R7, UR4, RZ ;  /* 0x0000000407097c24 */ /* 0x000fe4000f8e02ff */
[----:B------:R-:W-:Y:S01]  /*1b9b0*/  IMAD.WIDE.U32 R2, R6, UR4, R2 ;  /* 0x0000000406027c25 */ /* 0x000fe2000f8e0002 */
[----:B------:R-:W-:Y:S02]  /*1b9c0*/  ULDC UR4, c[0x0][0xa8c] ;  /* 0x0002a30000047ab9 */ /* 0x000fe40000000800 */
[----:B------:R-:W-:Y:S01]  /*1b9d0*/  ISETP.GE.AND P4, PT, R200, UR4, PT ;  /* 0x00000004c8007c0c */ /* 0x000fe2000bf86270 */
[----:B------:R-:W-:Y:S01]  /*1b9e0*/  IMAD R9, R6, UR5, R9 ;  /* 0x0000000506097c24 */ /* 0x000fe2000f8e0209 */
[----:B------:R-:W-:-:S02]  /*1b9f0*/  ISETP.GE.AND P5, PT, R0, UR4, PT ;  /* 0x0000000400007c0c */ /* 0x000fc4000bfa6270 */
[----:B------:R-:W-:Y:S02]  /*1ba00*/  LEA R8, P2, R2, UR6, 0x1 ;  /* 0x0000000602087c11 */ /* 0x000fe4000f8408ff */
[----:B------:R-:W-:-:S04]  /*1ba10*/  IADD3 R3, R3, R9, RZ ;  /* 0x0000000903037210 */ /* 0x000fc80007ffe0ff */
[----:B------:R-:W-:-:S05]  /*1ba20*/  LEA.HI.X R9, R2, UR7, R3, 0x1, P2 ;  /* 0x0000000702097c11 */ /* 0x000fca00090f0c03 */
[----:B------:R2:W-:Y:S04]  /*1ba30*/  @!P4 STG.E.128 desc[UR56][R8.64], RZ ;  /* 0x000000ff0800c986 */ /* 0x0005e8000c101d38 */
[----:B------:R2:W-:Y:S02]  /*1ba40*/  @!P5 STG.E.128 desc[UR56][R8.64+0x80], RZ ;  /* 0x000080ff0800d986 */ /* 0x0005e4000c101d38 */
.L_x_2428:
[----:B------:R-:W-:Y:S05]  /*1ba50*/  BSYNC B1 ;  /* 0x0000000000017941 */ /* 0x000fea0003800000 */
.L_x_2427:
[----:B------:R-:W-:Y:S04]  /*1ba60*/  BSSY B1, `(.L_x_2429) ;  /* 0x0000014000017945 */ /* 0x000fe80003800000 */
[----:B------:R-:W-:Y:S05]  /*1ba70*/  @P3 BRA `(.L_x_2430) ;  /* 0x0000000000483947 */ /* 0x000fea0003800000 */
[----:B--2---:R-:W-:Y:S01]  /*1ba80*/  IADD3 R9, P2, R6, 0x20, RZ ;  /* 0x0000002006097810 */ /* 0x004fe20007f5e0ff */
[----:B------:R-:W-:Y:S01]  /*1ba90*/  ULDC.64 UR4, c[0x0][0xad8] ;  /* 0x0002b60000047ab9 */ /* 0x000fe20000000a00 */
[----:B------:R-:W-:Y:S01]  /*1baa0*/  MOV R2, R4 ;  /* 0x0000000400027202 */ /* 0x000fe20000000f00 */
[----:B------:R-:W-:Y:S01]  /*1bab0*/  IMAD.MOV.U32 R3, RZ, RZ, R11 ;  /* 0x000000ffff037224 */ /* 0x000fe200078e000b */
[----:B------:R-:W-:Y:S01]  /*1bac0*/  ULDC.64 UR6, c[0x0][0xa80] ;  /* 0x0002a00000067ab9 */ /* 0x000fe20000000a00 */
[----:B------:R-:W-:Y:S02]  /*1bad0*/  IMAD.X R0, RZ, RZ, R7, P2 ;  /* 0x000000ffff007224 */ /* 0x000fe400010e0607 */
[----:B------:R-:W-:Y:S02]  /*1bae0*/  VIADD R8, R200, 0x40 ;  /* 0x00000040c8087836 */ /* 0x000fe40000000000 */
[----:B------:R-:W-:Y:S02]  /*1baf0*/  IMAD R0, R0, UR4, RZ ;  /* 0x0000000400007c24 */ /* 0x000fe4000f8e02ff */
        /* <DEDUP_REMOVED lines=10> */
.L_x_2430:
[----:B------:R-:W-:Y:S05]  /*1bba0*/  BSYNC B1 ;  /* 0x0000000000017941 */ /* 0x000fea0003800000 */
.L_x_2429:
[----:B------:R-:W-:Y:S04]  /*1bbb0*/  BSSY B1, `(.L_x_2431) ;  /* 0x0000014000017945 */ /* 0x000fe80003800000 */
[----:B------:R-:W-:Y:S05]  /*1bbc0*/  @P1 BRA `(.L_x_2432) ;  /* 0x0000000000481947 */ /* 0x000fea0003800000 */
[----:B--23--:R-:W-:Y:S01]  /*1bbd0*/  IADD3 R9, P1, R6, 0x40, RZ ;  /* 0x0000004006097810 */ /* 0x00cfe20007f3e0ff */
        /* <DEDUP_REMOVED lines=17> */
.L_x_2432:
[----:B------:R-:W-:Y:S05]  /*1bcf0*/  BSYNC B1 ;  /* 0x0000000000017941 */ /* 0x000fea0003800000 */
.L_x_2431:
[----:B------:R-:W-:Y:S05]  /*1bd00*/  @P0 BRA `(.L_x_2423) ;  /* 0x0000000000480947 */ /* 0x000fea0003800000 */
[----:B------:R-:W-:Y:S01]  /*1bd10*/  IADD3 R5, P0, R6, 0x60, RZ ;  /* 0x0000006006057810 */ /* 0x000fe20007f1e0ff */
        /* <DEDUP_REMOVED lines=12> */
[----:B------:R-:W-:Y:S02]  /*1bde0*/  LEA R4, P0, R2, UR6, 0x1 ;  /* 0x0000000602047c11 */ /* 0x000fe4000f8008ff */
[----:B------:R-:W-:-:S04]  /*1bdf0*/  IADD3 R3, R3, R5, RZ ;  /* 0x0000000503037210 */ /* 0x000fc80007ffe0ff */
[----:B------:R-:W-:-:S05]  /*1be00*/  LEA.HI.X R5, R2, UR7, R3, 0x1, P0 ;  /* 0x0000000702057c11 */ /* 0x000fca00080f0c03 */
[----:B------:R0:W-:Y:S04]  /*1be10*/  @!P1 STG.E.128 desc[UR56][R4.64], RZ ;  /* 0x000000ff04009986 */ /* 0x0001e8000c101d38 */
[----:B------:R0:W-:Y:S02]  /*1be20*/  @!P2 STG.E.128 desc[UR56][R4.64+0x80], RZ ;  /* 0x000080ff0400a986 */ /* 0x0001e4000c101d38 */
.L_x_2423:
[----:B------:R-:W-:Y:S05]  /*1be30*/  BSYNC B0 ;  /* 0x0000000000007941 */ /* 0x000fea0003800000 */
.L_x_2414:
[----:B------:R-:W-:Y:S02]  /*1be40*/  ULDC UR4, c[0x0][0xc14] ;  /* 0x0003050000047ab9 */ /* 0x000fe40000000800 */
[----:B-1----:R-:W-:-:S13]  /*1be50*/  ISETP.GE.AND P0, PT, R195, UR4, PT ;  /* 0x00000004c3007c0c */ /* 0x002fda000bf06270 */
[----:B------:R-:W-:Y:S05]  /*1be60*/  @!P0 BRA `(.L_x_2433) ;  /* 0xfffffe5000bc8947 */ /* 0x000fea000383ffff */
[----:B------:R-:W-:Y:S05]  /*1be70*/  BRA `(.L_x_2197) ;  /* 0x0000006000287947 */ /* 0x000fea0003800000 */
.L_x_2195:
        /* <DEDUP_REMOVED lines=31> */
[----:B------:R-:W-:Y:S02]  /*1c070*/  ISETP.GE.U32.AND P0, PT, R7, 0x4, PT ;  /* 0x000000040700780c */ /* 0x000fe40003f06070 */
[----:B------:R-:W-:-:S05]  /*1c080*/  IADD3 R4, R5, R4, RZ ;  /* 0x0000000405047210 */ /* 0x000fca0007ffe0ff */
[----:B------:R-:W1:Y:S06]  /*1c090*/  SHFL.UP PT, R6, R4, 0x4, RZ ;  /* 0x0480000004067989 */ /* 0x000e6c00000e00ff */
        /* <DEDUP_REMOVED lines=17> */
[----:B-1----:R-:W-:-:S05]  /*1c1b0*/  IMAD R5, R5, UR4, RZ ;  /* 0x0000000405057c24 */ /* 0x002fca000f8e02ff */
[----:B0-----:R-:W-:Y:S02]  /*1c1c0*/  ISETP.GT.AND P0, PT, R5, UR6, PT ;  /* 0x0000000605007c0c */ /* 0x001fe4000bf04270 */
[----:B------:R-:W-:-:S11]  /*1c1d0*/  MOV R2, R5 ;  /* 0x0000000500027202 */ /* 0x000fd60000000f00 */
[----:B------:R-:W-:Y:S05]  /*1c1e0*/  @P0 BRA `(.L_x_2434) ;  /* 0x0000000000b80947 */ /* 0x000fea0003800000 */
[----:B------:R-:W-:Y:S01]  /*1c1f0*/  IMAD.MOV.U32 R5, RZ, RZ, R2 ;  /* 0x000000ffff057224 */ /* 0x000fe200078e0002 */
[----:B------:R-:W-:Y:S01]  /*1c200*/  ULDC UR5, c[0x0][0xc14] ;  /* 0x0003050000057ab9 */ /* 0x000fe20000000800 */
[----:B------:R-:W-:Y:S01]  /*1c210*/  IMAD.MOV.U32 R6, RZ, RZ, RZ ;  /* 0x000000ffff067224 */ /* 0x000fe200078e00ff */
[----:B------:R-:W-:Y:S01]  /*1c220*/  ULDC UR7, c[0x0][0xc14] ;  /* 0x0003050000077ab9 */ /* 0x000fe20000000800 */
[----:B------:R-:W-:-:S05]  /*1c230*/  ULDC UR4, c[0x0][0xc10] ;  /* 0x0003040000047ab9 */ /* 0x000fca0000000800 */
.L_x_2438:
[----:B------:R-:W-:Y:S01]  /*1c240*/  IADD3 R6, R6, 0x1f, RZ ;  /* 0x0000001f06067810 */ /* 0x000fe20007ffe0ff */
[----:B------:R-:W-:-:S03]  /*1c250*/  IMAD.U32 R19, RZ, RZ, UR7 ;  /* 0x00000007ff137e24 */ /* 0x000fc6000f8e00ff */
[----:B------:R-:W-:-:S13]  /*1c260*/  ISETP.GE.AND P0, PT, R6, UR5, PT ;  /* 0x0000000506007c0c */ /* 0x000fda000bf06270 */
[----:B------:R-:W-:Y:S05]  /*1c270*/  @P0 BRA `(.L_x_2435) ;  /* 0x0000000400c40947 */ /* 0x000fea0003800000 */
[----:B------:R-:W0:Y:S01]  /*1c280*/  S2R R8, SR_TID.X ;  /* 0x0000000000087919 */ /* 0x000e220000002100 */
        /* <DEDUP_REMOVED lines=10> */
.L_x_2437:
[----:B------:R-:W-:Y:S05]  /*1c330*/  BSYNC B0 ;  /* 0x0000000000007941 */ /* 0x000fea0003800000 */
.L_x_2436:
        /* <DEDUP_REMOVED lines=15> */
[----:B0-----:R-:W-:-:S05]  /*1c430*/  SEL R4, R4, RZ, P1 ;  /* 0x000000ff04047207 */ /* 0x001fca0000800000 */
[----:B------:R-:W-:-:S05]  /*1c440*/  IMAD.IADD R4, R7, 0x1, R4 ;  /* 0x0000000107047824 */ /* 0x000fca00078e0204 */
        /* <DEDUP_REMOVED lines=8> */
.L_x_2434:
        /* <DEDUP_REMOVED lines=15> */
[----:B0-----:R-:W-:-:S06]  /*1c5c0*/  IADD3 R13, R12, 0xffffffe, RZ ;  /* 0x0ffffffe0c0d7810 */ /* 0x001fcc0007ffe0ff */
[----:B------:R0:W1:Y:S01]  /*1c5d0*/  F2I.FTZ.U32.TRUNC.NTZ R3, R13 ;  /* 0x0000000d00037305 */ /* 0x000062000021f000 */
[----:B------:R-:W-:Y:S05]  /*1c5e0*/  @!P0 BRA `(.L_x_2439) ;  /* 0x0000000000088947 */ /* 0x000fea0003800000 */
[----:B------:R-:W-:-:S05]  /*1c5f0*/  VIADD R5, R5, 0xffffffff ;  /* 0xffffffff05057836 */ /* 0x000fca0000000000 */
[----:B------:R2:W3:Y:S02]  /*1c600*/  SHFL.IDX PT, R16, R4, R5, 0x1f ;  /* 0x00001f0504107589 */ /* 0x0004e400000e0000 */
.L_x_2439:
[----:B-1----:R-:W-:Y:S01]  /*1c610*/  IMAD.MOV R2, RZ, RZ, -R3 ;  /* 0x000000ffff027224 */ /* 0x002fe200078e0a03 */
[----:B--2---:R-:W-:Y:S01]  /*1c620*/  IABS R4, R6 ;  /* 0x0000000600047213 */ /* 0x004fe20000000000 */
[----:B---3--:R-:W-:Y:S02]  /*1c630*/  IMAD R16, R16, UR4, R7 ;  /* 0x0000000410107c24 */ /* 0x008fe4000f8e0207 */
[----:B------:R-:W-:Y:S01]  /*1c640*/  IMAD R5, R2, R11, RZ ;  /* 0x0000000b02057224 */ /* 0x000fe200078e02ff */
[----:B------:R-:W-:Y:S01]  /*1c650*/  MOV R2, RZ ;  /* 0x000000ff00027202 */ /* 0x000fe20000000f00 */
[----:B------:R-:W-:-:S04]  /*1c660*/  IMAD.MOV R4, RZ, RZ, -R4 ;  /* 0x000000ffff047224 */ /* 0x000fc800078e0a04 */
[----:B------:R-:W-:Y:S01]  /*1c670*/  IMAD.HI.U32 R2, R3, R5, R2 ;  /* 0x0000000503027227 */ /* 0x000fe200078e0002 */
[----:B------:R-:W-:-:S04]  /*1c680*/  IADD3 R5, -R16, UR6, RZ ;  /* 0x0000000610057c10 */ /* 0x000fc8000fffe1ff */
        /* <DEDUP_REMOVED lines=14> */
[----:B------:R-:W-:-:S03]  /*1c770*/  IMAD.MOV R9, RZ, RZ, -R9 ;  /* 0x000000ffff097224 */ /* 0x000fc600078e0a09 */
[----:B------:R-:W-:Y:S01]  /*1c780*/  IADD3 R3, -R4, RZ, RZ ;  /* 0x000000ff04037210 */ /* 0x000fe20007ffe1ff */
        /* <DEDUP_REMOVED lines=8> */
[----:B-1----:R-:W-:Y:S01]  /*1c810*/  IMAD.MOV.U32 R2, RZ, RZ, RZ ;  /* 0x000000ffff027224 */ /* 0x002fe200078e00ff */
[----:B--2---:R-:W-:-:S05]  /*1c820*/  IADD3 R6, RZ, -R3, RZ ;  /* 0x80000003ff067210 */ /* 0x004fca0007ffe0ff */
        /* <DEDUP_REMOVED lines=12> */
[----:B------:R-:W-:Y:S01]  /*1c8f0*/  @P0 VIADD R3, R3, 0x1 ;  /* 0x0000000103030836 */ /* 0x000fe20000000000 */
[----:B------:R-:W-:-:S13]  /*1c900*/  ISETP.GE.AND P0, PT, R2, RZ, PT ;  /* 0x000000ff0200720c */ /* 0x000fda0003f06270 */
[----:B------:R-:W-:Y:S02]  /*1c910*/  @!P0 IADD3 R3, -R3, RZ, RZ ;  /* 0x000000ff03038210 */ /* 0x000fe40007ffe1ff */
[----:B------:R-:W-:-:S13]  /*1c920*/  ISETP.NE.AND P0, PT, R8, RZ, PT ;  /* 0x000000ff0800720c */ /* 0x000fda0003f05270 */
[----:B------:R-:W-:Y:S01]  /*1c930*/  @!P0 LOP3.LUT R3, RZ, R8, RZ, 0x33, !PT ;  /* 0x00000008ff038212 */ /* 0x000fe200078e33ff */
[----:B------:R-:W-:-:S03]  /*1c940*/  IMAD.MOV R8, RZ, RZ, -R8 ;  /* 0x000000ffff087224 */ /* 0x000fc600078e0a08 */
[----:B------:R-:W-:Y:S01]  /*1c950*/  LOP3.LUT R2, RZ, R3, RZ, 0x33, !PT ;  /* 0x00000003ff027212 */ /* 0x000fe200078e33ff */
[----:B------:R-:W-:-:S03]  /*1c960*/  IMAD R18, R3, R8, R4 ;  /* 0x0000000803127224 */ /* 0x000fc600078e0204 */
[----:B------:R-:W-:Y:S01]  /*1c970*/  IADD3 R17, R17, R2, RZ ;  /* 0x0000000211117210 */ /* 0x000fe20007ffe0ff */
[----:B------:R-:W-:Y:S06]  /*1c980*/  BRA `(.L_x_2440) ;  /* 0x00000000000c7947 */ /* 0x000fec0003800000 */
.L_x_2435:
[----:B------:R-:W-:Y:S01]  /*1c990*/  IMAD.MOV.U32 R17, RZ, RZ, RZ ;  /* 0x000000ffff117224 */ /* 0x000fe200078e00ff */
[----:B------:R-:W-:Y:S01]  /*1c9a0*/  MOV R18, RZ ;  /* 0x000000ff00127202 */ /* 0x000fe20000000f00 */
[----:B------:R-:W-:-:S07]  /*1c9b0*/  IMAD.U32 R16, RZ, RZ, UR6 ;  /* 0x00000006ff107e24 */ /* 0x000fce000f8e00ff */
.L_x_2440:
        /* <DEDUP_REMOVED lines=16> */
[----:B------:R-:W-:Y:S01]  /*1cac0*/  ULDC.64 UR36, c[0x0][0x198] ;  /* 0x0000660000247ab9 */ /* 0x000fe20000000a00 */
[----:B------:R-:W-:Y:S02]  /*1cad0*/  ULDC UR38, c[0x0][0xc] ;  /* 0x0000030000267ab9 */ /* 0x000fe40000000800 */
[----:B------:R1:W-:Y:S04]  /*1cae0*/  STL [R1+0xc], R0 ;  /* 0x00000c0001007387 */ /* 0x0003e80000100800 */
[----:B------:R1:W-:Y:S04]  /*1caf0*/  STL [R1+0x4], RZ ;  /* 0x000004ff01007387 */ /* 0x0003e80000100800 */
[----:B------:R1:W-:Y:S04]  /*1cb00*/  STL [R1+0x10], R0 ;  /* 0x0000100001007387 */ /* 0x0003e80000100800 */
[----:B------:R1:W-:Y:S02]  /*1cb10*/  STL [R1+0x2c], RZ ;  /* 0x00002cff01007387 */ /* 0x0003e40000100800 */
.L_x_2527:
[----:B--2---:R-:W2:Y:S02]  /*1cb20*/  LDC.64 R2, c[0x0][0xc60] ;  /* 0x00031800ff027b82 */ /* 0x004ea40000000a00 */
[----:B--2---:R-:W-:-:S05]  /*1cb30*/  IMAD.WIDE R2, R19, 0x4, R2 ;  /* 0x0000000413027825 */ /* 0x004fca00078e0202 */
[----:B------:R-:W1:Y:S01]  /*1cb40*/  LDG.E R11, desc[UR56][R2.64] ;  /* 0x00000038020b7981 */ /* 0x000e62000c1e1900 */
[----:B------:R-:W-:Y:S05]  /*1cb50*/  YIELD ;  /* 0x0000000000007946 */ /* 0x000fea0003800000 */
[----:B------:R-:W-:Y:S01]  /*1cb60*/  ULDC.64 UR4, c[0x0][0xa28] ;  /* 0x00028a0000047ab9 */ /* 0x000fe20000000a00 */
[----:B------:R-:W-:Y:S02]  /*1cb70*/  CS2R R8, SRZ ;  /* 0x0000000000087805 */ /* 0x000fe4000001ff00 */
[----:B------:R-:W-:Y:S01]  /*1cb80*/  ISETP.NE.U32.AND P0, PT, RZ, UR4, PT ;  /* 0x00000004ff007c0c */ /* 0x000fe2000bf05070 */
[----:B------:R-:W-:Y:S01]  /*1cb90*/  ULDC.64 UR8, c[0x0][0xa08] ;  /* 0x0002820000087ab9 */ /* 0x000fe20000000a00 */
[----:B------:R-:W-:-:S02]  /*1cba0*/  ULDC.64 UR10, c[0x0][0xa10] ;  /* 0x00028400000a7ab9 */ /* 0x000fc40000000a00 */
[----:B------:R-:W-:Y:S02]  /*1cbb0*/  ISETP.NE.AND.EX P0, PT, RZ, UR5, PT, P0 ;  /* 0x00000005ff007c0c */ /* 0x000fe4000bf05300 */
[----:B-1----:R-:W-:Y:S01]  /*1cbc0*/  SHF.R.S32.HI R0, RZ, 0x1f, R11 ;  /* 0x0000001fff007819 */ /* 0x002fe2000001140b */
[----:B------:R-:W-:Y:S10]  /*1cbd0*/  STL [R1+0x1c], R11 ;  /* 0x00001c0b01007387 */ /* 0x000ff40000100800 */
[----:B------:R-:W-:-:S04]  /*1cbe0*/  @P0 LEA R2, P1, R11, UR4, 0x2 ;  /* 0x000000040b020c11 */ /* 0x000fc8000f8210ff */
[----:B------:R-:W-:Y:S01]  /*1cbf0*/  @P0 LEA.HI.X R3, R11, UR5, R0, 0x2, P1 ;  /* 0x000000050b030c11 */ /* 0x000fe200088f1400 */
[----:B------:R-:W-:-:S04]  /*1cc00*/  ULDC.64 UR4, c[0x0][0xa18] ;  /* 0x0002860000047ab9 */ /* 0x000fc80000000a00 */
[----:B------:R1:W5:Y:S01]  /*1cc10*/  @P0 LDG.E R8, desc[UR56][R2.64] ;  /* 0x0000003802080981 */ /* 0x000362000c1e1900 */
[----:B------:R-:W-:Y:S02]  /*1cc20*/  ISETP.NE.U32.AND P0, PT, RZ, UR4, PT ;  /* 0x00000004ff007c0c */ /* 0x000fe4000bf05070 */
[C---:B------:R-:W-:Y:S02]  /*1cc30*/  SHF.L.U32 R15, R11.reuse, 0x2, RZ ;  /* 0x000000020b0f7819 */ /* 0x040fe400000006ff */
[----:B------:R-:W-:Y:S02]  /*1cc40*/  ISETP.NE.AND.EX P0, PT, RZ, UR5, PT, P0 ;  /* 0x00000005ff007c0c */ /* 0x000fe4000bf05300 */
[----:B------:R-:W-:Y:S01]  /*1cc50*/  SHF.L.U64.HI R14, R11, 0x2, R0 ;  /* 0x000000020b0e7819 */ /* 0x000fe20000010200 */
[----:B------:R-:W-:Y:S01]  /*1cc60*/  STL [R1+0x24], R15 ;  /* 0x0000240f01007387 */ /* 0x000fe20000100800 */
[----:B------:R-:W-:-:S03]  /*1cc70*/  ULDC UR6, c[0x0][0x338] ;  /* 0x0000ce0000067ab9 */ /* 0x000fc60000000800 */
[----:B------:R-:W-:Y:S06]  /*1cc80*/  STL [R1+0x28], R14 ;  /* 0x0000280e01007387 */ /* 0x000fec0000100800 */
[----:B------:R-:W-:-:S04]  /*1cc90*/  @P0 IADD3 R12, P1, R15, UR4, RZ ;  /* 0x000000040f0c0c10 */ /* 0x000fc8000ff3e0ff */
[C---:B0-----:R-:W-:Y:S01]  /*1cca0*/  @P0 IADD3.X R13, R14.reuse, UR5, RZ, P1, !PT ;  /* 0x000000050e0d0c10 */ /* 0x041fe20008ffe4ff */
[----:B------:R-:W-:Y:S02]  /*1ccb0*/  ULDC.64 UR4, c[0x0][0xa00] ;  /* 0x0002800000047ab9 */ /* 0x000fe40000000a00 */
[----:B------:R-:W-:Y:S02]  /*1ccc0*/  ISETP.NE.U32.AND P2, PT, RZ, UR4, PT ;  /* 0x00000004ff007c0c */ /* 0x000fe4000bf45070 */
[C---:B-1----:R-:W-:Y:S02]  /*1ccd0*/  IADD3 R2, P1, R15.reuse, UR4, RZ ;  /* 0x000000040f027c10 */ /* 0x042fe4000ff3e0ff */
[----:B------:R-:W-:Y:S02]  /*1cce0*/  ISETP.NE.AND.EX P2, PT, RZ, UR5, PT, P2 ;  /* 0x00000005ff007c0c */ /* 0x000fe4000bf45320 */
[----:B------:R-:W-:Y:S01]  /*1ccf0*/  IADD3.X R3, R14, UR5, RZ, P1, !PT ;  /* 0x000000050e037c10 */ /* 0x000fe20008ffe4ff */
[----:B------:R-:W-:Y:S01]  /*1cd00*/  ULDC UR4, c[0x0][0x288] ;  /* 0x0000a20000047ab9 */ /* 0x000fe20000000800 */
[----:B------:R-:W-:Y:S01]  /*1cd10*/  IADD3 R6, P1, R15, UR8, RZ ;  /* 0x000000080f067c10 */ /* 0x000fe2000ff3e0ff */
[----:B------:R-:W-:Y:S01]  /*1cd20*/  IMAD.U32 R10, RZ, RZ, UR4 ;  /* 0x00000004ff0a7e24 */ /* 0x000fe2000f8e00ff */
[----:B------:R-:W-:-:S02]  /*1cd30*/  ULDC.64 UR4, c[0x0][0x3f8] ;  /* 0x0000fe0000047ab9 */ /* 0x000fc40000000a00 */
[----:B------:R-:W-:-:S03]  /*1cd40*/  IADD3.X R7, R14, UR9, RZ, P1, !PT ;  /* 0x000000090e077c10 */ /* 0x000fc60008ffe4ff */
[----:B------:R0:W5:Y:S04]  /*1cd50*/  @P0 LDG.E R10, desc[UR56][R12.64] ;  /* 0x000000380c0a0981 */ /* 0x000168000c1e1900 */
[----:B------:R-:W2:Y:S01]  /*1cd60*/  @P2 LDG.E R9, desc[UR56][R2.64] ;  /* 0x0000003802092981 */ /* 0x000ea2000c1e1900 */
[----:B------:R-:W-:Y:S01]  /*1cd70*/  UISETP.NE.U32.AND UP0, UPT, UR4, URZ, UPT ;  /* 0x0000003f0400728c */ /* 0x000fe2000bf05070 */
[----:B------:R-:W-:Y:S02]  /*1cd80*/  IADD3 R4, P1, R15, UR10, RZ ;  /* 0x0000000a0f047c10 */ /* 0x000fe4000ff3e0ff */
[----:B------:R-:W-:Y:S01]  /*1cd90*/  ULDC UR4, c[0x0][0x404] ;  /* 0x0001010000047ab9 */ /* 0x000fe20000000800 */
[----:B------:R-:W-:Y:S01]  /*1cda0*/  UISETP.NE.AND.EX UP0, UPT, UR5, URZ, UPT, UP0 ;  /* 0x0000003f0500728c */ /* 0x000fe2000bf05300 */
[----:B------:R-:W-:-:S02]  /*1cdb0*/  IADD3.X R5, R14, UR11, RZ, P1, !PT ;  /* 0x0000000b0e057c10 */ /* 0x000fc40008ffe4ff */
[----:B------:R-:W-:Y:S01]  /*1cdc0*/  ISETP.NE.U32.AND P1, PT, RZ, UR8, PT ;  /* 0x00000008ff007c0c */ /* 0x000fe2000bf25070 */
[----:B------:R-:W-:Y:S01]  /*1cdd0*/  USEL UR4, UR4, 0x1, UP0 ;  /* 0x0000000104047887 */ /* 0x000fe20008000000 */
[----:B------:R-:W-:Y:S02]  /*1cde0*/  ULDC UR5, c[0x0][0x2e0] ;  /* 0x0000b80000057ab9 */ /* 0x000fe40000000800 */
[----:B------:R-:W-:Y:S01]  /*1cdf0*/  ISETP.NE.AND.EX P3, PT, RZ, UR9, PT, P1 ;  /* 0x00000009ff007c0c */ /* 0x000fe2000bf65310 */
[----:B------:R-:W-:Y:S01]  /*1ce00*/  UIMAD UR4, UR4, UR5, URZ ;  /* 0x00000005040472a4 */ /* 0x000fe2000f8e023f */
[----:B------:R-:W-:Y:S01]  /*1ce10*/  ISETP.NE.U32.AND P1, PT, RZ, UR10, PT ;  /* 0x0000000aff007c0c */ /* 0x000fe2000bf25070 */
[----:B------:R-:W-:-:S03]  /*1ce20*/  IMAD.U32 R0, RZ, RZ, UR6 ;  /* 0x00000006ff007e24 */ /* 0x000fc6000f8e00ff */
[----:B------:R-:W-:Y:S01]  /*1ce30*/  ISETP.NE.AND.EX P1, PT, RZ, UR11, PT, P1 ;  /* 0x0000000bff007c0c */ /* 0x000fe2000bf25310 */
[----:B--2---:R1:W-:Y:S02]  /*1ce40*/  STL [R1+0x30], R9 ;  /* 0x0000300901007387 */ /* 0x0043e40000100800 */
[----:B-1----:R-:W-:Y:S01]  /*1ce50*/  MOV R9, UR4 ;  /* 0x0000000400097c02 */ /* 0x002fe20008000f00 */
[----:B0-----:R-:W-:Y:S09]  /*1ce60*/  @P0 BRA `(.L_x_2442) ;  /* 0x0000000000100947 */ /* 0x001ff20003800000 */
[----:B------:R-:W-:Y:S05]  /*1ce70*/  @!P2 BRA `(.L_x_2442) ;  /* 0x00000000000ca947 */ /* 0x000fea0003800000 */
[----:B-----5:R-:W2:Y:S04]  /*1ce80*/  LDG.E R10, desc[UR56][R2.64] ;  /* 0x00000038020a7981 */ /* 0x020ea8000c1e1900 */
[----:B------:R-:W2:Y:S02]  /*1ce90*/  LDG.E R2, desc[UR56][R2.64+0x4] ;  /* 0x0000043802027981 */ /* 0x000ea4000c1e1900 */
[----:B--2---:R-:W-:-:S07]  /*1cea0*/  IMAD.IADD R10, R2, 0x1, -R10 ;  /* 0x00000001020a7824 */ /* 0x004fce00078e0a0a */
.L_x_2442:
[----:B------:R-:W-:Y:S01]  /*1ceb0*/  IMAD.MOV.U32 R2, RZ, RZ, RZ ;  /* 0x000000ffff027224 */ /* 0x000fe200078e00ff */
[----:B------:R-:W-:Y:S01]  /*1cec0*/  MOV R20, RZ ;  /* 0x000000ff00147202 */ /* 0x000fe20000000f00 */
[----:B------:R-:W-:-:S04]  /*1ced0*/  ULDC.64 UR4, c[0x0][0xa20] ;  /* 0x0002880000047ab9 */ /* 0x000fc80000000a00 */
[----:B------:R-:W2:Y:S04]  /*1cee0*/  @P3 LDG.E R2, desc[UR56][R6.64] ;  /* 0x0000003806023981 */ /* 0x000ea8000c1e1900 */
[----:B------:R0:W5:Y:S01]  /*1cef0*/  @P1 LDG.E R20, desc[UR56][R4.64] ;  /* 0x0000003804141981 */ /* 0x000162000c1e1900 */
[----:B------:R-:W-:-:S04]  /*1cf00*/  ISETP.NE.U32.AND P0, PT, RZ, UR4, PT ;  /* 0x00000004ff007c0c */ /* 0x000fc8000bf05070 */
[----:B------:R-:W-:Y:S01]  /*1cf10*/  ISETP.NE.AND.EX P0, PT, RZ, UR5, PT, P0 ;  /* 0x00000005ff007c0c */ /* 0x000fe2000bf05300 */
[----:B--2--5:R-:W-:-:S05]  /*1cf20*/  IMAD.IADD R2, R2, 0x1, R8 ;  /* 0x0000000102027824 */ /* 0x024fca00078e0208 */
[----:B------:R0:W-:Y:S07]  /*1cf30*/  STL [R1+0x8], R2 ;  /* 0x0000080201007387 */ /* 0x0001ee0000100800 */
[----:B------:R-:W-:Y:S05]  /*1cf40*/  @!P0 BRA `(.L_x_2443) ;  /* 0x0000000000108947 */ /* 0x000fea0003800000 */
[----:B0-----:R-:W-:-:S04]  /*1cf50*/  IADD3 R2, P0, R15, UR4, RZ ;  /* 0x000000040f027c10 */ /* 0x001fc8000ff1e0ff */
[----:B------:R-:W-:-:S05]  /*1cf60*/  IADD3.X R3, R14, UR5, RZ, P0, !PT ;  /* 0x000000050e037c10 */ /* 0x000fca00087fe4ff */
[----:B------:R0:W5:Y:S01]  /*1cf70*/  LDG.E R9, desc[UR56][R2.64] ;  /* 0x0000003802097981 */ /* 0x000162000c1e1900 */
[----:B------:R-:W-:Y:S05]  /*1cf80*/  BRA `(.L_x_2444) ;  /* 0x0000000000107947 */ /* 0x000fea0003800000 */
.L_x_2443:
[----:B------:R-:W-:Y:S05]  /*1cf90*/  @!P3 BRA `(.L_x_2444) ;  /* 0x00000000000cb947 */ /* 0x000fea0003800000 */
[----:B------:R-:W2:Y:S04]  /*1cfa0*/  LDG.E R9, desc[UR56][R6.64] ;  /* 0x0000003806097981 */ /* 0x000ea8000c1e1900 */
[----:B------:R-:W2:Y:S02]  /*1cfb0*/  LDG.E R6, desc[UR56][R6.64+0x4] ;  /* 0x0000043806067981 */ /* 0x000ea4000c1e1900 */
[----:B--2---:R-:W-:-:S07]  /*1cfc0*/  IMAD.IADD R9, R6, 0x1, -R9 ;  /* 0x0000000106097824 */ /* 0x004fce00078e0a09 */
.L_x_2444:
[----:B0-----:R-:W2:Y:S01]  /*1cfd0*/  @P1 LDG.E R2, desc[UR56][R4.64] ;  /* 0x0000003804021981 */ /* 0x001ea2000c1e1900 */
[----:B-----5:R-:W-:-:S03]  /*1cfe0*/  IADD3 R9, -R8, R9, RZ ;  /* 0x0000000908097210 */ /* 0x020fc60007ffe1ff */
[----:B------:R-:W2:Y:S01]  /*1cff0*/  @P1 LDG.E R4, desc[UR56][R4.64+0x4] ;  /* 0x0000043804041981 */ /* 0x000ea2000c1e1900 */
[----:B------:R-:W-:Y:S01]  /*1d000*/  LEA R3, R17, 0xff, 0x7 ;  /* 0x000000ff11037811 */ /* 0x000fe200078e38ff */
[----:B------:R-:W-:Y:S01]  /*1d010*/  BSSY B0, `(.L_x_2445) ;  /* 0x00000f5000007945 */ /* 0x000fe20003800000 */
[----:B------:R-:W-:Y:S01]  /*1d020*/  PLOP3.LUT P2, PT, PT, PT, PT, 0x80, 0x0 ;  /* 0x000000000000781c */ /* 0x000fe20003f4f070 */
[----:B--2---:R-:W-:-:S04]  /*1d030*/  @P1 IMAD.IADD R0, R4, 0x1, -R2 ;  /* 0x0000000104001824 */ /* 0x004fc800078e0a02 */
[----:B------:R-:W-:-:S05]  /*1d040*/  IMAD.IADD R2, R9, 0x1, R0 ;  /* 0x0000000109027824 */ /* 0x000fca00078e0200 */
[C---:B------:R-:W-:Y:S02]  /*1d050*/  IADD3 R3, R2.reuse, R3, -R10 ;  /* 0x0000000302037210 */ /* 0x040fe40007ffe80a */
[----:B------:R-:W-:-:S04]  /*1d060*/  IADD3 R2, R2, 0x7f, RZ ;  /* 0x0000007f02027810 */ /* 0x000fc80007ffe0ff */
[----:B------:R-:W-:-:S04]  /*1d070*/  SHF.R.S32.HI R4, RZ, 0x1f, R2 ;  /* 0x0000001fff047819 */ /* 0x000fc80000011402 */
[----:B------:R-:W-:Y:S02]  /*1d080*/  LEA.HI R4, R4, R2, RZ, 0x7 ;  /* 0x0000000204047211 */ /* 0x000fe400078f38ff */
[----:B------:R-:W-:-:S04]  /*1d090*/  SHF.R.S32.HI R2, RZ, 0x1f, R3 ;  /* 0x0000001fff027819 */ /* 0x000fc80000011403 */
[----:B------:R-:W-:Y:S02]  /*1d0a0*/  LEA.HI R2, R2, R3, RZ, 0x7 ;  /* 0x0000000302027211 */ /* 0x000fe400078f38ff */
[----:B------:R-:W-:Y:S02]  /*1d0b0*/  SHF.R.S32.HI R4, RZ, 0x7, R4 ;  /* 0x00000007ff047819 */ /* 0x000fe40000011404 */
[----:B------:R-:W-:-:S04]  /*1d0c0*/  SHF.R.S32.HI R2, RZ, 0x7, R2 ;  /* 0x00000007ff027819 */ /* 0x000fc80000011402 */
[----:B------:R-:W-:-:S05]  /*1d0d0*/  VIMNMX R6, R4, R2, PT ;  /* 0x0000000204067248 */ /* 0x000fca0003fe0100 */
[--C-:B------:R-:W-:Y:S02]  /*1d0e0*/  IMAD R2, R6, 0x80, -R9.reuse ;  /* 0x0000008006027824 */ /* 0x100fe400078e0a09 */
[----:B------:R-:W-:-:S03]  /*1d0f0*/  IMAD.MOV R9, RZ, RZ, -R9 ;  /* 0x000000ffff097224 */ /* 0x000fc600078e0a09 */
[----:B------:R-:W-:Y:S02]  /*1d100*/  VIMNMX R0, R2, R0, PT ;  /* 0x0000000002007248 */ /* 0x000fe40003fe0100 */
[----:B------:R-:W-:-:S04]  /*1d110*/  VIMNMX R9, RZ, R9, !PT ;  /* 0x00000009ff097248 */ /* 0x000fc80007fe0100 */
[----:B------:R-:W-:Y:S02]  /*1d120*/  ISETP.GT.AND P0, PT, R0, R9, PT ;  /* 0x000000090000720c */ /* 0x000fe40003f04270 */
[----:B------:R-:W-:-:S11]  /*1d130*/  SHF.R.U32.HI R4, RZ, 0x7, R9 ;  /* 0x00000007ff047819 */ /* 0x000fd60000011609 */
[----:B------:R-:W-:-:S04]  /*1d140*/  @P0 IADD3 R0, R0, 0x7f, RZ ;  /* 0x0000007f00000810 */ /* 0x000fc80007ffe0ff */
[----:B------:R-:W-:Y:S01]  /*1d150*/  @P0 SHF.R.S32.HI R2, RZ, 0x1f, R0 ;  /* 0x0000001fff020819 */ /* 0x000fe20000011400 */
[----:B------:R0:W-:Y:S03]  /*1d160*/  STL [R1+0x20], R6 ;  /* 0x0000200601007387 */ /* 0x0001e60000100800 */
[----:B------:R-:W-:Y:S01]  /*1d170*/  @P0 LEA.HI R2, R2, R0, RZ, 0x7 ;  /* 0x0000000002020211 */ /* 0x000fe200078f38ff */
[----:B------:R-:W-:-:S03]  /*1d180*/  IMAD.MOV.U32 R3, RZ, RZ, R4 ;  /* 0x000000ffff037224 */ /* 0x000fc600078e0004 */
[----:B------:R-:W-:-:S04]  /*1d190*/  @P0 SHF.R.S32.HI R3, RZ, 0x7, R2 ;  /* 0x00000007ff030819 */ /* 0x000fc80000011402 */
[----:B------:R-:W-:-:S13]  /*1d1a0*/  ISETP.GT.AND P0, PT, R3, R4, PT ;  /* 0x000000040300720c */ /* 0x000fda0003f04270 */
[----:B0-----:R-:W-:Y:S05]  /*1d1b0*/  @!P0 BRA `(.L_x_2446) ;  /* 0x0000000c00688947 */ /* 0x001fea0003800000 */
[----:B------:R-:W0:Y:S01]  /*1d1c0*/  LDC R0, c[0x0][0x428] ;  /* 0x00010a00ff007b82 */ /* 0x000e220000000800 */
[----:B------:R-:W-:Y:S01]  /*1d1d0*/  UMOV UR4, 0xffffffff ;  /* 0xffffffff00047882 */ /* 0x000fe20000000000 */
[----:B------:R-:W-:Y:S01]  /*1d1e0*/  IMAD.MOV.U32 R2, RZ, RZ, R18 ;  /* 0x000000ffff027224 */ /* 0x000fe200078e0012 */
[----:B0-----:R-:W-:-:S13]  /*1d1f0*/  ISETP.NE.AND P0, PT, R0, 0x1, PT ;  /* 0x000000010000780c */ /* 0x001fda0003f05270 */
[----:B------:R-:W0:Y:S08]  /*1d200*/  @P0 LDC R0, c[0x0][0x42c] ;  /* 0x00010b00ff000b82 */ /* 0x000e300000000800 */
[----:B------:R-:W1:Y:S01]  /*1d210*/  @P0 LDC R5, c[0x0][0x430] ;  /* 0x00010c00ff050b82 */ /* 0x000e620000000800 */
[----:B0-----:R-:W-:-:S05]  /*1d220*/  @P0 IMAD.HI.U32 R0, R18, R0, RZ ;  /* 0x0000000012000227 */ /* 0x001fca00078e00ff */
[----:B-1----:R-:W-:Y:S02]  /*1d230*/  @P0 SHF.R.U32.HI R2, RZ, R5, R0 ;  /* 0x00000005ff020219 */ /* 0x002fe40000011600 */
[----:B------:R-:W-:Y:S01]  /*1d240*/  SEL R0, R11, RZ, !P1 ;  /* 0x000000ff0b007207 */ /* 0x000fe20004800000 */
[----:B------:R-:W-:Y:S06]  /*1d250*/  BRA.DIV UR4, `(.L_x_2447) ;  /* 0x0000005a04a87947 */ /* 0x000fec000b800000 */
.L_x_2594:
[----:B------:R-:W-:-:S03]  /*1d260*/  UMOV UR4, 0xffffffff ;  /* 0xffffffff00047882 */ /* 0x000fc60000000000 */
[----:B------:R-:W-:Y:S05]  /*1d270*/  BRA.DIV UR4, `(.L_x_2448) ;  /* 0x0000005a04d47947 */ /* 0x000fea000b800000 */
[----:B------:R-:W-:-:S13]  /*1d280*/  ELECT P6, URZ, PT ;  /* 0x00000000003f782f */ /* 0x000fda00038c0000 */
.L_x_2597:
[----:B------:R-:W2:Y:S01]  /*1d290*/  LDL R5, [R1+0x2c] ;  /* 0x00002c0001057983 */ /* 0x000ea20000100800 */
[----:B------:R-:W-:Y:S01]  /*1d2a0*/  MOV R7, 0x400 ;  /* 0x0000040000077802 */ /* 0x000fe20000000f00 */
[----:B------:R-:W-:Y:S01]  /*1d2b0*/  BSSY B1, `(.L_x_2449) ;  /* 0x000000a000017945 */ /* 0x000fe20003800000 */
[----:B--2---:R-:W-:-:S04]  /*1d2c0*/  IADD3 R5, R5, 0x1, RZ ;  /* 0x0000000105057810 */ /* 0x004fc80007ffe0ff */
[----:B------:R-:W-:-:S04]  /*1d2d0*/  LEA.HI R6, R5, R5, RZ, 0x1 ;  /* 0x0000000505067211 */ /* 0x000fc800078f08ff */
[----:B------:R-:W-:-:S05]  /*1d2e0*/  LOP3.LUT R6, R6, 0xfffffffe, RZ, 0xc0, !PT ;  /* 0xfffffffe06067812 */ /* 0x000fca00078ec0ff */
[----:B------:R-:W-:Y:S02]  /*1d2f0*/  IMAD.IADD R6, R5, 0x1, -R6 ;  /* 0x0000000105067824 */ /* 0x000fe400078e0a06 */
[----:B------:R-:W0:Y:S03]  /*1d300*/  S2R R5, SR_CgaCtaId ;  /* 0x0000000000057919 */ /* 0x000e260000008800 */
[----:B------:R-:W-:Y:S02]  /*1d310*/  SHF.L.U32 R6, R6, 0x1f, RZ ;  /* 0x0000001f06067819 */ /* 0x000fe400000006ff */
[----:B0-----:R-:W-:-:S04]  /*1d320*/  LEA R5, R5, R7, 0x18 ;  /* 0x0000000705057211 */ /* 0x001fc800078ec0ff */
[----:B------:R-:W0:Y:S02]  /*1d330*/  SYNCS.PHASECHK.TRANS64.TRYWAIT P0, [R5+URZ+0x34820], R6 ;  /* 0x03482006050075a7 */ /* 0x000e24000800017f */
[----:B0-----:R-:W-:Y:S05]  /*1d340*/  @!P0 BRA `(.L_x_2450) ;  /* 0x0000005800c08947 */ /* 0x001fea0003800000 */
.L_x_2598:
[----:B------:R-:W-:Y:S05]  /*1d350*/  BSYNC B1 ;  /* 0x0000000000017941 */ /* 0x000fea0003800000 */
.L_x_2449:
        /* <DEDUP_REMOVED lines=8> */
.L_x_2599:
        /* <DEDUP_REMOVED lines=11> */
.L_x_2454:
        /* <DEDUP_REMOVED lines=13> */
[----:B------:R-:W-:-:S04]  /*1d560*/  IMAD R7, R3, 0x80, R20 ;  /* 0x0000008003077824 */ /* 0x000fc800078e0214 */
[----:B------:R-:W-:-:S05]  /*1d570*/  VIADD R7, R7, 0xffffff80 ;  /* 0xffffff8007077836 */ /* 0x000fca0000000000 */
        /* <DEDUP_REMOVED lines=15> */
.L_x_2600:
        /* <DEDUP_REMOVED lines=8> */
.L_x_2456:
[----:B01----:R-:W2:Y:S01]  /*1d6f0*/  LDL R8, [R1+0x4] ;  /* 0x0000040001087983 */ /* 0x003ea20000100800 */
[----:B------:R-:W-:Y:S01]  /*1d700*/  R2UR UR11, R7 ;  /* 0x00000000070b72ca */ /* 0x000fe200000e0000 */
[----:B------:R-:W-:Y:S01]  /*1d710*/  VIADD R7, R5, 0x400 ;  /* 0x0000040005077836 */ /* 0x000fe20000000000 */
        /* <DEDUP_REMOVED lines=23> */
.L_x_2452:
[----:B------:R-:W-:Y:S05]  /*1d890*/  BSYNC B1 ;  /* 0x0000000000017941 */ /* 0x000fea0003800000 */
.L_x_2451:
[----:B0-----:R-:W2:Y:S04]  /*1d8a0*/  LDL.LU R6, [R1+0x4] ;  /* 0x0000040001067983 */ /* 0x001ea80000300800 */
[----:B------:R-:W3:Y:S01]  /*1d8b0*/  LDL.LU R8, [R1+0x10] ;  /* 0x0000100001087983 */ /* 0x000ee20000300800 */
[----:B------:R-:W-:Y:S01]  /*1d8c0*/  PLOP3.LUT P2, PT, PT, PT, PT, 0x8, 0x0 ;  /* 0x000000000000781c */ /* 0x000fe20003f4e170 */
[----:B--2---:R-:W-:-:S05]  /*1d8d0*/  VIADD R6, R6, 0x1 ;  /* 0x0000000106067836 */ /* 0x004fca0000000000 */
[----:B------:R-:W-:-:S04]  /*1d8e0*/  ISETP.NE.AND P0, PT, R6, 0x2, PT ;  /* 0x000000020600780c */ /* 0x000fc80003f05270 */
[----:B------:R-:W-:Y:S02]  /*1d8f0*/  SEL R7, RZ, 0x1, P0 ;  /* 0x00000001ff077807 */ /* 0x000fe40000000000 */
[----:B------:R-:W-:Y:S01]  /*1d900*/  SEL R9, R6, RZ, P0 ;  /* 0x000000ff06097207 */ /* 0x000fe20000000000 */
[----:B------:R-:W-:Y:S01]  /*1d910*/  VIADD R6, R3, 0xfffffffe ;  /* 0xfffffffe03067836 */ /* 0x000fe20000000000 */
[----:B---3--:R-:W-:-:S03]  /*1d920*/  LOP3.LUT R8, R8, R7, RZ, 0x3c, !PT ;  /* 0x0000000708087212 */ /* 0x008fc600078e3cff */
[----:B------:R0:W-:Y:S01]  /*1d930*/  STL [R1+0x4], R9 ;  /* 0x0000040901007387 */ /* 0x0001e20000100800 */
[----:B------:R-:W-:-:S03]  /*1d940*/  ISETP.GE.AND P0, PT, R6, R4, PT ;  /* 0x000000040600720c */ /* 0x000fc60003f06270 */
[----:B------:R0:W-:Y:S10]  /*1d950*/  STL [R1+0x10], R8 ;  /* 0x0000100801007387 */ /* 0x0001f40000100800 */
[----:B0-----:R-:W-:Y:S05]  /*1d960*/  @!P0 BRA `(.L_x_2446) ;  /* 0x00000004007c8947 */ /* 0x001fea0003800000 */
[C---:B------:R-:W-:Y:S01]  /*1d970*/  LEA R6, R3.reuse, R20, 0x7 ;  /* 0x0000001403067211 */ /* 0x040fe200078e38ff */
[----:B------:R-:W-:-:S04]  /*1d980*/  VIADD R3, R3, 0xffffffff ;  /* 0xffffffff03037836 */ /* 0x000fc80000000000 */
[----:B------:R-:W-:-:S07]  /*1d990*/  VIADD R6, R6, 0xffffff00 ;  /* 0xffffff0006067836 */ /* 0x000fce0000000000 */
.L_x_2463:
        /* <DEDUP_REMOVED lines=9> */
.L_x_2601:
        /* <DEDUP_REMOVED lines=11> */
.L_x_2460:
        /* <DEDUP_REMOVED lines=28> */
.L_x_2602:
        /* <DEDUP_REMOVED lines=8> */
.L_x_2462:
        /* <DEDUP_REMOVED lines=22> */
.L_x_2458:
[----:B------:R-:W-:Y:S05]  /*1de80*/  BSYNC B1 ;  /* 0x0000000000017941 */ /* 0x000fea0003800000 */
.L_x_2457:
[----:B------:R-:W2:Y:S04]  /*1de90*/  LDL.LU R7, [R1+0x4] ;  /* 0x0000040001077983 */ /* 0x000ea80000300800 */
[----:B------:R-:W3:Y:S01]  /*1dea0*/  LDL.LU R8, [R1+0x10] ;  /* 0x0000100001087983 */ /* 0x000ee20000300800 */
[----:B------:R-:W-:Y:S02]  /*1deb0*/  VIADD R3, R3, 0xffffffff ;  /* 0xffffffff03037836 */ /* 0x000fe40000000000 */
[----:B------:R-:W-:Y:S01]  /*1dec0*/  VIADD R6, R6, 0xffffff80 ;  /* 0xffffff8006067836 */ /* 0x000fe20000000000 */
[----:B--2---:R-:W-:-:S04]  /*1ded0*/  IADD3 R7, R7, 0x1, RZ ;  /* 0x0000000107077810 */ /* 0x004fc80007ffe0ff */
        /* <DEDUP_REMOVED lines=8> */
.L_x_2446:
[----:B------:R-:W-:Y:S05]  /*1df60*/  BSYNC B0 ;  /* 0x0000000000007941 */ /* 0x000fea0003800000 */
.L_x_2445:
        /* <DEDUP_REMOVED lines=23> */
.L_x_2465:
        /* <DEDUP_REMOVED lines=17> */
[----:B------:R-:W-:Y:S01]  /*1e1f0*/  MOV R13, RZ ;  /* 0x000000ff000d7202 */ /* 0x000fe20000000f00 */
[----:B------:R-:W-:-:S02]  /*1e200*/  IMAD.U32 R10, RZ, RZ, UR4 ;  /* 0x00000004ff0a7e24 */ /* 0x000fc4000f8e00ff */
[----:B0-----:R-:W-:Y:S02]  /*1e210*/  IMAD.MOV.U32 R8, RZ, RZ, 0x70 ;  /* 0x00000070ff087424 */ /* 0x001fe400078e00ff */
[----:B------:R-:W-:-:S07]  /*1e220*/  IMAD.MOV.U32 R12, RZ, RZ, 0x1 ;  /* 0x00000001ff0c7424 */ /* 0x000fce00078e00ff */
[----:B------:R-:W-:-:S07]  /*1e230*/  LEPC R20, `(.L_x_2467) ;  /* 0x000000001014794e */ /* 0x000fce0000000000 */
[----:B-1----:R-:W-:Y:S05]  /*1e240*/  CALL.ABS.NOINC R2 ;  /* 0x0000000002007343 */ /* 0x002fea0003c00000 */
.L_x_2467:
        /* <DEDUP_REMOVED lines=14> */
[----:B------:R-:W-:Y:S01]  /*1e330*/  MOV R12, 0x1 ;  /* 0x00000001000c7802 */ /* 0x000fe20000000f00 */
[----:B------:R-:W-:-:S02]  /*1e340*/  IMAD.U32 R11, RZ, RZ, UR5 ;  /* 0x00000005ff0b7e24 */ /* 0x000fc4000f8e00ff */
[----:B0-----:R-:W-:Y:S02]  /*1e350*/  IMAD.MOV.U32 R8, RZ, RZ, 0x70 ;  /* 0x00000070ff087424 */ /* 0x001fe400078e00ff */
[----:B-1----:R-:W-:-:S07]  /*1e360*/  IMAD.MOV.U32 R13, RZ, RZ, RZ ;  /* 0x000000ffff0d7224 */ /* 0x002fce00078e00ff */
[----:B------:R-:W-:-:S07]  /*1e370*/  LEPC R20, `(.L_x_2469) ;  /* 0x000000001014794e */ /* 0x000fce0000000000 */
[----:B--2---:R-:W-:Y:S05]  /*1e380*/  CALL.ABS.NOINC R2 ;  /* 0x0000000002007343 */ /* 0x004fea0003c00000 */
.L_x_2469:
        /* <DEDUP_REMOVED lines=8> */
[----:B------:R-:W-:Y:S01]  /*1e410*/  MOV R10, UR8 ;  /* 0x00000008000a7c02 */ /* 0x000fe20008000f00 */
[----:B------:R-:W-:Y:S01]  /*1e420*/  IMAD.U32 R7, RZ, RZ, UR7 ;  /* 0x00000007ff077e24 */ /* 0x000fe2000f8e00ff */
[----:B------:R-:W-:Y:S01]  /*1e430*/  MOV R12, 0x1 ;  /* 0x00000001000c7802 */ /* 0x000fe20000000f00 */
[----:B------:R-:W-:-:S02]  /*1e440*/  IMAD.U32 R11, RZ, RZ, UR9 ;  /* 0x00000009ff0b7e24 */ /* 0x000fc4000f8e00ff */
[----:B------:R-:W-:Y:S02]  /*1e450*/  IMAD.MOV.U32 R8, RZ, RZ, 0x70 ;  /* 0x00000070ff087424 */ /* 0x000fe400078e00ff */
[----:B------:R-:W-:-:S07]  /*1e460*/  IMAD.MOV.U32 R13, RZ, RZ, RZ ;  /* 0x000000ffff0d7224 */ /* 0x000fce00078e00ff */
[----:B------:R-:W-:-:S07]  /*1e470*/  LEPC R20, `(.L_x_2468) ;  /* 0x000000001014794e */ /* 0x000fce0000000000 */
[----:B0-----:R-:W-:Y:S05]  /*1e480*/  CALL.ABS.NOINC R2 ;  /* 0x0000000002007343 */ /* 0x001fea0003c00000 */
.L_x_2468:
[----:B------:R-:W2:Y:S01]  /*1e490*/  LDL.LU R2, [R1+0x24] ;  /* 0x0000240001027983 */ /* 0x000ea20000300800 */
[----:B------:R-:W-:-:S03]  /*1e4a0*/  ULDC.64 UR4, c[0x0][0x9f8] ;  /* 0x00027e0000047ab9 */ /* 0x000fc60000000a00 */
[----:B------:R-:W3:Y:S04]  /*1e4b0*/  LDL.LU R0, [R1+0x28] ;  /* 0x0000280001007983 */ /* 0x000ee80000300800 */
[----:B------:R-:W4:Y:S04]  /*1e4c0*/  LDL.LU R4, [R1+0x30] ;  /* 0x0000300001047983 */ /* 0x000f280000300800 */
[----:B0-----:R-:W4:Y:S01]  /*1e4d0*/  LDL.LU R8, [R1+0x1c] ;  /* 0x00001c0001087983 */ /* 0x001f220000300800 */
[----:B------:R-:W-:-:S04]  /*1e4e0*/  ISETP.NE.U32.AND P0, PT, RZ, UR4, PT ;  /* 0x00000004ff007c0c */ /* 0x000fc8000bf05070 */
        /* <DEDUP_REMOVED lines=11> */
[----:B----4-:R-:W-:-:S06]  /*1e5a0*/  IMAD.MOV.U32 R0, RZ, RZ, R8 ;  /* 0x000000ffff007224 */ /* 0x010fcc00078e0008 */
[----:B------:R0:W5:Y:S01]  /*1e5b0*/  @P0 LDG.E R0, desc[UR56][R2.64] ;  /* 0x0000003802000981 */ /* 0x000162000c1e1900 */
[----:B------:R-:W-:Y:S02]  /*1e5c0*/  PLOP3.LUT P1, PT, P6, PT, PT, 0x8, 0x0 ;  /* 0x000000000000781c */ /* 0x000fe4000372e170 */
[----:B0-----:R-:W-:Y:S02]  /*1e5d0*/  LEA R2, R17, R4, 0x7 ;  /* 0x0000000411027211 */ /* 0x001fe400078e38ff */
[----:B------:R-:W0:Y:S02]  /*1e5e0*/  LDC R4, c[0x0][0x428] ;  /* 0x00010a00ff047b82 */ /* 0x000e240000000800 */
[----:B0-----:R-:W-:Y:S01]  /*1e5f0*/  ISETP.NE.AND P0, PT, R4, 0x1, PT ;  /* 0x000000010400780c */ /* 0x001fe20003f05270 */
[----:B------:R-:W-:-:S12]  /*1e600*/  IMAD.MOV.U32 R4, RZ, RZ, R18 ;  /* 0x000000ffff047224 */ /* 0x000fd800078e0012 */
[----:B------:R-:W0:Y:S08]  /*1e610*/  @P0 LDC R7, c[0x0][0x42c] ;  /* 0x00010b00ff070b82 */ /* 0x000e300000000800 */
[----:B------:R-:W1:Y:S01]  /*1e620*/  @P0 LDC R5, c[0x0][0x430] ;  /* 0x00010c00ff050b82 */ /* 0x000e620000000800 */
[----:B0-----:R-:W-:-:S05]  /*1e630*/  @P0 IMAD.HI.U32 R6, R18, R7, RZ ;  /* 0x0000000712060227 */ /* 0x001fca00078e00ff */
[----:B-1----:R-:W-:Y:S02]  /*1e640*/  @P0 SHF.R.U32.HI R4, RZ, R5, R6 ;  /* 0x00000005ff040219 */ /* 0x002fe40000011606 */
[----:B------:R-:W-:-:S04]  /*1e650*/  ISETP.NE.U32.AND P0, PT, RZ, UR4, PT ;  /* 0x00000004ff007c0c */ /* 0x000fc8000bf05070 */
[----:B------:R-:W-:-:S04]  /*1e660*/  ISETP.NE.AND.EX P0, PT, RZ, UR5, PT, P0 ;  /* 0x00000005ff007c0c */ /* 0x000fc8000bf05300 */
[----:B------:R-:W-:-:S09]  /*1e670*/  SEL R3, R8, RZ, !P0 ;  /* 0x000000ff08037207 */ /* 0x000fd20004000000 */
.L_x_2470:
        /* <DEDUP_REMOVED lines=16> */
.L_x_2471:
        /* <DEDUP_REMOVED lines=15> */
.L_x_2472:
        /* <DEDUP_REMOVED lines=9> */
[----:B------:R-:W2:Y:S01]  /*1e900*/  LDL R5, [R1+0x20] ;  /* 0x0000200001057983 */ /* 0x000ea20000100800 */
[----:B------:R-:W0:Y:S01]  /*1e910*/  LDC.64 R8, c[0x0][0x3f8] ;  /* 0x0000fe00ff087b82 */ /* 0x000e220000000a00 */
[----:B------:R-:W-:Y:S02]  /*1e920*/  ULDC.64 UR4, c[0x0][0xa08] ;  /* 0x0002820000047ab9 */ /* 0x000fe40000000a00 */
[----:B0-----:R-:W-:Y:S01]  /*1e930*/  LOP3.LUT P0, RZ, R8, UR4, RZ, 0xfc, !PT ;  /* 0x0000000408ff7c12 */ /* 0x001fe2000f80fcff */
[----:B------:R-:W-:-:S03]  /*1e940*/  UMOV UR4, 0xffffffff ;  /* 0xffffffff00047882 */ /* 0x000fc60000000000 */
[----:B------:R-:W-:-:S04]  /*1e950*/  LOP3.LUT P0, RZ, R9, UR5, RZ, 0xfc, P0 ;  /* 0x0000000509ff7c12 */ /* 0x000fc8000800fcff */
[----:B-----5:R-:W-:Y:S01]  /*1e960*/  SEL R6, R0, RZ, !P0 ;  /* 0x000000ff00067207 */ /* 0x020fe20004000000 */
[----:B--2---:R-:W-:Y:S01]  /*1e970*/  VIADD R5, R5, 0xffffffff ;  /* 0xffffffff05057836 */ /* 0x004fe20000000000 */
[----:B------:R-:W-:Y:S07]  /*1e980*/  BRA.DIV UR4, `(.L_x_2473) ;  /* 0x0000004604947947 */ /* 0x000fee000b800000 */
.L_x_2605:
[----:B------:R-:W-:Y:S01]  /*1e990*/  UMOV UR4, 0xffffffff ;  /* 0xffffffff00047882 */ /* 0x000fe20000000000 */
[----:B------:R-:W-:Y:S02]  /*1e9a0*/  SHF.R.S32.HI R17, RZ, 0x1f, R0 ;  /* 0x0000001fff117819 */ /* 0x000fe40000011400 */
[----:B------:R-:W-:Y:S05]  /*1e9b0*/  BRA.DIV UR4, `(.L_x_2474) ;  /* 0x0000004604bc7947 */ /* 0x000fea000b800000 */
[----:B------:R-:W-:-:S13]  /*1e9c0*/  ELECT P6, URZ, PT ;  /* 0x00000000003f782f */ /* 0x000fda00038c0000 */
.L_x_2608:
[----:B------:R-:W-:Y:S05]  /*1e9d0*/  @!P6 BRA `(.L_x_2475) ;  /* 0x000000040024e947 */ /* 0x000fea0003800000 */
[----:B------:R-:W-:-:S04]  /*1e9e0*/  ISETP.NE.U32.AND P0, PT, R8, RZ, PT ;  /* 0x000000ff0800720c */ /* 0x000fc80003f05070 */
[----:B------:R-:W-:-:S13]  /*1e9f0*/  ISETP.NE.AND.EX P0, PT, R9, RZ, PT, P0 ;  /* 0x000000ff0900720c */ /* 0x000fda0003f05300 */
[----:B------:R-:W-:Y:S05]  /*1ea00*/  @!P0 BRA `(.L_x_2476) ;  /* 0x0000000000448947 */ /* 0x000fea0003800000 */
[----:B------:R-:W0:Y:S01]  /*1ea10*/  LDC R11, c[0x0][0x41c] ;  /* 0x00010700ff0b7b82 */ /* 0x000e220000000800 */
[----:B------:R-:W-:Y:S01]  /*1ea20*/  ULDC.64 UR4, c[0x0][0x408] ;  /* 0x0001020000047ab9 */ /* 0x000fe20000000a00 */
[----:B0-----:R-:W-:-:S13]  /*1ea30*/  ISETP.NE.AND P0, PT, R11, 0x1, PT ;  /* 0x000000010b00780c */ /* 0x001fda0003f05270 */
[----:B------:R-:W0:Y:S02]  /*1ea40*/  @P0 LDC.64 R6, c[0x0][0x420] ;  /* 0x00010800ff060b82 */ /* 0x000e240000000a00 */
[----:B0-----:R-:W-:Y:S01]  /*1ea50*/  @P0 IMAD.HI.U32 R10, R5, R6, RZ ;  /* 0x00000006050a0227 */ /* 0x001fe200078e00ff */
[----:B------:R-:W-:-:S04]  /*1ea60*/  MOV R6, R5 ;  /* 0x0000000500067202 */ /* 0x000fc80000000f00 */
        /* <DEDUP_REMOVED lines=11> */
.L_x_2476:
        /* <DEDUP_REMOVED lines=9> */
.L_x_2609:
        /* <DEDUP_REMOVED lines=11> */
.L_x_2478:
        /* <DEDUP_REMOVED lines=33> */
.L_x_2475:
        /* <DEDUP_REMOVED lines=47> */
.L_x_2610:
[----:B------:R-:W-:Y:S05]  /*1f160*/  BSYNC B0 ;  /* 0x0000000000007941 */ /* 0x000fea0003800000 */
.L_x_2479:
[----:B0-----:R-:W2:Y:S01]  /*1f170*/  LDL R3, [R1+0x20] ;  /* 0x0000200001037983 */ /* 0x001ea20000100800 */
[----:B------:R-:W-:Y:S01]  /*1f180*/  BSSY B0, `(.L_x_2481) ;  /* 0x0000190000007945 */ /* 0x000fe20003800000 */
[----:B--2---:R-:W-:-:S13]  /*1f190*/  ISETP.GE.AND P0, PT, R3, 0x2, PT ;  /* 0x000000020300780c */ /* 0x004fda0003f06270 */
[----:B------:R-:W-:Y:S05]  /*1f1a0*/  @!P0 BRA `(.L_x_2482) ;  /* 0x0000001800348947 */ /* 0x000fea0003800000 */
[C---:B------:R-:W-:Y:S01]  /*1f1b0*/  LOP3.LUT R2, R3.reuse, 0x1, RZ, 0xc0, !PT ;  /* 0x0000000103027812 */ /* 0x040fe200078ec0ff */
[----:B------:R-:W-:Y:S01]  /*1f1c0*/  VIADD R10, R3, 0xfffffffe ;  /* 0xfffffffe030a7836 */ /* 0x000fe20000000000 */
[----:B------:R-:W-:Y:S02]  /*1f1d0*/  BSSY B1, `(.L_x_2483) ;  /* 0x000008b000017945 */ /* 0x000fe40003800000 */
[----:B------:R-:W-:Y:S02]  /*1f1e0*/  ISETP.NE.U32.AND P0, PT, R2, 0x1, PT ;  /* 0x000000010200780c */ /* 0x000fe40003f05070 */
[----:B------:R-:W-:-:S11]  /*1f1f0*/  MOV R7, R10 ;  /* 0x0000000a00077202 */ /* 0x000fd60000000f00 */
        /* <DEDUP_REMOVED lines=11> */
[----:B------:R-:W-:Y:S01]  /*1f2b0*/  IMAD.MOV.U32 R2, RZ, RZ, R6 ;  /* 0x000000ffff027224 */ /* 0x000fe200078e0006 */
[----:B------:R-:W-:Y:S02]  /*1f2c0*/  MOV R3, R10 ;  /* 0x0000000a00037202 */ /* 0x000fe40000000f00 */
        /* <DEDUP_REMOVED lines=11> */
[C---:B------:R-:W-:Y:S02]  /*1f380*/  IMAD R7, R0.reuse, UR5, R7 ;  /* 0x0000000500077c24 */ /* 0x040fe4000f8e0207 */
[----:B------:R-:W-:Y:S01]  /*1f390*/  IMAD.WIDE.U32 R12, R0, UR4, R2 ;  /* 0x00000004000c7c25 */ /* 0x000fe2000f8e0002 */
[----:B------:R-:W-:-:S03]  /*1f3a0*/  IADD3 R3, -R2, RZ, RZ ;  /* 0x000000ff02037210 */ /* 0x000fc60007ffe1ff */
[----:B------:R-:W-:Y:S01]  /*1f3b0*/  IMAD.IADD R7, R7, 0x1, R13 ;  /* 0x0000000107077824 */ /* 0x000fe200078e020d */
[----:B------:R-:W-:Y:S01]  /*1f3c0*/  LEA R8, P0, R12, R8, 0x2 ;  /* 0x000000080c087211 */ /* 0x000fe200078010ff */
[----:B------:R-:W-:-:S03]  /*1f3d0*/  IMAD R3, R15, R3, R10 ;  /* 0x000000030f037224 */ /* 0x000fc600078e020a */
[----:B------:R-:W-:-:S05]  /*1f3e0*/  LEA.HI.X R9, R12, R9, R7, 0x2, P0 ;  /* 0x000000090c097211 */ /* 0x000fca00000f1407 */
[----:B------:R0:W5:Y:S04]  /*1f3f0*/  LDG.E R2, desc[UR56][R8.64] ;  /* 0x0000003808027981 */ /* 0x000168000c1e1900 */
.L_x_2487:
[----:B0-----:R-:W0:Y:S01]  /*1f400*/  S2R R8, SR_CgaCtaId ;  /* 0x0000000000087919 */ /* 0x001e220000008800 */
[----:B------:R-:W-:-:S04]  /*1f410*/  MOV R7, 0x400 ;  /* 0x0000040000077802 */ /* 0x000fc80000000f00 */
[----:B0-----:R-:W-:Y:S02]  /*1f420*/  LEA R7, R8, R7, 0x18 ;  /* 0x0000000708077211 */ /* 0x001fe400078ec0ff */
[----:B------:R-:W-:-:S03]  /*1f430*/  SHF.L.U32 R8, R14, 0x1f, RZ ;  /* 0x0000001f0e087819 */ /* 0x000fc600000006ff */
[----:B------:R-:W-:-:S04]  /*1f440*/  IMAD R7, R11, 0x8, R7 ;  /* 0x000000080b077824 */ /* 0x000fc800078e0207 */
[----:B------:R-:W0:Y:S02]  /*1f450*/  SYNCS.PHASECHK.TRANS64.TRYWAIT P0, [R7+URZ+0x34840], R8 ;  /* 0x03484008070075a7 */ /* 0x000e24000800017f */
[----:B0-----:R-:W-:Y:S05]  /*1f460*/  @!P0 BRA `(.L_x_2488) ;  /* 0x0000003c00648947 */ /* 0x001fea0003800000 */
.L_x_2611:
        /* <DEDUP_REMOVED lines=11> */
.L_x_2489:
        /* <DEDUP_REMOVED lines=37> */
.L_x_2612:
[----:B------:R-:W-:Y:S05]  /*1f770*/  @P1 BRA `(.L_x_2491) ;  /* 0x0000000000301947 */ /* 0x000fea0003800000 */
[----:B------:R-:W2:Y:S01]  /*1f780*/  LDL R9, [R1] ;  /* 0x0000000001097983 */ /* 0x000ea20000100800 */
[----:B------:R-:W-:Y:S01]  /*1f790*/  MOV R12, 0x400 ;  /* 0x00000400000c7802 */ /* 0x000fe20000000f00 */
[----:B------:R-:W1:Y:S01]  /*1f7a0*/  S2R R15, SR_TID.X ;  /* 0x00000000000f7919 */ /* 0x000e620000002100 */
[----:B------:R-:W3:Y:S01]  /*1f7b0*/  S2R R13, SR_CgaCtaId ;  /* 0x00000000000d7919 */ /* 0x000ee20000008800 */
[----:B0-----:R-:W-:Y:S02]  /*1f7c0*/  MOV R8, 0x8000 ;  /* 0x0000800000087802 */ /* 0x001fe40000000f00 */
[----:B-1----:R-:W-:-:S04]  /*1f7d0*/  LOP3.LUT R15, R15, 0x1f, RZ, 0xc0, !PT ;  /* 0x0000001f0f0f7812 */ /* 0x002fc800078ec0ff */
[----:B------:R-:W-:Y:S02]  /*1f7e0*/  ISETP.NE.AND P0, PT, R15, RZ, PT ;  /* 0x000000ff0f00720c */ /* 0x000fe40003f05270 */
[----:B---3--:R-:W-:-:S05]  /*1f7f0*/  LEA R12, R13, R12, 0x18 ;  /* 0x0000000c0d0c7211 */ /* 0x008fca00078ec0ff */
[----:B--2---:R-:W-:-:S04]  /*1f800*/  IMAD R7, R9, 0x8, R12 ;  /* 0x0000000809077824 */ /* 0x004fc800078e020c */
[----:B------:R1:W-:Y:S02]  /*1f810*/  SYNCS.ARRIVE.TRANS64 RZ, [R7+URZ+0x34850], R8 ;  /* 0x0348500807ff79a7 */ /* 0x0003e4000800003f */
[----:B------:R-:W-:Y:S05]  /*1f820*/  @!P0 BRA `(.L_x_2491) ;  /* 0x0000000000048947 */ /* 0x000fea0003800000 */
[----:B------:R-:W-:Y:S01]  /*1f830*/  BPT.TRAP 0x1 ;  /* 0x000000040000795c */ /* 0x000fe20000300000 */
.L_x_2491:
[----:B01----:R-:W2:Y:S01]  /*1f840*/  LDL.LU R7, [R1] ;  /* 0x0000000001077983 */ /* 0x003ea20000300800 */
[----:B------:R-:W-:Y:S01]  /*1f850*/  MOV R9, 0x400 ;  /* 0x0000040000097802 */ /* 0x000fe20000000f00 */
[----:B------:R-:W0:Y:S01]  /*1f860*/  S2R R12, SR_CgaCtaId ;  /* 0x00000000000c7919 */ /* 0x000e220000008800 */
[----:B------:R-:W-:Y:S01]  /*1f870*/  R2UR UR11, R5 ;  /* 0x00000000050b72ca */ /* 0x000fe200000e0000 */
[----:B------:R-:W-:Y:S01]  /*1f880*/  UIADD3 UR4, UP0, UR36, 0x470, URZ ;  /* 0x0000047024047890 */ /* 0x000fe2000ff1e03f */
[----:B------:R-:W-:Y:S02]  /*1f890*/  R2UR UR13, R6 ;  /* 0x00000000060d72ca */ /* 0x000fe400000e0000 */
[----:B------:R-:W-:Y:S02]  /*1f8a0*/  R2UR UR12, R4 ;  /* 0x00000000040c72ca */ /* 0x000fe400000e0000 */
[----:B0-----:R-:W-:Y:S01]  /*1f8b0*/  LEA R9, R12, R9, 0x18 ;  /* 0x000000090c097211 */ /* 0x001fe200078ec0ff */
[----:B--2---:R-:W-:-:S02]  /*1f8c0*/  IMAD.MOV.U32 R8, RZ, RZ, R7 ;  /* 0x000000ffff087224 */ /* 0x004fc400078e0007 */
[----:B------:R-:W2:Y:S01]  /*1f8d0*/  LDL R7, [R1+0x8] ;  /* 0x0000080001077983 */ /* 0x000ea20000100800 */
[----:B------:R-:W-:Y:S01]  /*1f8e0*/  UMOV UR10, URZ ;  /* 0x0000003f000a7c82 */ /* 0x000fe20008000000 */
[C---:B------:R-:W-:Y:S01]  /*1f8f0*/  IMAD R5, R8.reuse, 0x8, R9 ;  /* 0x0000000808057824 */ /* 0x040fe200078e0209 */
[----:B------:R-:W-:Y:S01]  /*1f900*/  UMOV UR7, 0x14f00000 ;  /* 0x14f0000000077882 */ /* 0x000fe20000000000 */
[----:B------:R-:W-:Y:S01]  /*1f910*/  UMOV UR15, 0x40 ;  /* 0x00000040000f7882 */ /* 0x000fe20000000000 */
[----:B------:R-:W-:Y:S02]  /*1f920*/  IMAD.MOV.U32 R6, RZ, RZ, R2 ;  /* 0x000000ffff067224 */ /* 0x000fe400078e0002 */
[----:B------:R-:W-:Y:S02]  /*1f930*/  R2UR UR9, R5 ;  /* 0x00000000050972ca */ /* 0x000fe400000e0000 */
[----:B------:R-:W-:-:S04]  /*1f940*/  LEA R5, R8, R9, 0xf ;  /* 0x0000000908057211 */ /* 0x000fc800078e78ff */
[----:B------:R-:W-:Y:S01]  /*1f950*/  R2UR UR6, R5 ;  /* 0x00000000050672ca */ /* 0x000fe200000e0000 */
[----:B------:R-:W-:-:S06]  /*1f960*/  IMAD.MOV.U32 R5, RZ, RZ, R3 ;  /* 0x000000ffff057224 */ /* 0x000fcc00078e0003 */
[----:B------:R-:W-:-:S06]  /*1f970*/  UIADD3 UR9, UR9, 0x34850, URZ ;  /* 0x0003485009097890 */ /* 0x000fcc000fffe03f */
[----:B------:R-:W-:Y:S02]  /*1f980*/  UIADD3 UR8, UR6, 0x400, URZ ;  /* 0x0000040006087890 */ /* 0x000fe4000fffe03f */
[----:B------:R-:W-:-:S03]  /*1f990*/  UIADD3 UR14, UR6, 0x4400, URZ ;  /* 0x00004400060e7890 */ /* 0x000fc6000fffe03f */
[----:B------:R-:W-:Y:S01]  /*1f9a0*/  UMOV UR6, 0x0 ;  /* 0x0000000000067882 */ /* 0x000fe20000000000 */
[----:B--2---:R-:W-:-:S13]  /*1f9b0*/  R2UR UR5, R7 ;  /* 0x00000000070572ca */ /* 0x004fda00000e0000 */
[----:B------:R-:W-:Y:S02]  /*1f9c0*/  ULEA UR11, UR11, UR5, 0x7 ;  /* 0x000000050b0b7291 */ /* 0x000fe4000f8e383f */
[----:B------:R-:W-:-:S09]  /*1f9d0*/  UIADD3.X UR5, URZ, UR37, URZ, UP0, !UPT ;  /* 0x000000253f057290 */ /* 0x000fd200087fe43f */
[----:B------:R0:W-:Y:S02]  /*1f9e0*/  UTMALDG.4D [UR8], [UR4], desc[UR6] ;  /* 0x00000608040075b4 */ /* 0x0001e40008019000 */
[----:B0-----:R-:W-:Y:S01]  /*1f9f0*/  UMOV UR8, UR14 ;  /* 0x0000000e00087c82 */ /* 0x001fe20008000000 */
[----:B------:R-:W-:Y:S02]  /*1fa00*/  UMOV UR10, UR15 ;  /* 0x0000000f000a7c82 */ /* 0x000fe40008000000 */
[----:B------:R0:W-:Y:S02]  /*1fa10*/  UTMALDG.4D [UR8], [UR4], desc[UR6] ;  /* 0x00000608040075b4 */ /* 0x0001e40008019000 */
[----:B0-----:R-:W-:Y:S01]  /*1fa20*/  NOP ;  /* 0x0000000000007918 */ /* 0x001fe20000000000 */
.L_x_2486:
[----:B------:R-:W-:Y:S05]  /*1fa30*/  BSYNC B2 ;  /* 0x0000000000027941 */ /* 0x000fea0003800000 */
.L_x_2485:
[----:B------:R-:W2:Y:S04]  /*1fa40*/  LDL.LU R2, [R1+0x20] ;  /* 0x0000200001027983 */ /* 0x000ea80000300800 */
[----:B------:R0:W-:Y:S04]  /*1fa50*/  STL [R1], R11 ;  /* 0x0000000b01007387 */ /* 0x0001e80000100800 */
[----:B------:R0:W-:Y:S02]  /*1fa60*/  STL [R1+0xc], R14 ;  /* 0x00000c0e01007387 */ /* 0x0001e40000100800 */
[----:B0-2---:R-:W-:-:S07]  /*1fa70*/  IADD3 R7, R2, -0x3, RZ ;  /* 0xfffffffd02077810 */ /* 0x005fce0007ffe0ff */
.L_x_2484:
[----:B------:R-:W-:Y:S05]  /*1fa80*/  BSYNC B1 ;  /* 0x0000000000017941 */ /* 0x000fea0003800000 */
.L_x_2483:
[----:B------:R-:W-:-:S13]  /*1fa90*/  ISETP.NE.AND P0, PT, R10, RZ, PT ;  /* 0x000000ff0a00720c */ /* 0x000fda0003f05270 */
[----:B------:R-:W-:Y:S05]  /*1faa0*/  @!P0 BRA `(.L_x_2482) ;  /* 0x0000000c00f48947 */ /* 0x000fea0003800000 */
[----:B------:R-:W-:-:S07]  /*1fab0*/  IMAD.MOV.U32 R11, RZ, RZ, R6 ;  /* 0x000000ffff0b7224 */ /* 0x000fce00078e0006 */
.L_x_2506:
        /* <DEDUP_REMOVED lines=11> */
[----:B------:R-:W-:Y:S02]  /*1fb70*/  MOV R12, R7 ;  /* 0x00000007000c7202 */ /* 0x000fe40000000f00 */
        /* <DEDUP_REMOVED lines=18> */
[----:B------:R-:W-:-:S06]  /*1fca0*/  LEA.HI.X R11, R2, UR5, R3, 0x2, P0 ;  /* 0x00000005020b7c11 */ /* 0x000fcc00080f1403 */
[----:B------:R0:W5:Y:S03]  /*1fcb0*/  LDG.E R11, desc[UR56][R10.64] ;  /* 0x000000380a0b7981 */ /* 0x000166000c1e1900 */
.L_x_2494:
[----:B------:R-:W1:Y:S01]  /*1fcc0*/  S2R R3, SR_CgaCtaId ;  /* 0x0000000000037919 */ /* 0x000e620000008800 */
[----:B------:R-:W-:-:S04]  /*1fcd0*/  MOV R2, 0x400 ;  /* 0x0000040000027802 */ /* 0x000fc80000000f00 */
[----:B-1----:R-:W-:Y:S02]  /*1fce0*/  LEA R2, R3, R2, 0x18 ;  /* 0x0000000203027211 */ /* 0x002fe400078ec0ff */
[----:B------:R-:W-:-:S03]  /*1fcf0*/  SHF.L.U32 R3, R9, 0x1f, RZ ;  /* 0x0000001f09037819 */ /* 0x000fc600000006ff */
[----:B------:R-:W-:-:S04]  /*1fd00*/  IMAD R2, R8, 0x8, R2 ;  /* 0x0000000808027824 */ /* 0x000fc800078e0202 */
[----:B------:R-:W1:Y:S02]  /*1fd10*/  SYNCS.PHASECHK.TRANS64.TRYWAIT P0, [R2+URZ+0x34840], R3 ;  /* 0x03484003020075a7 */ /* 0x000e64000800017f */
[----:B-1----:R-:W-:Y:S05]  /*1fd20*/  @!P0 BRA `(.L_x_2495) ;  /* 0x00000034005c8947 */ /* 0x002fea0003800000 */
.L_x_2613:
        /* <DEDUP_REMOVED lines=11> */
.L_x_2496:
        /* <DEDUP_REMOVED lines=37> */
.L_x_2614:
        /* <DEDUP_REMOVED lines=8> */
.L_x_2498:
        /* <DEDUP_REMOVED lines=15> */
[----:B------:R-:W-:Y:S01]  /*201a0*/  IMAD.MOV.U32 R6, RZ, RZ, R11 ;  /* 0x000000ffff067224 */ /* 0x000fe200078e000b */
[----:B--2---:R-:W-:Y:S02]  /*201b0*/  LEA R2, R2, R13, 0xf ;  /* 0x0000000d02027211 */ /* 0x004fe400078e78ff */
[----:B---3--:R-:W-:Y:S02]  /*201c0*/  R2UR UR5, R10 ;  /* 0x000000000a0572ca */ /* 0x008fe400000e0000 */
[----:B------:R-:W-:-:S11]  /*201d0*/  R2UR UR6, R2 ;  /* 0x00000000020672ca */ /* 0x000fd600000e0000 */
[----:B------:R-:W-:Y:S02]  /*201e0*/  ULEA UR11, UR11, UR5, 0x7 ;  /* 0x000000050b0b7291 */ /* 0x000fe4000f8e383f */
        /* <DEDUP_REMOVED lines=9> */
.L_x_2493:
[----:B------:R-:W-:Y:S05]  /*20280*/  BSYNC B1 ;  /* 0x0000000000017941 */ /* 0x000fea0003800000 */
.L_x_2492:
        /* <DEDUP_REMOVED lines=28> */
[----:B------:R-:W-:-:S04]  /*20450*/  LEA R12, P0, R2, UR4, 0x2 ;  /* 0x00000004020c7c11 */ /* 0x000fc8000f8010ff */
[----:B------:R-:W-:-:S05]  /*20460*/  LEA.HI.X R13, R2, UR5, R11, 0x2, P0 ;  /* 0x00000005020d7c11 */ /* 0x000fca00080f140b */
[----:B------:R1:W5:Y:S04]  /*20470*/  LDG.E R11, desc[UR56][R12.64] ;  /* 0x000000380c0b7981 */ /* 0x000368000c1e1900 */
.L_x_2501:
[----:B------:R-:W2:Y:S01]  /*20480*/  S2R R3, SR_CgaCtaId ;  /* 0x0000000000037919 */ /* 0x000ea20000008800 */
[----:B------:R-:W-:-:S04]  /*20490*/  MOV R2, 0x400 ;  /* 0x0000040000027802 */ /* 0x000fc80000000f00 */
[----:B--2---:R-:W-:Y:S02]  /*204a0*/  LEA R2, R3, R2, 0x18 ;  /* 0x0000000203027211 */ /* 0x004fe400078ec0ff */
[----:B------:R-:W-:-:S03]  /*204b0*/  SHF.L.U32 R3, R14, 0x1f, RZ ;  /* 0x0000001f0e037819 */ /* 0x000fc600000006ff */
[----:B------:R-:W-:-:S04]  /*204c0*/  IMAD R2, R15, 0x8, R2 ;  /* 0x000000080f027824 */ /* 0x000fc800078e0202 */
[----:B------:R-:W2:Y:S02]  /*204d0*/  SYNCS.PHASECHK.TRANS64.TRYWAIT P0, [R2+URZ+0x34840], R3 ;  /* 0x03484003020075a7 */ /* 0x000ea4000800017f */
[----:B--2---:R-:W-:Y:S05]  /*204e0*/  @!P0 BRA `(.L_x_2502) ;  /* 0x0000002c00948947 */ /* 0x004fea0003800000 */
.L_x_2615:
        /* <DEDUP_REMOVED lines=11> */
.L_x_2503:
[----:B------:R-:W3:Y:S01]  /*205a0*/  LDL R13, [R1] ;  /* 0x00000000010d7983 */ /* 0x000ee20000100800 */
[----:B0-----:R-:W-:-:S03]  /*205b0*/  MOV R14, 0x400 ;  /* 0x00000400000e7802 */ /* 0x001fc60000000f00 */
        /* <DEDUP_REMOVED lines=27> */
[----:B------:R-:W-:Y:S01]  /*20770*/  LEA R2, R8, R2, 0x3 ;  /* 0x0000000208027211 */ /* 0x000fe200078e18ff */
        /* <DEDUP_REMOVED lines=8> */
.L_x_2616:
        /* <DEDUP_REMOVED lines=8> */
.L_x_2505:
        /* <DEDUP_REMOVED lines=28> */
.L_x_2500:
[----:B------:R-:W-:Y:S05]  /*20a40*/  BSYNC B1 ;  /* 0x0000000000017941 */ /* 0x000fea0003800000 */
.L_x_2499:
[C---:B------:R-:W-:Y:S01]  /*20a50*/  ISETP.GT.AND P0, PT, R7.reuse, 0x1, PT ;  /* 0x000000010700780c */ /* 0x040fe20003f04270 */
[----:B------:R-:W-:-:S12]  /*20a60*/  VIADD R7, R7, 0xfffffffe ;  /* 0xfffffffe07077836 */ /* 0x000fd80000000000 */
[----:B------:R-:W-:Y:S05]  /*20a70*/  @P0 BRA `(.L_x_2506) ;  /* 0xfffffff000100947 */ /* 0x000fea000383ffff */
.L_x_2482:
[----:B------:R-:W-:Y:S05]  /*20a80*/  BSYNC B0 ;  /* 0x0000000000007941 */ /* 0x000fea0003800000 */
.L_x_2481:
        /* <DEDUP_REMOVED lines=17> */
.L_x_2508:
[----:B------:R-:W-:Y:S05]  /*20ba0*/  BSYNC B0 ;  /* 0x0000000000007941 */ /* 0x000fea0003800000 */
.L_x_2507:
        /* <DEDUP_REMOVED lines=11> */
.L_x_2617:
        /* <DEDUP_REMOVED lines=11> */
.L_x_2512:
        /* <DEDUP_REMOVED lines=27> */
.L_x_2510:
[----:B------:R-:W-:Y:S05]  /*20ec0*/  BSYNC B0 ;  /* 0x0000000000007941 */ /* 0x000fea0003800000 */
.L_x_2509:
        /* <DEDUP_REMOVED lines=9> */
.L_x_2466:
[----:B------:R-:W-:Y:S05]  /*20f60*/  BSYNC B6 ;  /* 0x0000000000067941 */ /* 0x000fea0003800000 */
.L_x_2464:
[----:B------:R-:W-:-:S03]  /*20f70*/  UMOV UR4, 0xffffffff ;  /* 0xffffffff00047882 */ /* 0x000fc60000000000 */
[----:B------:R-:W-:Y:S05]  /*20f80*/  BRA.DIV UR4, `(.L_x_2513) ;  /* 0x0000002604287947 */ /* 0x000fea000b800000 */
[----:B------:R2:W3:Y:S04]  /*20f90*/  SHFL.IDX PT, R4, R16, RZ, 0x1f ;  /* 0x00001fff10047589 */ /* 0x0004e800000e0000 */
[----:B------:R-:W4:Y:S02]  /*20fa0*/  SHFL.IDX PT, R16, R16, 0x1, 0x1f ;  /* 0x00201f0010107f89 */ /* 0x000f2400000e0000 */
.L_x_2621:
[----:B------:R-:W5:Y:S01]  /*20fb0*/  S2R R7, SR_TID.X ;  /* 0x0000000000077919 */ /* 0x000f620000002100 */
[----:B------:R-:W-:Y:S01]  /*20fc0*/  ULDC UR4, c[0x0][0xc14] ;  /* 0x0003050000047ab9 */ /* 0x000fe20000000800 */
[----:B------:R-:W-:Y:S01]  /*20fd0*/  BSSY B0, `(.L_x_2514) ;  /* 0x000000b000007945 */ /* 0x000fe20003800000 */
[----:B-1----:R-:W-:Y:S01]  /*20fe0*/  IMAD.U32 R0, RZ, RZ, UR4 ;  /* 0x00000004ff007e24 */ /* 0x002fe2000f8e00ff */
[----:B------:R-:W-:Y:S02]  /*20ff0*/  MOV R17, RZ ;  /* 0x000000ff00117202 */ /* 0x000fe40000000f00 */
[----:B-----5:R-:W-:-:S04]  /*21000*/  LOP3.LUT R7, R7, 0x1f, RZ, 0xc0, !PT ;  /* 0x0000001f07077812 */ /* 0x020fc800078ec0ff */
[C---:B------:R-:W-:Y:S01]  /*21010*/  ISETP.NE.AND P0, PT, R7.reuse, 0x1f, PT ;  /* 0x0000001f0700780c */ /* 0x040fe20003f05270 */
[----:B------:R-:W-:-:S05]  /*21020*/  IMAD.IADD R5, R7, 0x1, R19 ;  /* 0x0000000107057824 */ /* 0x000fca00078e0213 */
[----:B------:R-:W-:-:S13]  /*21030*/  ISETP.GE.OR P0, PT, R5, R0, !P0 ;  /* 0x000000000500720c */ /* 0x000fda0004706670 */
[----:B------:R-:W-:Y:S05]  /*21040*/  @P0 BRA `(.L_x_2515) ;  /* 0x00000000000c0947 */ /* 0x000fea0003800000 */
[----:B------:R-:W1:Y:S02]  /*21050*/  LDC.64 R2, c[0x0][0xc58] ;  /* 0x00031600ff027b82 */ /* 0x000e640000000a00 */
[----:B-1----:R-:W-:-:S05]  /*21060*/  IMAD.WIDE R2, R5, 0x4, R2 ;  /* 0x0000000405027825 */ /* 0x002fca00078e0202 */
[----:B------:R1:W5:Y:S02]  /*21070*/  LDG.E R17, desc[UR56][R2.64] ;  /* 0x0000003802117981 */ /* 0x000364000c1e1900 */
.L_x_2515:
[----:B------:R-:W-:Y:S05]  /*21080*/  BSYNC B0 ;  /* 0x0000000000007941 */ /* 0x000fea0003800000 */
.L_x_2514:
        /* <DEDUP_REMOVED lines=10> */
[----:B------:R-:W-:-:S03]  /*21130*/  ISETP.GE.U32.AND P1, PT, R7, 0x8, PT ;  /* 0x000000080700780c */ /* 0x000fc60003f26070 */
[----:B-1----:R-:W-:-:S05]  /*21140*/  IMAD.IADD R3, R13, 0x1, R14 ;  /* 0x000000010d037824 */ /* 0x002fca00078e020e */
        /* <DEDUP_REMOVED lines=10> */
[----:B------:R0:W1:Y:S02]  /*211f0*/  SHFL.IDX PT, R14, R2, 0x1f, 0x1f ;  /* 0x03e01f00020e7f89 */ /* 0x00006400000e0000 */
.L_x_2629:
[----:B------:R-:W-:Y:S02]  /*21200*/  ULDC UR4, c[0x0][0xc10] ;  /* 0x0003040000047ab9 */ /* 0x000fe40000000800 */
[----:B------:R-:W-:-:S05]  /*21210*/  MOV R5, UR4 ;  /* 0x0000000400057c02 */ /* 0x000fca0008000f00 */
[----:B-1----:R-:W-:-:S04]  /*21220*/  IMAD R3, R14, R5, RZ ;  /* 0x000000050e037224 */ /* 0x002fc800078e02ff */
[----:B--2-4-:R-:W-:-:S05]  /*21230*/  IMAD.IADD R16, R16, 0x1, R3 ;  /* 0x0000000110107824 */ /* 0x014fca00078e0203 */
[----:B---3--:R-:W-:-:S13]  /*21240*/  ISETP.GT.AND P0, PT, R16, R4, PT ;  /* 0x000000041000720c */ /* 0x008fda0003f04270 */
[----:B------:R-:W-:Y:S05]  /*21250*/  @P0 BRA `(.L_x_2517) ;  /* 0x0000000000b40947 */ /* 0x000fea0003800000 */
[----:B------:R-:W1:Y:S02]  /*21260*/  LDC R0, c[0x0][0xc14] ;  /* 0x00030500ff007b82 */ /* 0x000e640000000800 */
.L_x_2522:
[----:B------:R-:W-:-:S05]  /*21270*/  VIADD R19, R19, 0x1f ;  /* 0x0000001f13137836 */ /* 0x000fca0000000000 */
[----:B-1----:R-:W-:-:S13]  /*21280*/  ISETP.GE.AND P0, PT, R19, R0, PT ;  /* 0x000000001300720c */ /* 0x002fda0003f06270 */
[----:B------:R-:W-:Y:S05]  /*21290*/  @P0 BRA `(.L_x_2518) ;  /* 0x0000000400ec0947 */ /* 0x000fea0003800000 */
[----:B------:R-:W1:Y:S01]  /*212a0*/  S2R R7, SR_TID.X ;  /* 0x0000000000077919 */ /* 0x000e620000002100 */
[----:B------:R-:W-:Y:S01]  /*212b0*/  BSSY B0, `(.L_x_2519) ;  /* 0x000000a000007945 */ /* 0x000fe20003800000 */
[----:B------:R-:W-:Y:S01]  /*212c0*/  IMAD.MOV.U32 R17, RZ, RZ, RZ ;  /* 0x000000ffff117224 */ /* 0x000fe200078e00ff */
[----:B-1----:R-:W-:-:S04]  /*212d0*/  LOP3.LUT R7, R7, 0x1f, RZ, 0xc0, !PT ;  /* 0x0000001f07077812 */ /* 0x002fc800078ec0ff */
[C---:B------:R-:W-:Y:S02]  /*212e0*/  ISETP.NE.AND P1, PT, R7.reuse, 0x1f, PT ;  /* 0x0000001f0700780c */ /* 0x040fe40003f25270 */
[----:B------:R-:W-:-:S04]  /*212f0*/  IADD3 R5, R7, R19, RZ ;  /* 0x0000001307057210 */ /* 0x000fc80007ffe0ff */
[----:B------:R-:W-:-:S13]  /*21300*/  ISETP.GE.OR P0, PT, R5, R0, !P1 ;  /* 0x000000000500720c */ /* 0x000fda0004f06670 */
[----:B------:R-:W-:Y:S05]  /*21310*/  @P0 BRA `(.L_x_2520) ;  /* 0x00000000000c0947 */ /* 0x000fea0003800000 */
[----:B0-----:R-:W0:Y:S02]  /*21320*/  LDC.64 R2, c[0x0][0xc58] ;  /* 0x00031600ff027b82 */ /* 0x001e240000000a00 */
[----:B0-----:R-:W-:-:S05]  /*21330*/  IMAD.WIDE R2, R5, 0x4, R2 ;  /* 0x0000000405027825 */ /* 0x001fca00078e0202 */
[----:B------:R1:W5:Y:S02]  /*21340*/  LDG.E R17, desc[UR56][R2.64] ;  /* 0x0000003802117981 */ /* 0x000364000c1e1900 */
.L_x_2520:
[----:B------:R-:W-:Y:S05]  /*21350*/  BSYNC B0 ;  /* 0x0000000000007941 */ /* 0x000fea0003800000 */
.L_x_2519:
[----:B------:R-:W-:-:S03]  /*21360*/  UMOV UR4, 0xffffffff ;  /* 0xffffffff00047882 */ /* 0x000fc60000000000 */
[----:B------:R-:W-:Y:S05]  /*21370*/  BRA.DIV UR4, `(.L_x_2521) ;  /* 0x0000002604487947 */ /* 0x000fea000b800000 */
[----:B-----5:R-:W2:Y:S01]  /*21380*/  SHFL.UP PT, R14, R17, 0x1, RZ ;  /* 0x04200000110e7989 */ /* 0x020ea200000e00ff */
[C---:B------:R-:W-:Y:S02]  /*21390*/  ISETP.NE.AND P0, PT, R7.reuse, RZ, PT ;  /* 0x000000ff0700720c */ /* 0x040fe40003f05270 */
[C---:B------:R-:W-:Y:S02]  /*213a0*/  ISETP.GE.U32.AND P1, PT, R7.reuse, 0x2, PT ;  /* 0x000000020700780c */ /* 0x040fe40003f26070 */
        /* <DEDUP_REMOVED lines=15> */
[----:B-1----:R-:W-:-:S04]  /*214a0*/  SEL R7, R14, RZ, P0 ;  /* 0x000000ff0e077207 */ /* 0x002fc80000000000 */
[----:B0-----:R-:W-:-:S05]  /*214b0*/  IADD3 R2, R6, R7, RZ ;  /* 0x0000000706027210 */ /* 0x001fca0007ffe0ff */
[----:B------:R0:W1:Y:S02]  /*214c0*/  SHFL.IDX PT, R14, R2, 0x1f, 0x1f ;  /* 0x03e01f00020e7f89 */ /* 0x00006400000e0000 */
.L_x_2637:
[----:B------:R-:W-:Y:S02]  /*214d0*/  ULDC UR4, c[0x0][0xc10] ;  /* 0x0003040000047ab9 */ /* 0x000fe40000000800 */
[----:B------:R-:W-:-:S04]  /*214e0*/  IMAD.U32 R5, RZ, RZ, UR4 ;  /* 0x00000004ff057e24 */ /* 0x000fc8000f8e00ff */
[----:B-1----:R-:W-:-:S04]  /*214f0*/  IMAD R3, R14, R5, RZ ;  /* 0x000000050e037224 */ /* 0x002fc800078e02ff */
[----:B------:R-:W-:-:S05]  /*21500*/  IMAD.IADD R16, R3, 0x1, R16 ;  /* 0x0000000103107824 */ /* 0x000fca00078e0210 */
[----:B------:R-:W-:-:S13]  /*21510*/  ISETP.GT.AND P0, PT, R16, R4, PT ;  /* 0x000000041000720c */ /* 0x000fda0003f04270 */
[----:B------:R-:W-:Y:S05]  /*21520*/  @!P0 BRA `(.L_x_2522) ;  /* 0xfffffffc00508947 */ /* 0x000fea000383ffff */
.L_x_2517:
        /* <DEDUP_REMOVED lines=8> */
.L_x_2641:
[----:B------:R-:W-:Y:S01]  /*215b0*/  ISETP.NE.AND P0, PT, R3, RZ, PT ;  /* 0x000000ff0300720c */ /* 0x000fe20003f05270 */
[----:B------:R-:W-:-:S12]  /*215c0*/  IMAD.MOV.U32 R7, RZ, RZ, RZ ;  /* 0x000000ffff077224 */ /* 0x000fd800078e00ff */
[----:B------:R-:W-:Y:S05]  /*215d0*/  @!P0 BRA `(.L_x_2524) ;  /* 0x0000000000108947 */ /* 0x000fea0003800000 */
[----:B------:R-:W-:Y:S01]  /*215e0*/  UMOV UR4, 0xffffffff ;  /* 0xffffffff00047882 */ /* 0x000fe20000000000 */
[----:B------:R-:W-:Y:S02]  /*215f0*/  VIADD R12, R6, 0xffffffff ;  /* 0xffffffff060c7836 */ /* 0x000fe40000000000 */
[----:B------:R-:W-:Y:S05]  /*21600*/  BRA.DIV UR4, `(.L_x_2525) ;  /* 0x0000002604bc7947 */ /* 0x000fea000b800000 */
[----:B------:R3:W4:Y:S02]  /*21610*/  SHFL.IDX PT, R7, R2, R12, 0x1f ;  /* 0x00001f0c02077589 */ /* 0x00072400000e0000 */
.L_x_2524:
[----:B0--3--:R-:W0:Y:S01]  /*21620*/  LDC.64 R2, c[0x0][0xc68] ;  /* 0x00031a00ff027b82 */ /* 0x009e220000000a00 */
[----:B------:R-:W-:-:S05]  /*21630*/  IADD3 R19, R6, R19, RZ ;  /* 0x0000001306137210 */ /* 0x000fca0007ffe0ff */
[----:B0-----:R-:W-:-:S05]  /*21640*/  IMAD.WIDE R2, R19, 0x4, R2 ;  /* 0x0000000413027825 */ /* 0x001fca00078e0202 */
[----:B------:R-:W1:Y:S01]  /*21650*/  LDG.E R9, desc[UR56][R2.64] ;  /* 0x0000003802097981 */ /* 0x000e62000c1e1900 */
[----:B----4-:R-:W-:-:S04]  /*21660*/  IMAD R16, R7, R5, R16 ;  /* 0x0000000507107224 */ /* 0x010fc800078e0210 */
[----:B------:R-:W-:Y:S02]  /*21670*/  IMAD.IADD R7, R4, 0x1, -R16 ;  /* 0x0000000104077824 */ /* 0x000fe400078e0a10 */
[----:B-12---:R-:W-:-:S05]  /*21680*/  IMAD R6, R17, R9, RZ ;  /* 0x0000000911067224 */ /* 0x006fca00078e02ff */
[----:B------:R-:W-:-:S04]  /*21690*/  IABS R8, R6 ;  /* 0x0000000600087213 */ /* 0x000fc80000000000 */
[----:B------:R-:W0:Y:S08]  /*216a0*/  I2F.RP R11, R8 ;  /* 0x00000008000b7306 */ /* 0x000e300000209400 */
[----:B0-----:R-:W0:Y:S02]  /*216b0*/  MUFU.RCP R11, R11 ;  /* 0x0000000b000b7308 */ /* 0x001e240000001000 */
[----:B0-----:R-:W-:-:S06]  /*216c0*/  VIADD R12, R11, 0xffffffe ;  /* 0x0ffffffe0b0c7836 */ /* 0x001fcc0000000000 */
[----:B------:R-:W0:Y:S02]  /*216d0*/  F2I.FTZ.U32.TRUNC.NTZ R3, R12 ;  /* 0x0000000c00037305 */ /* 0x000e24000021f000 */
[----:B0-----:R-:W-:-:S04]  /*216e0*/  IMAD.MOV R2, RZ, RZ, -R3 ;  /* 0x000000ffff027224 */ /* 0x001fc800078e0a03 */
[----:B------:R-:W-:Y:S01]  /*216f0*/  IMAD R10, R2, R8, RZ ;  /* 0x00000008020a7224 */ /* 0x000fe200078e02ff */
[----:B------:R-:W-:-:S05]  /*21700*/  MOV R2, RZ ;  /* 0x000000ff00027202 */ /* 0x000fca0000000f00 */
[----:B------:R-:W-:Y:S01]  /*21710*/  IMAD.HI.U32 R10, R3, R10, R2 ;  /* 0x0000000a030a7227 */ /* 0x000fe200078e0002 */
[----:B------:R-:W-:Y:S02]  /*21720*/  IABS R3, R7 ;  /* 0x0000000700037213 */ /* 0x000fe40000000000 */
[----:B------:R-:W-:-:S03]  /*21730*/  IABS R2, R6 ;  /* 0x0000000600027213 */ /* 0x000fc60000000000 */
[----:B------:R-:W-:-:S04]  /*21740*/  IMAD.HI.U32 R10, R10, R3, RZ ;  /* 0x000000030a0a7227 */ /* 0x000fc800078e00ff */
[----:B------:R-:W-:-:S04]  /*21750*/  IMAD.MOV R2, RZ, RZ, -R2 ;  /* 0x000000ffff027224 */ /* 0x000fc800078e0a02 */
[----:B------:R-:W-:-:S05]  /*21760*/  IMAD R3, R10, R2, R3 ;  /* 0x000000020a037224 */ /* 0x000fca00078e0203 */
[----:B------:R-:W-:-:S13]  /*21770*/  ISETP.GT.U32.AND P0, PT, R8, R3, PT ;  /* 0x000000030800720c */ /* 0x000fda0003f04070 */
[----:B------:R-:W-:Y:S01]  /*21780*/  @!P0 IADD3 R3, R3, -R8, RZ ;  /* 0x8000000803038210 */ /* 0x000fe20007ffe0ff */
[----:B------:R-:W-:-:S03]  /*21790*/  @!P0 VIADD R10, R10, 0x1 ;  /* 0x000000010a0a8836 */ /* 0x000fc60000000000 */
[----:B------:R-:W-:Y:S02]  /*217a0*/  ISETP.GE.U32.AND P0, PT, R3, R8, PT ;  /* 0x000000080300720c */ /* 0x000fe40003f06070 */
[----:B------:R-:W-:-:S11]  /*217b0*/  LOP3.LUT R3, R7, R6, RZ, 0x3c, !PT ;  /* 0x0000000607037212 */ /* 0x000fd600078e3cff */
[----:B------:R-:W-:Y:S01]  /*217c0*/  @P0 VIADD R10, R10, 0x1 ;  /* 0x000000010a0a0836 */ /* 0x000fe20000000000 */
[----:B------:R-:W-:-:S04]  /*217d0*/  ISETP.GE.AND P0, PT, R3, RZ, PT ;  /* 0x000000ff0300720c */ /* 0x000fc80003f06270 */
[----:B------:R-:W-:-:S09]  /*217e0*/  MOV R2, R10 ;  /* 0x0000000a00027202 */ /* 0x000fd20000000f00 */
[----:B------:R-:W-:Y:S01]  /*217f0*/  @!P0 IMAD.MOV R2, RZ, RZ, -R2 ;  /* 0x000000ffff028224 */ /* 0x000fe200078e0a02 */
[----:B------:R-:W-:-:S13]  /*21800*/  ISETP.NE.AND P0, PT, R6, RZ, PT ;  /* 0x000000ff0600720c */ /* 0x000fda0003f05270 */
[----:B------:R-:W-:-:S05]  /*21810*/  @!P0 LOP3.LUT R2, RZ, R6, RZ, 0x33, !PT ;  /* 0x00000006ff028212 */ /* 0x000fca00078e33ff */
[----:B------:R-:W-:Y:S02]  /*21820*/  IMAD R4, R9, R2, RZ ;  /* 0x0000000209047224 */ /* 0x000fe400078e02ff */
[----:B------:R-:W-:Y:S02]  /*21830*/  IMAD.MOV R2, RZ, RZ, -R2 ;  /* 0x000000ffff027224 */ /* 0x000fe400078e0a02 */
[----:B------:R-:W-:Y:S02]  /*21840*/  IMAD.MOV R8, RZ, RZ, -R4 ;  /* 0x000000ffff087224 */ /* 0x000fe400078e0a04 */
[----:B------:R-:W-:-:S03]  /*21850*/  IMAD R6, R6, R2, R7 ;  /* 0x0000000206067224 */ /* 0x000fc600078e0207 */
[----:B------:R-:W-:-:S04]  /*21860*/  VIADDMNMX R9, R8, R5, R9, PT ;  /* 0x0000000508097246 */ /* 0x000fc80003800109 */
[----:B------:R-:W-:-:S04]  /*21870*/  IABS R5, R9 ;  /* 0x0000000900057213 */ /* 0x000fc80000000000 */
[----:B------:R-:W0:Y:S08]  /*21880*/  I2F.RP R8, R5 ;  /* 0x0000000500087306 */ /* 0x000e300000209400 */
[----:B0-----:R-:W0:Y:S02]  /*21890*/  MUFU.RCP R8, R8 ;  /* 0x0000000800087308 */ /* 0x001e240000001000 */
[----:B0-----:R-:W-:-:S06]  /*218a0*/  IADD3 R10, R8, 0xffffffe, RZ ;  /* 0x0ffffffe080a7810 */ /* 0x001fcc0007ffe0ff */
        /* <DEDUP_REMOVED lines=9> */
[----:B------:R-:W-:Y:S01]  /*21940*/  IMAD R8, R2, R8, R3 ;  /* 0x0000000802087224 */ /* 0x000fe200078e0203 */
[----:B------:R-:W-:-:S04]  /*21950*/  LOP3.LUT R3, R6, R9, RZ, 0x3c, !PT ;  /* 0x0000000906037212 */ /* 0x000fc800078e3cff */
[----:B------:R-:W-:-:S13]  /*21960*/  ISETP.GT.U32.AND P0, PT, R5, R8, PT ;  /* 0x000000080500720c */ /* 0x000fda0003f04070 */
[----:B------:R-:W-:Y:S01]  /*21970*/  @!P0 IMAD.IADD R8, R8, 0x1, -R5 ;  /* 0x0000000108088824 */ /* 0x000fe200078e0a05 */
[----:B------:R-:W-:-:S04]  /*21980*/  @!P0 IADD3 R2, R2, 0x1, RZ ;  /* 0x0000000102028810 */ /* 0x000fc80007ffe0ff */
[----:B------:R-:W-:-:S13]  /*21990*/  ISETP.GE.U32.AND P0, PT, R8, R5, PT ;  /* 0x000000050800720c */ /* 0x000fda0003f06070 */
[----:B------:R-:W-:Y:S01]  /*219a0*/  @P0 VIADD R2, R2, 0x1 ;  /* 0x0000000102020836 */ /* 0x000fe20000000000 */
[----:B------:R-:W-:Y:S02]  /*219b0*/  ISETP.GE.AND P0, PT, R3, RZ, PT ;  /* 0x000000ff0300720c */ /* 0x000fe40003f06270 */
[----:B------:R-:W-:-:S11]  /*219c0*/  IADD3 R3, R6, R4, RZ ;  /* 0x0000000406037210 */ /* 0x000fd60007ffe0ff */
        /* <DEDUP_REMOVED lines=8> */
.L_x_2518:
[----:B------:R-:W-:Y:S01]  /*21a50*/  UMOV UR4, URZ ;  /* 0x0000003f00047c82 */ /* 0x000fe20008000000 */
[----:B------:R-:W-:Y:S01]  /*21a60*/  UMOV UR5, URZ ;  /* 0x0000003f00057c82 */ /* 0x000fe20008000000 */
[----:B------:R-:W-:Y:S01]  /*21a70*/  ULDC UR6, c[0x0][0xc14] ;  /* 0x0003050000067ab9 */ /* 0x000fe20000000800 */
[----:B------:R-:W-:Y:S01]  /*21a80*/  MOV R16, R4 ;  /* 0x0000000400107202 */ /* 0x000fe20000000f00 */
[----:B------:R-:W-:Y:S01]  /*21a90*/  IMAD.U32 R17, RZ, RZ, UR4 ;  /* 0x00000004ff117e24 */ /* 0x000fe2000f8e00ff */
[----:B------:R-:W-:Y:S01]  /*21aa0*/  MOV R19, UR6 ;  /* 0x0000000600137c02 */ /* 0x000fe20008000f00 */
[----:B------:R-:W-:-:S07]  /*21ab0*/  IMAD.U32 R18, RZ, RZ, UR5 ;  /* 0x00000005ff127e24 */ /* 0x000fce000f8e00ff */
.L_x_2526:
        /* <DEDUP_REMOVED lines=12> */
.L_x_2441:
        /* <DEDUP_REMOVED lines=12> */
.L_x_2644:
[----:B------:R-:W-:Y:S05]  /*21c40*/  BSYNC B0 ;  /* 0x0000000000007941 */ /* 0x000fea0003800000 */
.L_x_2528:
[----:B------:R-:W-:-:S03]  /*21c50*/  UMOV UR4, 0xffffffff ;  /* 0xffffffff00047882 */ /* 0x000fc60000000000 */
[----:B------:R-:W-:Y:S05]  /*21c60*/  BRA.DIV UR4, `(.L_x_2530) ;  /* 0x0000002204607947 */ /* 0x000fea000b800000 */
[----:B------:R-:W2:Y:S02]  /*21c70*/  S2R R2, SR_TID.X ;  /* 0x0000000000027919 */ /* 0x000ea40000002100 */
[----:B--2---:R-:W-:-:S04]  /*21c80*/  SHF.R.U32.HI R2, RZ, 0x5, R2 ;  /* 0x00000005ff027819 */ /* 0x004fc80000011602 */
[----:B------:R-:W-:-:S05]  /*21c90*/  LOP3.LUT R2, R2, 0x3, RZ, 0xc0, !PT ;  /* 0x0000000302027812 */ /* 0x000fca00078ec0ff */
[----:B------:R2:W3:Y:S02]  /*21ca0*/  SHFL.IDX PT, R14, R2, RZ, 0x1f ;  /* 0x00001fff020e7589 */ /* 0x0004e400000e0000 */
.L_x_2647:
[----:B---3--:R-:W-:-:S13]  /*21cb0*/  ISETP.NE.AND P0, PT, R14, RZ, PT ;  /* 0x000000ff0e00720c */ /* 0x008fda0003f05270 */
[----:B------:R-:W-:Y:S05]  /*21cc0*/  @P0 BRA `(.L_x_2197) ;  /* 0x0000000000940947 */ /* 0x000fea0003800000 */
[----:B------:R-:W-:-:S03]  /*21cd0*/  UMOV UR4, 0xffffffff ;  /* 0xffffffff00047882 */ /* 0x000fc60000000000 */
[----:B------:R-:W-:Y:S05]  /*21ce0*/  BRA.DIV UR4, `(.L_x_2531) ;  /* 0x0000002204747947 */ /* 0x000fea000b800000 */
[----:B------:R-:W-:-:S13]  /*21cf0*/  ELECT P6, URZ, PT ;  /* 0x00000000003f782f */ /* 0x000fda00038c0000 */
.L_x_2650:
[----:B------:R-:W-:Y:S05]  /*21d00*/  @!P6 BRA `(.L_x_2197) ;  /* 0x000000000084e947 */ /* 0x000fea0003800000 */
[----:B--2---:R-:W2:Y:S02]  /*21d10*/  LDL.LU R2, [R1+0x34] ;  /* 0x0000340001027983 */ /* 0x004ea40000300800 */
[----:B--2---:R-:W-:-:S04]  /*21d20*/  LOP3.LUT R2, R2, 0x2, RZ, 0xfc, !PT ;  /* 0x0000000202027812 */ /* 0x004fc800078efcff */
[----:B------:R-:W-:-:S13]  /*21d30*/  ISETP.NE.AND P2, PT, R2, 0x3, PT ;  /* 0x000000030200780c */ /* 0x000fda0003f45270 */
[----:B------:R-:W-:Y:S05]  /*21d40*/  @!P2 BRA `(.L_x_2532) ;  /* 0x000000000004a947 */ /* 0x000fea0003800000 */
[----:B------:R-:W-:Y:S01]  /*21d50*/  BPT.TRAP 0x1 ;  /* 0x000000040000795c */ /* 0x000fe20000300000 */
.L_x_2532:
[----:B-1----:R-:W2:Y:S04]  /*21d60*/  LDL R3, [R1] ;  /* 0x0000000001037983 */ /* 0x002ea80000100800 */
[----:B------:R-:W3:Y:S01]  /*21d70*/  LDL.LU R7, [R1+0xc] ;  /* 0x00000c0001077983 */ /* 0x000ee20000300800 */
[----:B------:R-:W-:-:S05]  /*21d80*/  IADD3 R2, R0, 0x34840, RZ ;  /* 0x0003484000027810 */ /* 0x000fca0007ffe0ff */
[C---:B--2---:R-:W-:Y:S02]  /*21d90*/  IMAD R6, R3.reuse, 0x8, R2 ;  /* 0x0000000803067824 */ /* 0x044fe400078e0202 */
[----:B------:R-:W-:Y:S01]  /*21da0*/  VIADD R3, R3, 0x1 ;  /* 0x0000000103037836 */ /* 0x000fe20000000000 */
[----:B---3--:R-:W-:-:S04]  /*21db0*/  SHF.L.U32 R5, R7, 0x1f, RZ ;  /* 0x0000001f07057819 */ /* 0x008fc800000006ff */
[C---:B------:R-:W-:Y:S01]  /*21dc0*/  ISETP.NE.AND P1, PT, R3.reuse, 0x2, PT ;  /* 0x000000020300780c */ /* 0x040fe20003f25270 */
[----:B------:R-:W1:Y:S03]  /*21dd0*/  SYNCS.PHASECHK.TRANS64.TRYWAIT P0, [R6+URZ], R5 ;  /* 0x00000005060075a7 */ /* 0x000e66000800017f */
[----:B------:R-:W-:Y:S02]  /*21de0*/  SEL R4, RZ, 0x1, P1 ;  /* 0x00000001ff047807 */ /* 0x000fe40000800000 */
[----:B------:R-:W-:Y:S02]  /*21df0*/  SEL R3, R3, RZ, P1 ;  /* 0x000000ff03037207 */ /* 0x000fe40000800000 */
[----:B------:R-:W-:Y:S02]  /*21e00*/  LOP3.LUT R4, R7, R4, RZ, 0x3c, !PT ;  /* 0x0000000407047212 */ /* 0x000fe400078e3cff */
[----:B------:R-:W-:-:S02]  /*21e10*/  LEA R7, R3, R2, 0x3 ;  /* 0x0000000203077211 */ /* 0x000fc400078e18ff */
[----:B------:R-:W-:Y:S01]  /*21e20*/  SHF.L.U32 R2, R4, 0x1f, RZ ;  /* 0x0000001f04027819 */ /* 0x000fe200000006ff */
[----:B-1----:R-:W-:Y:S06]  /*21e30*/  @!P0 BRA `(.L_x_2533) ;  /* 0x0000002000408947 */ /* 0x002fec0003800000 */
.L_x_2651:
[----:B------:R-:W2:Y:S02]  /*21e40*/  SYNCS.PHASECHK.TRANS64.TRYWAIT P0, [R7+URZ], R2 ;  /* 0x00000002070075a7 */ /* 0x000ea4000800017f */
[----:B--2---:R-:W-:Y:S05]  /*21e50*/  @!P0 BRA `(.L_x_2534) ;  /* 0x00000020004c8947 */ /* 0x004fea0003800000 */
.L_x_2652:
[----:B------:R-:W-:Y:S05]  /*21e60*/  @!P2 BRA `(.L_x_2535) ;  /* 0x000000000004a947 */ /* 0x000fea0003800000 */
[----:B------:R-:W-:Y:S01]  /*21e70*/  BPT.TRAP 0x1 ;  /* 0x000000040000795c */ /* 0x000fe20000300000 */
.L_x_2535:
[----:B------:R-:W3:Y:S01]  /*21e80*/  LDL.LU R4, [R1] ;  /* 0x0000000001047983 */ /* 0x000ee20000300800 */
[----:B------:R-:W-:-:S04]  /*21e90*/  VIADD R0, R0, 0x34860 ;  /* 0x0003486000007836 */ /* 0x000fc80000000000 */
[----:B---3--:R-:W-:-:S04]  /*21ea0*/  IMAD R4, R4, 0x8, R0 ;  /* 0x0000000804047824 */ /* 0x008fc800078e0200 */
[----:B------:R-:W3:Y:S02]  /*21eb0*/  SYNCS.PHASECHK.TRANS64.TRYWAIT P0, [R4+URZ], R5 ;  /* 0x00000005040075a7 */ /* 0x000ee4000800017f */
[----:B---3--:R-:W-:Y:S05]  /*21ec0*/  @!P0 BRA `(.L_x_2536) ;  /* 0x0000002000448947 */ /* 0x008fea0003800000 */
.L_x_2653:
[----:B------:R-:W-:-:S07]  /*21ed0*/  LEA R3, R3, R0, 0x3 ;  /* 0x0000000003037211 */ /* 0x000fce00078e18ff */
.L_x_2537:
[----:B----4-:R4:W0:Y:S02]  /*21ee0*/  SYNCS.PHASECHK.TRANS64.TRYWAIT P0, [R3+URZ], R2 ;  /* 0x00000002030075a7 */ /* 0x010824000800017f */
[----:B0-----:R-:W-:Y:S05]  /*21ef0*/  @!P0 NANOSLEEP.SYNCS 0x989680 ;  /* 0x009896800000895d */ /* 0x001fea0003900000 */
[----:B------:R-:W0:Y:S02]  /*21f00*/  @!P0 SYNCS.PHASECHK.TRANS64 P0, [R3+URZ], R2 ;  /* 0x00000002030085a7 */ /* 0x000e24000800007f */
[----:B0-----:R-:W-:Y:S05]  /*21f10*/  @!P0 BRA `(.L_x_2537) ;  /* 0xfffffffc00f08947 */ /* 0x001fea000383ffff */
.L_x_2197:
[----:B------:R-:W-:Y:S05]  /*21f20*/  BSYNC B7 ;  /* 0x0000000000077941 */ /* 0x000fea0003800000 */
.L_x_2194:
[----:B------:R-:W-:Y:S05]  /*21f30*/  EXIT ;  /* 0x000000000000794d */ /* 0x000fea0003800000 */
.L_x_2215:
[----:B0-----:R0:W1:Y:S02]  /*21f40*/  SYNCS.PHASECHK.TRANS64.TRYWAIT P5, [R3+URZ+0x34890], R0 ;  /* 0x03489000030075a7 */ /* 0x00106400080a017f */
[----:B-1----:R-:W-:Y:S05]  /*21f50*/  @!P5 NANOSLEEP.SYNCS 0x989680 ;  /* 0x009896800000d95d */ /* 0x002fea0003900000 */
[----:B------:R-:W1:Y:S02]  /*21f60*/  @!P5 SYNCS.PHASECHK.TRANS64 P5, [R3+URZ+0x34890], R0 ;  /* 0x034890000300d5a7 */ /* 0x000e6400080a007f */
[----:B-1----:R-:W-:Y:S05]  /*21f70*/  @!P5 BRA `(.L_x_2215) ;  /* 0xfffffffc00f0d947 */ /* 0x002fea000383ffff */
[----:B------:R-:W-:Y:S05]  /*21f80*/  BRA `(.L_x_2538) ;  /* 0xfffffe1400747947 */ /* 0x000fea000383ffff */
.L_x_2269:
[----:B-1----:R1:W3:Y:S02]  /*21f90*/  SYNCS.PHASECHK.TRANS64.TRYWAIT P5, [R3+URZ+0x34890], R0 ;  /* 0x03489000030075a7 */ /* 0x0022e400080a017f */
[----:B---3--:R-:W-:Y:S05]  /*21fa0*/  @!P5 NANOSLEEP.SYNCS 0x989680 ;  /* 0x009896800000d95d */ /* 0x008fea0003900000 */
[----:B------:R-:W3:Y:S02]  /*21fb0*/  @!P5 SYNCS.PHASECHK.TRANS64 P5, [R3+URZ+0x34890], R0 ;  /* 0x034890000300d5a7 */ /* 0x000ee400080a007f */
[----:B---3--:R-:W-:Y:S05]  /*21fc0*/  @!P5 BRA `(.L_x_2269) ;  /* 0xfffffffc00f0d947 */ /* 0x008fea000383ffff */
[----:B------:R-:W-:Y:S05]  /*21fd0*/  BRA `(.L_x_2539) ;  /* 0xfffffe4400fc7947 */ /* 0x000fea000383ffff */
.L_x_2294:
[----:B0-----:R0:W1:Y:S02]  /*21fe0*/  SYNCS.PHASECHK.TRANS64.TRYWAIT P4, [R3+URZ+0x34890], R0 ;  /* 0x03489000030075a7 */ /* 0x001064000808017f */
[----:B-1----:R-:W-:Y:S05]  /*21ff0*/  @!P4 NANOSLEEP.SYNCS 0x989680 ;  /* 0x009896800000c95d */ /* 0x002fea0003900000 */
[----:B------:R-:W1:Y:S02]  /*22000*/  @!P4 SYNCS.PHASECHK.TRANS64 P4, [R3+URZ+0x34890], R0 ;  /* 0x034890000300c5a7 */ /* 0x000e64000808007f */
[----:B-1----:R-:W-:Y:S05]  /*22010*/  @!P4 BRA `(.L_x_2294) ;  /* 0xfffffffc00f0c947 */ /* 0x002fea000383ffff */
[----:B------:R-:W-:Y:S05]  /*22020*/  BRA `(.L_x_2540) ;  /* 0xfffffe7400e07947 */ /* 0x000fea000383ffff */
.L_x_2300:
[----:B-1----:R1:W2:Y:S02]  /*22030*/  SYNCS.PHASECHK.TRANS64.TRYWAIT P4, [R3+URZ+0x348b0], R0 ;  /* 0x0348b000030075a7 */ /* 0x0022a4000808017f */
[----:B--2---:R-:W-:Y:S05]  /*22040*/  @!P4 NANOSLEEP.SYNCS 0x989680 ;  /* 0x009896800000c95d */ /* 0x004fea0003900000 */
[----:B------:R-:W2:Y:S02]  /*22050*/  @!P4 SYNCS.PHASECHK.TRANS64 P4, [R3+URZ+0x348b0], R0 ;  /* 0x0348b0000300c5a7 */ /* 0x000ea4000808007f */
[----:B--2---:R-:W-:Y:S05]  /*22060*/  @!P4 BRA `(.L_x_2300) ;  /* 0xfffffffc00f0c947 */ /* 0x004fea000383ffff */
[----:B------:R-:W-:Y:S05]  /*22070*/  BRA `(.L_x_2541) ;  /* 0xfffffe7800e07947 */ /* 0x000fea000383ffff */
.L_x_2322:
        /* <DEDUP_REMOVED lines=8> */
.L_x_2543:
[----:B------:R-:W-:Y:S05]  /*22100*/  BSYNC B1 ;  /* 0x0000000000017941 */ /* 0x000fea0003800000 */
.L_x_2542:
[----:B------:R-:W-:Y:S05]  /*22110*/  BRA `(.L_x_2544) ;  /* 0xfffffe9400c47947 */ /* 0x000fea000383ffff */
.L_x_2323:
        /* <DEDUP_REMOVED lines=8> */
.L_x_2546:
[----:B------:R-:W-:Y:S05]  /*221a0*/  BSYNC B1 ;  /* 0x0000000000017941 */ /* 0x000fea0003800000 */
.L_x_2545:
[----:B------:R-:W-:Y:S05]  /*221b0*/  BRA `(.L_x_2547) ;  /* 0xfffffe9400a47947 */ /* 0x000fea000383ffff */
.L_x_2324:
[----:B------:R-:W-:Y:S01]  /*221c0*/  BSSY B1, `(.L_x_2548) ;  /* 0x0000008000017945 */ /* 0x000fe20003800000 */
[----:B------:R-:W-:Y:S01]  /*221d0*/  MOV R13, R2 ;  /* 0x00000002000d7202 */ /* 0x000fe20000000f00 */
[----:B------:R-:W-:Y:S01]  /*221e0*/  IMAD.MOV.U32 R12, RZ, RZ, RZ ;  /* 0x000000ffff0c7224 */ /* 0x000fe200078e00ff */
[----:B------:R-:W-:Y:S01]  /*221f0*/  MOV R15, 0xffffffff ;  /* 0xffffffff000f7802 */ /* 0x000fe20000000f00 */
[----:B------:R-:W-:-:S07]  /*22200*/  IMAD.MOV.U32 R11, RZ, RZ, 0x1c1f ;  /* 0x00001c1fff0b7424 */ /* 0x000fce00078e00ff */
[----:B------:R-:W-:Y:S05]  /*22210*/  WARPSYNC.COLLECTIVE R15, `(.L_x_2549) ;  /* 0x000000000f087348 */ /* 0x000fea0003c00000 */
[----:B------:R0:W1:Y:S02]  /*22220*/  SHFL.IDX P6, R14, R13, R12, R11 ;  /* 0x0000000c0d0e7389 */ /* 0x00006400000c000b */
[----:B01----:R-:W-:Y:S01]  /*22230*/  ENDCOLLECTIVE ;  /* 0x000000000000791b */ /* 0x003fe20003800000 */
.L_x_2549:
[----:B------:R-:W-:Y:S05]  /*22240*/  BSYNC B1 ;  /* 0x0000000000017941 */ /* 0x000fea0003800000 */
.L_x_2548:
[----:B------:R-:W-:Y:S05]  /*22250*/  BRA `(.L_x_2550) ;  /* 0xfffffe9400847947 */ /* 0x000fea000383ffff */
.L_x_2325:
        /* <DEDUP_REMOVED lines=8> */
.L_x_2552:
[----:B------:R-:W-:Y:S05]  /*222e0*/  BSYNC B1 ;  /* 0x0000000000017941 */ /* 0x000fea0003800000 */
.L_x_2551:
[----:B------:R-:W-:Y:S05]  /*222f0*/  BRA `(.L_x_2553) ;  /* 0xfffffe9400647947 */ /* 0x000fea000383ffff */
.L_x_2326:
        /* <DEDUP_REMOVED lines=8> */
.L_x_2555:
[----:B------:R-:W-:Y:S05]  /*22380*/  BSYNC B1 ;  /* 0x0000000000017941 */ /* 0x000fea0003800000 */
.L_x_2554:
[----:B------:R-:W-:Y:S05]  /*22390*/  BRA `(.L_x_2556) ;  /* 0xfffffe9400447947 */ /* 0x000fea000383ffff */
.L_x_2327:
[----:B------:R-:W-:Y:S01]  /*223a0*/  BSSY B1, `(.L_x_2557) ;  /* 0x0000008000017945 */ /* 0x000fe20003800000 */
[----:B------:R-:W-:Y:S01]  /*223b0*/  MOV R13, R3 ;  /* 0x00000003000d7202 */ /* 0x000fe20000000f00 */
[----:B------:R-:W-:Y:S01]  /*223c0*/  IMAD.MOV.U32 R12, RZ, RZ, 0x1 ;  /* 0x00000001ff0c7424 */ /* 0x000fe200078e00ff */
[----:B------:R-:W-:Y:S01]  /*223d0*/  MOV R15, 0xffffffff ;  /* 0xffffffff000f7802 */ /* 0x000fe20000000f00 */
[----:B------:R-:W-:-:S07]  /*223e0*/  IMAD.MOV.U32 R11, RZ, RZ, 0x1c1f ;  /* 0x00001c1fff0b7424 */ /* 0x000fce00078e00ff */
[----:B------:R-:W-:Y:S05]  /*223f0*/  WARPSYNC.COLLECTIVE R15, `(.L_x_2558) ;  /* 0x000000000f087348 */ /* 0x000fea0003c00000 */
[----:B------:R0:W1:Y:S02]  /*22400*/  SHFL.IDX P6, R14, R13, R12, R11 ;  /* 0x0000000c0d0e7389 */ /* 0x00006400000c000b */
[----:B01----:R-:W-:Y:S01]  /*22410*/  ENDCOLLECTIVE ;  /* 0x000000000000791b */ /* 0x003fe20003800000 */
.L_x_2558:
[----:B------:R-:W-:Y:S05]  /*22420*/  BSYNC B1 ;  /* 0x0000000000017941 */ /* 0x000fea0003800000 */
.L_x_2557:
[----:B------:R-:W-:Y:S05]  /*22430*/  BRA `(.L_x_2559) ;  /* 0xfffffe9400287947 */ /* 0x000fea000383ffff */
.L_x_2328:
        /* <DEDUP_REMOVED lines=8> */
.L_x_2561:
[----:B------:R-:W-:Y:S05]  /*224c0*/  BSYNC B1 ;  /* 0x0000000000017941 */ /* 0x000fea0003800000 */
.L_x_2560:
[----:B------:R-:W-:Y:S05]  /*224d0*/  BRA `(.L_x_2562) ;  /* 0xfffffe94000c7947 */ /* 0x000fea000383ffff */
.L_x_2329:
        /* <DEDUP_REMOVED lines=8> */
.L_x_2564:
[----:B------:R-:W-:Y:S05]  /*22560*/  BSYNC B1 ;  /* 0x0000000000017941 */ /* 0x000fea0003800000 */
.L_x_2563:
[----:B------:R-:W-:Y:S05]  /*22570*/  BRA `(.L_x_2565) ;  /* 0xfffffe9000f07947 */ /* 0x000fea000383ffff */
.L_x_2331:
[----:B0-----:R0:W1:Y:S02]  /*22580*/  SYNCS.PHASECHK.TRANS64.TRYWAIT P2, [R18+URZ+0x34800], R5 ;  /* 0x03480005120075a7 */ /* 0x001064000804017f */
[----:B-1----:R-:W-:Y:S05]  /*22590*/  @!P2 NANOSLEEP.SYNCS 0x989680 ;  /* 0x009896800000a95d */ /* 0x002fea0003900000 */
[----:B------:R-:W1:Y:S02]  /*225a0*/  @!P2 SYNCS.PHASECHK.TRANS64 P2, [R18+URZ+0x34800], R5 ;  /* 0x034800051200a5a7 */ /* 0x000e64000804007f */
[----:B-1----:R-:W-:Y:S05]  /*225b0*/  @!P2 BRA `(.L_x_2331) ;  /* 0xfffffffc00f0a947 */ /* 0x002fea000383ffff */
[----:B------:R-:W-:Y:S05]  /*225c0*/  BRA `(.L_x_2566) ;  /* 0xfffffe9400507947 */ /* 0x000fea000383ffff */
.L_x_2359:
        /* <DEDUP_REMOVED lines=8> */
.L_x_2568:
[----:B------:R-:W-:Y:S05]  /*22650*/  BSYNC B1 ;  /* 0x0000000000017941 */ /* 0x000fea0003800000 */
.L_x_2567:
[----:B------:R-:W-:Y:S05]  /*22660*/  BRA `(.L_x_2569) ;  /* 0xfffffec000cc7947 */ /* 0x000fea000383ffff */
.L_x_2360:
        /* <DEDUP_REMOVED lines=8> */
.L_x_2571:
[----:B------:R-:W-:Y:S05]  /*226f0*/  BSYNC B1 ;  /* 0x0000000000017941 */ /* 0x000fea0003800000 */
.L_x_2570:
[----:B------:R-:W-:Y:S05]  /*22700*/  BRA `(.L_x_2572) ;  /* 0xfffffec000ac7947 */ /* 0x000fea000383ffff */
.L_x_2361:
        /* <DEDUP_REMOVED lines=8> */
.L_x_2574:
[----:B------:R-:W-:Y:S05]  /*22790*/  BSYNC B1 ;  /* 0x0000000000017941 */ /* 0x000fea0003800000 */
.L_x_2573:
[----:B------:R-:W-:Y:S05]  /*227a0*/  BRA `(.L_x_2575) ;  /* 0xfffffec0008c7947 */ /* 0x000fea000383ffff */
.L_x_2362:
        /* <DEDUP_REMOVED lines=8> */
.L_x_2577:
[----:B------:R-:W-:Y:S05]  /*22830*/  BSYNC B1 ;  /* 0x0000000000017941 */ /* 0x000fea0003800000 */
.L_x_2576:
[----:B------:R-:W-:Y:S05]  /*22840*/  BRA `(.L_x_2578) ;  /* 0xfffffec0006c7947 */ /* 0x000fea000383ffff */
.L_x_2363:
        /* <DEDUP_REMOVED lines=8> */
.L_x_2580:
[----:B------:R-:W-:Y:S05]  /*228d0*/  BSYNC B1 ;  /* 0x0000000000017941 */ /* 0x000fea0003800000 */
.L_x_2579:
[----:B------:R-:W-:Y:S05]  /*228e0*/  BRA `(.L_x_2581) ;  /* 0xfffffec0004c7947 */ /* 0x000fea000383ffff */
.L_x_2364:
        /* <DEDUP_REMOVED lines=8> */
.L_x_2583:
[----:B------:R-:W-:Y:S05]  /*22970*/  BSYNC B1 ;  /* 0x0000000000017941 */ /* 0x000fea0003800000 */
.L_x_2582:
[----:B------:R-:W-:Y:S05]  /*22980*/  BRA `(.L_x_2584) ;  /* 0xfffffec000307947 */ /* 0x000fea000383ffff */
.L_x_2365:
        /* <DEDUP_REMOVED lines=8> */
.L_x_2586:
[----:B------:R-:W-:Y:S05]  /*22a10*/  BSYNC B1 ;  /* 0x0000000000017941 */ /* 0x000fea0003800000 */
.L_x_2585:
[----:B------:R-:W-:Y:S05]  /*22a20*/  BRA `(.L_x_2587) ;  /* 0xfffffec000147947 */ /* 0x000fea000383ffff */
.L_x_2366:
        /* <DEDUP_REMOVED lines=8> */
.L_x_2589:
[----:B------:R-:W-:Y:S05]  /*22ab0*/  BSYNC B1 ;  /* 0x0000000000017941 */ /* 0x000fea0003800000 */
.L_x_2588:
[----:B------:R-:W-:Y:S05]  /*22ac0*/  BRA `(.L_x_2590) ;  /* 0xfffffebc00f87947 */ /* 0x000fea000383ffff */
.L_x_2368:
[----:B0-----:R0:W1:Y:S02]  /*22ad0*/  SYNCS.PHASECHK.TRANS64.TRYWAIT P2, [R18+URZ+0x34800], R9 ;  /* 0x03480009120075a7 */ /* 0x001064000804017f */
[----:B-1----:R-:W-:Y:S05]  /*22ae0*/  @!P2 NANOSLEEP.SYNCS 0x989680 ;  /* 0x009896800000a95d */ /* 0x002fea0003900000 */
[----:B------:R-:W1:Y:S02]  /*22af0*/  @!P2 SYNCS.PHASECHK.TRANS64 P2, [R18+URZ+0x34800], R9 ;  /* 0x034800091200a5a7 */ /* 0x000e64000804007f */
[----:B-1----:R-:W-:Y:S05]  /*22b00*/  @!P2 BRA `(.L_x_2368) ;  /* 0xfffffffc00f0a947 */ /* 0x002fea000383ffff */
[----:B------:R-:W-:Y:S05]  /*22b10*/  BRA `(.L_x_2591) ;  /* 0xfffffec000587947 */ /* 0x000fea000383ffff */
.L_x_2382:
[----:B-1----:R1:W2:Y:S02]  /*22b20*/  SYNCS.PHASECHK.TRANS64.TRYWAIT P2, [R2+URZ+0x34830], R3 ;  /* 0x03483003020075a7 */ /* 0x0022a4000804017f */
[----:B--2---:R-:W-:Y:S05]  /*22b30*/  @!P2 NANOSLEEP.SYNCS 0x989680 ;  /* 0x009896800000a95d */ /* 0x004fea0003900000 */
[----:B------:R-:W2:Y:S02]  /*22b40*/  @!P2 SYNCS.PHASECHK.TRANS64 P2, [R2+URZ+0x34830], R3 ;  /* 0x034830030200a5a7 */ /* 0x000ea4000804007f */
[----:B--2---:R-:W-:Y:S05]  /*22b50*/  @!P2 BRA `(.L_x_2382) ;  /* 0xfffffffc00f0a947 */ /* 0x004fea000383ffff */
[----:B------:R-:W-:Y:S05]  /*22b60*/  BRA `(.L_x_2381) ;  /* 0xfffffee800007947 */ /* 0x000fea000383ffff */
.L_x_2389:
[----:B-1----:R1:W2:Y:S02]  /*22b70*/  SYNCS.PHASECHK.TRANS64.TRYWAIT P2, [R15+URZ+0x34830], R0 ;  /* 0x034830000f0075a7 */ /* 0x0022a4000804017f */
[----:B--2---:R-:W-:Y:S05]  /*22b80*/  @!P2 NANOSLEEP.SYNCS 0x989680 ;  /* 0x009896800000a95d */ /* 0x004fea0003900000 */
[----:B------:R-:W2:Y:S02]  /*22b90*/  @!P2 SYNCS.PHASECHK.TRANS64 P2, [R15+URZ+0x34830], R0 ;  /* 0x034830000f00a5a7 */ /* 0x000ea4000804007f */
[----:B--2---:R-:W-:Y:S05]  /*22ba0*/  @!P2 BRA `(.L_x_2389) ;  /* 0xfffffffc00f0a947 */ /* 0x004fea000383ffff */
[----:B------:R-:W-:Y:S05]  /*22bb0*/  BRA `(.L_x_2388) ;  /* 0xffffff14001c7947 */ /* 0x000fea000383ffff */
.L_x_2394:
[----:B---3--:R3:W4:Y:S02]  /*22bc0*/  SYNCS.PHASECHK.TRANS64.TRYWAIT P2, [R20+URZ+0x34850], R3 ;  /* 0x03485003140075a7 */ /* 0x008724000804017f */
[----:B----4-:R-:W-:Y:S05]  /*22bd0*/  @!P2 NANOSLEEP.SYNCS 0x989680 ;  /* 0x009896800000a95d */ /* 0x010fea0003900000 */
[----:B------:R-:W4:Y:S02]  /*22be0*/  @!P2 SYNCS.PHASECHK.TRANS64 P2, [R20+URZ+0x34850], R3 ;  /* 0x034850031400a5a7 */ /* 0x000f24000804007f */
[----:B----4-:R-:W-:Y:S05]  /*22bf0*/  @!P2 BRA `(.L_x_2394) ;  /* 0xfffffffc00f0a947 */ /* 0x010fea000383ffff */
[----:B------:R-:W-:Y:S05]  /*22c00*/  BRA `(.L_x_2393) ;  /* 0xffffff1c00fc7947 */ /* 0x000fea000383ffff */
.L_x_2402:
[----:B-1----:R1:W2:Y:S02]  /*22c10*/  SYNCS.PHASECHK.TRANS64.TRYWAIT P2, [R0+URZ+0x34830], R11 ;  /* 0x0348300b000075a7 */ /* 0x0022a4000804017f */
[----:B--2---:R-:W-:Y:S05]  /*22c20*/  @!P2 NANOSLEEP.SYNCS 0x989680 ;  /* 0x009896800000a95d */ /* 0x004fea0003900000 */
[----:B------:R-:W2:Y:S02]  /*22c30*/  @!P2 SYNCS.PHASECHK.TRANS64 P2, [R0+URZ+0x34830], R11 ;  /* 0x0348300b0000a5a7 */ /* 0x000ea4000804007f */
[----:B--2---:R-:W-:Y:S05]  /*22c40*/  @!P2 BRA `(.L_x_2402) ;  /* 0xfffffffc00f0a947 */ /* 0x004fea000383ffff */
[----:B------:R-:W-:Y:S05]  /*22c50*/  BRA `(.L_x_2401) ;  /* 0xffffff4000787947 */ /* 0x000fea000383ffff */
.L_x_2407:
[----:B-1----:R1:W2:Y:S02]  /*22c60*/  SYNCS.PHASECHK.TRANS64.TRYWAIT P2, [R15+URZ+0x34850], R0 ;  /* 0x034850000f0075a7 */ /* 0x0022a4000804017f */
[----:B--2---:R-:W-:Y:S05]  /*22c70*/  @!P2 NANOSLEEP.SYNCS 0x989680 ;  /* 0x009896800000a95d */ /* 0x004fea0003900000 */
[----:B------:R-:W2:Y:S02]  /*22c80*/  @!P2 SYNCS.PHASECHK.TRANS64 P2, [R15+URZ+0x34850], R0 ;  /* 0x034850000f00a5a7 */ /* 0x000ea4000804007f */
[----:B--2---:R-:W-:Y:S05]  /*22c90*/  @!P2 BRA `(.L_x_2407) ;  /* 0xfffffffc00f0a947 */ /* 0x004fea000383ffff */
[----:B------:R-:W-:Y:S05]  /*22ca0*/  BRA `(.L_x_2406) ;  /* 0xffffff4c00587947 */ /* 0x000fea000383ffff */
.L_x_2413:
[----:B-1----:R1:W2:Y:S02]  /*22cb0*/  SYNCS.PHASECHK.TRANS64.TRYWAIT P0, [R12+URZ+0x34850], R3 ;  /* 0x034850030c0075a7 */ /* 0x0022a4000800017f */
[----:B--2---:R-:W-:Y:S05]  /*22cc0*/  @!P0 NANOSLEEP.SYNCS 0x989680 ;  /* 0x009896800000895d */ /* 0x004fea0003900000 */
[----:B------:R-:W2:Y:S02]  /*22cd0*/  @!P0 SYNCS.PHASECHK.TRANS64 P0, [R12+URZ+0x34850], R3 ;  /* 0x034850030c0085a7 */ /* 0x000ea4000800007f */
[----:B--2---:R-:W-:Y:S05]  /*22ce0*/  @!P0 BRA `(.L_x_2413) ;  /* 0xfffffffc00f08947 */ /* 0x004fea000383ffff */
[----:B------:R-:W-:Y:S05]  /*22cf0*/  BRA `(.L_x_2412) ;  /* 0xffffff68007c7947 */ /* 0x000fea000383ffff */
.L_x_2447:
[----:B------:R-:W0:Y:S01]  /*22d00*/  S2R R6, SR_TID.X ;  /* 0x0000000000067919 */ /* 0x000e220000002100 */
[----:B------:R-:W-:Y:S01]  /*22d10*/  BSSY B1, `(.L_x_2592) ;  /* 0x000000a000017945 */ /* 0x000fe20003800000 */
[----:B------:R-:W-:Y:S01]  /*22d20*/  MOV R12, RZ ;  /* 0x000000ff000c7202 */ /* 0x000fe20000000f00 */
        /* <DEDUP_REMOVED lines=8> */
.L_x_2593:
[----:B------:R-:W-:Y:S05]  /*22db0*/  BSYNC B1 ;  /* 0x0000000000017941 */ /* 0x000fea0003800000 */
.L_x_2592:
[----:B------:R-:W-:Y:S05]  /*22dc0*/  BRA `(.L_x_2594) ;  /* 0xffffffa400247947 */ /* 0x000fea000383ffff */
.L_x_2448:
[----:B------:R-:W-:Y:S01]  /*22dd0*/  BSSY B1, `(.L_x_2595) ;  /* 0x0000006000017945 */ /* 0x000fe20003800000 */
[----:B------:R-:W-:-:S07]  /*22de0*/  MOV R15, 0xffffffff ;  /* 0xffffffff000f7802 */ /* 0x000fce0000000f00 */
[----:B------:R-:W-:Y:S05]  /*22df0*/  WARPSYNC.COLLECTIVE R15, `(.L_x_2596) ;  /* 0x000000000f0c7348 */ /* 0x000fea0003c00000 */
[----:B------:R-:W-:Y:S02]  /*22e00*/  ELECT P6, UR62, PT ;  /* 0x00000000003e782f */ /* 0x000fe400038c0000 */
[----:B------:R-:W-:Y:S01]  /*22e10*/  MOV R14, UR62 ;  /* 0x0000003e000e7c02 */ /* 0x000fe20008000f00 */
[----:B------:R-:W-:Y:S10]  /*22e20*/  ENDCOLLECTIVE ;  /* 0x000000000000791b */ /* 0x000ff40003800000 */
.L_x_2596:
[----:B------:R-:W-:Y:S05]  /*22e30*/  BSYNC B1 ;  /* 0x0000000000017941 */ /* 0x000fea0003800000 */
.L_x_2595:
[----:B------:R-:W-:Y:S05]  /*22e40*/  BRA `(.L_x_2597) ;  /* 0xffffffa400107947 */ /* 0x000fea000383ffff */
.L_x_2450:
[----:B0-----:R0:W1:Y:S02]  /*22e50*/  SYNCS.PHASECHK.TRANS64.TRYWAIT P0, [R5+URZ+0x34820], R6 ;  /* 0x03482006050075a7 */ /* 0x001064000800017f */
[----:B-1----:R-:W-:Y:S05]  /*22e60*/  @!P0 NANOSLEEP.SYNCS 0x989680 ;  /* 0x009896800000895d */ /* 0x002fea0003900000 */
[----:B------:R-:W1:Y:S02]  /*22e70*/  @!P0 SYNCS.PHASECHK.TRANS64 P0, [R5+URZ+0x34820], R6 ;  /* 0x03482006050085a7 */ /* 0x000e64000800007f */
[----:B-1----:R-:W-:Y:S05]  /*22e80*/  @!P0 BRA `(.L_x_2450) ;  /* 0xfffffffc00f08947 */ /* 0x002fea000383ffff */
[----:B------:R-:W-:Y:S05]  /*22e90*/  BRA `(.L_x_2598) ;  /* 0xffffffa4002c7947 */ /* 0x000fea000383ffff */
.L_x_2453:
[----:B0-----:R0:W1:Y:S02]  /*22ea0*/  SYNCS.PHASECHK.TRANS64.TRYWAIT P0, [R6+URZ+0x348a0], R8 ;  /* 0x0348a008060075a7 */ /* 0x001064000800017f */
[----:B-1----:R-:W-:Y:S05]  /*22eb0*/  @!P0 NANOSLEEP.SYNCS 0x989680 ;  /* 0x009896800000895d */ /* 0x002fea0003900000 */
[----:B------:R-:W1:Y:S02]  /*22ec0*/  @!P0 SYNCS.PHASECHK.TRANS64 P0, [R6+URZ+0x348a0], R8 ;  /* 0x0348a008060085a7 */ /* 0x000e64000800007f */
[----:B-1----:R-:W-:Y:S05]  /*22ed0*/  @!P0 BRA `(.L_x_2453) ;  /* 0xfffffffc00f08947 */ /* 0x002fea000383ffff */
[----:B------:R-:W-:Y:S05]  /*22ee0*/  BRA `(.L_x_2599) ;  /* 0xffffffa4003c7947 */ /* 0x000fea000383ffff */
.L_x_2455:
[----:B-1----:R1:W2:Y:S02]  /*22ef0*/  SYNCS.PHASECHK.TRANS64.TRYWAIT P0, [R6+URZ+0x348c0], R8 ;  /* 0x0348c008060075a7 */ /* 0x0022a4000800017f */
[----:B--2---:R-:W-:Y:S05]  /*22f00*/  @!P0 NANOSLEEP.SYNCS 0x989680 ;  /* 0x009896800000895d */ /* 0x004fea0003900000 */
[----:B------:R-:W2:Y:S02]  /*22f10*/  @!P0 SYNCS.PHASECHK.TRANS64 P0, [R6+URZ+0x348c0], R8 ;  /* 0x0348c008060085a7 */ /* 0x000ea4000800007f */
[----:B--2---:R-:W-:Y:S05]  /*22f20*/  @!P0 BRA `(.L_x_2455) ;  /* 0xfffffffc00f08947 */ /* 0x004fea000383ffff */
[----:B------:R-:W-:Y:S05]  /*22f30*/  BRA `(.L_x_2600) ;  /* 0xffffffa400cc7947 */ /* 0x000fea000383ffff */
.L_x_2459:
[----:B0-----:R0:W1:Y:S02]  /*22f40*/  SYNCS.PHASECHK.TRANS64.TRYWAIT P0, [R7+URZ+0x348a0], R8 ;  /* 0x0348a008070075a7 */ /* 0x001064000800017f */
[----:B-1----:R-:W-:Y:S05]  /*22f50*/  @!P0 NANOSLEEP.SYNCS 0x989680 ;  /* 0x009896800000895d */ /* 0x002fea0003900000 */
[----:B------:R-:W1:Y:S02]  /*22f60*/  @!P0 SYNCS.PHASECHK.TRANS64 P0, [R7+URZ+0x348a0], R8 ;  /* 0x0348a008070085a7 */ /* 0x000e64000800007f */
[----:B-1----:R-:W-:Y:S05]  /*22f70*/  @!P0 BRA `(.L_x_2459) ;  /* 0xfffffffc00f08947 */ /* 0x002fea000383ffff */
[----:B------:R-:W-:Y:S05]  /*22f80*/  BRA `(.L_x_2601) ;  /* 0xffffffa800a87947 */ /* 0x000fea000383ffff */
.L_x_2461:
[----:B-1----:R1:W2:Y:S02]  /*22f90*/  SYNCS.PHASECHK.TRANS64.TRYWAIT P1, [R7+URZ+0x348c0], R8 ;  /* 0x0348c008070075a7 */ /* 0x0022a4000802017f */
[----:B--2---:R-:W-:Y:S05]  /*22fa0*/  @!P1 NANOSLEEP.SYNCS 0x989680 ;  /* 0x009896800000995d */ /* 0x004fea0003900000 */
[----:B------:R-:W2:Y:S02]  /*22fb0*/  @!P1 SYNCS.PHASECHK.TRANS64 P1, [R7+URZ+0x348c0], R8 ;  /* 0x0348c008070095a7 */ /* 0x000ea4000802007f */
[----:B--2---:R-:W-:Y:S05]  /*22fc0*/  @!P1 BRA `(.L_x_2461) ;  /* 0xfffffffc00f09947 */ /* 0x004fea000383ffff */
[----:B------:R-:W-:Y:S05]  /*22fd0*/  BRA `(.L_x_2602) ;  /* 0xffffffac00307947 */ /* 0x000fea000383ffff */
.L_x_2473:
[----:B------:R-:W0:Y:S01]  /*22fe0*/  S2R R7, SR_TID.X ;  /* 0x0000000000077919 */ /* 0x000e220000002100 */
[----:B------:R-:W-:Y:S01]  /*22ff0*/  BSSY B0, `(.L_x_2603) ;  /* 0x000000a000007945 */ /* 0x000fe20003800000 */
[----:B------:R-:W-:Y:S01]  /*23000*/  IMAD.MOV.U32 R12, RZ, RZ, RZ ;  /* 0x000000ffff0c7224 */ /* 0x000fe200078e00ff */
[----:B------:R-:W-:Y:S01]  /*23010*/  MOV R11, 0x1f ;  /* 0x0000001f000b7802 */ /* 0x000fe20000000f00 */
[----:B------:R-:W-:Y:S01]  /*23020*/  IMAD.MOV.U32 R15, RZ, RZ, -0x1 ;  /* 0xffffffffff0f7424 */ /* 0x000fe200078e00ff */
[----:B0-----:R-:W-:-:S04]  /*23030*/  SHF.R.U32.HI R7, RZ, 0x5, R7 ;  /* 0x00000005ff077819 */ /* 0x001fc80000011607 */
[----:B------:R-:W-:-:S05]  /*23040*/  LOP3.LUT R7, R7, 0x3, RZ, 0xc0, !PT ;  /* 0x0000000307077812 */ /* 0x000fca00078ec0ff */
[----:B------:R-:W-:-:S07]  /*23050*/  IMAD.MOV.U32 R13, RZ, RZ, R7 ;  /* 0x000000ffff0d7224 */ /* 0x000fce00078e0007 */
[----:B------:R-:W-:Y:S05]  /*23060*/  WARPSYNC.COLLECTIVE R15, `(.L_x_2604) ;  /* 0x000000000f087348 */ /* 0x000fea0003c00000 */
[----:B------:R0:W1:Y:S02]  /*23070*/  SHFL.IDX P6, R14, R13, R12, R11 ;  /* 0x0000000c0d0e7389 */ /* 0x00006400000c000b */
[----:B01----:R-:W-:Y:S01]  /*23080*/  ENDCOLLECTIVE ;  /* 0x000000000000791b */ /* 0x003fe20003800000 */
.L_x_2604:
[----:B------:R-:W-:Y:S05]  /*23090*/  BSYNC B0 ;  /* 0x0000000000007941 */ /* 0x000fea0003800000 */
.L_x_2603:
[----:B------:R-:W-:Y:S05]  /*230a0*/  BRA `(.L_x_2605) ;  /* 0xffffffb800387947 */ /* 0x000fea000383ffff */
.L_x_2474:
[----:B------:R-:W-:Y:S01]  /*230b0*/  BSSY B0, `(.L_x_2606) ;  /* 0x0000006000007945 */ /* 0x000fe20003800000 */
[----:B------:R-:W-:-:S07]  /*230c0*/  IMAD.MOV.U32 R15, RZ, RZ, -0x1 ;  /* 0xffffffffff0f7424 */ /* 0x000fce00078e00ff */
[----:B------:R-:W-:Y:S05]  /*230d0*/  WARPSYNC.COLLECTIVE R15, `(.L_x_2607) ;  /* 0x000000000f0c7348 */ /* 0x000fea0003c00000 */
[----:B------:R-:W-:Y:S02]  /*230e0*/  ELECT P6, UR62, PT ;  /* 0x00000000003e782f */ /* 0x000fe400038c0000 */
[----:B------:R-:W-:Y:S01]  /*230f0*/  MOV R14, UR62 ;  /* 0x0000003e000e7c02 */ /* 0x000fe20008000f00 */
[----:B------:R-:W-:Y:S10]  /*23100*/  ENDCOLLECTIVE ;  /* 0x000000000000791b */ /* 0x000ff40003800000 */
.L_x_2607:
[----:B------:R-:W-:Y:S05]  /*23110*/  BSYNC B0 ;  /* 0x0000000000007941 */ /* 0x000fea0003800000 */
.L_x_2606:
[----:B------:R-:W-:Y:S05]  /*23120*/  BRA `(.L_x_2608) ;  /* 0xffffffb800287947 */ /* 0x000fea000383ffff */
.L_x_2477:
[----:B0-----:R0:W1:Y:S02]  /*23130*/  SYNCS.PHASECHK.TRANS64.TRYWAIT P0, [R7+URZ+0x34840], R10 ;  /* 0x0348400a070075a7 */ /* 0x001064000800017f */
[----:B-1----:R-:W-:Y:S05]  /*23140*/  @!P0 NANOSLEEP.SYNCS 0x989680 ;  /* 0x009896800000895d */ /* 0x002fea0003900000 */
[----:B------:R-:W1:Y:S02]  /*23150*/  @!P0 SYNCS.PHASECHK.TRANS64 P0, [R7+URZ+0x34840], R10 ;  /* 0x0348400a070085a7 */ /* 0x000e64000800007f */
[----:B-1----:R-:W-:Y:S05]  /*23160*/  @!P0 BRA `(.L_x_2477) ;  /* 0xfffffffc00f08947 */ /* 0x002fea000383ffff */
[----:B------:R-:W-:Y:S05]  /*23170*/  BRA `(.L_x_2609) ;  /* 0xffffffb8008c7947 */ /* 0x000fea000383ffff */
.L_x_2480:
        /* <DEDUP_REMOVED lines=8> */
.L_x_2488:
[----:B0-----:R0:W1:Y:S02]  /*23200*/  SYNCS.PHASECHK.TRANS64.TRYWAIT P0, [R7+URZ+0x34840], R8 ;  /* 0x03484008070075a7 */ /* 0x001064000800017f */
[----:B-1----:R-:W-:Y:S05]  /*23210*/  @!P0 NANOSLEEP.SYNCS 0x989680 ;  /* 0x009896800000895d */ /* 0x002fea0003900000 */
[----:B------:R-:W1:Y:S02]  /*23220*/  @!P0 SYNCS.PHASECHK.TRANS64 P0, [R7+URZ+0x34840], R8 ;  /* 0x03484008070085a7 */ /* 0x000e64000800007f */
[----:B-1----:R-:W-:Y:S05]  /*23230*/  @!P0 BRA `(.L_x_2488) ;  /* 0xfffffffc00f08947 */ /* 0x002fea000383ffff */
[----:B------:R-:W-:Y:S05]  /*23240*/  BRA `(.L_x_2611) ;  /* 0xffffffc000887947 */ /* 0x000fea000383ffff */
.L_x_2490:
[----:B0-----:R0:W1:Y:S02]  /*23250*/  SYNCS.PHASECHK.TRANS64.TRYWAIT P0, [R8+URZ+0x60], R7 ;  /* 0x00006007080075a7 */ /* 0x001064000800017f */
[----:B-1----:R-:W-:Y:S05]  /*23260*/  @!P0 NANOSLEEP.SYNCS 0x989680 ;  /* 0x009896800000895d */ /* 0x002fea0003900000 */
[----:B------:R-:W1:Y:S02]  /*23270*/  @!P0 SYNCS.PHASECHK.TRANS64 P0, [R8+URZ+0x60], R7 ;  /* 0x00006007080085a7 */ /* 0x000e64000800007f */
[----:B-1----:R-:W-:Y:S05]  /*23280*/  @!P0 BRA `(.L_x_2490) ;  /* 0xfffffffc00f08947 */ /* 0x002fea000383ffff */
[----:B------:R-:W-:Y:S05]  /*23290*/  BRA `(.L_x_2612) ;  /* 0xffffffc400347947 */ /* 0x000fea000383ffff */
.L_x_2495:
[----:B-1----:R1:W2:Y:S02]  /*232a0*/  SYNCS.PHASECHK.TRANS64.TRYWAIT P0, [R2+URZ+0x34840], R3 ;  /* 0x03484003020075a7 */ /* 0x0022a4000800017f */
[----:B--2---:R-:W-:Y:S05]  /*232b0*/  @!P0 NANOSLEEP.SYNCS 0x989680 ;  /* 0x009896800000895d */ /* 0x004fea0003900000 */
[----:B------:R-:W2:Y:S02]  /*232c0*/  @!P0 SYNCS.PHASECHK.TRANS64 P0, [R2+URZ+0x34840], R3 ;  /* 0x03484003020085a7 */ /* 0x000ea4000800007f */
[----:B--2---:R-:W-:Y:S05]  /*232d0*/  @!P0 BRA `(.L_x_2495) ;  /* 0xfffffffc00f08947 */ /* 0x004fea000383ffff */
[----:B------:R-:W-:Y:S05]  /*232e0*/  BRA `(.L_x_2613) ;  /* 0xffffffc800907947 */ /* 0x000fea000383ffff */
.L_x_2497:
[----:B0-----:R0:W1:Y:S02]  /*232f0*/  SYNCS.PHASECHK.TRANS64.TRYWAIT P1, [R3+URZ+0x60], R2 ;  /* 0x00006002030075a7 */ /* 0x001064000802017f */
[----:B-1----:R-:W-:Y:S05]  /*23300*/  @!P1 NANOSLEEP.SYNCS 0x989680 ;  /* 0x009896800000995d */ /* 0x002fea0003900000 */
[----:B------:R-:W1:Y:S02]  /*23310*/  @!P1 SYNCS.PHASECHK.TRANS64 P1, [R3+URZ+0x60], R2 ;  /* 0x00006002030095a7 */ /* 0x000e64000802007f */
[----:B-1----:R-:W-:Y:S05]  /*23320*/  @!P1 BRA `(.L_x_2497) ;  /* 0xfffffffc00f09947 */ /* 0x002fea000383ffff */
[----:B------:R-:W-:Y:S05]  /*23330*/  BRA `(.L_x_2614) ;  /* 0xffffffcc003c7947 */ /* 0x000fea000383ffff */
.L_x_2502:
[----:B--2---:R2:W3:Y:S02]  /*23340*/  SYNCS.PHASECHK.TRANS64.TRYWAIT P0, [R2+URZ+0x34840], R3 ;  /* 0x03484003020075a7 */ /* 0x0044e4000800017f */
[----:B---3--:R-:W-:Y:S05]  /*23350*/  @!P0 NANOSLEEP.SYNCS 0x989680 ;  /* 0x009896800000895d */ /* 0x008fea0003900000 */
[----:B------:R-:W3:Y:S02]  /*23360*/  @!P0 SYNCS.PHASECHK.TRANS64 P0, [R2+URZ+0x34840], R3 ;  /* 0x03484003020085a7 */ /* 0x000ee4000800007f */
[----:B---3--:R-:W-:Y:S05]  /*23370*/  @!P0 BRA `(.L_x_2502) ;  /* 0xfffffffc00f08947 */ /* 0x008fea000383ffff */
[----:B------:R-:W-:Y:S05]  /*23380*/  BRA `(.L_x_2615) ;  /* 0xffffffd000587947 */ /* 0x000fea000383ffff */
.L_x_2504:
[----:B0-----:R0:W1:Y:S02]  /*23390*/  SYNCS.PHASECHK.TRANS64.TRYWAIT P1, [R2+URZ+0x60], R9 ;  /* 0x00006009020075a7 */ /* 0x001064000802017f */
[----:B-1----:R-:W-:Y:S05]  /*233a0*/  @!P1 NANOSLEEP.SYNCS 0x989680 ;  /* 0x009896800000995d */ /* 0x002fea0003900000 */
[----:B------:R-:W1:Y:S02]  /*233b0*/  @!P1 SYNCS.PHASECHK.TRANS64 P1, [R2+URZ+0x60], R9 ;  /* 0x00006009020095a7 */ /* 0x000e64000802007f */
[----:B-1----:R-:W-:Y:S05]  /*233c0*/  @!P1 BRA `(.L_x_2504) ;  /* 0xfffffffc00f09947 */ /* 0x002fea000383ffff */
[----:B------:R-:W-:Y:S05]  /*233d0*/  BRA `(.L_x_2616) ;  /* 0xffffffd400087947 */ /* 0x000fea000383ffff */
.L_x_2511:
[----:B-1----:R1:W2:Y:S02]  /*233e0*/  SYNCS.PHASECHK.TRANS64.TRYWAIT P0, [R3+URZ+0x34860], R0 ;  /* 0x03486000030075a7 */ /* 0x0022a4000800017f */
[----:B--2---:R-:W-:Y:S05]  /*233f0*/  @!P0 NANOSLEEP.SYNCS 0x989680 ;  /* 0x009896800000895d */ /* 0x004fea0003900000 */
[----:B------:R-:W2:Y:S02]  /*23400*/  @!P0 SYNCS.PHASECHK.TRANS64 P0, [R3+URZ+0x34860], R0 ;  /* 0x03486000030085a7 */ /* 0x000ea4000800007f */
[----:B--2---:R-:W-:Y:S05]  /*23410*/  @!P0 BRA `(.L_x_2511) ;  /* 0xfffffffc00f08947 */ /* 0x004fea000383ffff */
[----:B------:R-:W-:Y:S05]  /*23420*/  BRA `(.L_x_2617) ;  /* 0xffffffd8000c7947 */ /* 0x000fea000383ffff */
.L_x_2513:
[----:B------:R-:W-:Y:S01]  /*23430*/  BSSY B0, `(.L_x_2618) ;  /* 0x0000008000007945 */ /* 0x000fe20003800000 */
[----:B------:R-:W-:Y:S01]  /*23440*/  MOV R13, R16 ;  /* 0x00000010000d7202 */ /* 0x000fe20000000f00 */
[----:B------:R-:W-:Y:S01]  /*23450*/  IMAD.MOV.U32 R12, RZ, RZ, RZ ;  /* 0x000000ffff0c7224 */ /* 0x000fe200078e00ff */
[----:B0-----:R-:W-:Y:S01]  /*23460*/  MOV R15, 0xffffffff ;  /* 0xffffffff000f7802 */ /* 0x001fe20000000f00 */
[----:B------:R-:W-:-:S07]  /*23470*/  IMAD.MOV.U32 R11, RZ, RZ, 0x1f ;  /* 0x0000001fff0b7424 */ /* 0x000fce00078e00ff */
[----:B-1----:R-:W-:Y:S05]  /*23480*/  WARPSYNC.COLLECTIVE R15, `(.L_x_2619) ;  /* 0x000000000f087348 */ /* 0x002fea0003c00000 */
[----:B------:R0:W2:Y:S02]  /*23490*/  SHFL.IDX P6, R14, R13, R12, R11 ;  /* 0x0000000c0d0e7389 */ /* 0x0000a400000c000b */
[----:B012---:R-:W-:Y:S01]  /*234a0*/  ENDCOLLECTIVE ;  /* 0x000000000000791b */ /* 0x007fe20003800000 */
.L_x_2619:
[----:B------:R-:W-:Y:S05]  /*234b0*/  BSYNC B0 ;  /* 0x0000000000007941 */ /* 0x000fea0003800000 */
.L_x_2618:
[----:B------:R-:W-:Y:S01]  /*234c0*/  IMAD.MOV.U32 R13, RZ, RZ, R16 ;  /* 0x000000ffff0d7224 */ /* 0x000fe200078e0010 */
[----:B------:R-:W-:Y:S01]  /*234d0*/  MOV R12, 0x1 ;  /* 0x00000001000c7802 */ /* 0x000fe20000000f00 */
[----:B------:R-:W-:Y:S02]  /*234e0*/  IMAD.MOV.U32 R11, RZ, RZ, 0x1f ;  /* 0x0000001fff0b7424 */ /* 0x000fe400078e00ff */
[----:B------:R-:W-:Y:S02]  /*234f0*/  IMAD.MOV.U32 R15, RZ, RZ, -0x1 ;  /* 0xffffffffff0f7424 */ /* 0x000fe400078e00ff */
[----:B------:R-:W-:-:S07]  /*23500*/  IMAD.MOV.U32 R4, RZ, RZ, R14 ;  /* 0x000000ffff047224 */ /* 0x000fce00078e000e */
[----:B------:R-:W-:Y:S05]  /*23510*/  WARPSYNC.COLLECTIVE R15, `(.L_x_2620) ;  /* 0x000000000f087348 */ /* 0x000fea0003c00000 */
[----:B------:R0:W1:Y:S02]  /*23520*/  SHFL.IDX P6, R14, R13, R12, R11 ;  /* 0x0000000c0d0e7389 */ /* 0x00006400000c000b */
[----:B01----:R-:W-:Y:S01]  /*23530*/  ENDCOLLECTIVE ;  /* 0x000000000000791b */ /* 0x003fe20003800000 */
.L_x_2620:
[----:B------:R-:W-:Y:S01]  /*23540*/  MOV R16, R14 ;  /* 0x0000000e00107202 */ /* 0x000fe20000000f00 */
[----:B------:R-:W-:Y:S06]  /*23550*/  BRA `(.L_x_2621) ;  /* 0xffffffd800947947 */ /* 0x000fec000383ffff */
.L_x_2516:
[----:B------:R-:W-:Y:S01]  /*23560*/  BSSY B0, `(.L_x_2622) ;  /* 0x0000008000007945 */ /* 0x000fe20003800000 */
[----:B-----5:R-:W-:Y:S01]  /*23570*/  IMAD.MOV.U32 R13, RZ, RZ, R17 ;  /* 0x000000ffff0d7224 */ /* 0x020fe200078e0011 */
[----:B------:R-:W-:Y:S01]  /*23580*/  MOV R11, RZ ;  /* 0x000000ff000b7202 */ /* 0x000fe20000000f00 */
[----:B------:R-:W-:Y:S02]  /*23590*/  IMAD.MOV.U32 R12, RZ, RZ, 0x1 ;  /* 0x00000001ff0c7424 */ /* 0x000fe400078e00ff */
[----:B0-----:R-:W-:-:S07]  /*235a0*/  IMAD.MOV.U32 R15, RZ, RZ, -0x1 ;  /* 0xffffffffff0f7424 */ /* 0x001fce00078e00ff */
[----:B-1234-:R-:W-:Y:S05]  /*235b0*/  WARPSYNC.COLLECTIVE R15, `(.L_x_2623) ;  /* 0x000000000f087348 */ /* 0x01efea0003c00000 */
[----:B------:R0:W0:Y:S02]  /*235c0*/  SHFL.UP P6, R14, R13, R12, R11 ;  /* 0x0400000c0d0e7389 */ /* 0x00002400000c000b */
[----:B01234-:R-:W-:Y:S01]  /*235d0*/  ENDCOLLECTIVE ;  /* 0x000000000000791b */ /* 0x01ffe20003800000 */
.L_x_2623:
[----:B------:R-:W-:Y:S05]  /*235e0*/  BSYNC B0 ;  /* 0x0000000000007941 */ /* 0x000fea0003800000 */
.L_x_2622:
[C---:B------:R-:W-:Y:S01]  /*235f0*/  ISETP.NE.AND P0, PT, R7.reuse, RZ, PT ;  /* 0x000000ff0700720c */ /* 0x040fe20003f05270 */
[----:B------:R-:W-:Y:S01]  /*23600*/  IMAD.MOV.U32 R11, RZ, RZ, RZ ;  /* 0x000000ffff0b7224 */ /* 0x000fe200078e00ff */
[----:B------:R-:W-:Y:S01]  /*23610*/  MOV R12, 0x2 ;  /* 0x00000002000c7802 */ /* 0x000fe20000000f00 */
[----:B------:R-:W-:Y:S01]  /*23620*/  IMAD.MOV.U32 R15, RZ, RZ, -0x1 ;  /* 0xffffffffff0f7424 */ /* 0x000fe200078e00ff */
[----:B------:R-:W-:Y:S02]  /*23630*/  SEL R14, R14, RZ, P0 ;  /* 0x000000ff0e0e7207 */ /* 0x000fe40000000000 */
[----:B------:R-:W-:-:S03]  /*23640*/  ISETP.GE.U32.AND P0, PT, R7, 0x2, PT ;  /* 0x000000020700780c */ /* 0x000fc60003f06070 */
[----:B------:R-:W-:-:S10]  /*23650*/  IMAD.IADD R13, R17, 0x1, R14 ;  /* 0x00000001110d7824 */ /* 0x000fd400078e020e */
[----:B------:R-:W-:Y:S05]  /*23660*/  WARPSYNC.COLLECTIVE R15, `(.L_x_2624) ;  /* 0x000000000f087348 */ /* 0x000fea0003c00000 */
[----:B------:R0:W1:Y:S02]  /*23670*/  SHFL.UP P6, R14, R13, R12, R11 ;  /* 0x0400000c0d0e7389 */ /* 0x00006400000c000b */
[----:B01----:R-:W-:Y:S01]  /*23680*/  ENDCOLLECTIVE ;  /* 0x000000000000791b */ /* 0x003fe20003800000 */
.L_x_2624:
        /* <DEDUP_REMOVED lines=8> */
.L_x_2625:
        /* <DEDUP_REMOVED lines=8> */
.L_x_2626:
        /* <DEDUP_REMOVED lines=8> */
.L_x_2627:
[----:B------:R-:W-:Y:S01]  /*23810*/  IMAD.MOV.U32 R12, RZ, RZ, 0x1f ;  /* 0x0000001fff0c7424 */ /* 0x000fe200078e00ff */
[----:B------:R-:W-:Y:S02]  /*23820*/  MOV R11, 0x1f ;  /* 0x0000001f000b7802 */ /* 0x000fe40000000f00 */
[----:B------:R-:W-:-:S04]  /*23830*/  SEL R3, R14, RZ, P0 ;  /* 0x000000ff0e037207 */ /* 0x000fc80000000000 */
[----:B------:R-:W-:-:S05]  /*23840*/  IADD3 R2, R6, R3, RZ ;  /* 0x0000000306027210 */ /* 0x000fca0007ffe0ff */
[----:B------:R-:W-:-:S07]  /*23850*/  IMAD.MOV.U32 R13, RZ, RZ, R2 ;  /* 0x000000ffff0d7224 */ /* 0x000fce00078e0002 */
[----:B------:R-:W-:Y:S05]  /*23860*/  WARPSYNC.COLLECTIVE R15, `(.L_x_2628) ;  /* 0x000000000f087348 */ /* 0x000fea0003c00000 */
[----:B------:R0:W1:Y:S02]  /*23870*/  SHFL.IDX P6, R14, R13, R12, R11 ;  /* 0x0000000c0d0e7389 */ /* 0x00006400000c000b */
[----:B01----:R-:W-:Y:S01]  /*23880*/  ENDCOLLECTIVE ;  /* 0x000000000000791b */ /* 0x003fe20003800000 */
.L_x_2628:
[----:B------:R-:W-:Y:S05]  /*23890*/  BRA `(.L_x_2629) ;  /* 0xffffffd800587947 */ /* 0x000fea000383ffff */
.L_x_2521:
[----:B------:R-:W-:Y:S01]  /*238a0*/  BSSY B0, `(.L_x_2630) ;  /* 0x0000008000007945 */ /* 0x000fe20003800000 */
[----:B-----5:R-:W-:Y:S01]  /*238b0*/  IMAD.MOV.U32 R13, RZ, RZ, R17 ;  /* 0x000000ffff0d7224 */ /* 0x020fe200078e0011 */
[----:B------:R-:W-:Y:S01]  /*238c0*/  MOV R11, RZ ;  /* 0x000000ff000b7202 */ /* 0x000fe20000000f00 */
[----:B------:R-:W-:Y:S02]  /*238d0*/  IMAD.MOV.U32 R12, RZ, RZ, 0x1 ;  /* 0x00000001ff0c7424 */ /* 0x000fe400078e00ff */
[----:B------:R-:W-:-:S07]  /*238e0*/  IMAD.MOV.U32 R15, RZ, RZ, -0x1 ;  /* 0xffffffffff0f7424 */ /* 0x000fce00078e00ff */
[----:B01----:R-:W-:Y:S05]  /*238f0*/  WARPSYNC.COLLECTIVE R15, `(.L_x_2631) ;  /* 0x000000000f087348 */ /* 0x003fea0003c00000 */
[----:B------:R2:W3:Y:S02]  /*23900*/  SHFL.UP P6, R14, R13, R12, R11 ;  /* 0x0400000c0d0e7389 */ /* 0x0004e400000c000b */
[----:B0123--:R-:W-:Y:S01]  /*23910*/  ENDCOLLECTIVE ;  /* 0x000000000000791b */ /* 0x00ffe20003800000 */
.L_x_2631:
[----:B------:R-:W-:Y:S05]  /*23920*/  BSYNC B0 ;  /* 0x0000000000007941 */ /* 0x000fea0003800000 */
.L_x_2630:
        /* <DEDUP_REMOVED lines=10> */
.L_x_2632:
        /* <DEDUP_REMOVED lines=8> */
.L_x_2633:
        /* <DEDUP_REMOVED lines=8> */
.L_x_2634:
        /* <DEDUP_REMOVED lines=8> */
.L_x_2635:
        /* <DEDUP_REMOVED lines=8> */
.L_x_2636:
[----:B------:R-:W-:Y:S05]  /*23bd0*/  BRA `(.L_x_2637) ;  /* 0xffffffd8003c7947 */ /* 0x000fea000383ffff */
.L_x_2523:
[----:B------:R-:W-:Y:S01]  /*23be0*/  BSSY B0, `(.L_x_2638) ;  /* 0x0000006000007945 */ /* 0x000fe20003800000 */
[----:B------:R-:W-:Y:S01]  /*23bf0*/  PLOP3.LUT P6, PT, P6, PT, PT, 0x8, 0x0 ;  /* 0x000000000000781c */ /* 0x000fe200037ce170 */
[----:B------:R-:W-:-:S12]  /*23c00*/  IMAD.MOV.U32 R15, RZ, RZ, -0x1 ;  /* 0xffffffffff0f7424 */ /* 0x000fd800078e00ff */
[----:B0-----:R-:W-:Y:S05]  /*23c10*/  WARPSYNC.COLLECTIVE R15, `(.L_x_2639) ;  /* 0x000000000f087348 */ /* 0x001fea0003c00000 */
[----:B------:R-:W-:Y:S01]  /*23c20*/  VOTE.ANY R14, PT, P6 ;  /* 0x00000000000e7806 */ /* 0x000fe200030e0100 */
[----:B0-----:R-:W-:Y:S06]  /*23c30*/  ENDCOLLECTIVE ;  /* 0x000000000000791b */ /* 0x001fec0003800000 */
.L_x_2639:
[----:B------:R-:W-:Y:S05]  /*23c40*/  BSYNC B0 ;  /* 0x0000000000007941 */ /* 0x000fea0003800000 */
.L_x_2638:
[----:B------:R-:W-:Y:S01]  /*23c50*/  IMAD.MOV.U32 R3, RZ, RZ, R14 ;  /* 0x000000ffff037224 */ /* 0x000fe200078e000e */
[----:B------:R-:W-:Y:S01]  /*23c60*/  MOV R13, R17 ;  /* 0x00000011000d7202 */ /* 0x000fe20000000f00 */
[----:B------:R-:W-:Y:S01]  /*23c70*/  IMAD.MOV.U32 R11, RZ, RZ, 0x1f ;  /* 0x0000001fff0b7424 */ /* 0x000fe200078e00ff */
[----:B------:R-:W-:Y:S01]  /*23c80*/  MOV R15, 0xffffffff ;  /* 0xffffffff000f7802 */ /* 0x000fe20000000f00 */
[----:B------:R-:W0:Y:S02]  /*23c90*/  POPC R6, R3 ;  /* 0x0000000300067309 */ /* 0x000e240000000000 */
[----:B0-----:R-:W-:-:S07]  /*23ca0*/  IMAD.MOV.U32 R12, RZ, RZ, R6 ;  /* 0x000000ffff0c7224 */ /* 0x001fce00078e0006 */
[----:B------:R-:W-:Y:S05]  /*23cb0*/  WARPSYNC.COLLECTIVE R15, `(.L_x_2640) ;  /* 0x000000000f087348 */ /* 0x000fea0003c00000 */
[----:B------:R0:W1:Y:S02]  /*23cc0*/  SHFL.IDX P6, R14, R13, R12, R11 ;  /* 0x0000000c0d0e7389 */ /* 0x00006400000c000b */
[----:B01----:R-:W-:Y:S01]  /*23cd0*/  ENDCOLLECTIVE ;  /* 0x000000000000791b */ /* 0x003fe20003800000 */
.L_x_2640:
[----:B------:R-:W-:Y:S01]  /*23ce0*/  IMAD.MOV.U32 R17, RZ, RZ, R14 ;  /* 0x000000ffff117224 */ /* 0x000fe200078e000e */
[----:B------:R-:W-:Y:S06]  /*23cf0*/  BRA `(.L_x_2641) ;  /* 0xffffffd8002c7947 */ /* 0x000fec000383ffff */
.L_x_2525:
[----:B------:R-:W-:Y:S01]  /*23d00*/  BSSY B0, `(.L_x_2642) ;  /* 0x0000007000007945 */ /* 0x000fe20003800000 */
[----:B------:R-:W-:Y:S01]  /*23d10*/  IMAD.MOV.U32 R13, RZ, RZ, R2 ;  /* 0x000000ffff0d7224 */ /* 0x000fe200078e0002 */
[----:B------:R-:W-:Y:S01]  /*23d20*/  MOV R11, 0x1f ;  /* 0x0000001f000b7802 */ /* 0x000fe20000000f00 */
[----:B------:R-:W-:-:S07]  /*23d30*/  IMAD.MOV.U32 R15, RZ, RZ, -0x1 ;  /* 0xffffffffff0f7424 */ /* 0x000fce00078e00ff */
[----:B012---:R-:W-:Y:S05]  /*23d40*/  WARPSYNC.COLLECTIVE R15, `(.L_x_2643) ;  /* 0x000000000f087348 */ /* 0x007fea0003c00000 */
[----:B------:R3:W4:Y:S02]  /*23d50*/  SHFL.IDX P6, R14, R13, R12, R11 ;  /* 0x0000000c0d0e7389 */ /* 0x00072400000c000b */
[----:B01234-:R-:W-:Y:S01]  /*23d60*/  ENDCOLLECTIVE ;  /* 0x000000000000791b */ /* 0x01ffe20003800000 */
.L_x_2643:
[----:B------:R-:W-:Y:S05]  /*23d70*/  BSYNC B0 ;  /* 0x0000000000007941 */ /* 0x000fea0003800000 */
.L_x_2642:
[----:B------:R-:W-:Y:S01]  /*23d80*/  IMAD.MOV.U32 R7, RZ, RZ, R14 ;  /* 0x000000ffff077224 */ /* 0x000fe200078e000e */
[----:B------:R-:W-:Y:S06]  /*23d90*/  BRA `(.L_x_2524) ;  /* 0xffffffd800207947 */ /* 0x000fec000383ffff */
.L_x_2529:
[----:B-1----:R1:W2:Y:S02]  /*23da0*/  SYNCS.PHASECHK.TRANS64.TRYWAIT P0, [R0+URZ+0x34820], R3 ;  /* 0x03482003000075a7 */ /* 0x0022a4000800017f */
[----:B--2---:R-:W-:Y:S05]  /*23db0*/  @!P0 NANOSLEEP.SYNCS 0x989680 ;  /* 0x009896800000895d */ /* 0x004fea0003900000 */
[----:B------:R-:W2:Y:S02]  /*23dc0*/  @!P0 SYNCS.PHASECHK.TRANS64 P0, [R0+URZ+0x34820], R3 ;  /* 0x03482003000085a7 */ /* 0x000ea4000800007f */
[----:B--2---:R-:W-:Y:S05]  /*23dd0*/  @!P0 BRA `(.L_x_2529) ;  /* 0xfffffffc00f08947 */ /* 0x004fea000383ffff */
[----:B------:R-:W-:Y:S05]  /*23de0*/  BRA `(.L_x_2644) ;  /* 0xffffffdc00947947 */ /* 0x000fea000383ffff */
.L_x_2530:
[----:B------:R-:W2:Y:S01]  /*23df0*/  S2R R2, SR_TID.X ;  /* 0x0000000000027919 */ /* 0x000ea20000002100 */
[----:B------:R-:W-:Y:S01]  /*23e00*/  BSSY B0, `(.L_x_2645) ;  /* 0x000000a000007945 */ /* 0x000fe20003800000 */
[----:B------:R-:W-:Y:S01]  /*23e10*/  IMAD.MOV.U32 R12, RZ, RZ, RZ ;  /* 0x000000ffff0c7224 */ /* 0x000fe200078e00ff */
[----:B------:R-:W-:Y:S01]  /*23e20*/  MOV R15, 0xffffffff ;  /* 0xffffffff000f7802 */ /* 0x000fe20000000f00 */
[----:B------:R-:W-:Y:S01]  /*23e30*/  IMAD.MOV.U32 R11, RZ, RZ, 0x1f ;  /* 0x0000001fff0b7424 */ /* 0x000fe200078e00ff */
[----:B--2---:R-:W-:-:S04]  /*23e40*/  SHF.R.U32.HI R2, RZ, 0x5, R2 ;  /* 0x00000005ff027819 */ /* 0x004fc80000011602 */
[----:B------:R-:W-:-:S04]  /*23e50*/  LOP3.LUT R2, R2, 0x3, RZ, 0xc0, !PT ;  /* 0x0000000302027812 */ /* 0x000fc800078ec0ff */
[----:B0-----:R-:W-:-:S07]  /*23e60*/  MOV R13, R2 ;  /* 0x00000002000d7202 */ /* 0x001fce0000000f00 */
[----:B-1----:R-:W-:Y:S05]  /*23e70*/  WARPSYNC.COLLECTIVE R15, `(.L_x_2646) ;  /* 0x000000000f087348 */ /* 0x002fea0003c00000 */
[----:B------:R0:W2:Y:S02]  /*23e80*/  SHFL.IDX P6, R14, R13, R12, R11 ;  /* 0x0000000c0d0e7389 */ /* 0x0000a400000c000b */
[----:B012---:R-:W-:Y:S01]  /*23e90*/  ENDCOLLECTIVE ;  /* 0x000000000000791b */ /* 0x007fe20003800000 */
.L_x_2646:
[----:B------:R-:W-:Y:S05]  /*23ea0*/  BSYNC B0 ;  /* 0x0000000000007941 */ /* 0x000fea0003800000 */
.L_x_2645:
[----:B------:R-:W-:Y:S05]  /*23eb0*/  BRA `(.L_x_2647) ;  /* 0xffffffdc007c7947 */ /* 0x000fea000383ffff */
.L_x_2531:
[----:B------:R-:W-:Y:S01]  /*23ec0*/  BSSY B0, `(.L_x_2648) ;  /* 0x0000006000007945 */ /* 0x000fe20003800000 */
[----:B------:R-:W-:-:S07]  /*23ed0*/  IMAD.MOV.U32 R15, RZ, RZ, -0x1 ;  /* 0xffffffffff0f7424 */ /* 0x000fce00078e00ff */
[----:B012---:R-:W-:Y:S05]  /*23ee0*/  WARPSYNC.COLLECTIVE R15, `(.L_x_2649) ;  /* 0x000000000f0c7348 */ /* 0x007fea0003c00000 */
[----:B------:R-:W-:Y:S02]  /*23ef0*/  ELECT P6, UR62, PT ;  /* 0x00000000003e782f */ /* 0x000fe400038c0000 */
[----:B------:R-:W-:Y:S01]  /*23f00*/  MOV R14, UR62 ;  /* 0x0000003e000e7c02 */ /* 0x000fe20008000f00 */
[----:B012---:R-:W-:Y:S10]  /*23f10*/  ENDCOLLECTIVE ;  /* 0x000000000000791b */ /* 0x007ff40003800000 */
.L_x_2649:
[----:B------:R-:W-:Y:S05]  /*23f20*/  BSYNC B0 ;  /* 0x0000000000007941 */ /* 0x000fea0003800000 */
.L_x_2648:
[----:B------:R-:W-:Y:S05]  /*23f30*/  BRA `(.L_x_2650) ;  /* 0xffffffdc00707947 */ /* 0x000fea000383ffff */
.L_x_2533:
[----:B-1----:R1:W2:Y:S02]  /*23f40*/  SYNCS.PHASECHK.TRANS64.TRYWAIT P0, [R6+URZ], R5 ;  /* 0x00000005060075a7 */ /* 0x0022a4000800017f */
[----:B--2---:R-:W-:Y:S05]  /*23f50*/  @!P0 NANOSLEEP.SYNCS 0x989680 ;  /* 0x009896800000895d */ /* 0x004fea0003900000 */
[----:B------:R-:W2:Y:S02]  /*23f60*/  @!P0 SYNCS.PHASECHK.TRANS64 P0, [R6+URZ], R5 ;  /* 0x00000005060085a7 */ /* 0x000ea4000800007f */
[----:B--2---:R-:W-:Y:S05]  /*23f70*/  @!P0 BRA `(.L_x_2533) ;  /* 0xfffffffc00f08947 */ /* 0x004fea000383ffff */
[----:B------:R-:W-:Y:S05]  /*23f80*/  BRA `(.L_x_2651) ;  /* 0xffffffdc00ac7947 */ /* 0x000fea000383ffff */
.L_x_2534:
[----:B--2---:R2:W3:Y:S02]  /*23f90*/  SYNCS.PHASECHK.TRANS64.TRYWAIT P0, [R7+URZ], R2 ;  /* 0x00000002070075a7 */ /* 0x0044e4000800017f */
[----:B---3--:R-:W-:Y:S05]  /*23fa0*/  @!P0 NANOSLEEP.SYNCS 0x989680 ;  /* 0x009896800000895d */ /* 0x008fea0003900000 */
[----:B------:R-:W3:Y:S02]  /*23fb0*/  @!P0 SYNCS.PHASECHK.TRANS64 P0, [R7+URZ], R2 ;  /* 0x00000002070085a7 */ /* 0x000ee4000800007f */
[----:B---3--:R-:W-:Y:S05]  /*23fc0*/  @!P0 BRA `(.L_x_2534) ;  /* 0xfffffffc00f08947 */ /* 0x008fea000383ffff */
[----:B------:R-:W-:Y:S05]  /*23fd0*/  BRA `(.L_x_2652) ;  /* 0xffffffdc00a07947 */ /* 0x000fea000383ffff */
.L_x_2536:
[----:B---3--:R3:W4:Y:S02]  /*23fe0*/  SYNCS.PHASECHK.TRANS64.TRYWAIT P0, [R4+URZ], R5 ;  /* 0x00000005040075a7 */ /* 0x008724000800017f */
[----:B----4-:R-:W-:Y:S05]  /*23ff0*/  @!P0 NANOSLEEP.SYNCS 0x989680 ;  /* 0x009896800000895d */ /* 0x010fea0003900000 */
[----:B------:R-:W4:Y:S02]  /*24000*/  @!P0 SYNCS.PHASECHK.TRANS64 P0, [R4+URZ], R5 ;  /* 0x00000005040085a7 */ /* 0x000f24000800007f */
[----:B----4-:R-:W-:Y:S05]  /*24010*/  @!P0 BRA `(.L_x_2536) ;  /* 0xfffffffc00f08947 */ /* 0x010fea000383ffff */
[----:B------:R-:W-:Y:S05]  /*24020*/  BRA `(.L_x_2653) ;  /* 0xffffffdc00a87947 */ /* 0x000fea000383ffff */
.L_x_2654:
        /* <DEDUP_REMOVED lines=13> */
.L_x_2664:


//--------------------- .nv.global.init           --------------------------
	.section	.nv.global.init,"aw",@progbits
.nv.global.init:
	.type		$str$23,@object
	.size		$str$23,($str$24 - $str$23)
$str$23:
        /*0000*/ 	.byte	0x28, 0x61, 0x64, 0x64, 0x72, 0x65, 0x73, 0x73, 0x20, 0x26, 0x20, 0x6d, 0x61, 0x73, 0x6b, 0x29
        /*0010*/ 	.byte	0x20, 0x3d, 0x3d, 0x20, 0x30, 0x00
	.type		$str$24,@object
	.size		$str$24,(__unnamed_5 - $str$24)
$str$24:
        /*0016*/ 	.byte	0x2f, 0x74, 0x6d, 0x70, 0x2f, 0x6f, 0x73, 0x73, 0x5f, 0x6b, 0x65, 0x72, 0x6e, 0x65, 0x6c, 0x73
        /*0026*/ 	.byte	0x5f, 0x73, 0x72, 0x63, 0x2f, 0x66, 0x6c, 0x61, 0x73, 0x68, 0x5f, 0x61, 0x74, 0x74, 0x65, 0x6e
        /*0036*/ 	.byte	0x74, 0x69, 0x6f, 0x6e, 0x2f, 0x63, 0x73, 0x72, 0x63, 0x2f, 0x63, 0x75, 0x74, 0x6c, 0x61, 0x73
        /*0046*/ 	.byte	0x73, 0x2f, 0x69, 0x6e, 0x63, 0x6c, 0x75, 0x64, 0x65, 0x2f, 0x63, 0x75, 0x74, 0x65, 0x2f, 0x70
        /*0056*/ 	.byte	0x6f, 0x69, 0x6e, 0x74, 0x65, 0x72, 0x5f, 0x66, 0x6c, 0x61, 0x67, 0x67, 0x65, 0x64, 0x2e, 0x68
        /*0066*/ 	.byte	0x70, 0x70, 0x00
	.type		__unnamed_5,@object
	.size		__unnamed_5,(__unnamed_11 - __unnamed_5)
__unnamed_5:
        /* <DEDUP_REMOVED lines=24> */
	.type		__unnamed_11,@object
	.size		__unnamed_11,(__unnamed_6 - __unnamed_11)
__unnamed_11:
        /* <DEDUP_REMOVED lines=24> */
	.type		__unnamed_6,@object
	.size		__unnamed_6,(__unnamed_9 - __unnamed_6)
__unnamed_6:
        /* <DEDUP_REMOVED lines=24> */
	.type		__unnamed_9,@object
	.size		__unnamed_9,(__unnamed_3 - __unnamed_9)
__unnamed_9:
        /* <DEDUP_REMOVED lines=29> */
	.type		__unnamed_3,@object
	.size		__unnamed_3,(__unnamed_4 - __unnamed_3)
__unnamed_3:
        /* <DEDUP_REMOVED lines=29> */
	.type		__unnamed_4,@object
	.size		__unnamed_4,(__unnamed_8 - __unnamed_4)
__unnamed_4:
        /* <DEDUP_REMOVED lines=29> */
	.type		__unnamed_8,@object
	.size		__unnamed_8,(__unnamed_10 - __unnamed_8)
__unnamed_8:
        /* <DEDUP_REMOVED lines=29> */
	.type		__unnamed_10,@object
	.size		__unnamed_10,(__unnamed_2 - __unnamed_10)
__unnamed_10:
        /* <DEDUP_REMOVED lines=29> */
	.type		__unnamed_2,@object
	.size		__unnamed_2,(__unnamed_1 - __unnamed_2)
__unnamed_2:
        /* <DEDUP_REMOVED lines=29> */
	.type		__unnamed_1,@object
	.size		__unnamed_1,(__unnamed_7 - __unnamed_1)
__unnamed_1:
        /* <DEDUP_REMOVED lines=28> */
        /*1171*/ 	.byte	0x32, 0x34, 0x35, 0x37, 0x36, 0x3e, 0x3e, 0x3e, 0x3e, 0x3e, 0x20, 0x26, 0x5d, 0x00
	.type		__unnamed_7,@object
	.size		__unnamed_7,(.L_6 - __unnamed_7)
__unnamed_7:
        /* <DEDUP_REMOVED lines=29> */
.L_6:


//--------------------- .nv.shared._ZN7cutlass13device_kernelIN5flash11enable_sm90INS1_16FlashAttnFwdSm90INS1_25CollectiveMainloopFwdSm90ILi2EN4cute5tupleIJNS5_1CILi1EEES8_S8_EEENS6_IJNS7_ILi128EEESA_NS7_ILi192EEEEEELi128ENS_6half_tEfNS_4arch4Sm90ELb0ELb0ELb0ELb0ELb0ELb0ELb0ELb1ELb1ELb0ELb0ELb0EEENS1_21CollectiveEpilogueFwdINS6_IJSA_SA_SA_EEES9_SD_SF_Li256ELb0ELb0ELb0ELb0EEENS1_29StaticPersistentTileSchedulerILb0EEEEEEEEEvNT_6ParamsE --------------------------
	.section	.nv.shared._ZN7cutlass13device_kernelIN5flash11enable_sm90INS1_16FlashAttnFwdSm90INS1_25CollectiveMainloopFwdSm90ILi2EN4cute5tupleIJNS5_1CILi1EEES8_S8_EEENS6_IJNS7_ILi128EEESA_NS7_ILi192EEEEEELi128ENS_6half_tEfNS_4arch4Sm90ELb0ELb0ELb0ELb0ELb0ELb0ELb0ELb1ELb1ELb0ELb0ELb0EEENS1_21CollectiveEpilogueFwdINS6_IJSA_SA_SA_EEES9_SD_SF_Li256ELb0ELb0ELb0ELb0EEENS1_29StaticPersistentTileSchedulerILb0EEEEEEEEEvNT_6ParamsE,"aw",@nobits
	.sectionflags	@""
	.align	16
	.zero		1024


//--------------------- .nv.shared.reserved.0     --------------------------
	.section	.nv.shared.reserved.0,"aw",@nobits
	.weak		__nv_reservedSMEM_offset_0_alias
	.size		__nv_reservedSMEM_offset_0_alias, 0, 0
	.other		__nv_reservedSMEM_offset_0_alias,@"STO_CUDA_RESERVED_SHARED STV_DEFAULT"
__nv_reservedSMEM_offset_0_alias:
	.zero		0


//--------------------- .nv.global                --------------------------
	.section	.nv.global,"aw",@nobits
.nv.global:
	.type		_ZN70_INTERNAL_48b521d0_34_flash_fwd_hdim192_128_fp16_sm90_cu_c784774a_33734cute1_E,@object
	.size		_ZN70_INTERNAL_48b521d0_34_flash_fwd_hdim192_128_fp16_sm90_cu_c784774a_33734cute1_E,(_ZN70_INTERNAL_48b521d0_34_flash_fwd_hdim192_128_fp16_sm90_cu_c784774a_33734cuda3std3__45__cpo6cbeginE - _ZN70_INTERNAL_48b521d0_34_flash_fwd_hdim192_128_fp16_sm90_cu_c784774a_33734cute1_E)
_ZN70_INTERNAL_48b521d0_34_flash_fwd_hdim192_128_fp16_sm90_cu_c784774a_33734cute1_E:
	.zero		1
	.type		_ZN70_INTERNAL_48b521d0_34_flash_fwd_hdim192_128_fp16_sm90_cu_c784774a_33734cuda3std3__45__cpo6cbeginE,@object
	.size		_ZN70_INTERNAL_48b521d0_34_flash_fwd_hdim192_128_fp16_sm90_cu_c784774a_33734cuda3std3__45__cpo6cbeginE,(_ZN70_INTERNAL_48b521d0_34_flash_fwd_hdim192_128_fp16_sm90_cu_c784774a_33734cuda3std3__48in_placeE - _ZN70_INTERNAL_48b521d0_34_flash_fwd_hdim192_128_fp16_sm90_cu_c784774a_33734cuda3std3__45__cpo6cbeginE)
_ZN70_INTERNAL_48b521d0_34_flash_fwd_hdim192_128_fp16_sm90_cu_c784774a_33734cuda3std3__45__cpo6cbeginE:
	.zero		1
	.type		_ZN70_INTERNAL_48b521d0_34_flash_fwd_hdim192_128_fp16_sm90_cu_c784774a_33734cuda3std3__48in_placeE,@object
	.size		_ZN70_INTERNAL_48b521d0_34_flash_fwd_hdim192_128_fp16_sm90_cu_c784774a_33734cuda3std3__48in_placeE,(_ZN70_INTERNAL_48b521d0_34_flash_fwd_hdim192_128_fp16_sm90_cu_c784774a_33734cuda3std6ranges3__45__cpo9iter_moveE - _ZN70_INTERNAL_48b521d0_34_flash_fwd_hdim192_128_fp16_sm90_cu_c784774a_33734cuda3std3__48in_placeE)
_ZN70_INTERNAL_48b521d0_34_flash_fwd_hdim192_128_fp16_sm90_cu_c784774a_33734cuda3std3__48in_placeE:
	.zero		1
	.type		_ZN70_INTERNAL_48b521d0_34_flash_fwd_hdim192_128_fp16_sm90_cu_c784774a_33734cuda3std6ranges3__45__cpo9iter_moveE,@object
	.size		_ZN70_INTERNAL_48b521d0_34_flash_fwd_hdim192_128_fp16_sm90_cu_c784774a_33734cuda3std6ranges3__45__cpo9iter_moveE,(_ZN70_INTERNAL_48b521d0_34_flash_fwd_hdim192_128_fp16_sm90_cu_c784774a_33734cuda3std3__45__cpo5beginE - _ZN70_INTERNAL_48b521d0_34_flash_fwd_hdim192_128_fp16_sm90_cu_c784774a_33734cuda3std6ranges3__45__cpo9iter_moveE)
_ZN70_INTERNAL_48b521d0_34_flash_fwd_hdim192_128_fp16_sm90_cu_c784774a_33734cuda3std6ranges3__45__cpo9iter_moveE:
	.zero		1
	.type		_ZN70_INTERNAL_48b521d0_34_flash_fwd_hdim192_128_fp16_sm90_cu_c784774a_33734cuda3std3__45__cpo5beginE,@object
	.size		_ZN70_INTERNAL_48b521d0_34_flash_fwd_hdim192_128_fp16_sm90_cu_c784774a_33734cuda3std3__45__cpo5beginE,(_ZN70_INTERNAL_48b521d0_34_flash_fwd_hdim192_128_fp16_sm90_cu_c784774a_33734cuda3std3__472_GLOBAL__N__48b521d0_34_flash_fwd_hdim192_128_fp16_sm90_cu_c784774a_33736ignoreE - _ZN70_INTERNAL_48b521d0_34_flash_fwd_hdim192_128_fp16_sm90_cu_c784774a_33734cuda3std3__45__cpo5beginE)
_ZN70_INTERNAL_48b521d0_34_flash_fwd_hdim192_128_fp16_sm90_cu_c784774a_33734cuda3std3__45__cpo5beginE:
	.zero		1
	.type		_ZN70_INTERNAL_48b521d0_34_flash_fwd_hdim192_128_fp16_sm90_cu_c784774a_33734cuda3std3__472_GLOBAL__N__48b521d0_34_flash_fwd_hdim192_128_fp16_sm90_cu_c784774a_33736ignoreE,@object
	.size		_ZN70_INTERNAL_48b521d0_34_flash_fwd_hdim192_128_fp16_sm90_cu_c784774a_33734cuda3std3__472_GLOBAL__N__48b521d0_34_flash_fwd_hdim192_128_fp16_sm90_cu_c784774a_33736ignoreE,(_ZN70_INTERNAL_48b521d0_34_flash_fwd_hdim192_128_fp16_sm90_cu_c784774a_33734cute7productE - _ZN70_INTERNAL_48b521d0_34_flash_fwd_hdim192_128_fp16_sm90_cu_c784774a_33734cuda3std3__472_GLOBAL__N__48b521d0_34_flash_fwd_hdim192_128_fp16_sm90_cu_c784774a_33736ignoreE)
_ZN70_INTERNAL_48b521d0_34_flash_fwd_hdim192_128_fp16_sm90_cu_c784774a_33734cuda3std3__472_GLOBAL__N__48b521d0_34_flash_fwd_hdim192_128_fp16_sm90_cu_c784774a_33736ignoreE:
	.zero		1
	.type		_ZN70_INTERNAL_48b521d0_34_flash_fwd_hdim192_128_fp16_sm90_cu_c784774a_33734cute7productE,@object
	.size		_ZN70_INTERNAL_48b521d0_34_flash_fwd_hdim192_128_fp16_sm90_cu_c784774a_33734cute7productE,(_ZN70_INTERNAL_48b521d0_34_flash_fwd_hdim192_128_fp16_sm90_cu_c784774a_33734cuda3std3__45__cpo3endE - _ZN70_INTERNAL_48b521d0_34_flash_fwd_hdim192_128_fp16_sm90_cu_c784774a_33734cute7productE)
_ZN70_INTERNAL_48b521d0_34_flash_fwd_hdim192_128_fp16_sm90_cu_c784774a_33734cute7productE:
	.zero		1
	.type		_ZN70_INTERNAL_48b521d0_34_flash_fwd_hdim192_128_fp16_sm90_cu_c784774a_33734cuda3std3__45__cpo3endE,@object
	.size		_ZN70_INTERNAL_48b521d0_34_flash_fwd_hdim192_128_fp16_sm90_cu_c784774a_33734cuda3std3__45__cpo3endE,(_ZN70_INTERNAL_48b521d0_34_flash_fwd_hdim192_128_fp16_sm90_cu_c784774a_33734cuda3std3__419piecewise_constructE - _ZN70_INTERNAL_48b521d0_34_flash_fwd_hdim192_128_fp16_sm90_cu_c784774a_33734cuda3std3__45__cpo3endE)
_ZN70_INTERNAL_48b521d0_34_flash_fwd_hdim192_128_fp16_sm90_cu_c784774a_33734cuda3std3__45__cpo3endE:
	.zero		1
	.type		_ZN70_INTERNAL_48b521d0_34_flash_fwd_hdim192_128_fp16_sm90_cu_c784774a_33734cuda3std3__419piecewise_constructE,@object
	.size		_ZN70_INTERNAL_48b521d0_34_flash_fwd_hdim192_128_fp16_sm90_cu_c784774a_33734cuda3std3__419piecewise_constructE,(_ZN70_INTERNAL_48b521d0_34_flash_fwd_hdim192_128_fp16_sm90_cu_c784774a_33734cuda3std3__45__cpo4cendE - _ZN70_INTERNAL_48b521d0_34_flash_fwd_hdim192_128_fp16_sm90_cu_c784774a_33734cuda3std3__419piecewise_constructE)
_ZN70_INTERNAL_48b521d0_34_flash_fwd_hdim192_128_fp16_sm90_cu_c784774a_33734cuda3std3__419piecewise_constructE:
	.zero		1
	.type		_ZN70_INTERNAL_48b521d0_34_flash_fwd_hdim192_128_fp16_sm90_cu_c784774a_33734cuda3std3__45__cpo4cendE,@object
	.size		_ZN70_INTERNAL_48b521d0_34_flash_fwd_hdim192_128_fp16_sm90_cu_c784774a_33734cuda3std3__45__cpo4cendE,(_ZN70_INTERNAL_48b521d0_34_flash_fwd_hdim192_128_fp16_sm90_cu_c784774a_33734cuda3std6ranges3__45__cpo4swapE - _ZN70_INTERNAL_48b521d0_34_flash_fwd_hdim192_128_fp16_sm90_cu_c784774a_33734cuda3std3__45__cpo4cendE)
_ZN70_INTERNAL_48b521d0_34_flash_fwd_hdim192_128_fp16_sm90_cu_c784774a_33734cuda3std3__45__cpo4cendE:
	.zero		1
	.type		_ZN70_INTERNAL_48b521d0_34_flash_fwd_hdim192_128_fp16_sm90_cu_c784774a_33734cuda3std6ranges3__45__cpo4swapE,@object
	.size		_ZN70_INTERNAL_48b521d0_34_flash_fwd_hdim192_128_fp16_sm90_cu_c784774a_33734cuda3std6ranges3__45__cpo4swapE,(.L_18 - _ZN70_INTERNAL_48b521d0_34_flash_fwd_hdim192_128_fp16_sm90_cu_c784774a_33734cuda3std6ranges3__45__cpo4swapE)
_ZN70_INTERNAL_48b521d0_34_flash_fwd_hdim192_128_fp16_sm90_cu_c784774a_33734cuda3std6ranges3__45__cpo4swapE:
	.zero		1
.L_18:


//--------------------- .nv.shared._ZN7cutlass13device_kernelIN5flash11enable_sm90INS1_16FlashAttnFwdSm90INS1_25CollectiveMainloopFwdSm90ILi2EN4cute5tupleIJNS5_1CILi2EEENS7_ILi1EEES9_EEENS6_IJNS7_ILi128EEESB_NS7_ILi192EEEEEELi128ENS_6half_tEfNS_4arch4Sm90ELb0ELb0ELb0ELb0ELb0ELb0ELb0ELb1ELb1ELb0ELb0ELb0EEENS1_21CollectiveEpilogueFwdINS6_IJSB_SB_SB_EEESA_SE_SG_Li256ELb0ELb0ELb0ELb0EEENS1_29StaticPersistentTileSchedulerILb0EEEEEEEEEvNT_6ParamsE --------------------------
	.section	.nv.shared._ZN7cutlass13device_kernelIN5flash11enable_sm90INS1_16FlashAttnFwdSm90INS1_25CollectiveMainloopFwdSm90ILi2EN4cute5tupleIJNS5_1CILi2EEENS7_ILi1EEES9_EEENS6_IJNS7_ILi128EEESB_NS7_ILi192EEEEEELi128ENS_6half_tEfNS_4arch4Sm90ELb0ELb0ELb0ELb0ELb0ELb0ELb0ELb1ELb1ELb0ELb0ELb0EEENS1_21CollectiveEpilogueFwdINS6_IJSB_SB_SB_EEESA_SE_SG_Li256ELb0ELb0ELb0ELb0EEENS1_29StaticPersistentTileSchedulerILb0EEEEEEEEEvNT_6ParamsE,"aw",@nobits
	.sectionflags	@""
	.align	16
	.zero		1024


//--------------------- .nv.shared._ZN7cutlass13device_kernelIN5flash11enable_sm90INS1_16FlashAttnFwdSm90INS1_25CollectiveMainloopFwdSm90ILi2EN4cute5tupleIJNS5_1CILi1EEES8_S8_EEENS6_IJNS7_ILi128EEESA_NS7_ILi192EEEEEELi128ENS_6half_tEfNS_4arch4Sm90ELb0ELb0ELb0ELb1ELb0ELb0ELb0ELb1ELb1ELb0ELb0ELb0EEENS1_21CollectiveEpilogueFwdINS6_IJSA_SA_SA_EEES9_SD_SF_Li256ELb1ELb0ELb0ELb0EEENS1_36VarlenDynamicPersistentTileSchedulerILi128ELi128ELi256ELi32ELb0ELb0ELb1ELb0ELb1ELb1EEEEEEEEEvNT_6ParamsE --------------------------
	.section	.nv.shared._ZN7cutlass13device_kernelIN5flash11enable_sm90INS1_16FlashAttnFwdSm90INS1_25CollectiveMainloopFwdSm90ILi2EN4cute5tupleIJNS5_1CILi1EEES8_S8_EEENS6_IJNS7_ILi128EEESA_NS7_ILi192EEEEEELi128ENS_6half_tEfNS_4arch4Sm90ELb0ELb0ELb0ELb1ELb0ELb0ELb0ELb1ELb1ELb0ELb0ELb0EEENS1_21CollectiveEpilogueFwdINS6_IJSA_SA_SA_EEES9_SD_SF_Li256ELb1ELb0ELb0ELb0EEENS1_36VarlenDynamicPersistentTileSchedulerILi128ELi128ELi256ELi32ELb0ELb0ELb1ELb0ELb1ELb1EEEEEEEEEvNT_6ParamsE,"aw",@nobits
	.sectionflags	@""
	.align	16
	.zero		1024


//--------------------- .nv.shared._ZN7cutlass13device_kernelIN5flash11enable_sm90INS1_16FlashAttnFwdSm90INS1_25CollectiveMainloopFwdSm90ILi2EN4cute5tupleIJNS5_1CILi1EEES8_S8_EEENS6_IJNS7_ILi128EEESA_NS7_ILi192EEEEEELi128ENS_6half_tEfNS_4arch4Sm90ELb0ELb0ELb0ELb1ELb0ELb1ELb0ELb1ELb1ELb0ELb0ELb0EEENS1_21CollectiveEpilogueFwdINS6_IJSA_SA_SA_EEES9_SD_SF_Li256ELb1ELb0ELb0ELb0EEENS1_36VarlenDynamicPersistentTileSchedulerILi128ELi128ELi256ELi32ELb0ELb0ELb1ELb0ELb1ELb1EEEEEEEEEvNT_6ParamsE --------------------------
	.section	.nv.shared._ZN7cutlass13device_kernelIN5flash11enable_sm90INS1_16FlashAttnFwdSm90INS1_25CollectiveMainloopFwdSm90ILi2EN4cute5tupleIJNS5_1CILi1EEES8_S8_EEENS6_IJNS7_ILi128EEESA_NS7_ILi192EEEEEELi128ENS_6half_tEfNS_4arch4Sm90ELb0ELb0ELb0ELb1ELb0ELb1ELb0ELb1ELb1ELb0ELb0ELb0EEENS1_21CollectiveEpilogueFwdINS6_IJSA_SA_SA_EEES9_SD_SF_Li256ELb1ELb0ELb0ELb0EEENS1_36VarlenDynamicPersistentTileSchedulerILi128ELi128ELi256ELi32ELb0ELb0ELb1ELb0ELb1ELb1EEEEEEEEEvNT_6ParamsE,"aw",@nobits
	.sectionflags	@""
	.align	16
	.zero		1024


//--------------------- .nv.shared._ZN7cutlass13device_kernelIN5flash11enable_sm90INS1_16FlashAttnFwdSm90INS1_25CollectiveMainloopFwdSm90ILi2EN4cute5tupleIJNS5_1CILi1EEES8_S8_EEENS6_IJNS7_ILi128EEENS7_ILi96EEENS7_ILi192EEEEEELi128ENS_6half_tEfNS_4arch4Sm90ELb0ELb1ELb0ELb0ELb0ELb0ELb0ELb1ELb1ELb0ELb0ELb0EEENS1_21CollectiveEpilogueFwdINS6_IJSA_SA_SB_EEES9_SE_SG_Li256ELb0ELb0ELb0ELb0EEENS1_30DynamicPersistentTileSchedulerILi256ELi32ELb0ELb0ELb1EEEEEEEEEvNT_6ParamsE --------------------------
	.section	.nv.shared._ZN7cutlass13device_kernelIN5flash11enable_sm90INS1_16FlashAttnFwdSm90INS1_25CollectiveMainloopFwdSm90ILi2EN4cute5tupleIJNS5_1CILi1EEES8_S8_EEENS6_IJNS7_ILi128EEENS7_ILi96EEENS7_ILi192EEEEEELi128ENS_6half_tEfNS_4arch4Sm90ELb0ELb1ELb0ELb0ELb0ELb0ELb0ELb1ELb1ELb0ELb0ELb0EEENS1_21CollectiveEpilogueFwdINS6_IJSA_SA_SB_EEES9_SE_SG_Li256ELb0ELb0ELb0ELb0EEENS1_30DynamicPersistentTileSchedulerILi256ELi32ELb0ELb0ELb1EEEEEEEEEvNT_6ParamsE,"aw",@nobits
	.sectionflags	@""
	.align	16
	.zero		1024


//--------------------- .nv.shared._ZN7cutlass13device_kernelIN5flash11enable_sm90INS1_16FlashAttnFwdSm90INS1_25CollectiveMainloopFwdSm90ILi2EN4cute5tupleIJNS5_1CILi1EEES8_S8_EEENS6_IJNS7_ILi128EEENS7_ILi96EEENS7_ILi192EEEEEELi128ENS_6half_tEfNS_4arch4Sm90ELb0ELb1ELb0ELb1ELb0ELb0ELb0ELb1ELb1ELb0ELb0ELb0EEENS1_21CollectiveEpilogueFwdINS6_IJSA_SA_SB_EEES9_SE_SG_Li256ELb1ELb0ELb0ELb0EEENS1_36VarlenDynamicPersistentTileSchedulerILi128ELi96ELi256ELi32ELb0ELb0ELb1ELb1ELb0ELb1EEEEEEEEEvNT_6ParamsE --------------------------
	.section	.nv.shared._ZN7cutlass13device_kernelIN5flash11enable_sm90INS1_16FlashAttnFwdSm90INS1_25CollectiveMainloopFwdSm90ILi2EN4cute5tupleIJNS5_1CILi1EEES8_S8_EEENS6_IJNS7_ILi128EEENS7_ILi96EEENS7_ILi192EEEEEELi128ENS_6half_tEfNS_4arch4Sm90ELb0ELb1ELb0ELb1ELb0ELb0ELb0ELb1ELb1ELb0ELb0ELb0EEENS1_21CollectiveEpilogueFwdINS6_IJSA_SA_SB_EEES9_SE_SG_Li256ELb1ELb0ELb0ELb0EEENS1_36VarlenDynamicPersistentTileSchedulerILi128ELi96ELi256ELi32ELb0ELb0ELb1ELb1ELb0ELb1EEEEEEEEEvNT_6ParamsE,"aw",@nobits
	.sectionflags	@""
	.align	16
	.zero		1024


//--------------------- .nv.shared._ZN7cutlass13device_kernelIN5flash11enable_sm90INS1_16FlashAttnFwdSm90INS1_25CollectiveMainloopFwdSm90ILi2EN4cute5tupleIJNS5_1CILi1EEES8_S8_EEENS6_IJNS7_ILi128EEENS7_ILi96EEENS7_ILi192EEEEEELi128ENS_6half_tEfNS_4arch4Sm90ELb0ELb1ELb0ELb1ELb0ELb1ELb0ELb1ELb1ELb0ELb0ELb0EEENS1_21CollectiveEpilogueFwdINS6_IJSA_SA_SB_EEES9_SE_SG_Li256ELb1ELb0ELb0ELb0EEENS1_36VarlenDynamicPersistentTileSchedulerILi128ELi96ELi256ELi32ELb0ELb0ELb1ELb1ELb0ELb1EEEEEEEEEvNT_6ParamsE --------------------------
	.section	.nv.shared._ZN7cutlass13device_kernelIN5flash11enable_sm90INS1_16FlashAttnFwdSm90INS1_25CollectiveMainloopFwdSm90ILi2EN4cute5tupleIJNS5_1CILi1EEES8_S8_EEENS6_IJNS7_ILi128EEENS7_ILi96EEENS7_ILi192EEEEEELi128ENS_6half_tEfNS_4arch4Sm90ELb0ELb1ELb0ELb1ELb0ELb1ELb0ELb1ELb1ELb0ELb0ELb0EEENS1_21CollectiveEpilogueFwdINS6_IJSA_SA_SB_EEES9_SE_SG_Li256ELb1ELb0ELb0ELb0EEENS1_36VarlenDynamicPersistentTileSchedulerILi128ELi96ELi256ELi32ELb0ELb0ELb1ELb1ELb0ELb1EEEEEEEEEvNT_6ParamsE,"aw",@nobits
	.sectionflags	@""
	.align	16
	.zero		1024


//--------------------- .nv.shared._ZN7cutlass13device_kernelIN5flash11enable_sm90INS1_16FlashAttnFwdSm90INS1_25CollectiveMainloopFwdSm90ILi2EN4cute5tupleIJNS5_1CILi1EEES8_S8_EEENS6_IJNS7_ILi128EEESA_NS7_ILi192EEEEEELi128ENS_6half_tEfNS_4arch4Sm90ELb1ELb0ELb0ELb0ELb0ELb0ELb0ELb1ELb1ELb0ELb0ELb0EEENS1_21CollectiveEpilogueFwdINS6_IJSA_SA_SA_EEES9_SD_SF_Li256ELb0ELb0ELb0ELb0EEENS1_30DynamicPersistentTileSchedulerILi256ELi32ELb0ELb0ELb1EEEEEEEEEvNT_6ParamsE --------------------------
	.section	.nv.shared._ZN7cutlass13device_kernelIN5flash11enable_sm90INS1_16FlashAttnFwdSm90INS1_25CollectiveMainloopFwdSm90ILi2EN4cute5tupleIJNS5_1CILi1EEES8_S8_EEENS6_IJNS7_ILi128EEESA_NS7_ILi192EEEEEELi128ENS_6half_tEfNS_4arch4Sm90ELb1ELb0ELb0ELb0ELb0ELb0ELb0ELb1ELb1ELb0ELb0ELb0EEENS1_21CollectiveEpilogueFwdINS6_IJSA_SA_SA_EEES9_SD_SF_Li256ELb0ELb0ELb0ELb0EEENS1_30DynamicPersistentTileSchedulerILi256ELi32ELb0ELb0ELb1EEEEEEEEEvNT_6ParamsE,"aw",@nobits
	.sectionflags	@""
	.align	16
	.zero		1024


//--------------------- .nv.shared._ZN7cutlass13device_kernelIN5flash11enable_sm90INS1_16FlashAttnFwdSm90INS1_25CollectiveMainloopFwdSm90ILi2EN4cute5tupleIJNS5_1CILi1EEES8_S8_EEENS6_IJNS7_ILi128EEESA_NS7_ILi192EEEEEELi128ENS_6half_tEfNS_4arch4Sm90ELb1ELb0ELb0ELb1ELb0ELb0ELb0ELb1ELb1ELb0ELb0ELb0EEENS1_21CollectiveEpilogueFwdINS6_IJSA_SA_SA_EEES9_SD_SF_Li256ELb1ELb0ELb0ELb0EEENS1_36VarlenDynamicPersistentTileSchedulerILi128ELi128ELi256ELi32ELb0ELb0ELb1ELb1ELb1ELb1EEEEEEEEEvNT_6ParamsE --------------------------
	.section	.nv.shared._ZN7cutlass13device_kernelIN5flash11enable_sm90INS1_16FlashAttnFwdSm90INS1_25CollectiveMainloopFwdSm90ILi2EN4cute5tupleIJNS5_1CILi1EEES8_S8_EEENS6_IJNS7_ILi128EEESA_NS7_ILi192EEEEEELi128ENS_6half_tEfNS_4arch4Sm90ELb1ELb0ELb0ELb1ELb0ELb0ELb0ELb1ELb1ELb0ELb0ELb0EEENS1_21CollectiveEpilogueFwdINS6_IJSA_SA_SA_EEES9_SD_SF_Li256ELb1ELb0ELb0ELb0EEENS1_36VarlenDynamicPersistentTileSchedulerILi128ELi128ELi256ELi32ELb0ELb0ELb1ELb1ELb1ELb1EEEEEEEEEvNT_6ParamsE,"aw",@nobits
	.sectionflags	@""
	.align	16
	.zero		1024


//--------------------- .nv.shared._ZN7cutlass13device_kernelIN5flash11enable_sm90INS1_16FlashAttnFwdSm90INS1_25CollectiveMainloopFwdSm90ILi2EN4cute5tupleIJNS5_1CILi1EEES8_S8_EEENS6_IJNS7_ILi128EEESA_NS7_ILi192EEEEEELi128ENS_6half_tEfNS_4arch4Sm90ELb1ELb0ELb0ELb1ELb0ELb1ELb0ELb1ELb1ELb0ELb0ELb0EEENS1_21CollectiveEpilogueFwdINS6_IJSA_SA_SA_EEES9_SD_SF_Li256ELb1ELb0ELb0ELb0EEENS1_36VarlenDynamicPersistentTileSchedulerILi128ELi128ELi256ELi32ELb0ELb0ELb1ELb1ELb1ELb1EEEEEEEEEvNT_6ParamsE --------------------------
	.section	.nv.shared._ZN7cutlass13device_kernelIN5flash11enable_sm90INS1_16FlashAttnFwdSm90INS1_25CollectiveMainloopFwdSm90ILi2EN4cute5tupleIJNS5_1CILi1EEES8_S8_EEENS6_IJNS7_ILi128EEESA_NS7_ILi192EEEEEELi128ENS_6half_tEfNS_4arch4Sm90ELb1ELb0ELb0ELb1ELb0ELb1ELb0ELb1ELb1ELb0ELb0ELb0EEENS1_21CollectiveEpilogueFwdINS6_IJSA_SA_SA_EEES9_SD_SF_Li256ELb1ELb0ELb0ELb0EEENS1_36VarlenDynamicPersistentTileSchedulerILi128ELi128ELi256ELi32ELb0ELb0ELb1ELb1ELb1ELb1EEEEEEEEEvNT_6ParamsE,"aw",@nobits
	.sectionflags	@""
	.align	16
	.zero		1024


//--------------------- .nv.constant0._ZN7cutlass13device_kernelIN5flash11enable_sm90INS1_16FlashAttnFwdSm90INS1_25CollectiveMainloopFwdSm90ILi2EN4cute5tupleIJNS5_1CILi1EEES8_S8_EEENS6_IJNS7_ILi128EEESA_NS7_ILi192EEEEEELi128ENS_6half_tEfNS_4arch4Sm90ELb0ELb0ELb0ELb0ELb0ELb0ELb0ELb1ELb1ELb0ELb0ELb0EEENS1_21CollectiveEpilogueFwdINS6_IJSA_SA_SA_EEES9_SD_SF_Li256ELb0ELb0ELb0ELb0EEENS1_29StaticPersistentTileSchedulerILb0EEEEEEEEEvNT_6ParamsE --------------------------
	.section	.nv.constant0._ZN7cutlass13device_kernelIN5flash11enable_sm90INS1_16FlashAttnFwdSm90INS1_25CollectiveMainloopFwdSm90ILi2EN4cute5tupleIJNS5_1CILi1EEES8_S8_EEENS6_IJNS7_ILi128EEESA_NS7_ILi192EEEEEELi128ENS_6half_tEfNS_4arch4Sm90ELb0ELb0ELb0ELb0ELb0ELb0ELb0ELb1ELb1ELb0ELb0ELb0EEENS1_21CollectiveEpilogueFwdINS6_IJSA_SA_SA_EEES9_SD_SF_Li256ELb0ELb0ELb0ELb0EEENS1_29StaticPersistentTileSchedulerILb0EEEEEEEEEvNT_6ParamsE,"a",@progbits
	.sectionflags	@""
	.align	4
.nv.constant0._ZN7cutlass13device_kernelIN5flash11enable_sm90INS1_16FlashAttnFwdSm90INS1_25CollectiveMainloopFwdSm90ILi2EN4cute5tupleIJNS5_1CILi1EEES8_S8_EEENS6_IJNS7_ILi128EEESA_NS7_ILi192EEEEEELi128ENS_6half_tEfNS_4arch4Sm90ELb0ELb0ELb0ELb0ELb0ELb0ELb0ELb1ELb1ELb0ELb0ELb0EEENS1_21CollectiveEpilogueFwdINS6_IJSA_SA_SA_EEES9_SD_SF_Li256ELb0ELb0ELb0ELb0EEENS1_29StaticPersistentTileSchedulerILb0EEEEEEEEEvNT_6ParamsE:
	.zero		3584


//--------------------- .nv.constant0._ZN7cutlass13device_kernelIN5flash11enable_sm90INS1_16FlashAttnFwdSm90INS1_25CollectiveMainloopFwdSm90ILi2EN4cute5tupleIJNS5_1CILi2EEENS7_ILi1EEES9_EEENS6_IJNS7_ILi128EEESB_NS7_ILi192EEEEEELi128ENS_6half_tEfNS_4arch4Sm90ELb0ELb0ELb0ELb0ELb0ELb0ELb0ELb1ELb1ELb0ELb0ELb0EEENS1_21CollectiveEpilogueFwdINS6_IJSB_SB_SB_EEESA_SE_SG_Li256ELb0ELb0ELb0ELb0EEENS1_29StaticPersistentTileSchedulerILb0EEEEEEEEEvNT_6ParamsE --------------------------
	.section	.nv.constant0._ZN7cutlass13device_kernelIN5flash11enable_sm90INS1_16FlashAttnFwdSm90INS1_25CollectiveMainloopFwdSm90ILi2EN4cute5tupleIJNS5_1CILi2EEENS7_ILi1EEES9_EEENS6_IJNS7_ILi128EEESB_NS7_ILi192EEEEEELi128ENS_6half_tEfNS_4arch4Sm90ELb0ELb0ELb0ELb0ELb0ELb0ELb0ELb1ELb1ELb0ELb0ELb0EEENS1_21CollectiveEpilogueFwdINS6_IJSB_SB_SB_EEESA_SE_SG_Li256ELb0ELb0ELb0ELb0EEENS1_29StaticPersistentTileSchedulerILb0EEEEEEEEEvNT_6ParamsE,"a",@progbits
	.sectionflags	@""
	.align	4
.nv.constant0._ZN7cutlass13device_kernelIN5flash11enable_sm90INS1_16FlashAttnFwdSm90INS1_25CollectiveMainloopFwdSm90ILi2EN4cute5tupleIJNS5_1CILi2EEENS7_ILi1EEES9_EEENS6_IJNS7_ILi128EEESB_NS7_ILi192EEEEEELi128ENS_6half_tEfNS_4arch4Sm90ELb0ELb0ELb0ELb0ELb0ELb0ELb0ELb1ELb1ELb0ELb0ELb0EEENS1_21CollectiveEpilogueFwdINS6_IJSB_SB_SB_EEESA_SE_SG_Li256ELb0ELb0ELb0ELb0EEENS1_29StaticPersistentTileSchedulerILb0EEEEEEEEEvNT_6ParamsE:
	.zero		3584


//--------------------- .nv.constant0._ZN7cutlass13device_kernelIN5flash11enable_sm90INS1_16FlashAttnFwdSm90INS1_25CollectiveMainloopFwdSm90ILi2EN4cute5tupleIJNS5_1CILi1EEES8_S8_EEENS6_IJNS7_ILi128EEESA_NS7_ILi192EEEEEELi128ENS_6half_tEfNS_4arch4Sm90ELb0ELb0ELb0ELb1ELb0ELb0ELb0ELb1ELb1ELb0ELb0ELb0EEENS1_21CollectiveEpilogueFwdINS6_IJSA_SA_SA_EEES9_SD_SF_Li256ELb1ELb0ELb0ELb0EEENS1_36VarlenDynamicPersistentTileSchedulerILi128ELi128ELi256ELi32ELb0ELb0ELb1ELb0ELb1ELb1EEEEEEEEEvNT_6ParamsE --------------------------
	.section	.nv.constant0._ZN7cutlass13device_kernelIN5flash11enable_sm90INS1_16FlashAttnFwdSm90INS1_25CollectiveMainloopFwdSm90ILi2EN4cute5tupleIJNS5_1CILi1EEES8_S8_EEENS6_IJNS7_ILi128EEESA_NS7_ILi192EEEEEELi128ENS_6half_tEfNS_4arch4Sm90ELb0ELb0ELb0ELb1ELb0ELb0ELb0ELb1ELb1ELb0ELb0ELb0EEENS1_21CollectiveEpilogueFwdINS6_IJSA_SA_SA_EEES9_SD_SF_Li256ELb1ELb0ELb0ELb0EEENS1_36VarlenDynamicPersistentTileSchedulerILi128ELi128ELi256ELi32ELb0ELb0ELb1ELb0ELb1ELb1EEEEEEEEEvNT_6ParamsE,"a",@progbits
	.sectionflags	@""
	.align	4
.nv.constant0._ZN7cutlass13device_kernelIN5flash11enable_sm90INS1_16FlashAttnFwdSm90INS1_25CollectiveMainloopFwdSm90ILi2EN4cute5tupleIJNS5_1CILi1EEES8_S8_EEENS6_IJNS7_ILi128EEESA_NS7_ILi192EEEEEELi128ENS_6half_tEfNS_4arch4Sm90ELb0ELb0ELb0ELb1ELb0ELb0ELb0ELb1ELb1ELb0ELb0ELb0EEENS1_21CollectiveEpilogueFwdINS6_IJSA_SA_SA_EEES9_SD_SF_Li256ELb1ELb0ELb0ELb0EEENS1_36VarlenDynamicPersistentTileSchedulerILi128ELi128ELi256ELi32ELb0ELb0ELb1ELb0ELb1ELb1EEEEEEEEEvNT_6ParamsE:
	.zero		3200


//--------------------- .nv.constant0._ZN7cutlass13device_kernelIN5flash11enable_sm90INS1_16FlashAttnFwdSm90INS1_25CollectiveMainloopFwdSm90ILi2EN4cute5tupleIJNS5_1CILi1EEES8_S8_EEENS6_IJNS7_ILi128EEESA_NS7_ILi192EEEEEELi128ENS_6half_tEfNS_4arch4Sm90ELb0ELb0ELb0ELb1ELb0ELb1ELb0ELb1ELb1ELb0ELb0ELb0EEENS1_21CollectiveEpilogueFwdINS6_IJSA_SA_SA_EEES9_SD_SF_Li256ELb1ELb0ELb0ELb0EEENS1_36VarlenDynamicPersistentTileSchedulerILi128ELi128ELi256ELi32ELb0ELb0ELb1ELb0ELb1ELb1EEEEEEEEEvNT_6ParamsE --------------------------
	.section	.nv.constant0._ZN7cutlass13device_kernelIN5flash11enable_sm90INS1_16FlashAttnFwdSm90INS1_25CollectiveMainloopFwdSm90ILi2EN4cute5tupleIJNS5_1CILi1EEES8_S8_EEENS6_IJNS7_ILi128EEESA_NS7_ILi192EEEEEELi128ENS_6half_tEfNS_4arch4Sm90ELb0ELb0ELb0ELb1ELb0ELb1ELb0ELb1ELb1ELb0ELb0ELb0EEENS1_21CollectiveEpilogueFwdINS6_IJSA_SA_SA_EEES9_SD_SF_Li256ELb1ELb0ELb0ELb0EEENS1_36VarlenDynamicPersistentTileSchedulerILi128ELi128ELi256ELi32ELb0ELb0ELb1ELb0ELb1ELb1EEEEEEEEEvNT_6ParamsE,"a",@progbits
	.sectionflags	@""
	.align	4
.nv.constant0._ZN7cutlass13device_kernelIN5flash11enable_sm90INS1_16FlashAttnFwdSm90INS1_25CollectiveMainloopFwdSm90ILi2EN4cute5tupleIJNS5_1CILi1EEES8_S8_EEENS6_IJNS7_ILi128EEESA_NS7_ILi192EEEEEELi128ENS_6half_tEfNS_4arch4Sm90ELb0ELb0ELb0ELb1ELb0ELb1ELb0ELb1ELb1ELb0ELb0ELb0EEENS1_21CollectiveEpilogueFwdINS6_IJSA_SA_SA_EEES9_SD_SF_Li256ELb1ELb0ELb0ELb0EEENS1_36VarlenDynamicPersistentTileSchedulerILi128ELi128ELi256ELi32ELb0ELb0ELb1ELb0ELb1ELb1EEEEEEEEEvNT_6ParamsE:
	.zero		3200


//--------------------- .nv.constant0._ZN7cutlass13device_kernelIN5flash11enable_sm90INS1_16FlashAttnFwdSm90INS1_25CollectiveMainloopFwdSm90ILi2EN4cute5tupleIJNS5_1CILi1EEES8_S8_EEENS6_IJNS7_ILi128EEENS7_ILi96EEENS7_ILi192EEEEEELi128ENS_6half_tEfNS_4arch4Sm90ELb0ELb1ELb0ELb0ELb0ELb0ELb0ELb1ELb1ELb0ELb0ELb0EEENS1_21CollectiveEpilogueFwdINS6_IJSA_SA_SB_EEES9_SE_SG_Li256ELb0ELb0ELb0ELb0EEENS1_30DynamicPersistentTileSchedulerILi256ELi32ELb0ELb0ELb1EEEEEEEEEvNT_6ParamsE --------------------------
	.section	.nv.constant0._ZN7cutlass13device_kernelIN5flash11enable_sm90INS1_16FlashAttnFwdSm90INS1_25CollectiveMainloopFwdSm90ILi2EN4cute5tupleIJNS5_1CILi1EEES8_S8_EEENS6_IJNS7_ILi128EEENS7_ILi96EEENS7_ILi192EEEEEELi128ENS_6half_tEfNS_4arch4Sm90ELb0ELb1ELb0ELb0ELb0ELb0ELb0ELb1ELb1ELb0ELb0ELb0EEENS1_21CollectiveEpilogueFwdINS6_IJSA_SA_SB_EEES9_SE_SG_Li256ELb0ELb0ELb0ELb0EEENS1_30DynamicPersistentTileSchedulerILi256ELi32ELb0ELb0ELb1EEEEEEEEEvNT_6ParamsE,"a",@progbits
	.sectionflags	@""
	.align	4
.nv.constant0._ZN7cutlass13device_kernelIN5flash11enable_sm90INS1_16FlashAttnFwdSm90INS1_25CollectiveMainloopFwdSm90ILi2EN4cute5tupleIJNS5_1CILi1EEES8_S8_EEENS6_IJNS7_ILi128EEENS7_ILi96EEENS7_ILi192EEEEEELi128ENS_6half_tEfNS_4arch4Sm90ELb0ELb1ELb0ELb0ELb0ELb0ELb0ELb1ELb1ELb0ELb0ELb0EEENS1_21CollectiveEpilogueFwdINS6_IJSA_SA_SB_EEES9_SE_SG_Li256ELb0ELb0ELb0ELb0EEENS1_30DynamicPersistentTileSchedulerILi256ELi32ELb0ELb0ELb1EEEEEEEEEvNT_6ParamsE:
	.zero		3584


//--------------------- .nv.constant0._ZN7cutlass13device_kernelIN5flash11enable_sm90INS1_16FlashAttnFwdSm90INS1_25CollectiveMainloopFwdSm90ILi2EN4cute5tupleIJNS5_1CILi1EEES8_S8_EEENS6_IJNS7_ILi128EEENS7_ILi96EEENS7_ILi192EEEEEELi128ENS_6half_tEfNS_4arch4Sm90ELb0ELb1ELb0ELb1ELb0ELb0ELb0ELb1ELb1ELb0ELb0ELb0EEENS1_21CollectiveEpilogueFwdINS6_IJSA_SA_SB_EEES9_SE_SG_Li256ELb1ELb0ELb0ELb0EEENS1_36VarlenDynamicPersistentTileSchedulerILi128ELi96ELi256ELi32ELb0ELb0ELb1ELb1ELb0ELb1EEEEEEEEEvNT_6ParamsE --------------------------
	.section	.nv.constant0._ZN7cutlass13device_kernelIN5flash11enable_sm90INS1_16FlashAttnFwdSm90INS1_25CollectiveMainloopFwdSm90ILi2EN4cute5tupleIJNS5_1CILi1EEES8_S8_EEENS6_IJNS7_ILi128EEENS7_ILi96EEENS7_ILi192EEEEEELi128ENS_6half_tEfNS_4arch4Sm90ELb0ELb1ELb0ELb1ELb0ELb0ELb0ELb1ELb1ELb0ELb0ELb0EEENS1_21CollectiveEpilogueFwdINS6_IJSA_SA_SB_EEES9_SE_SG_Li256ELb1ELb0ELb0ELb0EEENS1_36VarlenDynamicPersistentTileSchedulerILi128ELi96ELi256ELi32ELb0ELb0ELb1ELb1ELb0ELb1EEEEEEEEEvNT_6ParamsE,"a",@progbits
	.sectionflags	@""
	.align	4
.nv.constant0._ZN7cutlass13device_kernelIN5flash11enable_sm90INS1_16FlashAttnFwdSm90INS1_25CollectiveMainloopFwdSm90ILi2EN4cute5tupleIJNS5_1CILi1EEES8_S8_EEENS6_IJNS7_ILi128EEENS7_ILi96EEENS7_ILi192EEEEEELi128ENS_6half_tEfNS_4arch4Sm90ELb0ELb1ELb0ELb1ELb0ELb0ELb0ELb1ELb1ELb0ELb0ELb0EEENS1_21CollectiveEpilogueFwdINS6_IJSA_SA_SB_EEES9_SE_SG_Li256ELb1ELb0ELb0ELb0EEENS1_36VarlenDynamicPersistentTileSchedulerILi128ELi96ELi256ELi32ELb0ELb0ELb1ELb1ELb0ELb1EEEEEEEEEvNT_6ParamsE:
	.zero		3200


//--------------------- .nv.constant0._ZN7cutlass13device_kernelIN5flash11enable_sm90INS1_16FlashAttnFwdSm90INS1_25CollectiveMainloopFwdSm90ILi2EN4cute5tupleIJNS5_1CILi1EEES8_S8_EEENS6_IJNS7_ILi128EEENS7_ILi96EEENS7_ILi192EEEEEELi128ENS_6half_tEfNS_4arch4Sm90ELb0ELb1ELb0ELb1ELb0ELb1ELb0ELb1ELb1ELb0ELb0ELb0EEENS1_21CollectiveEpilogueFwdINS6_IJSA_SA_SB_EEES9_SE_SG_Li256ELb1ELb0ELb0ELb0EEENS1_36VarlenDynamicPersistentTileSchedulerILi128ELi96ELi256ELi32ELb0ELb0ELb1ELb1ELb0ELb1EEEEEEEEEvNT_6ParamsE --------------------------
	.section	.nv.constant0._ZN7cutlass13device_kernelIN5flash11enable_sm90INS1_16FlashAttnFwdSm90INS1_25CollectiveMainloopFwdSm90ILi2EN4cute5tupleIJNS5_1CILi1EEES8_S8_EEENS6_IJNS7_ILi128EEENS7_ILi96EEENS7_ILi192EEEEEELi128ENS_6half_tEfNS_4arch4Sm90ELb0ELb1ELb0ELb1ELb0ELb1ELb0ELb1ELb1ELb0ELb0ELb0EEENS1_21CollectiveEpilogueFwdINS6_IJSA_SA_SB_EEES9_SE_SG_Li256ELb1ELb0ELb0ELb0EEENS1_36VarlenDynamicPersistentTileSchedulerILi128ELi96ELi256ELi32ELb0ELb0ELb1ELb1ELb0ELb1EEEEEEEEEvNT_6ParamsE,"a",@progbits
	.sectionflags	@""
	.align	4
.nv.constant0._ZN7cutlass13device_kernelIN5flash11enable_sm90INS1_16FlashAttnFwdSm90INS1_25CollectiveMainloopFwdSm90ILi2EN4cute5tupleIJNS5_1CILi1EEES8_S8_EEENS6_IJNS7_ILi128EEENS7_ILi96EEENS7_ILi192EEEEEELi128ENS_6half_tEfNS_4arch4Sm90ELb0ELb1ELb0ELb1ELb0ELb1ELb0ELb1ELb1ELb0ELb0ELb0EEENS1_21CollectiveEpilogueFwdINS6_IJSA_SA_SB_EEES9_SE_SG_Li256ELb1ELb0ELb0ELb0EEENS1_36VarlenDynamicPersistentTileSchedulerILi128ELi96ELi256ELi32ELb0ELb0ELb1ELb1ELb0ELb1EEEEEEEEEvNT_6ParamsE:
	.zero		3200


//--------------------- .nv.constant0._ZN7cutlass13device_kernelIN5flash11enable_sm90INS1_16FlashAttnFwdSm90INS1_25CollectiveMainloopFwdSm90ILi2EN4cute5tupleIJNS5_1CILi1EEES8_S8_EEENS6_IJNS7_ILi128EEESA_NS7_ILi192EEEEEELi128ENS_6half_tEfNS_4arch4Sm90ELb1ELb0ELb0ELb0ELb0ELb0ELb0ELb1ELb1ELb0ELb0ELb0EEENS1_21CollectiveEpilogueFwdINS6_IJSA_SA_SA_EEES9_SD_SF_Li256ELb0ELb0ELb0ELb0EEENS1_30DynamicPersistentTileSchedulerILi256ELi32ELb0ELb0ELb1EEEEEEEEEvNT_6ParamsE --------------------------
	.section	.nv.constant0._ZN7cutlass13device_kernelIN5flash11enable_sm90INS1_16FlashAttnFwdSm90INS1_25CollectiveMainloopFwdSm90ILi2EN4cute5tupleIJNS5_1CILi1EEES8_S8_EEENS6_IJNS7_ILi128EEESA_NS7_ILi192EEEEEELi128ENS_6half_tEfNS_4arch4Sm90ELb1ELb0ELb0ELb0ELb0ELb0ELb0ELb1ELb1ELb0ELb0ELb0EEENS1_21CollectiveEpilogueFwdINS6_IJSA_SA_SA_EEES9_SD_SF_Li256ELb0ELb0ELb0ELb0EEENS1_30DynamicPersistentTileSchedulerILi256ELi32ELb0ELb0ELb1EEEEEEEEEvNT_6ParamsE,"a",@progbits
	.sectionflags	@""
	.align	4
.nv.constant0._ZN7cutlass13device_kernelIN5flash11enable_sm90INS1_16FlashAttnFwdSm90INS1_25CollectiveMainloopFwdSm90ILi2EN4cute5tupleIJNS5_1CILi1EEES8_S8_EEENS6_IJNS7_ILi128EEESA_NS7_ILi192EEEEEELi128ENS_6half_tEfNS_4arch4Sm90ELb1ELb0ELb0ELb0ELb0ELb0ELb0ELb1ELb1ELb0ELb0ELb0EEENS1_21CollectiveEpilogueFwdINS6_IJSA_SA_SA_EEES9_SD_SF_Li256ELb0ELb0ELb0ELb0EEENS1_30DynamicPersistentTileSchedulerILi256ELi32ELb0ELb0ELb1EEEEEEEEEvNT_6ParamsE:
	.zero		3584


//--------------------- .nv.constant0._ZN7cutlass13device_kernelIN5flash11enable_sm90INS1_16FlashAttnFwdSm90INS1_25CollectiveMainloopFwdSm90ILi2EN4cute5tupleIJNS5_1CILi1EEES8_S8_EEENS6_IJNS7_ILi128EEESA_NS7_ILi192EEEEEELi128ENS_6half_tEfNS_4arch4Sm90ELb1ELb0ELb0ELb1ELb0ELb0ELb0ELb1ELb1ELb0ELb0ELb0EEENS1_21CollectiveEpilogueFwdINS6_IJSA_SA_SA_EEES9_SD_SF_Li256ELb1ELb0ELb0ELb0EEENS1_36VarlenDynamicPersistentTileSchedulerILi128ELi128ELi256ELi32ELb0ELb0ELb1ELb1ELb1ELb1EEEEEEEEEvNT_6ParamsE --------------------------
	.section	.nv.constant0._ZN7cutlass13device_kernelIN5flash11enable_sm90INS1_16FlashAttnFwdSm90INS1_25CollectiveMainloopFwdSm90ILi2EN4cute5tupleIJNS5_1CILi1EEES8_S8_EEENS6_IJNS7_ILi128EEESA_NS7_ILi192EEEEEELi128ENS_6half_tEfNS_4arch4Sm90ELb1ELb0ELb0ELb1ELb0ELb0ELb0ELb1ELb1ELb0ELb0ELb0EEENS1_21CollectiveEpilogueFwdINS6_IJSA_SA_SA_EEES9_SD_SF_Li256ELb1ELb0ELb0ELb0EEENS1_36VarlenDynamicPersistentTileSchedulerILi128ELi128ELi256ELi32ELb0ELb0ELb1ELb1ELb1ELb1EEEEEEEEEvNT_6ParamsE,"a",@progbits
	.sectionflags	@""
	.align	4
.nv.constant0._ZN7cutlass13device_kernelIN5flash11enable_sm90INS1_16FlashAttnFwdSm90INS1_25CollectiveMainloopFwdSm90ILi2EN4cute5tupleIJNS5_1CILi1EEES8_S8_EEENS6_IJNS7_ILi128EEESA_NS7_ILi192EEEEEELi128ENS_6half_tEfNS_4arch4Sm90ELb1ELb0ELb0ELb1ELb0ELb0ELb0ELb1ELb1ELb0ELb0ELb0EEENS1_21CollectiveEpilogueFwdINS6_IJSA_SA_SA_EEES9_SD_SF_Li256ELb1ELb0ELb0ELb0EEENS1_36VarlenDynamicPersistentTileSchedulerILi128ELi128ELi256ELi32ELb0ELb0ELb1ELb1ELb1ELb1EEEEEEEEEvNT_6ParamsE:
	.zero		3200


//--------------------- .nv.constant0._ZN7cutlass13device_kernelIN5flash11enable_sm90INS1_16FlashAttnFwdSm90INS1_25CollectiveMainloopFwdSm90ILi2EN4cute5tupleIJNS5_1CILi1EEES8_S8_EEENS6_IJNS7_ILi128EEESA_NS7_ILi192EEEEEELi128ENS_6half_tEfNS_4arch4Sm90ELb1ELb0ELb0ELb1ELb0ELb1ELb0ELb1ELb1ELb0ELb0ELb0EEENS1_21CollectiveEpilogueFwdINS6_IJSA_SA_SA_EEES9_SD_SF_Li256ELb1ELb0ELb0ELb0EEENS1_36VarlenDynamicPersistentTileSchedulerILi128ELi128ELi256ELi32ELb0ELb0ELb1ELb1ELb1ELb1EEEEEEEEEvNT_6ParamsE --------------------------
	.section	.nv.constant0._ZN7cutlass13device_kernelIN5flash11enable_sm90INS1_16FlashAttnFwdSm90INS1_25CollectiveMainloopFwdSm90ILi2EN4cute5tupleIJNS5_1CILi1EEES8_S8_EEENS6_IJNS7_ILi128EEESA_NS7_ILi192EEEEEELi128ENS_6half_tEfNS_4arch4Sm90ELb1ELb0ELb0ELb1ELb0ELb1ELb0ELb1ELb1ELb0ELb0ELb0EEENS1_21CollectiveEpilogueFwdINS6_IJSA_SA_SA_EEES9_SD_SF_Li256ELb1ELb0ELb0ELb0EEENS1_36VarlenDynamicPersistentTileSchedulerILi128ELi128ELi256ELi32ELb0ELb0ELb1ELb1ELb1ELb1EEEEEEEEEvNT_6ParamsE,"a",@progbits
	.sectionflags	@""
	.align	4
.nv.constant0._ZN7cutlass13device_kernelIN5flash11enable_sm90INS1_16FlashAttnFwdSm90INS1_25CollectiveMainloopFwdSm90ILi2EN4cute5tupleIJNS5_1CILi1EEES8_S8_EEENS6_IJNS7_ILi128EEESA_NS7_ILi192EEEEEELi128ENS_6half_tEfNS_4arch4Sm90ELb1ELb0ELb0ELb1ELb0ELb1ELb0ELb1ELb1ELb0ELb0ELb0EEENS1_21CollectiveEpilogueFwdINS6_IJSA_SA_SA_EEES9_SD_SF_Li256ELb1ELb0ELb0ELb0EEENS1_36VarlenDynamicPersistentTileSchedulerILi128ELi128ELi256ELi32ELb0ELb0ELb1ELb1ELb1ELb1EEEEEEEEEvNT_6ParamsE:
	.zero		3200


//--------------------- SYMBOLS --------------------------

	.type		.nv.reservedSmem.offset0,@object
	.size		.nv.reservedSmem.offset0,0x4
	.type		__assertfail,@function
